def matmul_kernel(
    a_ptr,
    b_ptr,
    c_ptr,
    M,
    N,
    K,
    stride_am,
    stride_ak,
    stride_bk,
    stride_bn,
    stride_cm,
    stride_cn,
    BLOCK_M: tl.constexpr,
    BLOCK_N: tl.constexpr,
    BLOCK_K: tl.constexpr,
    GROUP_M: tl.constexpr,
):
    pid = tl.program_id(axis=0)
    num_pid_m = tl.cdiv(M, BLOCK_M)
    num_pid_n = tl.cdiv(N, BLOCK_N)
    num_pid_in_group = GROUP_M * num_pid_n
    group_id = pid // num_pid_in_group
    first_pid_m = group_id * GROUP_M
    group_size_m = min(num_pid_m - first_pid_m, GROUP_M)
    pid_m = first_pid_m + ((pid % num_pid_in_group) % group_size_m)
    pid_n = (pid % num_pid_in_group) // group_size_m

    offs_am = (pid_m * BLOCK_M + tl.arange(0, BLOCK_M)) % M
    offs_bn = (pid_n * BLOCK_N + tl.arange(0, BLOCK_N)) % N
    offs_k = tl.arange(0, BLOCK_K)
    a_ptrs = a_ptr + offs_am[:, None] * stride_am + offs_k[None, :] * stride_ak
    b_ptrs = b_ptr + offs_k[:, None] * stride_bk + offs_bn[None, :] * stride_bn

    acc = tl.zeros((BLOCK_M, BLOCK_N), dtype=tl.float32)
    for kk in range(0, tl.cdiv(K, BLOCK_K)):
        a = tl.load(a_ptrs, mask=offs_k[None, :] < K - kk * BLOCK_K, other=0.0)
        b = tl.load(b_ptrs, mask=offs_k[:, None] < K - kk * BLOCK_K, other=0.0)
        acc = tl.dot(a, b, acc)
        a_ptrs += BLOCK_K * stride_ak
        b_ptrs += BLOCK_K * stride_bk

    c = acc.to(c_ptr.dtype.element_ty)
    offs_cm = pid_m * BLOCK_M + tl.arange(0, BLOCK_M)
    offs_cn = pid_n * BLOCK_N + tl.arange(0, BLOCK_N)
    c_ptrs = c_ptr + offs_cm[:, None] * stride_cm + offs_cn[None, :] * stride_cn
    mask = (offs_cm[:, None] < M) & (offs_cn[None, :] < N)
    tl.store(c_ptrs, c, mask=mask)

# config = {"BLOCK_K": 64, "BLOCK_M": 512, "BLOCK_N": 128, "GROUP_M": 8, "arch": "sm_100", "dtype": "fp8e4m3", "num_ctas": 1, "num_stages": 3, "num_warps": 1}
# arch = sm_100


// ===== COMPILED SASS (sm_100a) =====

	.target	sm_100a

	.elftype	@"ET_EXEC"


//--------------------- .note.nv.tkinfo           --------------------------
	.section	.note.nv.tkinfo,"",@"SHT_NOTE"
	.sectionflags	@"SHF_NOTE_NV_TKINFO"
	.tkinfo
        /*0018*/ 	.word	0x00000081
        /*0030*/ 	.string	""
        /*0030*/ 	.string	"ptxas-blackwell"
        /*0030*/ 	.string	"Cuda compilation tools, release 12.9, V12.9.86"
        /*0030*/ 	.string	"Build cuda_12.9.r12.9/compiler.36037853_0"
        /*0030*/ 	.string	"-v  -suppress-debug-info  -lineinfo  -arch sm_100a "



//--------------------- .note.nv.cuver            --------------------------
	.section	.note.nv.cuver,"",@"SHT_NOTE"
	.sectionflags	@"SHF_NOTE_NV_CUVER"
        /*0018*/ 	.short	0x0001
        /*001a*/ 	.short	0x0064
        /*001c*/ 	.short	0x0001
        /*001e*/ 	.short	0x0000
        /*0020*/ 	.short	0x0001
        /*0022*/ 	.short	0x0000


//--------------------- .nv.info                  --------------------------
	.section	.nv.info,"",@"SHT_CUDA_INFO"
	.align	4


	//----- nvinfo : EIATTR_REGCOUNT
	.align		4
        /*0000*/ 	.byte	0x04, 0x2f
        /*0002*/ 	.short	(.L_1 - .L_0)
	.align		4
.L_0:
        /*0004*/ 	.word	index@(matmul_kernel)
        /*0008*/ 	.word	0x00000040


	//----- nvinfo : EIATTR_FRAME_SIZE
	.align		4
.L_1:
        /*000c*/ 	.byte	0x04, 0x11
        /*000e*/ 	.short	(.L_3 - .L_2)
	.align		4
.L_2:
        /*0010*/ 	.word	index@(matmul_kernel)
        /*0014*/ 	.word	0x00009548


	//----- nvinfo : EIATTR_MIN_STACK_SIZE
	.align		4
.L_3:
        /*0018*/ 	.byte	0x04, 0x12
        /*001a*/ 	.short	(.L_5 - .L_4)
	.align		4
.L_4:
        /*001c*/ 	.word	index@(matmul_kernel)
        /*0020*/ 	.word	0x00009548
.L_5:


//--------------------- .nv.info.matmul_kernel    --------------------------
	.section	.nv.info.matmul_kernel,"",@"SHT_CUDA_INFO"
	.sectionflags	@""
	.align	4


	//----- nvinfo : EIATTR_CUDA_API_VERSION
	.align		4
        /*0000*/ 	.byte	0x04, 0x37
        /*0002*/ 	.short	(.L_7 - .L_6)
.L_6:
        /*0004*/ 	.word	0x00000081


	//----- nvinfo : EIATTR_KPARAM_INFO
	.align		4
.L_7:
        /*0008*/ 	.byte	0x04, 0x17
        /*000a*/ 	.short	(.L_9 - .L_8)
.L_8:
        /*000c*/ 	.word	0x00000000
        /*0010*/ 	.short	0x000d
        /*0012*/ 	.short	0x0048
        /*0014*/ 	.byte	0x00, 0xf4, 0x21, 0x00


	//----- nvinfo : EIATTR_KPARAM_INFO
	.align		4
.L_9:
        /*0018*/ 	.byte	0x04, 0x17
        /*001a*/ 	.short	(.L_11 - .L_10)
.L_10:
        /*001c*/ 	.word	0x00000000
        /*0020*/ 	.short	0x000c
        /*0022*/ 	.short	0x0040
        /*0024*/ 	.byte	0x00, 0xf4, 0x21, 0x00


	//----- nvinfo : EIATTR_KPARAM_INFO
	.align		4
.L_11:
        /*0028*/ 	.byte	0x04, 0x17
        /*002a*/ 	.short	(.L_13 - .L_12)
.L_12:
        /*002c*/ 	.word	0x00000000
        /*0030*/ 	.short	0x000b
        /*0032*/ 	.short	0x0038
        /*0034*/ 	.byte	0x00, 0xf0, 0x11, 0x00


	//----- nvinfo : EIATTR_KPARAM_INFO
	.align		4
.L_13:
        /*0038*/ 	.byte	0x04, 0x17
        /*003a*/ 	.short	(.L_15 - .L_14)
.L_14:
        /*003c*/ 	.word	0x00000000
        /*0040*/ 	.short	0x000a
        /*0042*/ 	.short	0x0034
        /*0044*/ 	.byte	0x00, 0xf0, 0x11, 0x00


	//----- nvinfo : EIATTR_KPARAM_INFO
	.align		4
.L_15:
        /*0048*/ 	.byte	0x04, 0x17
        /*004a*/ 	.short	(.L_17 - .L_16)
.L_16:
        /*004c*/ 	.word	0x00000000
        /*0050*/ 	.short	0x0009
        /*0052*/ 	.short	0x0030
        /*0054*/ 	.byte	0x00, 0xf0, 0x11, 0x00


	//----- nvinfo : EIATTR_KPARAM_INFO
	.align		4
.L_17:
        /*0058*/ 	.byte	0x04, 0x17
        /*005a*/ 	.short	(.L_19 - .L_18)
.L_18:
        /*005c*/ 	.word	0x00000000
        /*0060*/ 	.short	0x0008
        /*0062*/ 	.short	0x002c
        /*0064*/ 	.byte	0x00, 0xf0, 0x11, 0x00


	//----- nvinfo : EIATTR_KPARAM_INFO
	.align		4
.L_19:
        /*0068*/ 	.byte	0x04, 0x17
        /*006a*/ 	.short	(.L_21 - .L_20)
.L_20:
        /*006c*/ 	.word	0x00000000
        /*0070*/ 	.short	0x0007
        /*0072*/ 	.short	0x0028
        /*0074*/ 	.byte	0x00, 0xf0, 0x11, 0x00


	//----- nvinfo : EIATTR_KPARAM_INFO
	.align		4
.L_21:
        /*0078*/ 	.byte	0x04, 0x17
        /*007a*/ 	.short	(.L_23 - .L_22)
.L_22:
        /*007c*/ 	.word	0x00000000
        /*0080*/ 	.short	0x0006
        /*0082*/ 	.short	0x0024
        /*0084*/ 	.byte	0x00, 0xf0, 0x11, 0x00


	//----- nvinfo : EIATTR_KPARAM_INFO
	.align		4
.L_23:
        /*0088*/ 	.byte	0x04, 0x17
        /*008a*/ 	.short	(.L_25 - .L_24)
.L_24:
        /*008c*/ 	.word	0x00000000
        /*0090*/ 	.short	0x0005
        /*0092*/ 	.short	0x0020
        /*0094*/ 	.byte	0x00, 0xf0, 0x11, 0x00


	//----- nvinfo : EIATTR_KPARAM_INFO
	.align		4
.L_25:
        /*0098*/ 	.byte	0x04, 0x17
        /*009a*/ 	.short	(.L_27 - .L_26)
.L_26:
        /*009c*/ 	.word	0x00000000
        /*00a0*/ 	.short	0x0004
        /*00a2*/ 	.short	0x001c
        /*00a4*/ 	.byte	0x00, 0xf0, 0x11, 0x00


	//----- nvinfo : EIATTR_KPARAM_INFO
	.align		4
.L_27:
        /*00a8*/ 	.byte	0x04, 0x17
        /*00aa*/ 	.short	(.L_29 - .L_28)
.L_28:
        /*00ac*/ 	.word	0x00000000
        /*00b0*/ 	.short	0x0003
        /*00b2*/ 	.short	0x0018
        /*00b4*/ 	.byte	0x00, 0xf0, 0x11, 0x00


	//----- nvinfo : EIATTR_KPARAM_INFO
	.align		4
.L_29:
        /*00b8*/ 	.byte	0x04, 0x17
        /*00ba*/ 	.short	(.L_31 - .L_30)
.L_30:
        /*00bc*/ 	.word	0x00000000
        /*00c0*/ 	.short	0x0002
        /*00c2*/ 	.short	0x0010
        /*00c4*/ 	.byte	0x00, 0xf4, 0x21, 0x00


	//----- nvinfo : EIATTR_KPARAM_INFO
	.align		4
.L_31:
        /*00c8*/ 	.byte	0x04, 0x17
        /*00ca*/ 	.short	(.L_33 - .L_32)
.L_32:
        /*00cc*/ 	.word	0x00000000
        /*00d0*/ 	.short	0x0001
        /*00d2*/ 	.short	0x0008
        /*00d4*/ 	.byte	0x00, 0xf4, 0x21, 0x00


	//----- nvinfo : EIATTR_KPARAM_INFO
	.align		4
.L_33:
        /*00d8*/ 	.byte	0x04, 0x17
        /*00da*/ 	.short	(.L_35 - .L_34)
.L_34:
        /*00dc*/ 	.word	0x00000000
        /*00e0*/ 	.short	0x0000
        /*00e2*/ 	.short	0x0000
        /*00e4*/ 	.byte	0x00, 0xf4, 0x21, 0x00


	//----- nvinfo : EIATTR_SPARSE_MMA_MASK
	.align		4
.L_35:
        /*00e8*/ 	.byte	0x03, 0x50
        /*00ea*/ 	.short	0x0000


	//----- nvinfo : EIATTR_MAXREG_COUNT
	.align		4
        /*00ec*/ 	.byte	0x03, 0x1b
        /*00ee*/ 	.short	0x00ff


	//----- nvinfo : EIATTR_NUM_BARRIERS
	.align		4
        /*00f0*/ 	.byte	0x02, 0x4c
        /*00f2*/ 	.byte	0x01
	.zero		1


	//----- nvinfo : EIATTR_ANNOTATIONS
	.align		4
        /*00f4*/ 	.byte	0x04, 0x55
        /*00f6*/ 	.short	(.L_37 - .L_36)


	//   ....[0]....
.L_36:
        /*00f8*/ 	.word	0x00000001
        /*00fc*/ 	.byte	0xc0, 0x00, 0x00, 0x00, 0x01, 0x00, 0x00, 0x00, 0x00, 0x01, 0x00, 0x00, 0x01, 0x00, 0x00, 0x00
        /* <DEDUP_REMOVED lines=1175> */
        /*4a7c*/ 	.byte	0xc0, 0xe6, 0x00, 0x00


	//----- nvinfo : EIATTR_COOP_GROUP_MASK_REGIDS
	.align		4
.L_37:
        /*4a80*/ 	.byte	0x04, 0x29
        /*4a82*/ 	.short	(.L_39 - .L_38)


	//   ....[0]....
.L_38:
        /*4a84*/ 	.word	0xffffffff


	//   ....[1]....
        /*4a88*/ 	.word	0xffffffff


	//   ....[2]....
        /*4a8c*/ 	.word	0xffffffff


	//   ....[3]....
        /*4a90*/ 	.word	0xffffffff


	//   ....[4]....
        /*4a94*/ 	.word	0xffffffff


	//   ....[5]....
        /*4a98*/ 	.word	0xffffffff


	//   ....[6]....
        /*4a9c*/ 	.word	0xffffffff


	//   ....[7]....
        /*4aa0*/ 	.word	0xffffffff


	//   ....[8]....
        /*4aa4*/ 	.word	0xffffffff


	//   ....[9]....
        /*4aa8*/ 	.word	0xffffffff


	//   ....[10]....
        /*4aac*/ 	.word	0xffffffff


	//   ....[11]....
        /*4ab0*/ 	.word	0xffffffff


	//   ....[12]....
        /*4ab4*/ 	.word	0xffffffff


	//   ....[13]....
        /*4ab8*/ 	.word	0xffffffff


	//   ....[14]....
        /*4abc*/ 	.word	0xffffffff


	//   ....[15]....
        /*4ac0*/ 	.word	0xffffffff


	//   ....[16]....
        /*4ac4*/ 	.word	0xffffffff


	//   ....[17]....
        /*4ac8*/ 	.word	0xffffffff


	//   ....[18]....
        /*4acc*/ 	.word	0xffffffff


	//   ....[19]....
        /*4ad0*/ 	.word	0xffffffff


	//   ....[20]....
        /*4ad4*/ 	.word	0xffffffff


	//   ....[21]....
        /*4ad8*/ 	.word	0xffffffff


	//   ....[22]....
        /*4adc*/ 	.word	0xffffffff


	//   ....[23]....
        /*4ae0*/ 	.word	0xffffffff


	//   ....[24]....
        /*4ae4*/ 	.word	0xffffffff


	//   ....[25]....
        /*4ae8*/ 	.word	0xffffffff


	//   ....[26]....
        /*4aec*/ 	.word	0xffffffff


	//   ....[27]....
        /*4af0*/ 	.word	0xffffffff


	//   ....[28]....
        /*4af4*/ 	.word	0xffffffff


	//   ....[29]....
        /*4af8*/ 	.word	0xffffffff


	//   ....[30]....
        /*4afc*/ 	.word	0xffffffff


	//   ....[31]....
        /*4b00*/ 	.word	0xffffffff


	//   ....[32]....
        /*4b04*/ 	.word	0xffffffff


	//   ....[33]....
        /*4b08*/ 	.word	0xffffffff


	//   ....[34]....
        /*4b0c*/ 	.word	0xffffffff


	//   ....[35]....
        /*4b10*/ 	.word	0xffffffff


	//   ....[36]....
        /*4b14*/ 	.word	0xffffffff


	//   ....[37]....
        /*4b18*/ 	.word	0xffffffff


	//   ....[38]....
        /*4b1c*/ 	.word	0xffffffff


	//   ....[39]....
        /*4b20*/ 	.word	0xffffffff


	//   ....[40]....
        /*4b24*/ 	.word	0xffffffff


	//   ....[41]....
        /*4b28*/ 	.word	0xffffffff


	//   ....[42]....
        /*4b2c*/ 	.word	0xffffffff


	//   ....[43]....
        /*4b30*/ 	.word	0xffffffff


	//   ....[44]....
        /*4b34*/ 	.word	0xffffffff


	//   ....[45]....
        /*4b38*/ 	.word	0xffffffff


	//   ....[46]....
        /*4b3c*/ 	.word	0xffffffff


	//   ....[47]....
        /*4b40*/ 	.word	0xffffffff


	//   ....[48]....
        /*4b44*/ 	.word	0xffffffff


	//   ....[49]....
        /*4b48*/ 	.word	0xffffffff


	//   ....[50]....
        /*4b4c*/ 	.word	0xffffffff


	//   ....[51]....
        /*4b50*/ 	.word	0xffffffff


	//   ....[52]....
        /*4b54*/ 	.word	0xffffffff


	//   ....[53]....
        /*4b58*/ 	.word	0xffffffff


	//   ....[54]....
        /*4b5c*/ 	.word	0xffffffff


	//   ....[55]....
        /*4b60*/ 	.word	0xffffffff


	//   ....[56]....
        /*4b64*/ 	.word	0xffffffff


	//   ....[57]....
        /*4b68*/ 	.word	0xffffffff


	//   ....[58]....
        /*4b6c*/ 	.word	0xffffffff


	//   ....[59]....
        /*4b70*/ 	.word	0xffffffff


	//   ....[60]....
        /*4b74*/ 	.word	0xffffffff


	//   ....[61]....
        /*4b78*/ 	.word	0xffffffff


	//   ....[62]....
        /*4b7c*/ 	.word	0xffffffff


	//   ....[63]....
        /*4b80*/ 	.word	0xffffffff


	//   ....[64]....
        /*4b84*/ 	.word	0xffffffff


	//   ....[65]....
        /*4b88*/ 	.word	0xffffffff


	//   ....[66]....
        /*4b8c*/ 	.word	0xffffffff


	//   ....[67]....
        /*4b90*/ 	.word	0xffffffff


	//   ....[68]....
        /*4b94*/ 	.word	0xffffffff


	//   ....[69]....
        /*4b98*/ 	.word	0xffffffff


	//   ....[70]....
        /*4b9c*/ 	.word	0xffffffff


	//   ....[71]....
        /*4ba0*/ 	.word	0xffffffff


	//   ....[72]....
        /*4ba4*/ 	.word	0xffffffff


	//   ....[73]....
        /*4ba8*/ 	.word	0xffffffff


	//   ....[74]....
        /*4bac*/ 	.word	0xffffffff


	//   ....[75]....
        /*4bb0*/ 	.word	0xffffffff


	//   ....[76]....
        /*4bb4*/ 	.word	0xffffffff


	//   ....[77]....
        /*4bb8*/ 	.word	0xffffffff


	//   ....[78]....
        /*4bbc*/ 	.word	0xffffffff


	//   ....[79]....
        /*4bc0*/ 	.word	0xffffffff


	//   ....[80]....
        /*4bc4*/ 	.word	0xffffffff


	//   ....[81]....
        /*4bc8*/ 	.word	0xffffffff


	//   ....[82]....
        /*4bcc*/ 	.word	0xffffffff


	//   ....[83]....
        /*4bd0*/ 	.word	0xffffffff


	//   ....[84]....
        /*4bd4*/ 	.word	0xffffffff


	//   ....[85]....
        /*4bd8*/ 	.word	0xffffffff


	//   ....[86]....
        /*4bdc*/ 	.word	0xffffffff


	//   ....[87]....
        /*4be0*/ 	.word	0xffffffff


	//   ....[88]....
        /*4be4*/ 	.word	0xffffffff


	//   ....[89]....
        /*4be8*/ 	.word	0xffffffff


	//   ....[90]....
        /*4bec*/ 	.word	0xffffffff


	//   ....[91]....
        /*4bf0*/ 	.word	0xffffffff


	//   ....[92]....
        /*4bf4*/ 	.word	0xffffffff


	//   ....[93]....
        /*4bf8*/ 	.word	0xffffffff


	//   ....[94]....
        /*4bfc*/ 	.word	0xffffffff


	//   ....[95]....
        /*4c00*/ 	.word	0xffffffff


	//   ....[96]....
        /*4c04*/ 	.word	0xffffffff


	//   ....[97]....
        /*4c08*/ 	.word	0xffffffff


	//   ....[98]....
        /*4c0c*/ 	.word	0xffffffff


	//   ....[99]....
        /*4c10*/ 	.word	0xffffffff


	//   ....[100]....
        /*4c14*/ 	.word	0xffffffff


	//   ....[101]....
        /*4c18*/ 	.word	0xffffffff


	//   ....[102]....
        /*4c1c*/ 	.word	0xffffffff


	//   ....[103]....
        /*4c20*/ 	.word	0xffffffff


	//   ....[104]....
        /*4c24*/ 	.word	0xffffffff


	//   ....[105]....
        /*4c28*/ 	.word	0xffffffff


	//   ....[106]....
        /*4c2c*/ 	.word	0xffffffff


	//   ....[107]....
        /*4c30*/ 	.word	0xffffffff


	//   ....[108]....
        /*4c34*/ 	.word	0xffffffff


	//   ....[109]....
        /*4c38*/ 	.word	0xffffffff


	//   ....[110]....
        /*4c3c*/ 	.word	0xffffffff


	//   ....[111]....
        /*4c40*/ 	.word	0xffffffff


	//   ....[112]....
        /*4c44*/ 	.word	0xffffffff


	//   ....[113]....
        /*4c48*/ 	.word	0xffffffff


	//   ....[114]....
        /*4c4c*/ 	.word	0xffffffff


	//   ....[115]....
        /*4c50*/ 	.word	0xffffffff


	//   ....[116]....
        /*4c54*/ 	.word	0xffffffff


	//   ....[117]....
        /*4c58*/ 	.word	0xffffffff


	//   ....[118]....
        /*4c5c*/ 	.word	0xffffffff


	//   ....[119]....
        /*4c60*/ 	.word	0xffffffff


	//   ....[120]....
        /*4c64*/ 	.word	0xffffffff


	//   ....[121]....
        /*4c68*/ 	.word	0xffffffff


	//   ....[122]....
        /*4c6c*/ 	.word	0xffffffff


	//   ....[123]....
        /*4c70*/ 	.word	0xffffffff


	//   ....[124]....
        /*4c74*/ 	.word	0xffffffff


	//   ....[125]....
        /*4c78*/ 	.word	0xffffffff


	//   ....[126]....
        /*4c7c*/ 	.word	0xffffffff


	//   ....[127]....
        /*4c80*/ 	.word	0xffffffff


	//   ....[128]....
        /*4c84*/ 	.word	0xffffffff


	//   ....[129]....
        /*4c88*/ 	.word	0xffffffff


	//   ....[130]....
        /*4c8c*/ 	.word	0xffffffff


	//   ....[131]....
        /*4c90*/ 	.word	0xffffffff


	//   ....[132]....
        /*4c94*/ 	.word	0xffffffff


	//   ....[133]....
        /*4c98*/ 	.word	0xffffffff


	//   ....[134]....
        /*4c9c*/ 	.word	0xffffffff


	//   ....[135]....
        /*4ca0*/ 	.word	0xffffffff


	//   ....[136]....
        /*4ca4*/ 	.word	0xffffffff


	//   ....[137]....
        /*4ca8*/ 	.word	0xffffffff


	//   ....[138]....
        /*4cac*/ 	.word	0xffffffff


	//   ....[139]....
        /*4cb0*/ 	.word	0xffffffff


	//   ....[140]....
        /*4cb4*/ 	.word	0xffffffff


	//   ....[141]....
        /*4cb8*/ 	.word	0xffffffff


	//   ....[142]....
        /*4cbc*/ 	.word	0xffffffff


	//   ....[143]....
        /*4cc0*/ 	.word	0xffffffff


	//   ....[144]....
        /*4cc4*/ 	.word	0xffffffff


	//   ....[145]....
        /*4cc8*/ 	.word	0xffffffff


	//   ....[146]....
        /*4ccc*/ 	.word	0xffffffff


	//   ....[147]....
        /*4cd0*/ 	.word	0xffffffff


	//   ....[148]....
        /*4cd4*/ 	.word	0xffffffff


	//   ....[149]....
        /*4cd8*/ 	.word	0xffffffff


	//   ....[150]....
        /*4cdc*/ 	.word	0xffffffff


	//   ....[151]....
        /*4ce0*/ 	.word	0xffffffff


	//   ....[152]....
        /*4ce4*/ 	.word	0xffffffff


	//   ....[153]....
        /*4ce8*/ 	.word	0xffffffff


	//   ....[154]....
        /*4cec*/ 	.word	0xffffffff


	//   ....[155]....
        /*4cf0*/ 	.word	0xffffffff


	//   ....[156]....
        /*4cf4*/ 	.word	0xffffffff


	//   ....[157]....
        /*4cf8*/ 	.word	0xffffffff


	//   ....[158]....
        /*4cfc*/ 	.word	0xffffffff


	//   ....[159]....
        /*4d00*/ 	.word	0xffffffff


	//   ....[160]....
        /*4d04*/ 	.word	0xffffffff


	//   ....[161]....
        /*4d08*/ 	.word	0xffffffff


	//   ....[162]....
        /*4d0c*/ 	.word	0xffffffff


	//   ....[163]....
        /*4d10*/ 	.word	0xffffffff


	//   ....[164]....
        /*4d14*/ 	.word	0xffffffff


	//   ....[165]....
        /*4d18*/ 	.word	0xffffffff


	//   ....[166]....
        /*4d1c*/ 	.word	0xffffffff


	//   ....[167]....
        /*4d20*/ 	.word	0xffffffff


	//   ....[168]....
        /*4d24*/ 	.word	0xffffffff


	//   ....[169]....
        /*4d28*/ 	.word	0xffffffff


	//   ....[170]....
        /*4d2c*/ 	.word	0xffffffff


	//   ....[171]....
        /*4d30*/ 	.word	0xffffffff


	//   ....[172]....
        /*4d34*/ 	.word	0xffffffff


	//   ....[173]....
        /*4d38*/ 	.word	0xffffffff


	//   ....[174]....
        /*4d3c*/ 	.word	0xffffffff


	//   ....[175]....
        /*4d40*/ 	.word	0xffffffff


	//   ....[176]....
        /*4d44*/ 	.word	0xffffffff


	//   ....[177]....
        /*4d48*/ 	.word	0xffffffff


	//   ....[178]....
        /*4d4c*/ 	.word	0xffffffff


	//   ....[179]....
        /*4d50*/ 	.word	0xffffffff


	//   ....[180]....
        /*4d54*/ 	.word	0xffffffff


	//   ....[181]....
        /*4d58*/ 	.word	0xffffffff


	//   ....[182]....
        /*4d5c*/ 	.word	0xffffffff


	//   ....[183]....
        /*4d60*/ 	.word	0xffffffff


	//   ....[184]....
        /*4d64*/ 	.word	0xffffffff


	//   ....[185]....
        /*4d68*/ 	.word	0xffffffff


	//   ....[186]....
        /*4d6c*/ 	.word	0xffffffff


	//   ....[187]....
        /*4d70*/ 	.word	0xffffffff


	//   ....[188]....
        /*4d74*/ 	.word	0xffffffff


	//   ....[189]....
        /*4d78*/ 	.word	0xffffffff


	//   ....[190]....
        /*4d7c*/ 	.word	0xffffffff


	//   ....[191]....
        /*4d80*/ 	.word	0xffffffff


	//   ....[192]....
        /*4d84*/ 	.word	0xffffffff


	//   ....[193]....
        /*4d88*/ 	.word	0xffffffff


	//   ....[194]....
        /*4d8c*/ 	.word	0xffffffff


	//   ....[195]....
        /*4d90*/ 	.word	0xffffffff


	//   ....[196]....
        /*4d94*/ 	.word	0xffffffff


	//   ....[197]....
        /*4d98*/ 	.word	0xffffffff


	//   ....[198]....
        /*4d9c*/ 	.word	0xffffffff


	//   ....[199]....
        /*4da0*/ 	.word	0xffffffff


	//   ....[200]....
        /*4da4*/ 	.word	0xffffffff


	//   ....[201]....
        /*4da8*/ 	.word	0xffffffff


	//   ....[202]....
        /*4dac*/ 	.word	0xffffffff


	//   ....[203]....
        /*4db0*/ 	.word	0xffffffff


	//   ....[204]....
        /*4db4*/ 	.word	0xffffffff


	//   ....[205]....
        /*4db8*/ 	.word	0xffffffff


	//   ....[206]....
        /*4dbc*/ 	.word	0xffffffff


	//   ....[207]....
        /*4dc0*/ 	.word	0xffffffff


	//   ....[208]....
        /*4dc4*/ 	.word	0xffffffff


	//   ....[209]....
        /*4dc8*/ 	.word	0xffffffff


	//   ....[210]....
        /*4dcc*/ 	.word	0xffffffff


	//   ....[211]....
        /*4dd0*/ 	.word	0xffffffff


	//   ....[212]....
        /*4dd4*/ 	.word	0xffffffff


	//   ....[213]....
        /*4dd8*/ 	.word	0xffffffff


	//   ....[214]....
        /*4ddc*/ 	.word	0xffffffff


	//   ....[215]....
        /*4de0*/ 	.word	0xffffffff


	//   ....[216]....
        /*4de4*/ 	.word	0xffffffff


	//   ....[217]....
        /*4de8*/ 	.word	0xffffffff


	//   ....[218]....
        /*4dec*/ 	.word	0xffffffff


	//   ....[219]....
        /*4df0*/ 	.word	0xffffffff


	//   ....[220]....
        /*4df4*/ 	.word	0xffffffff


	//   ....[221]....
        /*4df8*/ 	.word	0xffffffff


	//   ....[222]....
        /*4dfc*/ 	.word	0xffffffff


	//   ....[223]....
        /*4e00*/ 	.word	0xffffffff


	//   ....[224]....
        /*4e04*/ 	.word	0xffffffff


	//   ....[225]....
        /*4e08*/ 	.word	0xffffffff


	//   ....[226]....
        /*4e0c*/ 	.word	0xffffffff


	//   ....[227]....
        /*4e10*/ 	.word	0xffffffff


	//   ....[228]....
        /*4e14*/ 	.word	0xffffffff


	//   ....[229]....
        /*4e18*/ 	.word	0xffffffff


	//   ....[230]....
        /*4e1c*/ 	.word	0xffffffff


	//   ....[231]....
        /*4e20*/ 	.word	0xffffffff


	//   ....[232]....
        /*4e24*/ 	.word	0xffffffff


	//   ....[233]....
        /*4e28*/ 	.word	0xffffffff


	//   ....[234]....
        /*4e2c*/ 	.word	0xffffffff


	//   ....[235]....
        /*4e30*/ 	.word	0xffffffff


	//   ....[236]....
        /*4e34*/ 	.word	0xffffffff


	//   ....[237]....
        /*4e38*/ 	.word	0xffffffff


	//   ....[238]....
        /*4e3c*/ 	.word	0xffffffff


	//   ....[239]....
        /*4e40*/ 	.word	0xffffffff


	//   ....[240]....
        /*4e44*/ 	.word	0xffffffff


	//   ....[241]....
        /*4e48*/ 	.word	0xffffffff


	//   ....[242]....
        /*4e4c*/ 	.word	0xffffffff


	//   ....[243]....
        /*4e50*/ 	.word	0xffffffff


	//   ....[244]....
        /*4e54*/ 	.word	0xffffffff


	//   ....[245]....
        /*4e58*/ 	.word	0xffffffff


	//   ....[246]....
        /*4e5c*/ 	.word	0xffffffff


	//   ....[247]....
        /*4e60*/ 	.word	0xffffffff


	//   ....[248]....
        /*4e64*/ 	.word	0xffffffff


	//   ....[249]....
        /*4e68*/ 	.word	0xffffffff


	//   ....[250]....
        /*4e6c*/ 	.word	0xffffffff


	//   ....[251]....
        /*4e70*/ 	.word	0xffffffff


	//   ....[252]....
        /*4e74*/ 	.word	0xffffffff


	//   ....[253]....
        /*4e78*/ 	.word	0xffffffff


	//   ....[254]....
        /*4e7c*/ 	.word	0xffffffff


	//----- nvinfo : EIATTR_COOP_GROUP_INSTR_OFFSETS
	.align		4
.L_39:
        /*4e80*/ 	.byte	0x04, 0x28
        /*4e82*/ 	.short	(.L_41 - .L_40)


	//   ....[0]....
.L_40:
        /*4e84*/ 	.word	0x0014f780


	//   ....[1]....
        /*4e88*/ 	.word	0x0014f8c0


	//   ....[2]....
        /*4e8c*/ 	.word	0x0014f950


	//   ....[3]....
        /*4e90*/ 	.word	0x0014fac0


	//   ....[4]....
        /*4e94*/ 	.word	0x0014fb60


	//   ....[5]....
        /*4e98*/ 	.word	0x0014fc10


	//   ....[6]....
        /*4e9c*/ 	.word	0x0014fc70


	//   ....[7]....
        /*4ea0*/ 	.word	0x0014fcc0


	//   ....[8]....
        /*4ea4*/ 	.word	0x0014fce0


	//   ....[9]....
        /*4ea8*/ 	.word	0x0014fda0


	//   ....[10]....
        /*4eac*/ 	.word	0x0014fe20


	//   ....[11]....
        /*4eb0*/ 	.word	0x0014ff10


	//   ....[12]....
        /*4eb4*/ 	.word	0x0014ff30


	//   ....[13]....
        /*4eb8*/ 	.word	0x00150010


	//   ....[14]....
        /*4ebc*/ 	.word	0x00150070


	//   ....[15]....
        /*4ec0*/ 	.word	0x00150260


	//   ....[16]....
        /*4ec4*/ 	.word	0x00150280


	//   ....[17]....
        /*4ec8*/ 	.word	0x001502f0


	//   ....[18]....
        /*4ecc*/ 	.word	0x001503c0


	//   ....[19]....
        /*4ed0*/ 	.word	0x00150480


	//   ....[20]....
        /*4ed4*/ 	.word	0x00150500


	//   ....[21]....
        /*4ed8*/ 	.word	0x00150580


	//   ....[22]....
        /*4edc*/ 	.word	0x001505a0


	//   ....[23]....
        /*4ee0*/ 	.word	0x00150680


	//   ....[24]....
        /*4ee4*/ 	.word	0x001506c0


	//   ....[25]....
        /*4ee8*/ 	.word	0x001507b0


	//   ....[26]....
        /*4eec*/ 	.word	0x001507f0


	//   ....[27]....
        /*4ef0*/ 	.word	0x00150850


	//   ....[28]....
        /*4ef4*/ 	.word	0x00150880


	//   ....[29]....
        /*4ef8*/ 	.word	0x001509a0


	//   ....[30]....
        /*4efc*/ 	.word	0x001509d0


	//   ....[31]....
        /*4f00*/ 	.word	0x00150be0


	//   ....[32]....
        /*4f04*/ 	.word	0x00150c20


	//   ....[33]....
        /*4f08*/ 	.word	0x00150d40


	//   ....[34]....
        /*4f0c*/ 	.word	0x00150d90


	//   ....[35]....
        /*4f10*/ 	.word	0x00150e90


	//   ....[36]....
        /*4f14*/ 	.word	0x00150ee0


	//   ....[37]....
        /*4f18*/ 	.word	0x00150fa0


	//   ....[38]....
        /*4f1c*/ 	.word	0x00151020


	//   ....[39]....
        /*4f20*/ 	.word	0x00151070


	//   ....[40]....
        /*4f24*/ 	.word	0x001510b0


	//   ....[41]....
        /*4f28*/ 	.word	0x00151150


	//   ....[42]....
        /*4f2c*/ 	.word	0x001511e0


	//   ....[43]....
        /*4f30*/ 	.word	0x001512d0


	//   ....[44]....
        /*4f34*/ 	.word	0x00151310


	//   ....[45]....
        /*4f38*/ 	.word	0x001513b0


	//   ....[46]....
        /*4f3c*/ 	.word	0x00151430


	//   ....[47]....
        /*4f40*/ 	.word	0x00151510


	//   ....[48]....
        /*4f44*/ 	.word	0x00151630


	//   ....[49]....
        /*4f48*/ 	.word	0x001516c0


	//   ....[50]....
        /*4f4c*/ 	.word	0x00151770


	//   ....[51]....
        /*4f50*/ 	.word	0x00151850


	//   ....[52]....
        /*4f54*/ 	.word	0x001518e0


	//   ....[53]....
        /*4f58*/ 	.word	0x001519b0


	//   ....[54]....
        /*4f5c*/ 	.word	0x00151a10


	//   ....[55]....
        /*4f60*/ 	.word	0x00151a60


	//   ....[56]....
        /*4f64*/ 	.word	0x00151a80


	//   ....[57]....
        /*4f68*/ 	.word	0x00151b50


	//   ....[58]....
        /*4f6c*/ 	.word	0x00151ba0


	//   ....[59]....
        /*4f70*/ 	.word	0x00151c30


	//   ....[60]....
        /*4f74*/ 	.word	0x00151c50


	//   ....[61]....
        /*4f78*/ 	.word	0x00151d70


	//   ....[62]....
        /*4f7c*/ 	.word	0x00151df0


	//   ....[63]....
        /*4f80*/ 	.word	0x00151f10


	//   ....[64]....
        /*4f84*/ 	.word	0x00152040


	//   ....[65]....
        /*4f88*/ 	.word	0x001520c0


	//   ....[66]....
        /*4f8c*/ 	.word	0x001521a0


	//   ....[67]....
        /*4f90*/ 	.word	0x00152250


	//   ....[68]....
        /*4f94*/ 	.word	0x00152300


	//   ....[69]....
        /*4f98*/ 	.word	0x001523a0


	//   ....[70]....
        /*4f9c*/ 	.word	0x00152400


	//   ....[71]....
        /*4fa0*/ 	.word	0x00152450


	//   ....[72]....
        /*4fa4*/ 	.word	0x00152470


	//   ....[73]....
        /*4fa8*/ 	.word	0x00152560


	//   ....[74]....
        /*4fac*/ 	.word	0x00152580


	//   ....[75]....
        /*4fb0*/ 	.word	0x001525f0


	//   ....[76]....
        /*4fb4*/ 	.word	0x00152610


	//   ....[77]....
        /*4fb8*/ 	.word	0x00152780


	//   ....[78]....
        /*4fbc*/ 	.word	0x00152820


	//   ....[79]....
        /*4fc0*/ 	.word	0x00152950


	//   ....[80]....
        /*4fc4*/ 	.word	0x00152990


	//   ....[81]....
        /*4fc8*/ 	.word	0x00152ad0


	//   ....[82]....
        /*4fcc*/ 	.word	0x00152b10


	//   ....[83]....
        /*4fd0*/ 	.word	0x00152c10


	//   ....[84]....
        /*4fd4*/ 	.word	0x00152c70


	//   ....[85]....
        /*4fd8*/ 	.word	0x00152d60


	//   ....[86]....
        /*4fdc*/ 	.word	0x00152dc0


	//   ....[87]....
        /*4fe0*/ 	.word	0x00152e50


	//   ....[88]....
        /*4fe4*/ 	.word	0x00152e80


	//   ....[89]....
        /*4fe8*/ 	.word	0x00152f30


	//   ....[90]....
        /*4fec*/ 	.word	0x00152f50


	//   ....[91]....
        /*4ff0*/ 	.word	0x00153060


	//   ....[92]....
        /*4ff4*/ 	.word	0x00153110


	//   ....[93]....
        /*4ff8*/ 	.word	0x00153170


	//   ....[94]....
        /*4ffc*/ 	.word	0x001531e0


	//   ....[95]....
        /*5000*/ 	.word	0x00153200


	//   ....[96]....
        /*5004*/ 	.word	0x00153300


	//   ....[97]....
        /*5008*/ 	.word	0x00153330


	//   ....[98]....
        /*500c*/ 	.word	0x00153380


	//   ....[99]....
        /*5010*/ 	.word	0x00153440


	//   ....[100]....
        /*5014*/ 	.word	0x001534a0


	//   ....[101]....
        /*5018*/ 	.word	0x00153520


	//   ....[102]....
        /*501c*/ 	.word	0x001535b0


	//   ....[103]....
        /*5020*/ 	.word	0x001535d0


	//   ....[104]....
        /*5024*/ 	.word	0x00153680


	//   ....[105]....
        /*5028*/ 	.word	0x001536b0


	//   ....[106]....
        /*502c*/ 	.word	0x00153710


	//   ....[107]....
        /*5030*/ 	.word	0x00153740


	//   ....[108]....
        /*5034*/ 	.word	0x00153790


	//   ....[109]....
        /*5038*/ 	.word	0x001537d0


	//   ....[110]....
        /*503c*/ 	.word	0x00153880


	//   ....[111]....
        /*5040*/ 	.word	0x001539a0


	//   ....[112]....
        /*5044*/ 	.word	0x00153a30


	//   ....[113]....
        /*5048*/ 	.word	0x00153a80


	//   ....[114]....
        /*504c*/ 	.word	0x00153b20


	//   ....[115]....
        /*5050*/ 	.word	0x00153b80


	//   ....[116]....
        /*5054*/ 	.word	0x00153bb0


	//   ....[117]....
        /*5058*/ 	.word	0x00153be0


	//   ....[118]....
        /*505c*/ 	.word	0x00153c40


	//   ....[119]....
        /*5060*/ 	.word	0x00153c70


	//   ....[120]....
        /*5064*/ 	.word	0x00153cc0


	//   ....[121]....
        /*5068*/ 	.word	0x00153cf0


	//   ....[122]....
        /*506c*/ 	.word	0x00153d70


	//   ....[123]....
        /*5070*/ 	.word	0x00153e50


	//   ....[124]....
        /*5074*/ 	.word	0x00153f00


	//   ....[125]....
        /*5078*/ 	.word	0x00153f70


	//   ....[126]....
        /*507c*/ 	.word	0x00153f90


	//   ....[127]....
        /*5080*/ 	.word	0x00153fb0


	//   ....[128]....
        /*5084*/ 	.word	0x00154090


	//   ....[129]....
        /*5088*/ 	.word	0x001540c0


	//   ....[130]....
        /*508c*/ 	.word	0x001540e0


	//   ....[131]....
        /*5090*/ 	.word	0x001541a0


	//   ....[132]....
        /*5094*/ 	.word	0x00154250


	//   ....[133]....
        /*5098*/ 	.word	0x001542a0


	//   ....[134]....
        /*509c*/ 	.word	0x00154330


	//   ....[135]....
        /*50a0*/ 	.word	0x00154360


	//   ....[136]....
        /*50a4*/ 	.word	0x00154460


	//   ....[137]....
        /*50a8*/ 	.word	0x00154480


	//   ....[138]....
        /*50ac*/ 	.word	0x001544a0


	//   ....[139]....
        /*50b0*/ 	.word	0x00154500


	//   ....[140]....
        /*50b4*/ 	.word	0x00154520


	//   ....[141]....
        /*50b8*/ 	.word	0x00154550


	//   ....[142]....
        /*50bc*/ 	.word	0x00154590


	//   ....[143]....
        /*50c0*/ 	.word	0x00154610


	//   ....[144]....
        /*50c4*/ 	.word	0x001546c0


	//   ....[145]....
        /*50c8*/ 	.word	0x00154720


	//   ....[146]....
        /*50cc*/ 	.word	0x001548f0


	//   ....[147]....
        /*50d0*/ 	.word	0x00154960


	//   ....[148]....
        /*50d4*/ 	.word	0x00154980


	//   ....[149]....
        /*50d8*/ 	.word	0x001549b0


	//   ....[150]....
        /*50dc*/ 	.word	0x001549d0


	//   ....[151]....
        /*50e0*/ 	.word	0x00154a60


	//   ....[152]....
        /*50e4*/ 	.word	0x00154ac0


	//   ....[153]....
        /*50e8*/ 	.word	0x00154ae0


	//   ....[154]....
        /*50ec*/ 	.word	0x00154b40


	//   ....[155]....
        /*50f0*/ 	.word	0x00154b70


	//   ....[156]....
        /*50f4*/ 	.word	0x00154c10


	//   ....[157]....
        /*50f8*/ 	.word	0x00154cd0


	//   ....[158]....
        /*50fc*/ 	.word	0x00154d50


	//   ....[159]....
        /*5100*/ 	.word	0x00154d70


	//   ....[160]....
        /*5104*/ 	.word	0x00154e70


	//   ....[161]....
        /*5108*/ 	.word	0x00154f30


	//   ....[162]....
        /*510c*/ 	.word	0x00154f60


	//   ....[163]....
        /*5110*/ 	.word	0x00155030


	//   ....[164]....
        /*5114*/ 	.word	0x00155080


	//   ....[165]....
        /*5118*/ 	.word	0x00155100


	//   ....[166]....
        /*511c*/ 	.word	0x00155130


	//   ....[167]....
        /*5120*/ 	.word	0x00155150


	//   ....[168]....
        /*5124*/ 	.word	0x00155190


	//   ....[169]....
        /*5128*/ 	.word	0x001551c0


	//   ....[170]....
        /*512c*/ 	.word	0x001551e0


	//   ....[171]....
        /*5130*/ 	.word	0x00155210


	//   ....[172]....
        /*5134*/ 	.word	0x00155260


	//   ....[173]....
        /*5138*/ 	.word	0x00155290


	//   ....[174]....
        /*513c*/ 	.word	0x001552b0


	//   ....[175]....
        /*5140*/ 	.word	0x001554c0


	//   ....[176]....
        /*5144*/ 	.word	0x00155530


	//   ....[177]....
        /*5148*/ 	.word	0x00155560


	//   ....[178]....
        /*514c*/ 	.word	0x00155650


	//   ....[179]....
        /*5150*/ 	.word	0x00155670


	//   ....[180]....
        /*5154*/ 	.word	0x00155690


	//   ....[181]....
        /*5158*/ 	.word	0x00155750


	//   ....[182]....
        /*515c*/ 	.word	0x00155770


	//   ....[183]....
        /*5160*/ 	.word	0x001557a0


	//   ....[184]....
        /*5164*/ 	.word	0x001557e0


	//   ....[185]....
        /*5168*/ 	.word	0x00155800


	//   ....[186]....
        /*516c*/ 	.word	0x00155860


	//   ....[187]....
        /*5170*/ 	.word	0x00155910


	//   ....[188]....
        /*5174*/ 	.word	0x00155980


	//   ....[189]....
        /*5178*/ 	.word	0x00155a10


	//   ....[190]....
        /*517c*/ 	.word	0x00155aa0


	//   ....[191]....
        /*5180*/ 	.word	0x00155ac0


	//   ....[192]....
        /*5184*/ 	.word	0x00155b80


	//   ....[193]....
        /*5188*/ 	.word	0x00155c10


	//   ....[194]....
        /*518c*/ 	.word	0x00155cb0


	//   ....[195]....
        /*5190*/ 	.word	0x00155cd0


	//   ....[196]....
        /*5194*/ 	.word	0x00155d00


	//   ....[197]....
        /*5198*/ 	.word	0x00155d20


	//   ....[198]....
        /*519c*/ 	.word	0x00155d40


	//   ....[199]....
        /*51a0*/ 	.word	0x00155d60


	//   ....[200]....
        /*51a4*/ 	.word	0x00155e40


	//   ....[201]....
        /*51a8*/ 	.word	0x00155ec0


	//   ....[202]....
        /*51ac*/ 	.word	0x00155ee0


	//   ....[203]....
        /*51b0*/ 	.word	0x00155f70


	//   ....[204]....
        /*51b4*/ 	.word	0x00156010


	//   ....[205]....
        /*51b8*/ 	.word	0x001560c0


	//   ....[206]....
        /*51bc*/ 	.word	0x00156100


	//   ....[207]....
        /*51c0*/ 	.word	0x00156160


	//   ....[208]....
        /*51c4*/ 	.word	0x00156220


	//   ....[209]....
        /*51c8*/ 	.word	0x00156250


	//   ....[210]....
        /*51cc*/ 	.word	0x00156300


	//   ....[211]....
        /*51d0*/ 	.word	0x00156350


	//   ....[212]....
        /*51d4*/ 	.word	0x00156460


	//   ....[213]....
        /*51d8*/ 	.word	0x00156480


	//   ....[214]....
        /*51dc*/ 	.word	0x001564a0


	//   ....[215]....
        /*51e0*/ 	.word	0x001564c0


	//   ....[216]....
        /*51e4*/ 	.word	0x00156520


	//   ....[217]....
        /*51e8*/ 	.word	0x00156550


	//   ....[218]....
        /*51ec*/ 	.word	0x001565f0


	//   ....[219]....
        /*51f0*/ 	.word	0x00156640


	//   ....[220]....
        /*51f4*/ 	.word	0x00156660


	//   ....[221]....
        /*51f8*/ 	.word	0x00156700


	//   ....[222]....
        /*51fc*/ 	.word	0x00156790


	//   ....[223]....
        /*5200*/ 	.word	0x001568a0


	//   ....[224]....
        /*5204*/ 	.word	0x001568c0


	//   ....[225]....
        /*5208*/ 	.word	0x001569d0


	//   ....[226]....
        /*520c*/ 	.word	0x00156a50


	//   ....[227]....
        /*5210*/ 	.word	0x00156b20


	//   ....[228]....
        /*5214*/ 	.word	0x00156be0


	//   ....[229]....
        /*5218*/ 	.word	0x00156c90


	//   ....[230]....
        /*521c*/ 	.word	0x00156cb0


	//   ....[231]....
        /*5220*/ 	.word	0x00156d50


	//   ....[232]....
        /*5224*/ 	.word	0x00156db0


	//   ....[233]....
        /*5228*/ 	.word	0x00156e20


	//   ....[234]....
        /*522c*/ 	.word	0x00156ee0


	//   ....[235]....
        /*5230*/ 	.word	0x00156f30


	//   ....[236]....
        /*5234*/ 	.word	0x00156f50


	//   ....[237]....
        /*5238*/ 	.word	0x00157020


	//   ....[238]....
        /*523c*/ 	.word	0x001570c0


	//   ....[239]....
        /*5240*/ 	.word	0x00157190


	//   ....[240]....
        /*5244*/ 	.word	0x001571f0


	//   ....[241]....
        /*5248*/ 	.word	0x001572c0


	//   ....[242]....
        /*524c*/ 	.word	0x00157370


	//   ....[243]....
        /*5250*/ 	.word	0x00157410


	//   ....[244]....
        /*5254*/ 	.word	0x00157480


	//   ....[245]....
        /*5258*/ 	.word	0x001575a0


	//   ....[246]....
        /*525c*/ 	.word	0x00157670


	//   ....[247]....
        /*5260*/ 	.word	0x00157690


	//   ....[248]....
        /*5264*/ 	.word	0x001576c0


	//   ....[249]....
        /*5268*/ 	.word	0x00157770


	//   ....[250]....
        /*526c*/ 	.word	0x001577a0


	//   ....[251]....
        /*5270*/ 	.word	0x00157820


	//   ....[252]....
        /*5274*/ 	.word	0x00157860


	//   ....[253]....
        /*5278*/ 	.word	0x001578e0


	//   ....[254]....
        /*527c*/ 	.word	0x00157980


	//----- nvinfo : EIATTR_VRC_CTA_INIT_COUNT
	.align		4
.L_41:
        /*5280*/ 	.byte	0x02, 0x4a
	.zero		1
	.zero		1


	//----- nvinfo : EIATTR_EXIT_INSTR_OFFSETS
	.align		4
        /*5284*/ 	.byte	0x04, 0x1c
        /*5286*/ 	.short	(.L_43 - .L_42)


	//   ....[0]....
.L_42:
        /*5288*/ 	.word	0x001845f0


	//   ....[1]....
        /*528c*/ 	.word	0x00184620


	//----- nvinfo : EIATTR_REQNTID
	.align		4
.L_43:
        /*5290*/ 	.byte	0x04, 0x10
        /*5292*/ 	.short	(.L_45 - .L_44)
.L_44:
        /*5294*/ 	.word	0x00000020
        /*5298*/ 	.word	0x00000001
        /*529c*/ 	.word	0x00000001


	//----- nvinfo : EIATTR_CBANK_PARAM_SIZE
	.align		4
.L_45:
        /*52a0*/ 	.byte	0x03, 0x19
        /*52a2*/ 	.short	0x0050


	//----- nvinfo : EIATTR_PARAM_CBANK
	.align		4
        /*52a4*/ 	.byte	0x04, 0x0a
        /*52a6*/ 	.short	(.L_47 - .L_46)
	.align		4
.L_46:
        /*52a8*/ 	.word	index@(.nv.constant0.matmul_kernel)
        /*52ac*/ 	.short	0x0380
        /*52ae*/ 	.short	0x0050


	//----- nvinfo : EIATTR_SW_WAR
	.align		4
.L_47:
        /*52b0*/ 	.byte	0x04, 0x36
        /*52b2*/ 	.short	(.L_49 - .L_48)
.L_48:
        /*52b4*/ 	.word	0x00000008
.L_49:


//--------------------- .nv.compat                --------------------------
	.section	.nv.compat,"",@"SHT_CUDA_COMPAT_INFO"
	.align	4
        /*0000*/ 	.byte	0x02, 0x02, 0x02, 0x00, 0x02, 0x05, 0x05, 0x00, 0x02, 0x03, 0x00, 0x00, 0x02, 0x06, 0x01, 0x00


//--------------------- .nv.callgraph             --------------------------
	.section	.nv.callgraph,"",@"SHT_CUDA_CALLGRAPH"
	.align	4
	.sectionentsize	8
	.align		4
        /*0000*/ 	.word	0x00000000
	.align		4
        /*0004*/ 	.word	0xffffffff
	.align		4
        /*0008*/ 	.word	0x00000000
	.align		4
        /*000c*/ 	.word	0xfffffffe
	.align		4
        /*0010*/ 	.word	0x00000000
	.align		4
        /*0014*/ 	.word	0xfffffffd
	.align		4
        /*0018*/ 	.word	0x00000000
	.align		4
        /*001c*/ 	.word	0xfffffffc


//--------------------- .text.matmul_kernel       --------------------------
	.section	.text.matmul_kernel,"ax",@progbits
	.align	128
        .global         matmul_kernel
        .type           matmul_kernel,@function
        .size           matmul_kernel,(.L_x_3 - matmul_kernel)
        .other          matmul_kernel,@"STO_CUDA_ENTRY STV_DEFAULT"
matmul_kernel:
.text.matmul_kernel:
[----:B------:R-:W0:Y:S08]  /*0000*/  LDC R1, c[0x0][0x37c] ;  /* 0x0000df00ff017b82 */ /* 0x000e300000000800 */
[----:B------:R-:W1:Y:S01]  /*0010*/  LDC.64 R2, c[0x0][0x398] ;  /* 0x0000e600ff027b82 */ /* 0x000e620000000a00 */
[----:B0-----:R-:W-:Y:S01]  /*0020*/  VIADD R1, R1, 0xffff6ab8 ;  /* 0xffff6ab801017836 */ /* 0x001fe20000000000 */
[----:B------:R-:W0:Y:S01]  /*0030*/  S2R R5, SR_CTAID.X ;  /* 0x0000000000057919 */ /* 0x000e220000002500 */
[----:B------:R-:W2:Y:S01]  /*0040*/  LDCU UR5, c[0x0][0x3a0] ;  /* 0x00007400ff0577ac */ /* 0x000ea20008000800 */
[----:B------:R-:W-:-:S02]  /*0050*/  CS2R R12, SRZ ;  /* 0x00000000000c7805 */ /* 0x000fc4000001ff00 */
[----:B------:R-:W-:Y:S01]  /*0060*/  CS2R R14, SRZ ;  /* 0x00000000000e7805 */ /* 0x000fe2000001ff00 */
[----:B------:R-:W3:Y:S01]  /*0070*/  S2R R16, SR_TID.X ;  /* 0x0000000000107919 */ /* 0x000ee20000002100 */
[----:B------:R-:W-:Y:S01]  /*0080*/  UMOV UR4, 0x400 ;  /* 0x0000040000047882 */ /* 0x000fe20000000000 */
[----:B------:R-:W4:Y:S01]  /*0090*/  S2UR UR6, SR_CgaCtaId ;  /* 0x00000000000679c3 */ /* 0x000f220000008800 */
[----:B------:R-:W0:Y:S01]  /*00a0*/  LDCU.64 UR8, c[0x0][0x358] ;  /* 0x00006b00ff0877ac */ /* 0x000e220008000a00 */
[----:B--2---:R-:W-:Y:S01]  /*00b0*/  UIADD3 UR5, UPT, UPT, UR5, 0x3f, URZ ;  /* 0x0000003f05057890 */ /* 0x004fe2000fffe0ff */
[----:B-1----:R1:W-:Y:S01]  /*00c0*/  STL.64 [R1+0x90], R2 ;  /* 0x0000900201007387 */ /* 0x0023e20000100a00 */
[----:B------:R-:W-:Y:S02]  /*00d0*/  IMAD.MOV.U32 R24, RZ, RZ, R3 ;  /* 0x000000ffff187224 */ /* 0x000fe400078e0003 */
[----:B------:R-:W-:Y:S01]  /*00e0*/  UISETP.GE.AND UP0, UPT, UR5, 0x40, UPT ;  /* 0x000000400500788c */ /* 0x000fe2000bf06270 */
[----:B------:R-:W-:Y:S01]  /*00f0*/  IMAD.MOV.U32 R25, RZ, RZ, R2 ;  /* 0x000000ffff197224 */ /* 0x000fe200078e0002 */
[----:B------:R-:W-:Y:S01]  /*0100*/  STL [R1+0x20], RZ ;  /* 0x000020ff01007387 */ /* 0x000fe20000100800 */
[----:B------:R-:W-:-:S03]  /*0110*/  VIADD R0, R24, 0x7f ;  /* 0x0000007f18007836 */ /* 0x000fc60000000000 */
[----:B------:R-:W-:Y:S01]  /*0120*/  STL [R1+0x24], RZ ;  /* 0x000024ff01007387 */ /* 0x000fe20000100800 */
[----:B----4-:R-:W-:Y:S01]  /*0130*/  ULEA UR4, UR6, UR4, 0x18 ;  /* 0x0000000406047291 */ /* 0x010fe2000f8ec0ff */
[----:B0-----:R-:W-:Y:S02]  /*0140*/  IABS R8, R5 ;  /* 0x0000000500087213 */ /* 0x001fe40000000000 */
[----:B------:R-:W-:Y:S01]  /*0150*/  STL [R1+0x28], RZ ;  /* 0x000028ff01007387 */ /* 0x000fe20000100800 */
[----:B-1----:R-:W-:-:S03]  /*0160*/  SHF.R.S32.HI R3, RZ, 0x1f, R0 ;  /* 0x0000001fff037819 */ /* 0x002fc60000011400 */
[----:B------:R-:W-:Y:S01]  /*0170*/  STL [R1+0x2c], RZ ;  /* 0x00002cff01007387 */ /* 0x000fe20000100800 */
[----:B------:R-:W-:-:S03]  /*0180*/  LEA.HI R3, R3, R0, RZ, 0x7 ;  /* 0x0000000003037211 */ /* 0x000fc600078f38ff */
[----:B------:R-:W-:Y:S01]  /*0190*/  STL [R1+0x50], RZ ;  /* 0x000050ff01007387 */ /* 0x000fe20000100800 */
[----:B------:R-:W-:-:S03]  /*01a0*/  SHF.R.S32.HI R3, RZ, 0x7, R3 ;  /* 0x00000007ff037819 */ /* 0x000fc60000011403 */
[----:B------:R-:W-:Y:S02]  /*01b0*/  STL [R1+0x54], RZ ;  /* 0x000054ff01007387 */ /* 0x000fe40000100800 */
[----:B------:R-:W-:Y:S02]  /*01c0*/  IMAD.SHL.U32 R4, R3, 0x8, RZ ;  /* 0x0000000803047824 */ /* 0x000fe400078e00ff */
[----:B------:R-:W-:Y:S03]  /*01d0*/  STL [R1+0x58], RZ ;  /* 0x000058ff01007387 */ /* 0x000fe60000100800 */
[-C--:B------:R-:W-:Y:S01]  /*01e0*/  IABS R7, R4.reuse ;  /* 0x0000000400077213 */ /* 0x080fe20000000000 */
[----:B------:R-:W-:Y:S01]  /*01f0*/  STL [R1+0x5c], RZ ;  /* 0x00005cff01007387 */ /* 0x000fe20000100800 */
[----:B------:R-:W-:Y:S02]  /*0200*/  IABS R10, R4 ;  /* 0x00000004000a7213 */ /* 0x000fe40000000000 */
[----:B------:R-:W0:Y:S01]  /*0210*/  I2F.RP R0, R7 ;  /* 0x0000000700007306 */ /* 0x000e220000209400 */
[----:B------:R-:W-:Y:S04]  /*0220*/  STL [R1+0x80], RZ ;  /* 0x000080ff01007387 */ /* 0x000fe80000100800 */
[----:B------:R-:W-:Y:S04]  /*0230*/  STL [R1+0x84], RZ ;  /* 0x000084ff01007387 */ /* 0x000fe80000100800 */
[----:B------:R-:W-:Y:S04]  /*0240*/  STL [R1+0x88], RZ ;  /* 0x000088ff01007387 */ /* 0x000fe80000100800 */
[----:B------:R-:W-:Y:S01]  /*0250*/  STL [R1+0x8c], RZ ;  /* 0x00008cff01007387 */ /* 0x000fe20000100800 */
[----:B0-----:R-:W0:Y:S03]  /*0260*/  MUFU.RCP R0, R0 ;  /* 0x0000000000007308 */ /* 0x001e260000001000 */
[----:B------:R-:W-:Y:S04]  /*0270*/  STL [R1+0xe0], RZ ;  /* 0x0000e0ff01007387 */ /* 0x000fe80000100800 */
[----:B------:R-:W-:Y:S04]  /*0280*/  STL [R1+0xe4], RZ ;  /* 0x0000e4ff01007387 */ /* 0x000fe80000100800 */
[----:B------:R-:W-:Y:S04]  /*0290*/  STL [R1+0xe8], RZ ;  /* 0x0000e8ff01007387 */ /* 0x000fe80000100800 */
[----:B------:R-:W-:Y:S01]  /*02a0*/  STL [R1+0xec], RZ ;  /* 0x0000ecff01007387 */ /* 0x000fe20000100800 */
[----:B0-----:R-:W-:-:S03]  /*02b0*/  VIADD R2, R0, 0xffffffe ;  /* 0x0ffffffe00027836 */ /* 0x001fc60000000000 */
[----:B------:R-:W-:Y:S01]  /*02c0*/  STL [R1+0x120], RZ ;  /* 0x000120ff01007387 */ /* 0x000fe20000100800 */
[----:B------:R-:W-:Y:S01]  /*02d0*/  IMAD.MOV R0, RZ, RZ, -R10 ;  /* 0x000000ffff007224 */ /* 0x000fe200078e0a0a */
[----:B------:R0:W1:Y:S02]  /*02e0*/  F2I.FTZ.U32.TRUNC.NTZ R3, R2 ;  /* 0x0000000200037305 */ /* 0x000064000021f000 */
[----:B------:R-:W-:Y:S04]  /*02f0*/  STL [R1+0x124], RZ ;  /* 0x000124ff01007387 */ /* 0x000fe80000100800 */
[----:B------:R-:W-:Y:S04]  /*0300*/  STL [R1+0x128], RZ ;  /* 0x000128ff01007387 */ /* 0x000fe80000100800 */
[----:B------:R-:W-:Y:S01]  /*0310*/  STL [R1+0x12c], RZ ;  /* 0x00012cff01007387 */ /* 0x000fe20000100800 */
[----:B0-----:R-:W-:-:S03]  /*0320*/  IMAD.MOV.U32 R2, RZ, RZ, RZ ;  /* 0x000000ffff027224 */ /* 0x001fc600078e00ff */
[----:B------:R-:W-:Y:S01]  /*0330*/  STL [R1+0x270], RZ ;  /* 0x000270ff01007387 */ /* 0x000fe20000100800 */
[----:B-1----:R-:W-:-:S03]  /*0340*/  IMAD.MOV R6, RZ, RZ, -R3 ;  /* 0x000000ffff067224 */ /* 0x002fc600078e0a03 */
[----:B------:R-:W-:Y:S01]  /*0350*/  STL [R1+0x274], RZ ;  /* 0x000274ff01007387 */ /* 0x000fe20000100800 */
[----:B------:R-:W-:-:S03]  /*0360*/  IMAD R9, R6, R7, RZ ;  /* 0x0000000706097224 */ /* 0x000fc600078e02ff */
[----:B------:R-:W-:Y:S01]  /*0370*/  STL [R1+0x278], RZ ;  /* 0x000278ff01007387 */ /* 0x000fe20000100800 */
[----:B------:R-:W-:Y:S02]  /*0380*/  IMAD.MOV.U32 R6, RZ, RZ, R8 ;  /* 0x000000ffff067224 */ /* 0x000fe400078e0008 */
[----:B------:R-:W-:Y:S01]  /*0390*/  IMAD.HI.U32 R3, R3, R9, R2 ;  /* 0x0000000903037227 */ /* 0x000fe200078e0002 */
[----:B------:R-:W-:Y:S04]  /*03a0*/  STL [R1+0x27c], RZ ;  /* 0x00027cff01007387 */ /* 0x000fe80000100800 */
[----:B------:R-:W-:Y:S01]  /*03b0*/  STL [R1+0x300], RZ ;  /* 0x000300ff01007387 */ /* 0x000fe20000100800 */
[----:B------:R-:W-:-:S03]  /*03c0*/  IMAD.HI.U32 R3, R3, R6, RZ ;  /* 0x0000000603037227 */ /* 0x000fc600078e00ff */
[----:B------:R-:W-:Y:S01]  /*03d0*/  STL [R1+0x304], RZ ;  /* 0x000304ff01007387 */ /* 0x000fe20000100800 */
[----:B------:R-:W-:-:S03]  /*03e0*/  IMAD R0, R3, R0, R6 ;  /* 0x0000000003007224 */ /* 0x000fc600078e0206 */
[----:B------:R-:W-:Y:S02]  /*03f0*/  STL [R1+0x308], RZ ;  /* 0x000308ff01007387 */ /* 0x000fe40000100800 */
[----:B------:R-:W-:Y:S02]  /*0400*/  ISETP.GT.U32.AND P1, PT, R7, R0, PT ;  /* 0x000000000700720c */ /* 0x000fe40003f24070 */
[----:B------:R-:W-:Y:S04]  /*0410*/  STL [R1+0x30c], RZ ;  /* 0x00030cff01007387 */ /* 0x000fe80000100800 */
[----:B------:R-:W-:Y:S04]  /*0420*/  STL [R1+0x490], RZ ;  /* 0x000490ff01007387 */ /* 0x000fe80000100800 */
[----:B------:R-:W-:Y:S03]  /*0430*/  STL [R1+0x494], RZ ;  /* 0x000494ff01007387 */ /* 0x000fe60000100800 */
[----:B------:R-:W-:Y:S01]  /*0440*/  @!P1 IMAD.IADD R0, R0, 0x1, -R7 ;  /* 0x0000000100009824 */ /* 0x000fe200078e0a07 */
[----:B------:R-:W-:Y:S01]  /*0450*/  STL [R1+0x498], RZ ;  /* 0x000498ff01007387 */ /* 0x000fe20000100800 */
[----:B------:R-:W-:Y:S01]  /*0460*/  @!P1 VIADD R3, R3, 0x1 ;  /* 0x0000000103039836 */ /* 0x000fe20000000000 */
[----:B------:R-:W-:-:S02]  /*0470*/  ISETP.NE.AND P1, PT, R4, RZ, PT ;  /* 0x000000ff0400720c */ /* 0x000fc40003f25270 */
[----:B------:R-:W-:Y:S01]  /*0480*/  STL [R1+0x49c], RZ ;  /* 0x00049cff01007387 */ /* 0x000fe20000100800 */
[----:B------:R-:W-:Y:S02]  /*0490*/  ISETP.GE.U32.AND P0, PT, R0, R7, PT ;  /* 0x000000070000720c */ /* 0x000fe40003f06070 */
[----:B------:R-:W-:Y:S01]  /*04a0*/  LOP3.LUT R0, R5, R4, RZ, 0x3c, !PT ;  /* 0x0000000405007212 */ /* 0x000fe200078e3cff */
[----:B------:R-:W-:Y:S03]  /*04b0*/  STL [R1+0x4c0], RZ ;  /* 0x0004c0ff01007387 */ /* 0x000fe60000100800 */
[----:B------:R-:W-:Y:S01]  /*04c0*/  ISETP.GE.AND P2, PT, R0, RZ, PT ;  /* 0x000000ff0000720c */ /* 0x000fe20003f46270 */
[----:B------:R-:W-:Y:S01]  /*04d0*/  STL [R1+0x4c4], RZ ;  /* 0x0004c4ff01007387 */ /* 0x000fe20000100800 */
[----:B------:R-:W-:-:S03]  /*04e0*/  VIADD R0, R25, 0x1ff ;  /* 0x000001ff19007836 */ /* 0x000fc60000000000 */
[----:B------:R-:W-:Y:S02]  /*04f0*/  STL [R1+0x4c8], RZ ;  /* 0x0004c8ff01007387 */ /* 0x000fe40000100800 */
[----:B------:R-:W-:Y:S02]  /*0500*/  @P0 VIADD R3, R3, 0x1 ;  /* 0x0000000103030836 */ /* 0x000fe40000000000 */
[----:B------:R-:W-:Y:S02]  /*0510*/  STL [R1+0x4cc], RZ ;  /* 0x0004ccff01007387 */ /* 0x000fe40000100800 */
[----:B------:R-:W-:Y:S01]  /*0520*/  IMAD.MOV.U32 R2, RZ, RZ, R3 ;  /* 0x000000ffff027224 */ /* 0x000fe200078e0003 */
[----:B------:R-:W-:Y:S01]  /*0530*/  SHF.R.S32.HI R3, RZ, 0x1f, R0 ;  /* 0x0000001fff037819 */ /* 0x000fe20000011400 */
[----:B------:R-:W-:Y:S02]  /*0540*/  STL [R1+0x4f0], RZ ;  /* 0x0004f0ff01007387 */ /* 0x000fe40000100800 */
[----:B------:R-:W-:Y:S01]  /*0550*/  @!P2 IMAD.MOV R2, RZ, RZ, -R2 ;  /* 0x000000ffff02a224 */ /* 0x000fe200078e0a02 */
[----:B------:R-:W-:Y:S01]  /*0560*/  @!P1 LOP3.LUT R2, RZ, R4, RZ, 0x33, !PT ;  /* 0x00000004ff029212 */ /* 0x000fe200078e33ff */
[----:B------:R-:W-:Y:S01]  /*0570*/  STL [R1+0x4f4], RZ ;  /* 0x0004f4ff01007387 */ /* 0x000fe20000100800 */
[----:B------:R-:W-:-:S03]  /*0580*/  LEA.HI R3, R3, R0, RZ, 0x9 ;  /* 0x0000000003037211 */ /* 0x000fc600078f48ff */
[----:B------:R-:W-:Y:S01]  /*0590*/  STL [R1+0x4f8], RZ ;  /* 0x0004f8ff01007387 */ /* 0x000fe20000100800 */
[----:B------:R-:W-:Y:S02]  /*05a0*/  IMAD.SHL.U32 R6, R2, 0x8, RZ ;  /* 0x0000000802067824 */ /* 0x000fe400078e00ff */
[----:B------:R-:W-:Y:S01]  /*05b0*/  IMAD.MOV R2, RZ, RZ, -R2 ;  /* 0x000000ffff027224 */ /* 0x000fe200078e0a02 */
[----:B------:R-:W-:Y:S02]  /*05c0*/  STL [R1+0x4fc], RZ ;  /* 0x0004fcff01007387 */ /* 0x000fe40000100800 */
[----:B------:R-:W-:Y:S01]  /*05d0*/  LEA.HI.SX32 R3, R3, -R6, 0x17 ;  /* 0x8000000603037211 */ /* 0x000fe200078fbaff */
[----:B------:R-:W-:Y:S01]  /*05e0*/  IMAD R4, R4, R2, R5 ;  /* 0x0000000204047224 */ /* 0x000fe200078e0205 */
[----:B------:R-:W-:Y:S02]  /*05f0*/  STL [R1+0x520], RZ ;  /* 0x000520ff01007387 */ /* 0x000fe40000100800 */
[----:B------:R-:W-:-:S02]  /*0600*/  VIMNMX R11, PT, PT, R3, 0x8, PT ;  /* 0x00000008030b7848 */ /* 0x000fc40003fe0100 */
[----:B------:R-:W-:Y:S01]  /*0610*/  STL [R1+0x524], RZ ;  /* 0x000524ff01007387 */ /* 0x000fe20000100800 */
[----:B------:R-:W-:Y:S02]  /*0620*/  IABS R9, R4 ;  /* 0x0000000400097213 */ /* 0x000fe40000000000 */
[----:B------:R-:W-:Y:S01]  /*0630*/  IABS R7, R11 ;  /* 0x0000000b00077213 */ /* 0x000fe20000000000 */
[----:B------:R-:W-:Y:S03]  /*0640*/  STL [R1+0x528], RZ ;  /* 0x000528ff01007387 */ /* 0x000fe60000100800 */
        /* <DEDUP_REMOVED lines=11> */
[----:B------:R-:W-:Y:S04]  /*0700*/  STL [R1+0x58c], RZ ;  /* 0x00058cff01007387 */ /* 0x000fe80000100800 */
[----:B------:R-:W-:Y:S01]  /*0710*/  STL [R1+0x460], RZ ;  /* 0x000460ff01007387 */ /* 0x000fe20000100800 */
[----:B------:R-:W0:Y:S03]  /*0720*/  F2I.FTZ.U32.TRUNC.NTZ R3, R3 ;  /* 0x0000000300037305 */ /* 0x000e26000021f000 */
[----:B------:R-:W-:Y:S04]  /*0730*/  STL [R1+0x464], RZ ;  /* 0x000464ff01007387 */ /* 0x000fe80000100800 */
[----:B------:R-:W-:Y:S04]  /*0740*/  STL [R1+0x468], RZ ;  /* 0x000468ff01007387 */ /* 0x000fe80000100800 */
[----:B------:R-:W-:Y:S04]  /*0750*/  STL [R1+0x46c], RZ ;  /* 0x00046cff01007387 */ /* 0x000fe80000100800 */
[----:B------:R-:W-:Y:S01]  /*0760*/  STL [R1+0x1390], RZ ;  /* 0x001390ff01007387 */ /* 0x000fe20000100800 */
[----:B0-----:R-:W-:-:S03]  /*0770*/  IMAD.MOV R8, RZ, RZ, -R3 ;  /* 0x000000ffff087224 */ /* 0x001fc600078e0a03 */
[----:B------:R-:W-:Y:S01]  /*0780*/  STL [R1+0x1394], RZ ;  /* 0x001394ff01007387 */ /* 0x000fe20000100800 */
[----:B------:R-:W-:Y:S01]  /*0790*/  IMAD.MOV.U32 R2, RZ, RZ, R8 ;  /* 0x000000ffff027224 */ /* 0x000fe200078e0008 */
[----:B------:R-:W-:Y:S02]  /*07a0*/  IABS R8, R11 ;  /* 0x0000000b00087213 */ /* 0x000fe40000000000 */
[----:B------:R-:W-:Y:S01]  /*07b0*/  STL [R1+0x1398], RZ ;  /* 0x001398ff01007387 */ /* 0x000fe20000100800 */
[----:B------:R-:W-:Y:S02]  /*07c0*/  IMAD R5, R2, R7, RZ ;  /* 0x0000000702057224 */ /* 0x000fe400078e02ff */
[----:B------:R-:W-:Y:S01]  /*07d0*/  IMAD.MOV.U32 R2, RZ, RZ, RZ ;  /* 0x000000ffff027224 */ /* 0x000fe200078e00ff */
[----:B------:R-:W-:Y:S03]  /*07e0*/  STL [R1+0x139c], RZ ;  /* 0x00139cff01007387 */ /* 0x000fe60000100800 */
[----:B------:R-:W-:Y:S01]  /*07f0*/  IMAD.HI.U32 R2, R3, R5, R2 ;  /* 0x0000000503027227 */ /* 0x000fe200078e0002 */
[----:B------:R-:W-:Y:S03]  /*0800*/  STL [R1+0x1370], RZ ;  /* 0x001370ff01007387 */ /* 0x000fe60000100800 */
[----:B------:R-:W-:Y:S01]  /*0810*/  IMAD.MOV R3, RZ, RZ, -R8 ;  /* 0x000000ffff037224 */ /* 0x000fe200078e0a08 */
[----:B------:R-:W-:Y:S01]  /*0820*/  STL [R1+0x1374], RZ ;  /* 0x001374ff01007387 */ /* 0x000fe20000100800 */
[----:B------:R-:W-:-:S03]  /*0830*/  IMAD.HI.U32 R0, R2, R9, RZ ;  /* 0x0000000902007227 */ /* 0x000fc600078e00ff */
[----:B------:R-:W-:Y:S01]  /*0840*/  STL [R1+0x1378], RZ ;  /* 0x001378ff01007387 */ /* 0x000fe20000100800 */
[----:B------:R-:W-:Y:S01]  /*0850*/  IMAD R2, R0, R3, R9 ;  /* 0x0000000300027224 */ /* 0x000fe200078e0209 */
[----:B---3--:R-:W-:Y:S02]  /*0860*/  LOP3.LUT R3, R16, 0x1f, RZ, 0xc0, !PT ;  /* 0x0000001f10037812 */ /* 0x008fe400078ec0ff */
        /* <DEDUP_REMOVED lines=14> */
[----:B------:R-:W-:Y:S04]  /*0950*/  STL [R1+0x1338], RZ ;  /* 0x001338ff01007387 */ /* 0x000fe80000100800 */
[----:B------:R-:W-:Y:S02]  /*0960*/  STL [R1+0x133c], RZ ;  /* 0x00133cff01007387 */ /* 0x000fe40000100800 */
[----:B------:R-:W-:-:S02]  /*0970*/  @P0 VIADD R0, R0, 0x1 ;  /* 0x0000000100000836 */ /* 0x000fc40000000000 */
[----:B------:R-:W-:Y:S04]  /*0980*/  STL [R1+0x1310], RZ ;  /* 0x001310ff01007387 */ /* 0x000fe80000100800 */
[----:B------:R-:W-:Y:S01]  /*0990*/  STL [R1+0x1314], RZ ;  /* 0x001314ff01007387 */ /* 0x000fe20000100800 */
[----:B------:R-:W-:Y:S01]  /*09a0*/  @!P2 IMAD.MOV R0, RZ, RZ, -R0 ;  /* 0x000000ffff00a224 */ /* 0x000fe200078e0a00 */
[----:B------:R-:W-:Y:S02]  /*09b0*/  @!P1 LOP3.LUT R0, RZ, R11, RZ, 0x33, !PT ;  /* 0x0000000bff009212 */ /* 0x000fe400078e33ff */
[----:B------:R-:W-:Y:S03]  /*09c0*/  STL [R1+0x1318], RZ ;  /* 0x001318ff01007387 */ /* 0x000fe60000100800 */
[----:B------:R-:W-:Y:S01]  /*09d0*/  IMAD.SHL.U32 R27, R0, 0x80, RZ ;  /* 0x00000080001b7824 */ /* 0x000fe200078e00ff */
[----:B------:R-:W-:Y:S01]  /*09e0*/  STL [R1+0x131c], RZ ;  /* 0x00131cff01007387 */ /* 0x000fe20000100800 */
[----:B------:R-:W-:-:S02]  /*09f0*/  IMAD.MOV R2, RZ, RZ, -R0 ;  /* 0x000000ffff027224 */ /* 0x000fc400078e0a00 */
[C---:B------:R-:W-:Y:S01]  /*0a00*/  VIADD R8, R27.reuse, 0x1 ;  /* 0x000000011b087836 */ /* 0x040fe20000000000 */
[----:B------:R-:W-:Y:S01]  /*0a10*/  STL [R1+0x12f0], RZ ;  /* 0x0012f0ff01007387 */ /* 0x000fe20000100800 */
[C---:B------:R-:W-:Y:S02]  /*0a20*/  VIADD R0, R27.reuse, 0x2 ;  /* 0x000000021b007836 */ /* 0x040fe40000000000 */
[----:B------:R-:W-:Y:S01]  /*0a30*/  VIADD R9, R27, 0x3 ;  /* 0x000000031b097836 */ /* 0x000fe20000000000 */
[----:B------:R-:W-:Y:S01]  /*0a40*/  STL [R1+0x12f4], RZ ;  /* 0x0012f4ff01007387 */ /* 0x000fe20000100800 */
[----:B------:R-:W-:Y:S01]  /*0a50*/  IMAD R2, R11, R2, R4 ;  /* 0x000000020b027224 */ /* 0x000fe200078e0204 */
[----:B------:R-:W-:Y:S01]  /*0a60*/  CS2R R4, SRZ ;  /* 0x0000000000047805 */ /* 0x000fe2000001ff00 */
[C---:B------:R-:W-:Y:S01]  /*0a70*/  VIADD R59, R27.reuse, 0x19 ;  /* 0x000000191b3b7836 */ /* 0x040fe20000000000 */
[----:B------:R-:W-:Y:S01]  /*0a80*/  STL [R1+0x12f8], RZ ;  /* 0x0012f8ff01007387 */ /* 0x000fe20000100800 */
[----:B------:R-:W-:Y:S01]  /*0a90*/  IMAD.IADD R2, R6, 0x1, R2 ;  /* 0x0000000106027824 */ /* 0x000fe200078e0202 */
[----:B------:R-:W-:Y:S01]  /*0aa0*/  CS2R R6, SRZ ;  /* 0x0000000000067805 */ /* 0x000fe2000001ff00 */
[C---:B------:R-:W-:Y:S01]  /*0ab0*/  VIADD R58, R27.reuse, 0x1a ;  /* 0x0000001a1b3a7836 */ /* 0x040fe20000000000 */
[----:B------:R-:W-:Y:S01]  /*0ac0*/  STL [R1+0x12fc], RZ ;  /* 0x0012fcff01007387 */ /* 0x000fe20000100800 */
[----:B------:R-:W-:-:S02]  /*0ad0*/  VIADD R57, R27, 0x1b ;  /* 0x0000001b1b397836 */ /* 0x000fc40000000000 */
[C---:B------:R-:W-:Y:S01]  /*0ae0*/  VIADD R56, R27.reuse, 0x1c ;  /* 0x0000001c1b387836 */ /* 0x040fe20000000000 */
[----:B------:R-:W-:Y:S01]  /*0af0*/  STL [R1+0x12d0], RZ ;  /* 0x0012d0ff01007387 */ /* 0x000fe20000100800 */
[C---:B------:R-:W-:Y:S02]  /*0b00*/  VIADD R55, R27.reuse, 0x1d ;  /* 0x0000001d1b377836 */ /* 0x040fe40000000000 */
[C---:B------:R-:W-:Y:S01]  /*0b10*/  VIADD R54, R27.reuse, 0x1e ;  /* 0x0000001e1b367836 */ /* 0x040fe20000000000 */
[----:B------:R-:W-:Y:S01]  /*0b20*/  STL [R1+0x12d4], RZ ;  /* 0x0012d4ff01007387 */ /* 0x000fe20000100800 */
[C---:B------:R-:W-:Y:S02]  /*0b30*/  VIADD R53, R27.reuse, 0x1f ;  /* 0x0000001f1b357836 */ /* 0x040fe40000000000 */
        /* <DEDUP_REMOVED lines=35> */
[----:B------:R-:W-:-:S03]  /*0d70*/  VIADD R10, R27, 0x7a ;  /* 0x0000007a1b0a7836 */ /* 0x000fc60000000000 */
[----:B------:R-:W-:Y:S04]  /*0d80*/  STL [R1+0x1288], RZ ;  /* 0x001288ff01007387 */ /* 0x000fe80000100800 */
        /* <DEDUP_REMOVED lines=1945> */
[----:B------:R-:W-:Y:S04]  /*8720*/  STL [R1+0x2e40], R27 ;  /* 0x002e401b01007387 */ /* 0x000fe80000100800 */
[----:B------:R0:W-:Y:S04]  /*8730*/  STL [R1+0x158], R8 ;  /* 0x0001580801007387 */ /* 0x0001e80000100800 */
[----:B------:R1:W-:Y:S04]  /*8740*/  STL [R1+0x150], R0 ;  /* 0x0001500001007387 */ /* 0x0003e80000100800 */
[----:B------:R2:W-:Y:S01]  /*8750*/  STL [R1+0x14c], R9 ;  /* 0x00014c0901007387 */ /* 0x0005e20000100800 */
[----:B0-----:R-:W-:-:S02]  /*8760*/  VIADD R8, R27, 0x4 ;  /* 0x000000041b087836 */ /* 0x001fc40000000000 */
[----:B-1----:R-:W-:-:S03]  /*8770*/  VIADD R0, R27, 0x5 ;  /* 0x000000051b007836 */ /* 0x002fc60000000000 */
[----:B------:R0:W-:Y:S01]  /*8780*/  STL [R1+0x148], R8 ;  /* 0x0001480801007387 */ /* 0x0001e20000100800 */
[----:B--2---:R-:W-:-:S03]  /*8790*/  VIADD R9, R27, 0x6 ;  /* 0x000000061b097836 */ /* 0x004fc60000000000 */
[----:B------:R1:W-:Y:S04]  /*87a0*/  STL [R1+0x13c], R0 ;  /* 0x00013c0001007387 */ /* 0x0003e80000100800 */
[----:B------:R2:W-:Y:S01]  /*87b0*/  STL [R1+0x130], R9 ;  /* 0x0001300901007387 */ /* 0x0005e20000100800 */
[----:B0-----:R-:W-:Y:S02]  /*87c0*/  VIADD R8, R27, 0x7 ;  /* 0x000000071b087836 */ /* 0x001fe40000000000 */
[----:B-1----:R-:W-:-:S03]  /*87d0*/  IMAD.SHL.U32 R0, R2, 0x200, RZ ;  /* 0x0000020002007824 */ /* 0x002fc600078e00ff */
[----:B------:R0:W-:Y:S01]  /*87e0*/  STL [R1+0x11c], R8 ;  /* 0x00011c0801007387 */ /* 0x0001e20000100800 */
[C---:B------:R-:W-:Y:S02]  /*87f0*/  VIADD R2, R27.reuse, 0xa ;  /* 0x0000000a1b027836 */ /* 0x040fe40000000000 */
[C---:B--2---:R-:W-:Y:S01]  /*8800*/  VIADD R9, R27.reuse, 0x8 ;  /* 0x000000081b097836 */ /* 0x044fe20000000000 */
[C---:B------:R-:W-:Y:S02]  /*8810*/  LOP3.LUT R3, R0.reuse, 0x20, R3, 0xfe, !PT ;  /* 0x0000002000037812 */ /* 0x040fe400078efe03 */
[----:B------:R-:W-:Y:S01]  /*8820*/  LOP3.LUT R26, R0, 0x1f, R16, 0xf8, !PT ;  /* 0x0000001f001a7812 */ /* 0x000fe200078ef810 */
[C---:B------:R-:W-:Y:S01]  /*8830*/  VIADD R0, R27.reuse, 0xc ;  /* 0x0000000c1b007836 */ /* 0x040fe20000000000 */
[----:B------:R1:W-:Y:S01]  /*8840*/  STL [R1+0x118], R9 ;  /* 0x0001180901007387 */ /* 0x0003e20000100800 */
[C---:B------:R-:W-:Y:S01]  /*8850*/  VIADD R16, R27.reuse, 0x78 ;  /* 0x000000781b107836 */ /* 0x040fe20000000000 */
[C---:B------:R-:W-:Y:S01]  /*8860*/  LOP3.LUT R28, R26.reuse, 0x60, RZ, 0xfc, !PT ;  /* 0x000000601a1c7812 */ /* 0x040fe200078efcff */
[----:B0-----:R-:W-:Y:S01]  /*8870*/  VIADD R8, R27, 0x9 ;  /* 0x000000091b087836 */ /* 0x001fe20000000000 */
[----:B------:R-:W-:-:S02]  /*8880*/  LOP3.LUT R29, R26, 0x80, RZ, 0xfc, !PT ;  /* 0x000000801a1d7812 */ /* 0x000fc400078efcff */
[----:B------:R-:W-:Y:S02]  /*8890*/  LOP3.LUT R39, R26, 0x1a0, RZ, 0xfc, !PT ;  /* 0x000001a01a277812 */ /* 0x000fe400078efcff */
[----:B------:R0:W-:Y:S01]  /*88a0*/  STL [R1+0x114], R8 ;  /* 0x0001140801007387 */ /* 0x0001e20000100800 */
[----:B-1----:R-:W-:-:S03]  /*88b0*/  VIADD R9, R27, 0x7b ;  /* 0x0000007b1b097836 */ /* 0x002fc60000000000 */
[----:B------:R1:W-:Y:S04]  /*88c0*/  STL [R1+0x7c], R2 ;  /* 0x00007c0201007387 */ /* 0x0003e80000100800 */
[----:B------:R2:W-:Y:S01]  /*88d0*/  STL [R1+0x2fd0], R3 ;  /* 0x002fd00301007387 */ /* 0x0005e20000100800 */
[----:B0-----:R-:W-:-:S03]  /*88e0*/  VIADD R8, R27, 0x7c ;  /* 0x0000007c1b087836 */ /* 0x001fc60000000000 */
[----:B------:R-:W-:Y:S01]  /*88f0*/  STL [R1+0x2f4c], R26 ;  /* 0x002f4c1a01007387 */ /* 0x000fe20000100800 */
[C---:B-1----:R-:W-:Y:S02]  /*8900*/  VIADD R2, R27.reuse, 0xb ;  /* 0x0000000b1b027836 */ /* 0x042fe40000000000 */
[----:B--2---:R-:W-:-:S03]  /*8910*/  VIADD R3, R27, 0xd ;  /* 0x0000000d1b037836 */ /* 0x004fc60000000000 */
[----:B------:R0:W-:Y:S04]  /*8920*/  STL [R1+0x78], R2 ;  /* 0x0000780201007387 */ /* 0x0001e80000100800 */
[----:B------:R1:W-:Y:S04]  /*8930*/  STL [R1+0x74], R0 ;  /* 0x0000740001007387 */ /* 0x0003e80000100800 */
[----:B------:R2:W-:Y:S01]  /*8940*/  STL [R1+0x70], R3 ;  /* 0x0000700301007387 */ /* 0x0005e20000100800 */
[C---:B0-----:R-:W-:Y:S02]  /*8950*/  VIADD R2, R27.reuse, 0xe ;  /* 0x0000000e1b027836 */ /* 0x041fe40000000000 */
[----:B-1----:R-:W-:-:S03]  /*8960*/  VIADD R0, R27, 0xf ;  /* 0x0000000f1b007836 */ /* 0x002fc60000000000 */
[----:B------:R0:W-:Y:S01]  /*8970*/  STL [R1+0x6c], R2 ;  /* 0x00006c0201007387 */ /* 0x0001e20000100800 */
[----:B--2---:R-:W-:-:S03]  /*8980*/  VIADD R3, R27, 0x10 ;  /* 0x000000101b037836 */ /* 0x004fc60000000000 */
        /* <DEDUP_REMOVED lines=18> */
[----:B------:R1:W-:Y:S04]  /*8ab0*/  STL [R1], R0 ;  /* 0x0000000001007387 */ /* 0x0003e80000100800 */
        /* <DEDUP_REMOVED lines=131> */
[----:B------:R1:W-:Y:S01]  /*92f0*/  STL [R1+0x646c], R0 ;  /* 0x00646c0001007387 */ /* 0x0003e20000100800 */
[C---:B0-----:R-:W-:Y:S02]  /*9300*/  VIADD R2, R27.reuse, 0x7e ;  /* 0x0000007e1b027836 */ /* 0x041fe40000000000 */
[----:B-1----:R-:W-:Y:S01]  /*9310*/  VIADD R0, R27, 0x7f ;  /* 0x0000007f1b007836 */ /* 0x002fe20000000000 */
[----:B------:R-:W-:-:S05]  /*9320*/  LOP3.LUT R27, R26, 0x40, RZ, 0xfc, !PT ;  /* 0x000000401a1b7812 */ /* 0x000fca00078efcff */
[----:B------:R0:W-:Y:S04]  /*9330*/  STL [R1+0x3008], R27 ;  /* 0x0030081b01007387 */ /* 0x0001e80000100800 */
[----:B------:R1:W-:Y:S04]  /*9340*/  STL [R1+0x3004], R28 ;  /* 0x0030041c01007387 */ /* 0x0003e80000100800 */
[----:B------:R2:W-:Y:S01]  /*9350*/  STL [R1+0x3000], R29 ;  /* 0x0030001d01007387 */ /* 0x0005e20000100800 */
[C---:B0-----:R-:W-:Y:S02]  /*9360*/  LOP3.LUT R27, R26.reuse, 0xa0, RZ, 0xfc, !PT ;  /* 0x000000a01a1b7812 */ /* 0x041fe400078efcff */
[----:B-1----:R-:W-:-:S03]  /*9370*/  LOP3.LUT R28, R26, 0xc0, RZ, 0xfc, !PT ;  /* 0x000000c01a1c7812 */ /* 0x002fc600078efcff */
[----:B------:R0:W-:Y:S01]  /*9380*/  STL [R1+0x2ffc], R27 ;  /* 0x002ffc1b01007387 */ /* 0x0001e20000100800 */
[----:B--2---:R-:W-:-:S03]  /*9390*/  LOP3.LUT R29, R26, 0xe0, RZ, 0xfc, !PT ;  /* 0x000000e01a1d7812 */ /* 0x004fc600078efcff */
[----:B------:R1:W-:Y:S04]  /*93a0*/  STL [R1+0x2ff8], R28 ;  /* 0x002ff81c01007387 */ /* 0x0003e80000100800 */
[----:B------:R2:W-:Y:S01]  /*93b0*/  STL [R1+0x2ff4], R29 ;  /* 0x002ff41d01007387 */ /* 0x0005e20000100800 */
[C---:B0-----:R-:W-:Y:S02]  /*93c0*/  LOP3.LUT R27, R26.reuse, 0x100, RZ, 0xfc, !PT ;  /* 0x000001001a1b7812 */ /* 0x041fe400078efcff */
[----:B-1----:R-:W-:-:S03]  /*93d0*/  LOP3.LUT R28, R26, 0x120, RZ, 0xfc, !PT ;  /* 0x000001201a1c7812 */ /* 0x002fc600078efcff */
[----:B------:R0:W-:Y:S01]  /*93e0*/  STL [R1+0x2ff0], R27 ;  /* 0x002ff01b01007387 */ /* 0x0001e20000100800 */
[----:B--2---:R-:W-:-:S03]  /*93f0*/  LOP3.LUT R29, R26, 0x140, RZ, 0xfc, !PT ;  /* 0x000001401a1d7812 */ /* 0x004fc600078efcff */
[----:B------:R1:W-:Y:S04]  /*9400*/  STL [R1+0x2fec], R28 ;  /* 0x002fec1c01007387 */ /* 0x0003e80000100800 */
[----:B------:R-:W-:Y:S01]  /*9410*/  STL [R1+0x2fe8], R29 ;  /* 0x002fe81d01007387 */ /* 0x000fe20000100800 */
[C---:B0-----:R-:W-:Y:S02]  /*9420*/  LOP3.LUT R27, R26.reuse, 0x160, RZ, 0xfc, !PT ;  /* 0x000001601a1b7812 */ /* 0x041fe400078efcff */
[----:B-1----:R-:W-:-:S03]  /*9430*/  LOP3.LUT R28, R26, 0x180, RZ, 0xfc, !PT ;  /* 0x000001801a1c7812 */ /* 0x002fc600078efcff */
[----:B------:R0:W-:Y:S04]  /*9440*/  STL [R1+0x2fe4], R27 ;  /* 0x002fe41b01007387 */ /* 0x0001e80000100800 */
[----:B------:R1:W-:Y:S04]  /*9450*/  STL [R1+0x2fe0], R28 ;  /* 0x002fe01c01007387 */ /* 0x0003e80000100800 */
[----:B------:R1:W-:Y:S01]  /*9460*/  STL [R1+0x2fdc], R39 ;  /* 0x002fdc2701007387 */ /* 0x0003e20000100800 */
[C---:B0-----:R-:W-:Y:S02]  /*9470*/  LOP3.LUT R27, R26.reuse, 0x1c0, RZ, 0xfc, !PT ;  /* 0x000001c01a1b7812 */ /* 0x041fe400078efcff */
[----:B------:R-:W-:-:S03]  /*9480*/  LOP3.LUT R26, R26, 0x1e0, RZ, 0xfc, !PT ;  /* 0x000001e01a1a7812 */ /* 0x000fc600078efcff */
[----:B------:R1:W-:Y:S04]  /*9490*/  STL [R1+0x2fd8], R27 ;  /* 0x002fd81b01007387 */ /* 0x0003e80000100800 */
[----:B------:R1:W-:Y:S01]  /*94a0*/  STL [R1+0x2fd4], R26 ;  /* 0x002fd41a01007387 */ /* 0x0003e20000100800 */
[----:B------:R-:W-:Y:S05]  /*94b0*/  BRA.U !UP0, `(.L_x_0) ;  /* 0x00000e1108707547 */ /* 0x000fea000b800000 */
[----:B------:R0:W-:Y:S01]  /*94c0*/  STL [R1+0x6744], R44 ;  /* 0x0067442c01007387 */ /* 0x0001e20000100800 */
[----:B------:R-:W-:Y:S01]  /*94d0*/  IABS R12, R25 ;  /* 0x00000019000c7213 */ /* 0x000fe20000000000 */
[----:B------:R-:W2:Y:S01]  /*94e0*/  LDCU.128 UR24, c[0x0][0x380] ;  /* 0x00007000ff1877ac */ /* 0x000ea20008000c00 */
[----:B------:R-:W-:Y:S01]  /*94f0*/  IABS R61, R24 ;  /* 0x00000018003d7213 */ /* 0x000fe20000000000 */
[----:B------:R-:W3:Y:S01]  /*9500*/  LDCU UR77, c[0x0][0x3a4] ;  /* 0x00007480ff4d77ac */ /* 0x000ee20008000800 */
[----:B0-----:R-:W4:Y:S01]  /*9510*/  LDL R44, [R1+0x2f4c] ;  /* 0x002f4c00012c7983 */ /* 0x001f220000100800 */
[----:B------:R-:W0:Y:S03]  /*9520*/  LDCU UR76, c[0x0][0x3b0] ;  /* 0x00007600ff4c77ac */ /* 0x000e260008000800 */
[----:B------:R5:W-:Y:S01]  /*9530*/  STL [R1+0x6740], R45 ;  /* 0x0067402d01007387 */ /* 0x000be20000100800 */
[----:B------:R-:W1:Y:S01]  /*9540*/  LDCU UR6, c[0x0][0x3a8] ;  /* 0x00007500ff0677ac */ /* 0x000e620008000800 */
[----:B------:R-:W0:Y:S01]  /*9550*/  LDCU UR7, c[0x0][0x3a8] ;  /* 0x00007500ff0777ac */ /* 0x000e220008000800 */
[----:B------:R-:W0:Y:S01]  /*9560*/  LDCU UR10, c[0x0][0x3a8] ;  /* 0x00007500ff0a77ac */ /* 0x000e220008000800 */
[----:B-----5:R-:W5:Y:S01]  /*9570*/  LDL R45, [R1+0x2fd0] ;  /* 0x002fd000012d7983 */ /* 0x020f620000100800 */
[----:B------:R-:W0:Y:S03]  /*9580*/  LDCU UR11, c[0x0][0x3a8] ;  /* 0x00007500ff0b77ac */ /* 0x000e260008000800 */
[----:B------:R1:W-:Y:S01]  /*9590*/  STL [R1+0x673c], R46 ;  /* 0x00673c2e01007387 */ /* 0x0003e20000100800 */
[----:B------:R-:W0:Y:S01]  /*95a0*/  LDCU UR12, c[0x0][0x3a8] ;  /* 0x00007500ff0c77ac */ /* 0x000e220008000800 */
[----:B------:R-:W0:Y:S02]  /*95b0*/  LDCU UR13, c[0x0][0x3a8] ;  /* 0x00007500ff0d77ac */ /* 0x000e240008000800 */
[----:B-1----:R-:W2:Y:S01]  /*95c0*/  LDL R46, [R1+0x3008] ;  /* 0x00300800012e7983 */ /* 0x002ea20000100800 */
[----:B------:R-:W1:Y:S03]  /*95d0*/  LDCU UR14, c[0x0][0x3a8] ;  /* 0x00007500ff0e77ac */ /* 0x000e660008000800 */
[----:B------:R0:W-:Y:S01]  /*95e0*/  STL [R1+0x6738], R47 ;  /* 0x0067382f01007387 */ /* 0x0001e20000100800 */
[----:B------:R-:W0:Y:S03]  /*95f0*/  LDCU UR15, c[0x0][0x3a8] ;  /* 0x00007500ff0f77ac */ /* 0x000e260008000800 */
[----:B------:R-:W-:Y:S01]  /*9600*/  STL [R1+0x6734], R48 ;  /* 0x0067343001007387 */ /* 0x000fe20000100800 */
[----:B------:R-:W0:Y:S03]  /*9610*/  LDCU UR16, c[0x0][0x3a8] ;  /* 0x00007500ff1077ac */ /* 0x000e260008000800 */
[----:B------:R-:W-:Y:S01]  /*9620*/  STL [R1+0x6730], R49 ;  /* 0x0067303101007387 */ /* 0x000fe20000100800 */
[----:B------:R-:W0:Y:S03]  /*9630*/  LDCU UR17, c[0x0][0x3a8] ;  /* 0x00007500ff1177ac */ /* 0x000e260008000800 */
[----:B------:R-:W-:Y:S01]  /*9640*/  STL [R1+0x672c], R50 ;  /* 0x00672c3201007387 */ /* 0x000fe20000100800 */
[----:B------:R-:W0:Y:S03]  /*9650*/  LDCU UR18, c[0x0][0x3a8] ;  /* 0x00007500ff1277ac */ /* 0x000e260008000800 */
[----:B------:R0:W-:Y:S01]  /*9660*/  STL [R1+0x6728], R51 ;  /* 0x0067283301007387 */ /* 0x0001e20000100800 */
[----:B------:R-:W0:Y:S03]  /*9670*/  LDCU UR19, c[0x0][0x3a8] ;  /* 0x00007500ff1377ac */ /* 0x000e260008000800 */
        /* <DEDUP_REMOVED lines=8> */
[----:B------:R-:W-:Y:S01]  /*9700*/  STL [R1+0x6714], R56 ;  /* 0x0067143801007387 */ /* 0x000fe20000100800 */
[----:B------:R-:W1:Y:S03]  /*9710*/  LDCU UR28, c[0x0][0x3a8] ;  /* 0x00007500ff1c77ac */ /* 0x000e660008000800 */
[----:B------:R-:W-:Y:S01]  /*9720*/  STL [R1+0x6710], R57 ;  /* 0x0067103901007387 */ /* 0x000fe20000100800 */
[----:B------:R-:W1:Y:S03]  /*9730*/  LDCU UR29, c[0x0][0x3a8] ;  /* 0x00007500ff1d77ac */ /* 0x000e660008000800 */
[----:B------:R1:W-:Y:S01]  /*9740*/  STL [R1+0x670c], R58 ;  /* 0x00670c3a01007387 */ /* 0x0003e20000100800 */
[----:B------:R-:W1:Y:S03]  /*9750*/  LDCU UR30, c[0x0][0x3a8] ;  /* 0x00007500ff1e77ac */ /* 0x000e660008000800 */
[----:B------:R1:W-:Y:S01]  /*9760*/  STL [R1+0x6708], R59 ;  /* 0x0067083b01007387 */ /* 0x0003e20000100800 */
[----:B------:R-:W1:Y:S03]  /*9770*/  LDCU UR31, c[0x0][0x3a8] ;  /* 0x00007500ff1f77ac */ /* 0x000e660008000800 */
[----:B0-----:R-:W3:Y:S01]  /*9780*/  LDL R47, [R1+0x3004] ;  /* 0x00300400012f7983 */ /* 0x001ee20000100800 */
[----:B------:R-:W0:Y:S03]  /*9790*/  LDCU UR32, c[0x0][0x3a8] ;  /* 0x00007500ff2077ac */ /* 0x000e260008000800 */
[----:B------:R-:W4:Y:S01]  /*97a0*/  LDL R51, [R1+0x2ff4] ;  /* 0x002ff40001337983 */ /* 0x000f220000100800 */
[----:B------:R-:W0:Y:S03]  /*97b0*/  LDCU UR33, c[0x0][0x3a8] ;  /* 0x00007500ff2177ac */ /* 0x000e260008000800 */
[----:B------:R-:W4:Y:S01]  /*97c0*/  LDL R48, [R1+0x3000] ;  /* 0x0030000001307983 */ /* 0x000f220000100800 */
[----:B------:R-:W0:Y:S03]  /*97d0*/  LDCU UR34, c[0x0][0x3a8] ;  /* 0x00007500ff2277ac */ /* 0x000e260008000800 */
[----:B------:R-:W4:Y:S01]  /*97e0*/  LDL R52, [R1+0x2ff0] ;  /* 0x002ff00001347983 */ /* 0x000f220000100800 */
[----:B------:R-:W0:Y:S03]  /*97f0*/  LDCU UR35, c[0x0][0x3a8] ;  /* 0x00007500ff2377ac */ /* 0x000e260008000800 */
[----:B-1----:R-:W4:Y:S01]  /*9800*/  LDL R58, [R1+0x2fd4] ;  /* 0x002fd400013a7983 */ /* 0x002f220000100800 */
[----:B------:R-:W1:Y:S03]  /*9810*/  LDCU UR36, c[0x0][0x3a8] ;  /* 0x00007500ff2477ac */ /* 0x000e660008000800 */
[----:B------:R-:W4:Y:S01]  /*9820*/  LDL R50, [R1+0x2ff8] ;  /* 0x002ff80001327983 */ /* 0x000f220000100800 */
[----:B------:R-:W0:Y:S03]  /*9830*/  LDCU UR37, c[0x0][0x3a8] ;  /* 0x00007500ff2577ac */ /* 0x000e260008000800 */
        /* <DEDUP_REMOVED lines=13> */
[----:B------:R-:W0:Y:S01]  /*9910*/  I2F.RP R4, R12 ;  /* 0x0000000c00047306 */ /* 0x000e220000209400 */
[----:B------:R-:W1:Y:S01]  /*9920*/  LDCU UR44, c[0x0][0x3a8] ;  /* 0x00007500ff2c77ac */ /* 0x000e620008000800 */
[----:B------:R-:W1:Y:S06]  /*9930*/  LDCU UR45, c[0x0][0x3a8] ;  /* 0x00007500ff2d77ac */ /* 0x000e6c0008000800 */
[----:B------:R-:W1:Y:S01]  /*9940*/  I2F.RP R6, R61 ;  /* 0x0000003d00067306 */ /* 0x000e620000209400 */
[----:B------:R-:W2:Y:S01]  /*9950*/  LDCU UR46, c[0x0][0x3a8] ;  /* 0x00007500ff2e77ac */ /* 0x000ea20008000800 */
[----:B------:R-:W2:Y:S06]  /*9960*/  LDCU UR47, c[0x0][0x3a8] ;  /* 0x00007500ff2f77ac */ /* 0x000eac0008000800 */
[----:B0-----:R-:W0:Y:S01]  /*9970*/  MUFU.RCP R4, R4 ;  /* 0x0000000400047308 */ /* 0x001e220000001000 */
[----:B------:R-:W2:Y:S01]  /*9980*/  LDCU UR48, c[0x0][0x3a8] ;  /* 0x00007500ff3077ac */ /* 0x000ea20008000800 */
[----:B------:R-:W2:Y:S06]  /*9990*/  LDCU UR49, c[0x0][0x3a8] ;  /* 0x00007500ff3177ac */ /* 0x000eac0008000800 */
[----:B-1----:R-:W1:Y:S01]  /*99a0*/  MUFU.RCP R6, R6 ;  /* 0x0000000600067308 */ /* 0x002e620000001000 */
[----:B------:R-:W2:Y:S01]  /*99b0*/  LDCU UR50, c[0x0][0x3a8] ;  /* 0x00007500ff3277ac */ /* 0x000ea20008000800 */
[----:B------:R-:W2:Y:S01]  /*99c0*/  LDCU UR51, c[0x0][0x3a8] ;  /* 0x00007500ff3377ac */ /* 0x000ea20008000800 */
[----:B0-----:R-:W-:Y:S01]  /*99d0*/  VIADD R4, R4, 0xffffffe ;  /* 0x0ffffffe04047836 */ /* 0x001fe20000000000 */
[----:B------:R-:W0:Y:S04]  /*99e0*/  LDCU UR52, c[0x0][0x3a8] ;  /* 0x00007500ff3477ac */ /* 0x000e280008000800 */
[----:B------:R-:W0:Y:S01]  /*99f0*/  F2I.FTZ.U32.TRUNC.NTZ R5, R4 ;  /* 0x0000000400057305 */ /* 0x000e22000021f000 */
[----:B------:R-:W2:Y:S01]  /*9a00*/  LDCU UR53, c[0x0][0x3a8] ;  /* 0x00007500ff3577ac */ /* 0x000ea20008000800 */
[----:B-1----:R-:W-:Y:S01]  /*9a10*/  VIADD R6, R6, 0xffffffe ;  /* 0x0ffffffe06067836 */ /* 0x002fe20000000000 */
[----:B------:R-:W1:Y:S05]  /*9a20*/  LDCU UR54, c[0x0][0x3a8] ;  /* 0x00007500ff3677ac */ /* 0x000e6a0008000800 */
[----:B------:R0:W1:Y:S01]  /*9a30*/  F2I.FTZ.U32.TRUNC.NTZ R7, R6 ;  /* 0x0000000600077305 */ /* 0x000062000021f000 */
[----:B------:R-:W1:Y:S01]  /*9a40*/  LDCU UR55, c[0x0][0x3a8] ;  /* 0x00007500ff3777ac */ /* 0x000e620008000800 */
[----:B------:R-:W1:Y:S01]  /*9a50*/  LDCU UR56, c[0x0][0x3a8] ;  /* 0x00007500ff3877ac */ /* 0x000e620008000800 */
[----:B0-----:R-:W-:Y:S01]  /*9a60*/  IMAD.MOV R4, RZ, RZ, -R5 ;  /* 0x000000ffff047224 */ /* 0x001fe200078e0a05 */
[----:B------:R-:W0:Y:S03]  /*9a70*/  LDCU UR57, c[0x0][0x3a8] ;  /* 0x00007500ff3977ac */ /* 0x000e260008000800 */
[----:B------:R-:W-:-:S02]  /*9a80*/  IMAD R6, R4, R12, RZ ;  /* 0x0000000c04067224 */ /* 0x000fc400078e02ff */
[----:B------:R-:W-:Y:S01]  /*9a90*/  IMAD.MOV.U32 R4, RZ, RZ, RZ ;  /* 0x000000ffff047224 */ /* 0x000fe200078e00ff */
[----:B------:R-:W0:Y:S03]  /*9aa0*/  LDCU UR58, c[0x0][0x3a8] ;  /* 0x00007500ff3a77ac */ /* 0x000e260008000800 */
[----:B------:R-:W-:Y:S01]  /*9ab0*/  IMAD.HI.U32 R4, R5, R6, R4 ;  /* 0x0000000605047227 */ /* 0x000fe200078e0004 */
[----:B------:R-:W0:Y:S03]  /*9ac0*/  LDCU UR59, c[0x0][0x3a8] ;  /* 0x00007500ff3b77ac */ /* 0x000e260008000800 */
[----:B-1----:R-:W-:Y:S01]  /*9ad0*/  IMAD.MOV R60, RZ, RZ, -R7 ;  /* 0x000000ffff3c7224 */ /* 0x002fe200078e0a07 */
[----:B------:R-:W1:Y:S01]  /*9ae0*/  LDCU UR60, c[0x0][0x3a8] ;  /* 0x00007500ff3c77ac */ /* 0x000e620008000800 */
[----:B------:R-:W-:-:S02]  /*9af0*/  IMAD.MOV.U32 R6, RZ, RZ, RZ ;  /* 0x000000ffff067224 */ /* 0x000fc400078e00ff */
[----:B------:R-:W-:Y:S01]  /*9b00*/  IMAD R60, R60, R61, RZ ;  /* 0x0000003d3c3c7224 */ /* 0x000fe200078e02ff */
[----:B------:R-:W0:Y:S03]  /*9b10*/  LDCU UR61, c[0x0][0x3a8] ;  /* 0x00007500ff3d77ac */ /* 0x000e260008000800 */
[----:B------:R-:W-:Y:S01]  /*9b20*/  IMAD.HI.U32 R60, R7, R60, R6 ;  /* 0x0000003c073c7227 */ /* 0x000fe200078e0006 */
[----:B------:R-:W0:Y:S01]  /*9b30*/  LDCU UR62, c[0x0][0x3a8] ;  /* 0x00007500ff3e77ac */ /* 0x000e220008000800 */
        /* <DEDUP_REMOVED lines=13> */
[----:B-----5:R-:W-:-:S02]  /*9c10*/  IABS R35, R45 ;  /* 0x0000002d00237213 */ /* 0x020fc40000000000 */
[----:B--2---:R-:W-:-:S05]  /*9c20*/  IABS R34, R46 ;  /* 0x0000002e00227213 */ /* 0x004fca0000000000 */
[----:B------:R-:W-:-:S04]  /*9c30*/  IMAD.HI.U32 R5, R4, R34, RZ ;  /* 0x0000002204057227 */ /* 0x000fc800078e00ff */
[----:B------:R-:W-:-:S04]  /*9c40*/  IMAD.MOV R5, RZ, RZ, -R5 ;  /* 0x000000ffff057224 */ /* 0x000fc800078e0a05 */
[----:B------:R-:W-:Y:S02]  /*9c50*/  IMAD R34, R12, R5, R34 ;  /* 0x000000050c227224 */ /* 0x000fe400078e0222 */
[----:B------:R-:W-:-:S04]  /*9c60*/  IMAD.HI.U32 R13, R4, R35, RZ ;  /* 0x00000023040d7227 */ /* 0x000fc800078e00ff */
[----:B------:R-:W-:-:S04]  /*9c70*/  IMAD.MOV R13, RZ, RZ, -R13 ;  /* 0x000000ffff0d7224 */ /* 0x000fc800078e0a0d */
[----:B------:R-:W-:Y:S01]  /*9c80*/  IMAD R35, R12, R13, R35 ;  /* 0x0000000d0c237224 */ /* 0x000fe200078e0223 */
[----:B---3--:R-:W-:-:S05]  /*9c90*/  IABS R33, R47 ;  /* 0x0000002f00217213 */ /* 0x008fca0000000000 */
[----:B------:R-:W-:Y:S01]  /*9ca0*/  IMAD.HI.U32 R5, R4, R33, RZ ;  /* 0x0000002104057227 */ /* 0x000fe200078e00ff */
[----:B----4-:R-:W-:-:S03]  /*9cb0*/  IABS R29, R51 ;  /* 0x00000033001d7213 */ /* 0x010fc60000000000 */
[----:B------:R-:W-:Y:S01]  /*9cc0*/  IMAD.MOV R5, RZ, RZ, -R5 ;  /* 0x000000ffff057224 */ /* 0x000fe200078e0a05 */
[----:B------:R-:W-:-:S03]  /*9cd0*/  IABS R31, R48 ;  /* 0x00000030001f7213 */ /* 0x000fc60000000000 */
[----:B------:R-:W-:Y:S02]  /*9ce0*/  IMAD R33, R12, R5, R33 ;  /* 0x000000050c217224 */ /* 0x000fe400078e0221 */
[----:B------:R-:W-:Y:S01]  /*9cf0*/  IMAD.HI.U32 R5, R4, R29, RZ ;  /* 0x0000001d04057227 */ /* 0x000fe200078e00ff */
[----:B------:R-:W-:-:S03]  /*9d00*/  IABS R28, R52 ;  /* 0x00000034001c7213 */ /* 0x000fc60000000000 */
[----:B------:R-:W-:-:S04]  /*9d10*/  IMAD.HI.U32 R13, R4, R31, RZ ;  /* 0x0000001f040d7227 */ /* 0x000fc800078e00ff */
[----:B------:R-:W-:Y:S02]  /*9d20*/  IMAD.MOV R5, RZ, RZ, -R5 ;  /* 0x000000ffff057224 */ /* 0x000fe400078e0a05 */
[----:B------:R-:W-:Y:S02]  /*9d30*/  IMAD.MOV R13, RZ, RZ, -R13 ;  /* 0x000000ffff0d7224 */ /* 0x000fe400078e0a0d */
[----:B------:R-:W-:Y:S02]  /*9d40*/  IMAD R29, R12, R5, R29 ;  /* 0x000000050c1d7224 */ /* 0x000fe400078e021d */
[----:B------:R-:W-:-:S04]  /*9d50*/  IMAD.HI.U32 R5, R4, R28, RZ ;  /* 0x0000001c04057227 */ /* 0x000fc800078e00ff */
[----:B------:R-:W-:Y:S01]  /*9d60*/  IMAD R31, R12, R13, R31 ;  /* 0x0000000d0c1f7224 */ /* 0x000fe200078e021f */
[----:B------:R-:W-:Y:S01]  /*9d70*/  IABS R13, R58 ;  /* 0x0000003a000d7213 */ /* 0x000fe20000000000 */
[----:B------:R-:W-:-:S04]  /*9d80*/  IMAD.MOV R5, RZ, RZ, -R5 ;  /* 0x000000ffff057224 */ /* 0x000fc800078e0a05 */
[----:B------:R-:W-:Y:S02]  /*9d90*/  IMAD R28, R12, R5, R28 ;  /* 0x000000050c1c7224 */ /* 0x000fe400078e021c */
[----:B------:R-:W-:Y:S01]  /*9da0*/  IMAD.HI.U32 R5, R4, R13, RZ ;  /* 0x0000000d04057227 */ /* 0x000fe200078e00ff */
[----:B------:R-:W-:-:S03]  /*9db0*/  IABS R36, R44 ;  /* 0x0000002c00247213 */ /* 0x000fc60000000000 */
[----:B------:R-:W-:Y:S02]  /*9dc0*/  IMAD.MOV R5, RZ, RZ, -R5 ;  /* 0x000000ffff057224 */ /* 0x000fe400078e0a05 */
[----:B------:R-:W-:-:S04]  /*9dd0*/  IMAD.HI.U32 R14, R4, R36, RZ ;  /* 0x00000024040e7227 */ /* 0x000fc800078e00ff */
[----:B------:R-:W-:Y:S02]  /*9de0*/  IMAD R13, R12, R5, R13 ;  /* 0x000000050c0d7224 */ /* 0x000fe400078e020d */
[----:B------:R-:W-:-:S03]  /*9df0*/  IMAD.MOV R14, RZ, RZ, -R14 ;  /* 0x000000ffff0e7224 */ /* 0x000fc600078e0a0e */
[C---:B------:R-:W-:Y:S01]  /*9e00*/  ISETP.GT.U32.AND P3, PT, R12.reuse, R13, PT ;  /* 0x0000000d0c00720c */ /* 0x040fe20003f64070 */
[C---:B------:R-:W-:Y:S01]  /*9e10*/  IMAD R36, R12.reuse, R14, R36 ;  /* 0x0000000e0c247224 */ /* 0x040fe200078e0224 */
[C---:B------:R-:W-:Y:S02]  /*9e20*/  ISETP.GT.U32.AND P2, PT, R12.reuse, R35, PT ;  /* 0x000000230c00720c */ /* 0x040fe40003f44070 */
[C---:B------:R-:W-:Y:S02]  /*9e30*/  ISETP.GT.U32.AND P5, PT, R12.reuse, R34, PT ;  /* 0x000000220c00720c */ /* 0x040fe40003fa4070 */
[----:B------:R-:W-:Y:S02]  /*9e40*/  ISETP.GT.U32.AND P1, PT, R12, R36, PT ;  /* 0x000000240c00720c */ /* 0x000fe40003f24070 */
[----:B------:R-:W-:-:S05]  /*9e50*/  IABS R30, R50 ;  /* 0x00000032001e7213 */ /* 0x000fca0000000000 */
[--C-:B------:R-:W-:Y:S01]  /*9e60*/  @!P3 IMAD.IADD R13, R13, 0x1, -R12.reuse ;  /* 0x000000010d0db824 */ /* 0x100fe200078e0a0c */
[----:B------:R-:W-:Y:S01]  /*9e70*/  IABS R32, R49 ;  /* 0x0000003100207213 */ /* 0x000fe20000000000 */
[--C-:B------:R-:W-:Y:S01]  /*9e80*/  @!P2 IMAD.IADD R35, R35, 0x1, -R12.reuse ;  /* 0x000000012323a824 */ /* 0x100fe200078e0a0c */
[----:B------:R-:W-:Y:S01]  /*9e90*/  ISETP.GT.U32.AND P2, PT, R12, R31, PT ;  /* 0x0000001f0c00720c */ /* 0x000fe20003f44070 */
[--C-:B------:R-:W-:Y:S01]  /*9ea0*/  @!P5 IMAD.IADD R34, R34, 0x1, -R12.reuse ;  /* 0x000000012222d824 */ /* 0x100fe200078e0a0c */
[----:B------:R-:W-:Y:S01]  /*9eb0*/  ISETP.GT.U32.AND P4, PT, R12, R13, PT ;  /* 0x0000000d0c00720c */ /* 0x000fe20003f84070 */
[----:B------:R-:W-:Y:S01]  /*9ec0*/  IMAD.HI.U32 R6, R4, R30, RZ ;  /* 0x0000001e04067227 */ /* 0x000fe200078e00ff */
[----:B------:R-:W-:Y:S02]  /*9ed0*/  IABS R27, R53 ;  /* 0x00000035001b7213 */ /* 0x000fe40000000000 */
[----:B------:R-:W-:Y:S01]  /*9ee0*/  ISETP.GT.U32.AND P0, PT, R12, R33, PT ;  /* 0x000000210c00720c */ /* 0x000fe20003f04070 */
[----:B------:R-:W-:Y:S01]  /*9ef0*/  @!P1 IMAD.IADD R36, R36, 0x1, -R12 ;  /* 0x0000000124249824 */ /* 0x000fe200078e0a0c */
[----:B------:R-:W-:Y:S01]  /*9f00*/  ISETP.GT.U32.AND P1, PT, R12, R35, PT ;  /* 0x000000230c00720c */ /* 0x000fe20003f24070 */
[----:B------:R-:W-:Y:S01]  /*9f10*/  IMAD.HI.U32 R7, R4, R32, RZ ;  /* 0x0000002004077227 */ /* 0x000fe200078e00ff */
[----:B------:R-:W-:-:S03]  /*9f20*/  ISETP.GT.U32.AND P6, PT, R12, R34, PT ;  /* 0x000000220c00720c */ /* 0x000fc60003fc4070 */
[----:B------:R-:W-:Y:S02]  /*9f30*/  IMAD.MOV R6, RZ, RZ, -R6 ;  /* 0x000000ffff067224 */ /* 0x000fe400078e0a06 */
[----:B------:R-:W-:Y:S02]  /*9f40*/  IMAD.MOV R7, RZ, RZ, -R7 ;  /* 0x000000ffff077224 */ /* 0x000fe400078e0a07 */
[----:B------:R-:W-:Y:S02]  /*9f50*/  IMAD R30, R12, R6, R30 ;  /* 0x000000060c1e7224 */ /* 0x000fe400078e021e */
[----:B------:R-:W-:Y:S01]  /*9f60*/  IMAD.HI.U32 R15, R4, R27, RZ ;  /* 0x0000001b040f7227 */ /* 0x000fe200078e00ff */
[----:B------:R-:W-:-:S03]  /*9f70*/  ISETP.GT.U32.AND P3, PT, R12, R36, PT ;  /* 0x000000240c00720c */ /* 0x000fc60003f64070 */
[C---:B------:R-:W-:Y:S02]  /*9f80*/  IMAD R32, R12.reuse, R7, R32 ;  /* 0x000000070c207224 */ /* 0x040fe400078e0220 */
[----:B------:R-:W-:Y:S02]  /*9f90*/  IMAD.MOV R15, RZ, RZ, -R15 ;  /* 0x000000ffff0f7224 */ /* 0x000fe400078e0a0f */
[--C-:B------:R-:W-:Y:S01]  /*9fa0*/  @!P4 IMAD.IADD R13, R13, 0x1, -R12.reuse ;  /* 0x000000010d0dc824 */ /* 0x100fe200078e0a0c */
[C---:B------:R-:W-:Y:S01]  /*9fb0*/  ISETP.GT.U32.AND P4, PT, R12.reuse, R30, PT ;  /* 0x0000001e0c00720c */ /* 0x040fe20003f84070 */
[--C-:B------:R-:W-:Y:S02]  /*9fc0*/  @!P2 IMAD.IADD R31, R31, 0x1, -R12.reuse ;  /* 0x000000011f1fa824 */ /* 0x100fe400078e0a0c */
[C---:B------:R-:W-:Y:S02]  /*9fd0*/  IMAD R27, R12.reuse, R15, R27 ;  /* 0x0000000f0c1b7224 */ /* 0x040fe400078e021b */
[--C-:B------:R-:W-:Y:S01]  /*9fe0*/  @!P0 IMAD.IADD R33, R33, 0x1, -R12.reuse ;  /* 0x0000000121218824 */ /* 0x100fe200078e0a0c */
[C---:B------:R-:W-:Y:S01]  /*9ff0*/  ISETP.GT.U32.AND P0, PT, R12.reuse, R32, PT ;  /* 0x000000200c00720c */ /* 0x040fe20003f04070 */
[--C-:B------:R-:W-:Y:S01]  /*a000*/  @!P1 IMAD.IADD R35, R35, 0x1, -R12.reuse ;  /* 0x0000000123239824 */ /* 0x100fe200078e0a0c */
[----:B------:R-:W-:Y:S01]  /*a010*/  ISETP.GT.U32.AND P1, PT, R12, R28, PT ;  /* 0x0000001c0c00720c */ /* 0x000fe20003f24070 */
[----:B------:R-:W-:Y:S01]  /*a020*/  @!P6 IMAD.IADD R34, R34, 0x1, -R12 ;  /* 0x000000012222e824 */ /* 0x000fe200078e0a0c */
[----:B------:R-:W-:-:S02]  /*a030*/  ISETP.GT.U32.AND P6, PT, R12, R31, PT ;  /* 0x0000001f0c00720c */ /* 0x000fc40003fc4070 */
[----:B------:R-:W-:Y:S01]  /*a040*/  ISETP.GT.U32.AND P2, PT, R12, R27, PT ;  /* 0x0000001b0c00720c */ /* 0x000fe20003f44070 */
[--C-:B------:R-:W-:Y:S01]  /*a050*/  @!P3 IMAD.IADD R36, R36, 0x1, -R12.reuse ;  /* 0x000000012424b824 */ /* 0x100fe200078e0a0c */
[----:B------:R-:W-:Y:S01]  /*a060*/  IABS R25, R54 ;  /* 0x0000003600197213 */ /* 0x000fe20000000000 */
[--C-:B------:R-:W-:Y:S01]  /*a070*/  @!P4 IMAD.IADD R30, R30, 0x1, -R12.reuse ;  /* 0x000000011e1ec824 */ /* 0x100fe200078e0a0c */
[----:B------:R-:W-:Y:S02]  /*a080*/  ISETP.GT.U32.AND P3, PT, R12, R29, PT ;  /* 0x0000001d0c00720c */ /* 0x000fe40003f64070 */
[----:B------:R-:W-:Y:S01]  /*a090*/  IABS R14, R55 ;  /* 0x00000037000e7213 */ /* 0x000fe20000000000 */
[--C-:B------:R-:W-:Y:S01]  /*a0a0*/  @!P0 IMAD.IADD R32, R32, 0x1, -R12.reuse ;  /* 0x0000000120208824 */ /* 0x100fe200078e0a0c */
[----:B------:R-:W-:Y:S01]  /*a0b0*/  ISETP.GE.AND P0, PT, R45, RZ, PT ;  /* 0x000000ff2d00720c */ /* 0x000fe20003f06270 */
[--C-:B------:R-:W-:Y:S01]  /*a0c0*/  @!P1 IMAD.IADD R28, R28, 0x1, -R12.reuse ;  /* 0x000000011c1c9824 */ /* 0x100fe200078e0a0c */
[----:B------:R-:W-:Y:S01]  /*a0d0*/  ISETP.GE.AND P1, PT, R48, RZ, PT ;  /* 0x000000ff3000720c */ /* 0x000fe20003f26270 */
[----:B------:R-:W-:Y:S01]  /*a0e0*/  @!P6 IMAD.IADD R31, R31, 0x1, -R12 ;  /* 0x000000011f1fe824 */ /* 0x000fe200078e0a0c */
[----:B------:R-:W-:Y:S01]  /*a0f0*/  ISETP.GT.U32.AND P6, PT, R12, R30, PT ;  /* 0x0000001e0c00720c */ /* 0x000fe20003fc4070 */
[----:B------:R-:W-:Y:S01]  /*a100*/  IMAD.HI.U32 R7, R4, R25, RZ ;  /* 0x0000001904077227 */ /* 0x000fe200078e00ff */
[----:B------:R-:W-:-:S03]  /*a110*/  ISETP.GE.AND P4, PT, R46, RZ, PT ;  /* 0x000000ff2e00720c */ /* 0x000fc60003f86270 */
[----:B------:R-:W-:Y:S01]  /*a120*/  @!P2 IMAD.IADD R27, R27, 0x1, -R12 ;  /* 0x000000011b1ba824 */ /* 0x000fe200078e0a0c */
[----:B------:R-:W-:Y:S01]  /*a130*/  ISETP.GT.U32.AND P2, PT, R12, R32, PT ;  /* 0x000000200c00720c */ /* 0x000fe20003f44070 */
[----:B------:R-:W-:Y:S01]  /*a140*/  IMAD.HI.U32 R6, R4, R14, RZ ;  /* 0x0000000e04067227 */ /* 0x000fe200078e00ff */
[----:B------:R-:W-:-:S03]  /*a150*/  ISETP.GT.U32.AND P5, PT, R12, R33, PT ;  /* 0x000000210c00720c */ /* 0x000fc60003fa4070 */
[----:B------:R-:W-:Y:S02]  /*a160*/  IMAD.MOV R7, RZ, RZ, -R7 ;  /* 0x000000ffff077224 */ /* 0x000fe400078e0a07 */
[----:B------:R-:W-:Y:S02]  /*a170*/  IMAD.MOV R6, RZ, RZ, -R6 ;  /* 0x000000ffff067224 */ /* 0x000fe400078e0a06 */
[C---:B------:R-:W-:Y:S02]  /*a180*/  IMAD R25, R12.reuse, R7, R25 ;  /* 0x000000070c197224 */ /* 0x040fe400078e0219 */
[----:B------:R-:W-:Y:S01]  /*a190*/  @!P3 IMAD.IADD R29, R29, 0x1, -R12 ;  /* 0x000000011d1db824 */ /* 0x000fe200078e0a0c */
[----:B------:R-:W-:Y:S01]  /*a1a0*/  ISETP.GE.AND P3, PT, R47, RZ, PT ;  /* 0x000000ff2f00720c */ /* 0x000fe20003f66270 */
[C---:B------:R-:W-:Y:S01]  /*a1b0*/  IMAD R14, R12.reuse, R6, R14 ;  /* 0x000000060c0e7224 */ /* 0x040fe200078e020e */
[----:B------:R-:W-:Y:S01]  /*a1c0*/  IABS R26, R56 ;  /* 0x00000038001a7213 */ /* 0x000fe20000000000 */
[----:B------:R-:W-:Y:S01]  /*a1d0*/  @!P0 IMAD.MOV R35, RZ, RZ, -R35 ;  /* 0x000000ffff238224 */ /* 0x000fe200078e0a23 */
[C---:B------:R-:W-:Y:S01]  /*a1e0*/  ISETP.GT.U32.AND P0, PT, R12.reuse, R29, PT ;  /* 0x0000001d0c00720c */ /* 0x040fe20003f04070 */
[----:B------:R-:W-:Y:S01]  /*a1f0*/  @!P1 IMAD.MOV R31, RZ, RZ, -R31 ;  /* 0x000000ffff1f9224 */ /* 0x000fe200078e0a1f */
[----:B------:R-:W-:Y:S01]  /*a200*/  ISETP.GT.U32.AND P1, PT, R12, R25, PT ;  /* 0x000000190c00720c */ /* 0x000fe20003f24070 */
[----:B------:R-:W-:Y:S01]  /*a210*/  @!P6 IMAD.IADD R30, R30, 0x1, -R12 ;  /* 0x000000011e1ee824 */ /* 0x000fe200078e0a0c */
[----:B------:R-:W-:Y:S01]  /*a220*/  ISETP.GE.AND P6, PT, R49, RZ, PT ;  /* 0x000000ff3100720c */ /* 0x000fe20003fc6270 */
[----:B------:R-:W-:Y:S01]  /*a230*/  @!P4 IMAD.MOV R34, RZ, RZ, -R34 ;  /* 0x000000ffff22c224 */ /* 0x000fe200078e0a22 */
[----:B------:R-:W-:Y:S01]  /*a240*/  ISETP.GT.U32.AND P4, PT, R12, R28, PT ;  /* 0x0000001c0c00720c */ /* 0x000fe20003f84070 */
[----:B------:R-:W-:-:S04]  /*a250*/  IMAD.HI.U32 R6, R4, R26, RZ ;  /* 0x0000001a04067227 */ /* 0x000fc800078e00ff */
[--C-:B------:R-:W-:Y:S01]  /*a260*/  @!P2 IMAD.IADD R32, R32, 0x1, -R12.reuse ;  /* 0x000000012020a824 */ /* 0x100fe200078e0a0c */
[C---:B------:R-:W-:Y:S01]  /*a270*/  ISETP.GT.U32.AND P2, PT, R12.reuse, R14, PT ;  /* 0x0000000e0c00720c */ /* 0x040fe20003f44070 */
[----:B------:R-:W-:Y:S02]  /*a280*/  @!P5 IMAD.IADD R33, R33, 0x1, -R12 ;  /* 0x000000012121d824 */ /* 0x000fe400078e0a0c */
[----:B------:R-:W-:Y:S01]  /*a290*/  IMAD.MOV R6, RZ, RZ, -R6 ;  /* 0x000000ffff067224 */ /* 0x000fe200078e0a06 */
[----:B------:R-:W-:Y:S01]  /*a2a0*/  IABS R15, R39 ;  /* 0x00000027000f7213 */ /* 0x000fe20000000000 */
[----:B------:R-:W-:Y:S01]  /*a2b0*/  @!P3 IMAD.MOV R33, RZ, RZ, -R33 ;  /* 0x000000ffff21b224 */ /* 0x000fe200078e0a21 */
[----:B------:R-:W-:Y:S01]  /*a2c0*/  IABS R24, R57 ;  /* 0x0000003900187213 */ /* 0x000fe20000000000 */
[C---:B------:R-:W-:Y:S01]  /*a2d0*/  IMAD R26, R12.reuse, R6, R26 ;  /* 0x000000060c1a7224 */ /* 0x040fe200078e021a */
[----:B------:R-:W-:Y:S01]  /*a2e0*/  ISETP.GT.U32.AND P3, PT, R12, R27, PT ;  /* 0x0000001b0c00720c */ /* 0x000fe20003f64070 */
[--C-:B------:R-:W-:Y:S01]  /*a2f0*/  @!P0 IMAD.IADD R29, R29, 0x1, -R12.reuse ;  /* 0x000000011d1d8824 */ /* 0x100fe200078e0a0c */
[----:B------:R-:W-:Y:S01]  /*a300*/  ISETP.GE.AND P0, PT, R50, RZ, PT ;  /* 0x000000ff3200720c */ /* 0x000fe20003f06270 */
[----:B------:R-:W-:Y:S01]  /*a310*/  @!P1 IMAD.IADD R25, R25, 0x1, -R12 ;  /* 0x0000000119199824 */ /* 0x000fe200078e0a0c */
[----:B------:R-:W-:Y:S01]  /*a320*/  ISETP.GE.AND P1, PT, R52, RZ, PT ;  /* 0x000000ff3400720c */ /* 0x000fe20003f26270 */
[----:B------:R-:W-:Y:S01]  /*a330*/  @!P6 IMAD.MOV R32, RZ, RZ, -R32 ;  /* 0x000000ffff20e224 */ /* 0x000fe200078e0a20 */
[----:B------:R-:W-:Y:S01]  /*a340*/  ISETP.GE.AND P6, PT, R53, RZ, PT ;  /* 0x000000ff3500720c */ /* 0x000fe20003fc6270 */
[----:B------:R-:W-:-:S04]  /*a350*/  IMAD.HI.U32 R6, R4, R15, RZ ;  /* 0x0000000f04067227 */ /* 0x000fc800078e00ff */
[----:B------:R-:W-:-:S04]  /*a360*/  IMAD.HI.U32 R7, R4, R24, RZ ;  /* 0x0000001804077227 */ /* 0x000fc800078e00ff */
[--C-:B------:R-:W-:Y:S01]  /*a370*/  @!P4 IMAD.IADD R28, R28, 0x1, -R12.reuse ;  /* 0x000000011c1cc824 */ /* 0x100fe200078e0a0c */
[----:B------:R-:W-:Y:S01]  /*a380*/  ISETP.GT.U32.AND P4, PT, R12, R26, PT ;  /* 0x0000001a0c00720c */ /* 0x000fe20003f84070 */
[----:B------:R-:W-:Y:S01]  /*a390*/  @!P2 IMAD.IADD R14, R14, 0x1, -R12 ;  /* 0x000000010e0ea824 */ /* 0x000fe200078e0a0c */
[C---:B------:R-:W-:Y:S01]  /*a3a0*/  ISETP.GT.U32.AND P2, PT, R12.reuse, R25, PT ;  /* 0x000000190c00720c */ /* 0x040fe20003f44070 */
[----:B------:R-:W-:Y:S02]  /*a3b0*/  IMAD.MOV R6, RZ, RZ, -R6 ;  /* 0x000000ffff067224 */ /* 0x000fe400078e0a06 */
[----:B------:R-:W-:Y:S01]  /*a3c0*/  IMAD.MOV R7, RZ, RZ, -R7 ;  /* 0x000000ffff077224 */ /* 0x000fe200078e0a07 */
[----:B------:R-:W-:Y:S01]  /*a3d0*/  IABS R5, R59 ;  /* 0x0000003b00057213 */ /* 0x000fe20000000000 */
[C---:B------:R-:W-:Y:S02]  /*a3e0*/  IMAD R15, R12.reuse, R6, R15 ;  /* 0x000000060c0f7224 */ /* 0x040fe400078e020f */
[----:B------:R-:W-:-:S02]  /*a3f0*/  IMAD R24, R12, R7, R24 ;  /* 0x000000070c187224 */ /* 0x000fc400078e0218 */
[----:B------:R-:W-:Y:S01]  /*a400*/  @!P3 IMAD.IADD R27, R27, 0x1, -R12 ;  /* 0x000000011b1bb824 */ /* 0x000fe200078e0a0c */
[----:B------:R-:W-:Y:S01]  /*a410*/  ISETP.GE.AND P5, PT, R44, RZ, PT ;  /* 0x000000ff2c00720c */ /* 0x000fe20003fa6270 */
[----:B------:R-:W-:-:S04]  /*a420*/  IMAD.HI.U32 R4, R60, R5, RZ ;  /* 0x000000053c047227 */ /* 0x000fc800078e00ff */
[----:B------:R-:W-:Y:S01]  /*a430*/  @!P0 IMAD.MOV R30, RZ, RZ, -R30 ;  /* 0x000000ffff1e8224 */ /* 0x000fe200078e0a1e */
[C---:B------:R-:W-:Y:S01]  /*a440*/  ISETP.GT.U32.AND P0, PT, R12.reuse, R14, PT ;  /* 0x0000000e0c00720c */ /* 0x040fe20003f04070 */
[----:B------:R-:W-:Y:S01]  /*a450*/  @!P1 IMAD.MOV R28, RZ, RZ, -R28 ;  /* 0x000000ffff1c9224 */ /* 0x000fe200078e0a1c */
[C---:B------:R-:W-:Y:S01]  /*a460*/  ISETP.GT.U32.AND P1, PT, R12.reuse, R15, PT ;  /* 0x0000000f0c00720c */ /* 0x040fe20003f24070 */
[----:B------:R-:W-:Y:S01]  /*a470*/  @!P6 IMAD.MOV R27, RZ, RZ, -R27 ;  /* 0x000000ffff1be224 */ /* 0x000fe200078e0a1b */
[----:B------:R-:W-:Y:S01]  /*a480*/  ISETP.GT.U32.AND P6, PT, R12, R24, PT ;  /* 0x000000180c00720c */ /* 0x000fe20003fc4070 */
[----:B------:R-:W-:Y:S01]  /*a490*/  @!P4 IMAD.IADD R26, R26, 0x1, -R12 ;  /* 0x000000011a1ac824 */ /* 0x000fe200078e0a0c */
[----:B------:R-:W-:Y:S01]  /*a4a0*/  ISETP.GE.AND P4, PT, R54, RZ, PT ;  /* 0x000000ff3600720c */ /* 0x000fe20003f86270 */
[----:B------:R-:W-:Y:S01]  /*a4b0*/  IMAD.MOV R4, RZ, RZ, -R4 ;  /* 0x000000ffff047224 */ /* 0x000fe200078e0a04 */
[----:B------:R-:W-:Y:S01]  /*a4c0*/  ISETP.GE.AND P3, PT, R51, RZ, PT ;  /* 0x000000ff3300720c */ /* 0x000fe20003f66270 */
[----:B------:R-:W-:Y:S01]  /*a4d0*/  @!P2 IMAD.IADD R25, R25, 0x1, -R12 ;  /* 0x000000011919a824 */ /* 0x000fe200078e0a0c */
[----:B------:R-:W-:Y:S01]  /*a4e0*/  ISETP.GE.AND P2, PT, R55, RZ, PT ;  /* 0x000000ff3700720c */ /* 0x000fe20003f46270 */
[----:B------:R-:W-:Y:S01]  /*a4f0*/  IMAD R5, R61, R4, R5 ;  /* 0x000000043d057224 */ /* 0x000fe200078e0205 */
[----:B------:R-:W-:Y:S01]  /*a500*/  IABS R4, R0 ;  /* 0x0000000000047213 */ /* 0x000fe20000000000 */
[----:B------:R-:W-:Y:S01]  /*a510*/  @!P5 IMAD.MOV R36, RZ, RZ, -R36 ;  /* 0x000000ffff24d224 */ /* 0x000fe200078e0a24 */
[----:B------:R-:W-:Y:S01]  /*a520*/  ISETP.GE.AND P5, PT, R0, RZ, PT ;  /* 0x000000ff0000720c */ /* 0x000fe20003fa6270 */
[----:B------:R-:W-:Y:S01]  /*a530*/  @!P0 IMAD.IADD R14, R14, 0x1, -R12 ;  /* 0x000000010e0e8824 */ /* 0x000fe200078e0a0c */
[----:B------:R-:W2:Y:S01]  /*a540*/  LDL.LU R44, [R1+0x6744] ;  /* 0x00674400012c7983 */ /* 0x000ea20000300800 */
[----:B------:R-:W-:-:S03]  /*a550*/  IMAD.HI.U32 R0, R60, R4, RZ ;  /* 0x000000043c007227 */ /* 0x000fc600078e00ff */
[----:B------:R-:W3:Y:S01]  /*a560*/  LDL.LU R45, [R1+0x6740] ;  /* 0x00674000012d7983 */ /* 0x000ee20000300800 */
[--C-:B------:R-:W-:Y:S02]  /*a570*/  @!P1 IMAD.IADD R15, R15, 0x1, -R12.reuse ;  /* 0x000000010f0f9824 */ /* 0x100fe400078e0a0c */
[----:B------:R-:W-:Y:S01]  /*a580*/  @!P6 IMAD.IADD R24, R24, 0x1, -R12 ;  /* 0x000000011818e824 */ /* 0x000fe200078e0a0c */
[----:B------:R-:W4:Y:S01]  /*a590*/  LDL.LU R46, [R1+0x673c] ;  /* 0x00673c00012e7983 */ /* 0x000f220000300800 */
[----:B------:R-:W-:Y:S01]  /*a5a0*/  @!P4 IMAD.MOV R25, RZ, RZ, -R25 ;  /* 0x000000ffff19c224 */ /* 0x000fe200078e0a19 */
[----:B------:R-:W-:Y:S01]  /*a5b0*/  ISETP.GE.AND P4, PT, R39, RZ, PT ;  /* 0x000000ff2700720c */ /* 0x000fe20003f86270 */
[----:B------:R-:W-:Y:S01]  /*a5c0*/  IMAD.MOV R0, RZ, RZ, -R0 ;  /* 0x000000ffff007224 */ /* 0x000fe200078e0a00 */
[----:B------:R-:W-:Y:S01]  /*a5d0*/  IABS R39, R2 ;  /* 0x0000000200277213 */ /* 0x000fe20000000000 */
[----:B------:R-:W-:Y:S01]  /*a5e0*/  @!P3 IMAD.MOV R29, RZ, RZ, -R29 ;  /* 0x000000ffff1db224 */ /* 0x000fe200078e0a1d */
[C---:B------:R-:W-:Y:S01]  /*a5f0*/  ISETP.GT.U32.AND P3, PT, R12.reuse, R26, PT ;  /* 0x0000001a0c00720c */ /* 0x040fe20003f64070 */
[----:B------:R-:W-:Y:S01]  /*a600*/  @!P2 IMAD.MOV R14, RZ, RZ, -R14 ;  /* 0x000000ffff0ea224 */ /* 0x000fe200078e0a0e */
[----:B------:R-:W-:-:S02]  /*a610*/  ISETP.GT.U32.AND P2, PT, R12, R15, PT ;  /* 0x0000000f0c00720c */ /* 0x000fc40003f44070 */
[----:B------:R-:W-:Y:S01]  /*a620*/  ISETP.GT.U32.AND P6, PT, R12, R24, PT ;  /* 0x000000180c00720c */ /* 0x000fe20003fc4070 */
[----:B------:R-:W-:Y:S01]  /*a630*/  IMAD R4, R61, R0, R4 ;  /* 0x000000003d047224 */ /* 0x000fe200078e0204 */
[----:B------:R-:W5:Y:S01]  /*a640*/  LDL.LU R47, [R1+0x6738] ;  /* 0x00673800012f7983 */ /* 0x000f620000300800 */
[----:B------:R-:W-:Y:S02]  /*a650*/  ISETP.GE.AND P1, PT, R3, RZ, PT ;  /* 0x000000ff0300720c */ /* 0x000fe40003f26270 */
[----:B------:R-:W-:Y:S01]  /*a660*/  IABS R0, R3 ;  /* 0x0000000300007213 */ /* 0x000fe20000000000 */
[----:B------:R-:W2:Y:S01]  /*a670*/  LDL.LU R48, [R1+0x6734] ;  /* 0x0067340001307983 */ /* 0x000ea20000300800 */
[----:B------:R-:W-:-:S03]  /*a680*/  IMAD.HI.U32 R3, R60, R39, RZ ;  /* 0x000000273c037227 */ /* 0x000fc600078e00ff */
[----:B------:R-:W2:Y:S01]  /*a690*/  LDL.LU R49, [R1+0x6730] ;  /* 0x0067300001317983 */ /* 0x000ea20000300800 */
[----:B------:R-:W-:-:S03]  /*a6a0*/  IMAD.MOV R3, RZ, RZ, -R3 ;  /* 0x000000ffff037224 */ /* 0x000fc600078e0a03 */
[----:B------:R-:W2:Y:S04]  /*a6b0*/  LDL.LU R50, [R1+0x672c] ;  /* 0x00672c0001327983 */ /* 0x000ea80000300800 */
[----:B------:R-:W2:Y:S01]  /*a6c0*/  LDL.LU R51, [R1+0x6728] ;  /* 0x0067280001337983 */ /* 0x000ea20000300800 */
[----:B------:R-:W-:-:S03]  /*a6d0*/  ISETP.GE.AND P0, PT, R56, RZ, PT ;  /* 0x000000ff3800720c */ /* 0x000fc60003f06270 */
[----:B------:R-:W2:Y:S01]  /*a6e0*/  LDL.LU R52, [R1+0x6724] ;  /* 0x0067240001347983 */ /* 0x000ea20000300800 */
[----:B------:R-:W-:-:S03]  /*a6f0*/  IMAD R3, R61, R3, R39 ;  /* 0x000000033d037224 */ /* 0x000fc600078e0227 */
[----:B------:R-:W2:Y:S01]  /*a700*/  LDL.LU R53, [R1+0x6720] ;  /* 0x0067200001357983 */ /* 0x000ea20000300800 */
[----:B------:R-:W-:-:S03]  /*a710*/  @!P3 IMAD.IADD R26, R26, 0x1, -R12 ;  /* 0x000000011a1ab824 */ /* 0x000fc600078e0a0c */
[----:B------:R-:W2:Y:S01]  /*a720*/  LDL.LU R54, [R1+0x671c] ;  /* 0x00671c0001367983 */ /* 0x000ea20000300800 */
[----:B------:R-:W-:-:S03]  /*a730*/  @!P2 IMAD.IADD R15, R15, 0x1, -R12 ;  /* 0x000000010f0fa824 */ /* 0x000fc600078e0a0c */
[----:B------:R-:W2:Y:S01]  /*a740*/  LDL.LU R55, [R1+0x6718] ;  /* 0x0067180001377983 */ /* 0x000ea20000300800 */
[----:B------:R-:W-:-:S03]  /*a750*/  @!P6 IMAD.IADD R24, R24, 0x1, -R12 ;  /* 0x000000011818e824 */ /* 0x000fc600078e0a0c */
[----:B------:R-:W2:Y:S04]  /*a760*/  LDL.LU R56, [R1+0x6714] ;  /* 0x0067140001387983 */ /* 0x000ea80000300800 */
[----:B------:R-:W2:Y:S04]  /*a770*/  LDL R39, [R1+0x78] ;  /* 0x0000780001277983 */ /* 0x000ea80000100800 */
[----:B------:R-:W2:Y:S01]  /*a780*/  LDL.LU R12, [R1+0x90] ;  /* 0x00009000010c7983 */ /* 0x000ea20000300800 */
[C---:B------:R-:W-:Y:S01]  /*a790*/  ISETP.GT.U32.AND P2, PT, R61.reuse, R4, PT ;  /* 0x000000043d00720c */ /* 0x040fe20003f44070 */
[----:B------:R-:W-:Y:S01]  /*a7a0*/  @!P0 IMAD.MOV R26, RZ, RZ, -R26 ;  /* 0x000000ffff1a8224 */ /* 0x000fe200078e0a1a */
[----:B------:R-:W-:-:S02]  /*a7b0*/  ISETP.GT.U32.AND P0, PT, R61, R5, PT ;  /* 0x000000053d00720c */ /* 0x000fc40003f04070 */
[----:B------:R-:W-:Y:S02]  /*a7c0*/  ISETP.GE.AND P6, PT, R57, RZ, PT ;  /* 0x000000ff3900720c */ /* 0x000fe40003fc6270 */
[----:B------:R-:W3:Y:S07]  /*a7d0*/  LDL.LU R57, [R1+0x6710] ;  /* 0x0067100001397983 */ /* 0x000eee0000300800 */
[--C-:B------:R-:W-:Y:S02]  /*a7e0*/  @!P2 IMAD.IADD R4, R4, 0x1, -R61.reuse ;  /* 0x000000010404a824 */ /* 0x100fe400078e0a3d */
[----:B------:R-:W-:Y:S01]  /*a7f0*/  @!P0 IMAD.IADD R5, R5, 0x1, -R61 ;  /* 0x0000000105058824 */ /* 0x000fe200078e0a3d */
[----:B------:R-:W-:-:S02]  /*a800*/  ISETP.GE.AND P0, PT, R58, RZ, PT ;  /* 0x000000ff3a00720c */ /* 0x000fc40003f06270 */
[----:B------:R-:W3:Y:S01]  /*a810*/  LDL.LU R58, [R1+0x670c] ;  /* 0x00670c00013a7983 */ /* 0x000ee20000300800 */
[----:B------:R-:W-:Y:S01]  /*a820*/  ISETP.GE.AND P3, PT, R2, RZ, PT ;  /* 0x000000ff0200720c */ /* 0x000fe20003f66270 */
[----:B------:R-:W-:Y:S01]  /*a830*/  IMAD.HI.U32 R6, R60, R0, RZ ;  /* 0x000000003c067227 */ /* 0x000fe200078e00ff */
[----:B------:R-:W-:-:S03]  /*a840*/  IABS R2, R8 ;  /* 0x0000000800027213 */ /* 0x000fc60000000000 */
[----:B------:R-:W-:Y:S01]  /*a850*/  @!P4 IMAD.MOV R15, RZ, RZ, -R15 ;  /* 0x000000ffff0fc224 */ /* 0x000fe200078e0a0f */
[C---:B------:R-:W-:Y:S01]  /*a860*/  ISETP.GT.U32.AND P4, PT, R61.reuse, R3, PT ;  /* 0x000000033d00720c */ /* 0x040fe20003f84070 */
[----:B------:R-:W-:Y:S01]  /*a870*/  @!P6 IMAD.MOV R24, RZ, RZ, -R24 ;  /* 0x000000ffff18e224 */ /* 0x000fe200078e0a18 */
[----:B------:R-:W-:Y:S01]  /*a880*/  ISETP.GT.U32.AND P6, PT, R61, R4, PT ;  /* 0x000000043d00720c */ /* 0x000fe20003fc4070 */
[----:B------:R-:W-:Y:S02]  /*a890*/  IMAD.MOV R6, RZ, RZ, -R6 ;  /* 0x000000ffff067224 */ /* 0x000fe400078e0a06 */
[----:B------:R-:W-:-:S04]  /*a8a0*/  IMAD.HI.U32 R7, R60, R2, RZ ;  /* 0x000000023c077227 */ /* 0x000fc800078e00ff */
[----:B------:R-:W-:Y:S02]  /*a8b0*/  @!P0 IMAD.MOV R13, RZ, RZ, -R13 ;  /* 0x000000ffff0d8224 */ /* 0x000fe400078e0a0d */
[----:B------:R-:W-:Y:S01]  /*a8c0*/  IMAD R0, R61, R6, R0 ;  /* 0x000000063d007224 */ /* 0x000fe200078e0200 */
[----:B------:R-:W-:Y:S01]  /*a8d0*/  IABS R6, R9 ;  /* 0x0000000900067213 */ /* 0x000fe20000000000 */
[----:B------:R-:W-:-:S04]  /*a8e0*/  IMAD.MOV R7, RZ, RZ, -R7 ;  /* 0x000000ffff077224 */ /* 0x000fc800078e0a07 */
[----:B------:R-:W-:Y:S02]  /*a8f0*/  IMAD R2, R61, R7, R2 ;  /* 0x000000073d027224 */ /* 0x000fe400078e0202 */
[--C-:B------:R-:W-:Y:S01]  /*a900*/  @!P4 IMAD.IADD R3, R3, 0x1, -R61.reuse ;  /* 0x000000010303c824 */ /* 0x100fe200078e0a3d */
[C---:B------:R-:W-:Y:S01]  /*a910*/  ISETP.GT.U32.AND P4, PT, R61.reuse, R5, PT ;  /* 0x000000053d00720c */ /* 0x040fe20003f84070 */
[----:B------:R-:W-:Y:S01]  /*a920*/  @!P6 IMAD.IADD R4, R4, 0x1, -R61 ;  /* 0x000000010404e824 */ /* 0x000fe200078e0a3d */
[C---:B------:R-:W-:Y:S02]  /*a930*/  ISETP.GT.U32.AND P6, PT, R61.reuse, R2, PT ;  /* 0x000000023d00720c */ /* 0x040fe40003fc4070 */
[----:B------:R-:W-:Y:S02]  /*a940*/  ISETP.GT.U32.AND P0, PT, R61, R3, PT ;  /* 0x000000033d00720c */ /* 0x000fe40003f04070 */
[----:B------:R-:W-:-:S07]  /*a950*/  IABS R7, R10 ;  /* 0x0000000a00077213 */ /* 0x000fce0000000000 */
[--C-:B------:R-:W-:Y:S01]  /*a960*/  @!P4 IMAD.IADD R5, R5, 0x1, -R61.reuse ;  /* 0x000000010505c824 */ /* 0x100fe200078e0a3d */
[----:B------:R-:W-:Y:S01]  /*a970*/  ISETP.GE.AND P4, PT, R59, RZ, PT ;  /* 0x000000ff3b00720c */ /* 0x000fe20003f86270 */
[--C-:B------:R-:W-:Y:S02]  /*a980*/  @!P6 IMAD.IADD R2, R2, 0x1, -R61.reuse ;  /* 0x000000010202e824 */ /* 0x100fe400078e0a3d */
[----:B------:R-:W-:Y:S01]  /*a990*/  @!P0 IMAD.IADD R3, R3, 0x1, -R61 ;  /* 0x0000000103038824 */ /* 0x000fe200078e0a3d */
[----:B------:R-:W-:-:S09]  /*a9a0*/  ISETP.GE.AND P0, PT, R8, RZ, PT ;  /* 0x000000ff0800720c */ /* 0x000fd20003f06270 */
[----:B------:R-:W-:Y:S02]  /*a9b0*/  @!P4 IMAD.MOV R5, RZ, RZ, -R5 ;  /* 0x000000ffff05c224 */ /* 0x000fe400078e0a05 */
[----:B------:R-:W-:Y:S01]  /*a9c0*/  @!P3 IMAD.MOV R3, RZ, RZ, -R3 ;  /* 0x000000ffff03b224 */ /* 0x000fe200078e0a03 */
[----:B--2---:R-:W-:Y:S02]  /*a9d0*/  ISETP.NE.AND P2, PT, R12, RZ, PT ;  /* 0x000000ff0c00720c */ /* 0x004fe40003f45270 */
[----:B------:R-:W-:-:S04]  /*a9e0*/  LOP3.LUT R12, RZ, R12, RZ, 0x33, !PT ;  /* 0x0000000cff0c7212 */ /* 0x000fc800078e33ff */
[C---:B------:R-:W-:Y:S02]  /*a9f0*/  SEL R36, R12.reuse, R36, !P2 ;  /* 0x000000240c247207 */ /* 0x040fe40005000000 */
[C---:B------:R-:W-:Y:S02]  /*aa00*/  SEL R35, R12.reuse, R35, !P2 ;  /* 0x000000230c237207 */ /* 0x040fe40005000000 */
[C---:B------:R-:W-:Y:S01]  /*aa10*/  SEL R34, R12.reuse, R34, !P2 ;  /* 0x000000220c227207 */ /* 0x040fe20005000000 */
[----:B------:R2:W-:Y:S01]  /*aa20*/  STL [R1+0x198], R36 ;  /* 0x0001982401007387 */ /* 0x0005e20000100800 */
[C---:B------:R-:W-:Y:S02]  /*aa30*/  SEL R33, R12.reuse, R33, !P2 ;  /* 0x000000210c217207 */ /* 0x040fe40005000000 */
[C---:B------:R-:W-:Y:S02]  /*aa40*/  SEL R31, R12.reuse, R31, !P2 ;  /* 0x0000001f0c1f7207 */ /* 0x040fe40005000000 */
[C---:B------:R-:W-:Y:S01]  /*aa50*/  SEL R32, R12.reuse, R32, !P2 ;  /* 0x000000200c207207 */ /* 0x040fe20005000000 */
[----:B--2---:R-:W2:Y:S04]  /*aa60*/  LDL R36, [R1+0x118] ;  /* 0x0001180001247983 */ /* 0x004ea80000100800 */
[----:B------:R0:W-:Y:S04]  /*aa70*/  STL [R1+0x19c], R35 ;  /* 0x00019c2301007387 */ /* 0x0001e80000100800 */
[----:B0-----:R-:W2:Y:S04]  /*aa80*/  LDL R35, [R1+0x114] ;  /* 0x0001140001237983 */ /* 0x001ea80000100800 */
[----:B------:R0:W-:Y:S04]  /*aa90*/  STL [R1+0x1a0], R34 ;  /* 0x0001a02201007387 */ /* 0x0001e80000100800 */
[----:B0-----:R-:W2:Y:S04]  /*aaa0*/  LDL R34, [R1+0x7c] ;  /* 0x00007c0001227983 */ /* 0x001ea80000100800 */
[----:B------:R0:W-:Y:S01]  /*aab0*/  STL [R1+0x1a4], R33 ;  /* 0x0001a42101007387 */ /* 0x0001e20000100800 */
[----:B------:R-:W-:-:S03]  /*aac0*/  SEL R14, R12, R14, !P2 ;  /* 0x0000000e0c0e7207 */ /* 0x000fc60005000000 */
[----:B0-----:R-:W2:Y:S04]  /*aad0*/  LDL.LU R33, [R1] ;  /* 0x0000000001217983 */ /* 0x001ea80000300800 */
[----:B------:R0:W-:Y:S04]  /*aae0*/  STL [R1+0x1a8], R31 ;  /* 0x0001a81f01007387 */ /* 0x0001e80000100800 */
[----:B0-----:R-:W2:Y:S04]  /*aaf0*/  LDL.LU R31, [R1+0x4] ;  /* 0x00000400011f7983 */ /* 0x001ea80000300800 */
[----:B------:R0:W-:Y:S02]  /*ab00*/  STL [R1+0x1ac], R32 ;  /* 0x0001ac2001007387 */ /* 0x0001e40000100800 */
[----:B0-----:R-:W-:-:S02]  /*ab10*/  SEL R32, R12, R30, !P2 ;  /* 0x0000001e0c207207 */ /* 0x001fc40005000000 */
[C---:B------:R-:W-:Y:S02]  /*ab20*/  SEL R30, R12.reuse, R29, !P2 ;  /* 0x0000001d0c1e7207 */ /* 0x040fe40005000000 */
[C---:B------:R-:W-:Y:S02]  /*ab30*/  SEL R29, R12.reuse, R28, !P2 ;  /* 0x0000001c0c1d7207 */ /* 0x040fe40005000000 */
[C---:B------:R-:W-:Y:S01]  /*ab40*/  SEL R28, R12.reuse, R27, !P2 ;  /* 0x0000001b0c1c7207 */ /* 0x040fe20005000000 */
[----:B------:R-:W-:Y:S01]  /*ab50*/  STL [R1+0x1b0], R32 ;  /* 0x0001b02001007387 */ /* 0x000fe20000100800 */
[----:B------:R-:W-:-:S03]  /*ab60*/  SEL R27, R12, R25, !P2 ;  /* 0x000000190c1b7207 */ /* 0x000fc60005000000 */
[----:B------:R-:W-:Y:S01]  /*ab70*/  STL [R1+0x1b4], R30 ;  /* 0x0001b41e01007387 */ /* 0x000fe20000100800 */
[----:B------:R-:W-:-:S03]  /*ab80*/  SEL R25, R12, R26, !P2 ;  /* 0x0000001a0c197207 */ /* 0x000fc60005000000 */
[----:B------:R-:W-:Y:S01]  /*ab90*/  STL [R1+0x1b8], R29 ;  /* 0x0001b81d01007387 */ /* 0x000fe20000100800 */
[----:B------:R-:W-:-:S03]  /*aba0*/  SEL R15, R12, R15, !P2 ;  /* 0x0000000f0c0f7207 */ /* 0x000fc60005000000 */
[----:B------:R-:W-:Y:S04]  /*abb0*/  STL [R1+0x1bc], R28 ;  /* 0x0001bc1c01007387 */ /* 0x000fe80000100800 */
[----:B------:R-:W-:Y:S04]  /*abc0*/  STL [R1+0x1c0], R27 ;  /* 0x0001c01b01007387 */ /* 0x000fe80000100800 */
[----:B------:R0:W-:Y:S04]  /*abd0*/  STL [R1+0x1c4], R14 ;  /* 0x0001c40e01007387 */ /* 0x0001e80000100800 */
[----:B------:R-:W-:Y:S01]  /*abe0*/  STL [R1+0x1c8], R25 ;  /* 0x0001c81901007387 */ /* 0x000fe20000100800 */
[----:B0-----:R-:W-:-:S03]  /*abf0*/  SEL R14, R12, R24, !P2 ;  /* 0x000000180c0e7207 */ /* 0x001fc60005000000 */
[----:B------:R-:W-:Y:S01]  /*ac00*/  STL [R1+0x1cc], R15 ;  /* 0x0001cc0f01007387 */ /* 0x000fe20000100800 */
[----:B------:R-:W-:Y:S02]  /*ac10*/  SEL R12, R12, R13, !P2 ;  /* 0x0000000d0c0c7207 */ /* 0x000fe40005000000 */
[----:B------:R-:W-:Y:S01]  /*ac20*/  ISETP.GT.U32.AND P2, PT, R61, R0, PT ;  /* 0x000000003d00720c */ /* 0x000fe20003f44070 */
[----:B------:R0:W-:Y:S01]  /*ac30*/  STL [R1+0x1d0], R14 ;  /* 0x0001d00e01007387 */ /* 0x0001e20000100800 */
[----:B------:R-:W-:Y:S01]  /*ac40*/  IMAD.MOV.U32 R13, RZ, RZ, R6 ;  /* 0x000000ffff0d7224 */ /* 0x000fe200078e0006 */
[----:B0-----:R-:W-:-:S05]  /*ac50*/  IABS R14, R11 ;  /* 0x0000000b000e7213 */ /* 0x001fca0000000000 */
[----:B------:R-:W-:Y:S02]  /*ac60*/  IMAD.MOV.U32 R6, RZ, RZ, R14 ;  /* 0x000000ffff067224 */ /* 0x000fe400078e000e */
[----:B------:R-:W-:-:S04]  /*ac70*/  IMAD.HI.U32 R14, R60, R13, RZ ;  /* 0x0000000d3c0e7227 */ /* 0x000fc800078e00ff */
[----:B------:R-:W-:Y:S02]  /*ac80*/  IMAD.MOV R14, RZ, RZ, -R14 ;  /* 0x000000ffff0e7224 */ /* 0x000fe400078e0a0e */
[----:B------:R-:W-:Y:S01]  /*ac90*/  @!P2 IMAD.IADD R0, R0, 0x1, -R61 ;  /* 0x000000010000a824 */ /* 0x000fe200078e0a3d */
[----:B------:R-:W-:Y:S01]  /*aca0*/  ISETP.GE.AND P2, PT, R9, RZ, PT ;  /* 0x000000ff0900720c */ /* 0x000fe20003f46270 */
[----:B------:R0:W-:Y:S01]  /*acb0*/  STL [R1+0x1d4], R12 ;  /* 0x0001d40c01007387 */ /* 0x0001e20000100800 */
[C---:B------:R-:W-:Y:S02]  /*acc0*/  IMAD R9, R61.reuse, R14, R13 ;  /* 0x0000000e3d097224 */ /* 0x040fe400078e020d */
[----:B------:R-:W-:Y:S01]  /*acd0*/  IMAD.MOV.U32 R15, RZ, RZ, R4 ;  /* 0x000000ffff0f7224 */ /* 0x000fe200078e0004 */
[----:B------:R-:W2:Y:S02]  /*ace0*/  LDL.LU R59, [R1+0x6708] ;  /* 0x00670800013b7983 */ /* 0x000ea40000300800 */
[----:B------:R-:W-:Y:S01]  /*acf0*/  ISETP.GT.U32.AND P6, PT, R61, R9, PT ;  /* 0x000000093d00720c */ /* 0x000fe20003fc4070 */
[----:B0-----:R-:W-:-:S04]  /*ad00*/  IMAD.MOV.U32 R12, RZ, RZ, R7 ;  /* 0x000000ffff0c7224 */ /* 0x001fc800078e0007 */
[----:B------:R-:W-:-:S04]  /*ad10*/  IMAD.HI.U32 R7, R60, R12, RZ ;  /* 0x0000000c3c077227 */ /* 0x000fc800078e00ff */
[----:B------:R-:W-:Y:S02]  /*ad20*/  IMAD.MOV R8, RZ, RZ, -R7 ;  /* 0x000000ffff087224 */ /* 0x000fe400078e0a07 */
[----:B------:R-:W-:-:S04]  /*ad30*/  IMAD.HI.U32 R7, R60, R6, RZ ;  /* 0x000000063c077227 */ /* 0x000fc800078e00ff */
[----:B------:R-:W-:Y:S01]  /*ad40*/  @!P5 IMAD.MOV R15, RZ, RZ, -R15 ;  /* 0x000000ffff0fd224 */ /* 0x000fe200078e0a0f */
[----:B------:R-:W-:Y:S01]  /*ad50*/  ISETP.GT.U32.AND P5, PT, R61, R2, PT ;  /* 0x000000023d00720c */ /* 0x000fe20003fa4070 */
[----:B------:R-:W-:Y:S02]  /*ad60*/  IMAD.MOV R7, RZ, RZ, -R7 ;  /* 0x000000ffff077224 */ /* 0x000fe400078e0a07 */
[--C-:B------:R-:W-:Y:S02]  /*ad70*/  @!P6 IMAD.IADD R9, R9, 0x1, -R61.reuse ;  /* 0x000000010909e824 */ /* 0x100fe400078e0a3d */
[C---:B------:R-:W-:Y:S01]  /*ad80*/  IMAD R6, R61.reuse, R7, R6 ;  /* 0x000000073d067224 */ /* 0x040fe200078e0206 */
[----:B------:R-:W-:Y:S01]  /*ad90*/  IABS R7, R16 ;  /* 0x0000001000077213 */ /* 0x000fe20000000000 */
[----:B------:R0:W-:Y:S01]  /*ada0*/  STL [R1+0x8c], R5 ;  /* 0x00008c0501007387 */ /* 0x0001e20000100800 */
[C---:B------:R-:W-:Y:S02]  /*adb0*/  ISETP.GT.U32.AND P6, PT, R61.reuse, R9, PT ;  /* 0x000000093d00720c */ /* 0x040fe40003fc4070 */
[----:B------:R-:W-:Y:S01]  /*adc0*/  IABS R4, R17 ;  /* 0x0000001100047213 */ /* 0x000fe20000000000 */
[C---:B------:R-:W-:Y:S01]  /*add0*/  IMAD R8, R61.reuse, R8, R12 ;  /* 0x000000083d087224 */ /* 0x040fe200078e020c */
[----:B------:R-:W-:Y:S01]  /*ade0*/  ISETP.GT.U32.AND P4, PT, R61, R0, PT ;  /* 0x000000003d00720c */ /* 0x000fe20003f84070 */
[----:B------:R-:W-:-:S02]  /*adf0*/  @!P5 IMAD.IADD R2, R2, 0x1, -R61 ;  /* 0x000000010202d824 */ /* 0x000fc400078e0a3d */
[----:B0-----:R-:W-:Y:S01]  /*ae00*/  IMAD.HI.U32 R5, R60, R7, RZ ;  /* 0x000000073c057227 */ /* 0x001fe200078e00ff */
[----:B------:R-:W-:-:S03]  /*ae10*/  ISETP.GE.AND P5, PT, R10, RZ, PT ;  /* 0x000000ff0a00720c */ /* 0x000fc60003fa6270 */
[----:B------:R-:W-:Y:S02]  /*ae20*/  IMAD.MOV R5, RZ, RZ, -R5 ;  /* 0x000000ffff057224 */ /* 0x000fe400078e0a05 */
[----:B------:R-:W-:Y:S01]  /*ae30*/  IMAD.HI.U32 R10, R60, R4, RZ ;  /* 0x000000043c0a7227 */ /* 0x000fe200078e00ff */
[----:B------:R-:W-:Y:S01]  /*ae40*/  STL [R1+0x10c], R15 ;  /* 0x00010c0f01007387 */ /* 0x000fe20000100800 */
[C---:B------:R-:W-:Y:S02]  /*ae50*/  ISETP.GT.U32.AND P3, PT, R61.reuse, R8, PT ;  /* 0x000000083d00720c */ /* 0x040fe40003f64070 */
[----:B------:R-:W-:Y:S01]  /*ae60*/  IMAD R7, R61, R5, R7 ;  /* 0x000000053d077224 */ /* 0x000fe200078e0207 */
[----:B------:R0:W-:Y:S01]  /*ae70*/  STL [R1+0x108], R3 ;  /* 0x0001080301007387 */ /* 0x0001e20000100800 */
[----:B------:R-:W-:Y:S02]  /*ae80*/  IMAD.MOV R10, RZ, RZ, -R10 ;  /* 0x000000ffff0a7224 */ /* 0x000fe400078e0a0a */
[--C-:B------:R-:W-:Y:S01]  /*ae90*/  @!P6 IMAD.IADD R9, R9, 0x1, -R61.reuse ;  /* 0x000000010909e824 */ /* 0x100fe200078e0a3d */
[C---:B------:R-:W-:Y:S01]  /*aea0*/  ISETP.GT.U32.AND P6, PT, R61.reuse, R7, PT ;  /* 0x000000073d00720c */ /* 0x040fe20003fc4070 */
[----:B------:R-:W-:Y:S01]  /*aeb0*/  IMAD R4, R61, R10, R4 ;  /* 0x0000000a3d047224 */ /* 0x000fe200078e0204 */
[----:B0-----:R-:W-:Y:S01]  /*aec0*/  IABS R3, R18 ;  /* 0x0000001200037213 */ /* 0x001fe20000000000 */
[----:B------:R-:W-:-:S04]  /*aed0*/  @!P4 IMAD.IADD R0, R0, 0x1, -R61 ;  /* 0x000000010000c824 */ /* 0x000fc800078e0a3d */
[----:B------:R-:W-:Y:S01]  /*aee0*/  IMAD.HI.U32 R10, R60, R3, RZ ;  /* 0x000000033c0a7227 */ /* 0x000fe200078e00ff */
[----:B------:R-:W-:-:S03]  /*aef0*/  ISETP.GT.U32.AND P4, PT, R61, R6, PT ;  /* 0x000000063d00720c */ /* 0x000fc60003f84070 */
[----:B------:R-:W-:Y:S02]  /*af00*/  IMAD.MOV R10, RZ, RZ, -R10 ;  /* 0x000000ffff0a7224 */ /* 0x000fe400078e0a0a */
[----:B------:R-:W-:Y:S02]  /*af10*/  @!P3 IMAD.IADD R8, R8, 0x1, -R61 ;  /* 0x000000010808b824 */ /* 0x000fe400078e0a3d */
[----:B------:R-:W-:Y:S02]  /*af20*/  IMAD R3, R61, R10, R3 ;  /* 0x0000000a3d037224 */ /* 0x000fe400078e0203 */
[--C-:B------:R-:W-:Y:S01]  /*af30*/  @!P6 IMAD.IADD R7, R7, 0x1, -R61.reuse ;  /* 0x000000010707e824 */ /* 0x100fe200078e0a3d */
[C---:B------:R-:W-:Y:S01]  /*af40*/  ISETP.GT.U32.AND P3, PT, R61.reuse, R8, PT ;  /* 0x000000083d00720c */ /* 0x040fe20003f64070 */
[----:B------:R-:W-:Y:S01]  /*af50*/  IMAD.MOV.U32 R12, RZ, RZ, R0 ;  /* 0x000000ffff0c7224 */ /* 0x000fe200078e0000 */
[----:B------:R-:W-:Y:S01]  /*af60*/  ISETP.GT.U32.AND P6, PT, R61, R3, PT ;  /* 0x000000033d00720c */ /* 0x000fe20003fc4070 */
[----:B------:R-:W-:Y:S01]  /*af70*/  @!P4 IMAD.IADD R6, R6, 0x1, -R61 ;  /* 0x000000010606c824 */ /* 0x000fe200078e0a3d */
[----:B------:R-:W-:Y:S01]  /*af80*/  IABS R5, R19 ;  /* 0x0000001300057213 */ /* 0x000fe20000000000 */
[----:B------:R-:W-:-:S02]  /*af90*/  @!P1 IMAD.MOV R12, RZ, RZ, -R12 ;  /* 0x000000ffff0c9224 */ /* 0x000fc400078e0a0c */
[----:B------:R-:W-:Y:S01]  /*afa0*/  IMAD.MOV.U32 R14, RZ, RZ, R2 ;  /* 0x000000ffff0e7224 */ /* 0x000fe200078e0002 */
[----:B------:R-:W-:Y:S02]  /*afb0*/  ISETP.GT.U32.AND P1, PT, R61, R6, PT ;  /* 0x000000063d00720c */ /* 0x000fe40003f24070 */
[----:B------:R0:W-:Y:S01]  /*afc0*/  STL [R1+0x104], R12 ;  /* 0x0001040c01007387 */ /* 0x0001e20000100800 */
[----:B------:R-:W-:Y:S01]  /*afd0*/  ISETP.GE.AND P4, PT, R11, RZ, PT ;  /* 0x000000ff0b00720c */ /* 0x000fe20003f86270 */
[----:B------:R-:W-:Y:S01]  /*afe0*/  @!P0 IMAD.MOV R14, RZ, RZ, -R14 ;  /* 0x000000ffff0e8224 */ /* 0x000fe200078e0a0e */
[----:B------:R-:W-:Y:S01]  /*aff0*/  IABS R11, R21 ;  /* 0x00000015000b7213 */ /* 0x000fe20000000000 */
[--C-:B------:R-:W-:Y:S02]  /*b000*/  @!P3 IMAD.IADD R8, R8, 0x1, -R61.reuse ;  /* 0x000000010808b824 */ /* 0x100fe400078e0a3d */
[----:B------:R-:W-:Y:S02]  /*b010*/  @!P6 IMAD.IADD R3, R3, 0x1, -R61 ;  /* 0x000000010303e824 */ /* 0x000fe400078e0a3d */
[----:B0-----:R-:W-:Y:S01]  /*b020*/  IMAD.HI.U32 R12, R60, R5, RZ ;  /* 0x000000053c0c7227 */ /* 0x001fe200078e00ff */
[----:B------:R-:W-:-:S02]  /*b030*/  ISETP.GT.U32.AND P3, PT, R61, R4, PT ;  /* 0x000000043d00720c */ /* 0x000fc40003f64070 */
[C---:B------:R-:W-:Y:S01]  /*b040*/  ISETP.GT.U32.AND P0, PT, R61.reuse, R7, PT ;  /* 0x000000073d00720c */ /* 0x040fe20003f04070 */
[----:B------:R-:W-:Y:S01]  /*b050*/  IMAD.MOV R12, RZ, RZ, -R12 ;  /* 0x000000ffff0c7224 */ /* 0x000fe200078e0a0c */
[----:B------:R-:W-:Y:S01]  /*b060*/  ISETP.GT.U32.AND P6, PT, R61, R3, PT ;  /* 0x000000033d00720c */ /* 0x000fe20003fc4070 */
[----:B------:R-:W-:Y:S01]  /*b070*/  IMAD.HI.U32 R2, R60, R11, RZ ;  /* 0x0000000b3c027227 */ /* 0x000fe200078e00ff */
[----:B------:R-:W-:-:S03]  /*b080*/  IABS R0, R20 ;  /* 0x0000001400007213 */ /* 0x000fc60000000000 */
[C---:B------:R-:W-:Y:S02]  /*b090*/  IMAD R5, R61.reuse, R12, R5 ;  /* 0x0000000c3d057224 */ /* 0x040fe400078e0205 */
[----:B------:R-:W-:Y:S02]  /*b0a0*/  IMAD.MOV.U32 R13, RZ, RZ, R9 ;  /* 0x000000ffff0d7224 */ /* 0x000fe400078e0009 */
[----:B------:R-:W-:Y:S01]  /*b0b0*/  @!P1 IMAD.IADD R6, R6, 0x1, -R61 ;  /* 0x0000000106069824 */ /* 0x000fe200078e0a3d */
[----:B------:R-:W-:Y:S01]  /*b0c0*/  ISETP.GE.AND P1, PT, R16, RZ, PT ;  /* 0x000000ff1000720c */ /* 0x000fe20003f26270 */
[----:B------:R-:W-:Y:S01]  /*b0d0*/  @!P5 IMAD.MOV R8, RZ, RZ, -R8 ;  /* 0x000000ffff08d224 */ /* 0x000fe200078e0a08 */
[----:B------:R-:W-:Y:S01]  /*b0e0*/  ISETP.GT.U32.AND P5, PT, R61, R5, PT ;  /* 0x000000053d00720c */ /* 0x000fe20003fa4070 */
[----:B------:R-:W-:Y:S02]  /*b0f0*/  IMAD.MOV R2, RZ, RZ, -R2 ;  /* 0x000000ffff027224 */ /* 0x000fe400078e0a02 */
[----:B------:R-:W-:-:S04]  /*b100*/  IMAD.HI.U32 R10, R60, R0, RZ ;  /* 0x000000003c0a7227 */ /* 0x000fc800078e00ff */
[----:B------:R-:W-:Y:S02]  /*b110*/  @!P2 IMAD.MOV R13, RZ, RZ, -R13 ;  /* 0x000000ffff0da224 */ /* 0x000fe400078e0a0d */
[----:B------:R-:W-:Y:S01]  /*b120*/  IMAD R2, R61, R2, R11 ;  /* 0x000000023d027224 */ /* 0x000fe200078e020b */
[----:B------:R-:W-:Y:S01]  /*b130*/  STL [R1+0x100], R14 ;  /* 0x0001000e01007387 */ /* 0x000fe20000100800 */
[--C-:B------:R-:W-:Y:S02]  /*b140*/  @!P3 IMAD.IADD R4, R4, 0x1, -R61.reuse ;  /* 0x000000010404b824 */ /* 0x100fe400078e0a3d */
[--C-:B------:R-:W-:Y:S01]  /*b150*/  @!P0 IMAD.IADD R7, R7, 0x1, -R61.reuse ;  /* 0x0000000107078824 */ /* 0x100fe200078e0a3d */
[----:B------:R-:W-:Y:S01]  /*b160*/  STL [R1+0xfc], R13 ;  /* 0x0000fc0d01007387 */ /* 0x000fe20000100800 */
[----:B------:R-:W-:Y:S02]  /*b170*/  IMAD.MOV R10, RZ, RZ, -R10 ;  /* 0x000000ffff0a7224 */ /* 0x000fe400078e0a0a */
[--C-:B------:R-:W-:Y:S01]  /*b180*/  @!P6 IMAD.IADD R3, R3, 0x1, -R61.reuse ;  /* 0x000000010303e824 */ /* 0x100fe200078e0a3d */
[----:B------:R0:W-:Y:S01]  /*b190*/  STL [R1+0xf8], R8 ;  /* 0x0000f80801007387 */ /* 0x0001e20000100800 */
[C---:B------:R-:W-:Y:S01]  /*b1a0*/  ISETP.GT.U32.AND P6, PT, R61.reuse, R2, PT ;  /* 0x000000023d00720c */ /* 0x040fe20003fc4070 */
[C---:B------:R-:W-:Y:S01]  /*b1b0*/  IMAD R0, R61.reuse, R10, R0 ;  /* 0x0000000a3d007224 */ /* 0x040fe200078e0200 */
[----:B------:R-:W-:Y:S01]  /*b1c0*/  ISETP.GT.U32.AND P2, PT, R61, R4, PT ;  /* 0x000000043d00720c */ /* 0x000fe20003f44070 */
[----:B------:R-:W-:Y:S01]  /*b1d0*/  @!P4 IMAD.MOV R6, RZ, RZ, -R6 ;  /* 0x000000ffff06c224 */ /* 0x000fe200078e0a06 */
[----:B------:R-:W-:Y:S01]  /*b1e0*/  IABS R10, R22 ;  /* 0x00000016000a7213 */ /* 0x000fe20000000000 */
[----:B------:R-:W-:-:S02]  /*b1f0*/  @!P5 IMAD.IADD R5, R5, 0x1, -R61 ;  /* 0x000000010505d824 */ /* 0x000fc400078e0a3d */
[----:B0-----:R-:W-:Y:S01]  /*b200*/  IMAD.MOV.U32 R8, RZ, RZ, R7 ;  /* 0x000000ffff087224 */ /* 0x001fe200078e0007 */
[----:B------:R-:W-:-:S03]  /*b210*/  ISETP.GT.U32.AND P0, PT, R61, R0, PT ;  /* 0x000000003d00720c */ /* 0x000fc60003f04070 */
[----:B------:R-:W-:Y:S01]  /*b220*/  @!P1 IMAD.MOV R8, RZ, RZ, -R8 ;  /* 0x000000ffff089224 */ /* 0x000fe200078e0a08 */
[----:B------:R0:W-:Y:S01]  /*b230*/  STL [R1+0xf4], R6 ;  /* 0x0000f40601007387 */ /* 0x0001e20000100800 */
[----:B------:R-:W-:Y:S02]  /*b240*/  ISETP.GT.U32.AND P5, PT, R61, R5, PT ;  /* 0x000000053d00720c */ /* 0x000fe40003fa4070 */
[----:B------:R-:W-:Y:S01]  /*b250*/  ISETP.GE.AND P3, PT, R17, RZ, PT ;  /* 0x000000ff1100720c */ /* 0x000fe20003f66270 */
[----:B------:R1:W-:Y:S01]  /*b260*/  STL [R1+0xf0], R8 ;  /* 0x0000f00801007387 */ /* 0x0003e20000100800 */
[----:B------:R-:W-:Y:S02]  /*b270*/  @!P6 IMAD.IADD R2, R2, 0x1, -R61 ;  /* 0x000000010202e824 */ /* 0x000fe400078e0a3d */
[----:B0-----:R-:W-:Y:S01]  /*b280*/  IMAD.HI.U32 R6, R60, R10, RZ ;  /* 0x0000000a3c067227 */ /* 0x001fe200078e00ff */
[----:B-1----:R-:W-:-:S03]  /*b290*/  IABS R8, R23 ;  /* 0x0000001700087213 */ /* 0x002fc60000000000 */
[--C-:B------:R-:W-:Y:S02]  /*b2a0*/  @!P2 IMAD.IADD R4, R4, 0x1, -R61.reuse ;  /* 0x000000010404a824 */ /* 0x100fe400078e0a3d */
[----:B------:R-:W-:Y:S02]  /*b2b0*/  IMAD.MOV R9, RZ, RZ, -R6 ;  /* 0x000000ffff097224 */ /* 0x000fe400078e0a06 */
[----:B------:R-:W-:Y:S01]  /*b2c0*/  IMAD.MOV.U32 R6, RZ, RZ, R8 ;  /* 0x000000ffff067224 */ /* 0x000fe200078e0008 */
[----:B------:R-:W-:Y:S01]  /*b2d0*/  ISETP.GT.U32.AND P6, PT, R61, R2, PT ;  /* 0x000000023d00720c */ /* 0x000fe20003fc4070 */
[----:B------:R-:W-:Y:S02]  /*b2e0*/  IMAD.MOV.U32 R11, RZ, RZ, R4 ;  /* 0x000000ffff0b7224 */ /* 0x000fe400078e0004 */
[----:B------:R-:W-:Y:S02]  /*b2f0*/  @!P0 IMAD.IADD R0, R0, 0x1, -R61 ;  /* 0x0000000100008824 */ /* 0x000fe400078e0a3d */
[----:B------:R-:W-:-:S04]  /*b300*/  IMAD.HI.U32 R4, R60, R6, RZ ;  /* 0x000000063c047227 */ /* 0x000fc800078e00ff */
[----:B------:R-:W-:Y:S02]  /*b310*/  IMAD R10, R61, R9, R10 ;  /* 0x000000093d0a7224 */ /* 0x000fe400078e020a */
[----:B------:R-:W-:Y:S02]  /*b320*/  @!P5 IMAD.IADD R5, R5, 0x1, -R61 ;  /* 0x000000010505d824 */ /* 0x000fe400078e0a3d */
[----:B------:R-:W-:Y:S02]  /*b330*/  IMAD.MOV.U32 R9, RZ, RZ, R3 ;  /* 0x000000ffff097224 */ /* 0x000fe400078e0003 */
[----:B------:R-:W-:Y:S01]  /*b340*/  @!P3 IMAD.MOV R11, RZ, RZ, -R11 ;  /* 0x000000ffff0bb224 */ /* 0x000fe200078e0a0b */
[C---:B------:R-:W-:Y:S01]  /*b350*/  ISETP.GT.U32.AND P3, PT, R61.reuse, R0, PT ;  /* 0x000000003d00720c */ /* 0x040fe20003f64070 */
[----:B------:R-:W-:Y:S01]  /*b360*/  IMAD.MOV R3, RZ, RZ, -R4 ;  /* 0x000000ffff037224 */ /* 0x000fe200078e0a04 */
[----:B------:R-:W-:Y:S01]  /*b370*/  ISETP.GE.AND P4, PT, R18, RZ, PT ;  /* 0x000000ff1200720c */ /* 0x000fe20003f86270 */
[----:B------:R-:W-:Y:S01]  /*b380*/  IMAD.MOV.U32 R8, RZ, RZ, R5 ;  /* 0x000000ffff087224 */ /* 0x000fe200078e0005 */
[C---:B------:R-:W-:Y:S01]  /*b390*/  ISETP.GT.U32.AND P5, PT, R61.reuse, R10, PT ;  /* 0x0000000a3d00720c */ /* 0x040fe20003fa4070 */
[----:B------:R-:W-:Y:S01]  /*b3a0*/  IMAD R5, R61, R3, R6 ;  /* 0x000000033d057224 */ /* 0x000fe200078e0206 */
[----:B------:R-:W-:Y:S01]  /*b3b0*/  ISETP.GE.AND P2, PT, R19, RZ, PT ;  /* 0x000000ff1300720c */ /* 0x000fe20003f46270 */
[----:B------:R-:W-:Y:S01]  /*b3c0*/  @!P6 IMAD.IADD R2, R2, 0x1, -R61 ;  /* 0x000000010202e824 */ /* 0x000fe200078e0a3d */
[----:B------:R-:W-:-:S02]  /*b3d0*/  ISETP.GE.AND P1, PT, R20, RZ, PT ;  /* 0x000000ff1400720c */ /* 0x000fc40003f26270 */
[----:B------:R-:W-:Y:S02]  /*b3e0*/  IABS R7, R37 ;  /* 0x0000002500077213 */ /* 0x000fe40000000000 */
[----:B------:R-:W-:Y:S01]  /*b3f0*/  ISETP.GT.U32.AND P6, PT, R61, R5, PT ;  /* 0x000000053d00720c */ /* 0x000fe20003fc4070 */
[----:B------:R-:W-:Y:S02]  /*b400*/  @!P3 IMAD.IADD R0, R0, 0x1, -R61 ;  /* 0x000000010000b824 */ /* 0x000fe400078e0a3d */
[----:B------:R-:W-:Y:S01]  /*b410*/  IMAD.HI.U32 R4, R60, R7, RZ ;  /* 0x000000073c047227 */ /* 0x000fe200078e00ff */
[----:B------:R0:W-:Y:S03]  /*b420*/  STL [R1+0xec], R11 ;  /* 0x0000ec0b01007387 */ /* 0x0001e60000100800 */
[----:B------:R-:W-:Y:S01]  /*b430*/  @!P4 IMAD.MOV R9, RZ, RZ, -R9 ;  /* 0x000000ffff09c224 */ /* 0x000fe200078e0a09 */
[----:B------:R-:W-:Y:S01]  /*b440*/  ISETP.GE.AND P0, PT, R21, RZ, PT ;  /* 0x000000ff1500720c */ /* 0x000fe20003f06270 */
[----:B------:R-:W-:Y:S01]  /*b450*/  IMAD.MOV R4, RZ, RZ, -R4 ;  /* 0x000000ffff047224 */ /* 0x000fe200078e0a04 */
[----:B------:R-:W-:Y:S01]  /*b460*/  IABS R3, R38 ;  /* 0x0000002600037213 */ /* 0x000fe20000000000 */
[----:B------:R-:W-:-:S02]  /*b470*/  @!P5 IMAD.IADD R10, R10, 0x1, -R61 ;  /* 0x000000010a0ad824 */ /* 0x000fc400078e0a3d */
[----:B0-----:R-:W-:Y:S01]  /*b480*/  IMAD.MOV.U32 R11, RZ, RZ, R0 ;  /* 0x000000ffff0b7224 */ /* 0x001fe200078e0000 */
[----:B------:R0:W-:Y:S01]  /*b490*/  STL [R1+0xe8], R9 ;  /* 0x0000e80901007387 */ /* 0x0001e20000100800 */
[----:B------:R-:W-:Y:S02]  /*b4a0*/  @!P2 IMAD.MOV R8, RZ, RZ, -R8 ;  /* 0x000000ffff08a224 */ /* 0x000fe400078e0a08 */
[----:B------:R-:W-:Y:S02]  /*b4b0*/  @!P6 IMAD.IADD R5, R5, 0x1, -R61 ;  /* 0x000000010505e824 */ /* 0x000fe400078e0a3d */
[----:B------:R-:W-:Y:S01]  /*b4c0*/  @!P1 IMAD.MOV R11, RZ, RZ, -R11 ;  /* 0x000000ffff0b9224 */ /* 0x000fe200078e0a0b */
[----:B------:R-:W-:Y:S01]  /*b4d0*/  ISETP.GT.U32.AND P1, PT, R61, R10, PT ;  /* 0x0000000a3d00720c */ /* 0x000fe20003f24070 */
[----:B------:R-:W-:-:S04]  /*b4e0*/  IMAD.HI.U32 R0, R60, R3, RZ ;  /* 0x000000033c007227 */ /* 0x000fc800078e00ff */
[C---:B0-----:R-:W-:Y:S01]  /*b4f0*/  IMAD R9, R61.reuse, R4, R7 ;  /* 0x000000043d097224 */ /* 0x041fe200078e0207 */
[----:B------:R-:W-:Y:S01]  /*b500*/  IABS R4, R40 ;  /* 0x0000002800047213 */ /* 0x000fe20000000000 */
[----:B------:R-:W-:Y:S01]  /*b510*/  STL [R1+0xe4], R8 ;  /* 0x0000e40801007387 */ /* 0x000fe20000100800 */
[----:B------:R-:W-:Y:S01]  /*b520*/  ISETP.GT.U32.AND P6, PT, R61, R5, PT ;  /* 0x000000053d00720c */ /* 0x000fe20003fc4070 */
[----:B------:R-:W-:Y:S02]  /*b530*/  IMAD.MOV R0, RZ, RZ, -R0 ;  /* 0x000000ffff007224 */ /* 0x000fe400078e0a00 */
[----:B------:R0:W-:Y:S01]  /*b540*/  STL [R1+0xe0], R11 ;  /* 0x0000e00b01007387 */ /* 0x0001e20000100800 */
[----:B------:R-:W-:-:S04]  /*b550*/  IMAD.HI.U32 R7, R60, R4, RZ ;  /* 0x000000043c077227 */ /* 0x000fc800078e00ff */
[C---:B------:R-:W-:Y:S02]  /*b560*/  IMAD R3, R61.reuse, R0, R3 ;  /* 0x000000003d037224 */ /* 0x040fe400078e0203 */
[----:B0-----:R-:W-:Y:S02]  /*b570*/  IMAD.MOV.U32 R11, RZ, RZ, R2 ;  /* 0x000000ffff0b7224 */ /* 0x001fe400078e0002 */
[----:B------:R-:W-:Y:S02]  /*b580*/  IMAD.MOV R2, RZ, RZ, -R7 ;  /* 0x000000ffff027224 */ /* 0x000fe400078e0a07 */
[----:B------:R-:W-:Y:S01]  /*b590*/  @!P0 IMAD.MOV R11, RZ, RZ, -R11 ;  /* 0x000000ffff0b8224 */ /* 0x000fe200078e0a0b */
[C---:B------:R-:W-:Y:S01]  /*b5a0*/  ISETP.GT.U32.AND P0, PT, R61.reuse, R9, PT ;  /* 0x000000093d00720c */ /* 0x040fe20003f04070 */
[C---:B------:R-:W-:Y:S02]  /*b5b0*/  IMAD R2, R61.reuse, R2, R4 ;  /* 0x000000023d027224 */ /* 0x040fe400078e0204 */
[--C-:B------:R-:W-:Y:S01]  /*b5c0*/  @!P1 IMAD.IADD R10, R10, 0x1, -R61.reuse ;  /* 0x000000010a0a9824 */ /* 0x100fe200078e0a3d */
[----:B------:R-:W-:Y:S01]  /*b5d0*/  ISETP.GT.U32.AND P1, PT, R61, R3, PT ;  /* 0x000000033d00720c */ /* 0x000fe20003f24070 */
[----:B------:R-:W-:Y:S01]  /*b5e0*/  @!P6 IMAD.IADD R5, R5, 0x1, -R61 ;  /* 0x000000010505e824 */ /* 0x000fe200078e0a3d */
[----:B------:R-:W-:-:S02]  /*b5f0*/  ISETP.GT.U32.AND P6, PT, R61, R2, PT ;  /* 0x000000023d00720c */ /* 0x000fc40003fc4070 */
[----:B------:R-:W-:Y:S02]  /*b600*/  IABS R8, R42 ;  /* 0x0000002a00087213 */ /* 0x000fe40000000000 */
[----:B------:R-:W-:-:S03]  /*b610*/  IABS R6, R41 ;  /* 0x0000002900067213 */ /* 0x000fc60000000000 */
[----:B------:R-:W-:Y:S02]  /*b620*/  @!P0 IMAD.IADD R9, R9, 0x1, -R61 ;  /* 0x0000000109098824 */ /* 0x000fe400078e0a3d */
[----:B------:R-:W-:Y:S01]  /*b630*/  IMAD.HI.U32 R0, R60, R8, RZ ;  /* 0x000000083c007227 */ /* 0x000fe200078e00ff */
[----:B------:R-:W-:-:S03]  /*b640*/  IABS R7, R43 ;  /* 0x0000002b00077213 */ /* 0x000fc60000000000 */
[----:B------:R-:W-:Y:S01]  /*b650*/  @!P1 IMAD.IADD R3, R3, 0x1, -R61 ;  /* 0x0000000103039824 */ /* 0x000fe200078e0a3d */
[----:B------:R-:W-:Y:S01]  /*b660*/  ISETP.GT.U32.AND P1, PT, R61, R9, PT ;  /* 0x000000093d00720c */ /* 0x000fe20003f24070 */
[----:B------:R-:W-:Y:S01]  /*b670*/  IMAD.MOV R0, RZ, RZ, -R0 ;  /* 0x000000ffff007224 */ /* 0x000fe200078e0a00 */
[----:B------:R-:W-:Y:S01]  /*b680*/  ISETP.GE.AND P2, PT, R23, RZ, PT ;  /* 0x000000ff1700720c */ /* 0x000fe20003f46270 */
[----:B------:R-:W-:Y:S01]  /*b690*/  IMAD.HI.U32 R4, R60, R6, RZ ;  /* 0x000000063c047227 */ /* 0x000fe200078e00ff */
[----:B------:R-:W-:-:S03]  /*b6a0*/  ISETP.GE.AND P4, PT, R22, RZ, PT ;  /* 0x000000ff1600720c */ /* 0x000fc60003f86270 */
[----:B------:R-:W-:Y:S01]  /*b6b0*/  @!P6 IMAD.IADD R2, R2, 0x1, -R61 ;  /* 0x000000010202e824 */ /* 0x000fe200078e0a3d */
[C---:B------:R-:W-:Y:S01]  /*b6c0*/  ISETP.GT.U32.AND P6, PT, R61.reuse, R3, PT ;  /* 0x000000033d00720c */ /* 0x040fe20003fc4070 */
[----:B------:R-:W-:Y:S02]  /*b6d0*/  IMAD R8, R61, R0, R8 ;  /* 0x000000003d087224 */ /* 0x000fe400078e0208 */
[----:B------:R-:W-:-:S04]  /*b6e0*/  IMAD.HI.U32 R0, R60, R7, RZ ;  /* 0x000000073c007227 */ /* 0x000fc800078e00ff */
[----:B------:R-:W-:Y:S02]  /*b6f0*/  IMAD.MOV R4, RZ, RZ, -R4 ;  /* 0x000000ffff047224 */ /* 0x000fe400078e0a04 */
[----:B------:R-:W-:Y:S02]  /*b700*/  IMAD.MOV R0, RZ, RZ, -R0 ;  /* 0x000000ffff007224 */ /* 0x000fe400078e0a00 */
[C---:B------:R-:W-:Y:S01]  /*b710*/  IMAD R6, R61.reuse, R4, R6 ;  /* 0x000000043d067224 */ /* 0x040fe200078e0206 */
[----:B------:R0:W-:Y:S01]  /*b720*/  STL [R1+0xdc], R11 ;  /* 0x0000dc0b01007387 */ /* 0x0001e20000100800 */
[----:B------:R-:W-:Y:S02]  /*b730*/  IMAD R7, R61, R0, R7 ;  /* 0x000000003d077224 */ /* 0x000fe400078e0207 */
[----:B------:R-:W-:Y:S01]  /*b740*/  @!P1 IMAD.IADD R9, R9, 0x1, -R61 ;  /* 0x0000000109099824 */ /* 0x000fe200078e0a3d */
[C---:B------:R-:W-:Y:S01]  /*b750*/  ISETP.GT.U32.AND P1, PT, R61.reuse, R8, PT ;  /* 0x000000083d00720c */ /* 0x040fe20003f24070 */
[----:B------:R-:W-:Y:S01]  /*b760*/  @!P2 IMAD.MOV R5, RZ, RZ, -R5 ;  /* 0x000000ffff05a224 */ /* 0x000fe200078e0a05 */
[----:B------:R-:W-:Y:S01]  /*b770*/  ISETP.GT.U32.AND P2, PT, R61, R6, PT ;  /* 0x000000063d00720c */ /* 0x000fe20003f44070 */
[----:B------:R-:W-:-:S02]  /*b780*/  @!P6 IMAD.IADD R3, R3, 0x1, -R61 ;  /* 0x000000010303e824 */ /* 0x000fc400078e0a3d */
[----:B0-----:R-:W-:Y:S01]  /*b790*/  IMAD.MOV.U32 R11, RZ, RZ, R10 ;  /* 0x000000ffff0b7224 */ /* 0x001fe200078e000a */
[----:B------:R-:W-:-:S03]  /*b7a0*/  ISETP.GT.U32.AND P6, PT, R61, R7, PT ;  /* 0x000000073d00720c */ /* 0x000fc60003fc4070 */
[----:B------:R-:W-:Y:S01]  /*b7b0*/  @!P4 IMAD.MOV R11, RZ, RZ, -R11 ;  /* 0x000000ffff0bc224 */ /* 0x000fe200078e0a0b */
[----:B------:R-:W-:Y:S02]  /*b7c0*/  IABS R4, R44 ;  /* 0x0000002c00047213 */ /* 0x000fe40000000000 */
[----:B------:R-:W-:Y:S02]  /*b7d0*/  ISETP.GT.U32.AND P4, PT, R61, R2, PT ;  /* 0x000000023d00720c */ /* 0x000fe40003f84070 */
[----:B------:R3:W-:Y:S01]  /*b7e0*/  STL [R1+0xd8], R11 ;  /* 0x0000d80b01007387 */ /* 0x0007e20000100800 */
[----:B------:R-:W-:-:S03]  /*b7f0*/  ISETP.GE.AND P0, PT, R40, RZ, PT ;  /* 0x000000ff2800720c */ /* 0x000fc60003f06270 */
[----:B------:R0:W-:Y:S01]  /*b800*/  STL [R1+0xd4], R5 ;  /* 0x0000d40501007387 */ /* 0x0001e20000100800 */
[--C-:B------:R-:W-:Y:S02]  /*b810*/  @!P1 IMAD.IADD R8, R8, 0x1, -R61.reuse ;  /* 0x0000000108089824 */ /* 0x100fe400078e0a3d */
[----:B------:R-:W-:Y:S01]  /*b820*/  @!P2 IMAD.IADD R6, R6, 0x1, -R61 ;  /* 0x000000010606a824 */ /* 0x000fe200078e0a3d */
[----:B---3--:R-:W-:Y:S01]  /*b830*/  IABS R11, R45 ;  /* 0x0000002d000b7213 */ /* 0x008fe20000000000 */
[----:B0-----:R-:W-:Y:S01]  /*b840*/  IMAD.HI.U32 R5, R60, R4, RZ ;  /* 0x000000043c057227 */ /* 0x001fe200078e00ff */
[----:B------:R-:W-:-:S03]  /*b850*/  ISETP.GE.AND P3, PT, R37, RZ, PT ;  /* 0x000000ff2500720c */ /* 0x000fc60003f66270 */
[----:B------:R-:W-:Y:S02]  /*b860*/  IMAD.MOV R5, RZ, RZ, -R5 ;  /* 0x000000ffff057224 */ /* 0x000fe400078e0a05 */
[--C-:B------:R-:W-:Y:S01]  /*b870*/  @!P6 IMAD.IADD R7, R7, 0x1, -R61.reuse ;  /* 0x000000010707e824 */ /* 0x100fe200078e0a3d */
[C---:B------:R-:W-:Y:S01]  /*b880*/  ISETP.GT.U32.AND P6, PT, R61.reuse, R8, PT ;  /* 0x000000083d00720c */ /* 0x040fe20003fc4070 */
[----:B------:R-:W-:Y:S01]  /*b890*/  @!P4 IMAD.IADD R2, R2, 0x1, -R61 ;  /* 0x000000010202c824 */ /* 0x000fe200078e0a3d */
[----:B------:R-:W-:Y:S01]  /*b8a0*/  ISETP.GT.U32.AND P1, PT, R61, R6, PT ;  /* 0x000000063d00720c */ /* 0x000fe20003f24070 */
[----:B------:R-:W-:Y:S01]  /*b8b0*/  IMAD.HI.U32 R0, R60, R11, RZ ;  /* 0x0000000b3c007227 */ /* 0x000fe200078e00ff */
[----:B------:R-:W-:-:S03]  /*b8c0*/  ISETP.GE.AND P5, PT, R38, RZ, PT ;  /* 0x000000ff2600720c */ /* 0x000fc60003fa6270 */
[C---:B------:R-:W-:Y:S02]  /*b8d0*/  IMAD R4, R61.reuse, R5, R4 ;  /* 0x000000053d047224 */ /* 0x040fe400078e0204 */
[----:B------:R-:W-:Y:S02]  /*b8e0*/  IMAD.MOV R0, RZ, RZ, -R0 ;  /* 0x000000ffff007224 */ /* 0x000fe400078e0a00 */
[----:B------:R-:W-:Y:S01]  /*b8f0*/  @!P0 IMAD.MOV R2, RZ, RZ, -R2 ;  /* 0x000000ffff028224 */ /* 0x000fe200078e0a02 */
[----:B------:R-:W-:Y:S01]  /*b900*/  ISETP.GT.U32.AND P0, PT, R61, R4, PT ;  /* 0x000000043d00720c */ /* 0x000fe20003f04070 */
[----:B------:R-:W-:Y:S01]  /*b910*/  IMAD.MOV.U32 R12, RZ, RZ, R9 ;  /* 0x000000ffff0c7224 */ /* 0x000fe200078e0009 */
[----:B------:R-:W-:Y:S01]  /*b920*/  ISETP.GE.AND P4, PT, R41, RZ, PT ;  /* 0x000000ff2900720c */ /* 0x000fe20003f86270 */
[----:B------:R-:W-:Y:S01]  /*b930*/  IMAD R11, R61, R0, R11 ;  /* 0x000000003d0b7224 */ /* 0x000fe200078e020b */
[----:B----4-:R-:W-:Y:S01]  /*b940*/  IABS R5, R46 ;  /* 0x0000002e00057213 */ /* 0x010fe20000000000 */
[----:B------:R-:W-:-:S02]  /*b950*/  IMAD.MOV.U32 R10, RZ, RZ, R3 ;  /* 0x000000ffff0a7224 */ /* 0x000fc400078e0003 */
[----:B------:R-:W-:Y:S02]  /*b960*/  @!P3 IMAD.MOV R12, RZ, RZ, -R12 ;  /* 0x000000ffff0cb224 */ /* 0x000fe400078e0a0c */
[--C-:B------:R-:W-:Y:S01]  /*b970*/  @!P6 IMAD.IADD R8, R8, 0x1, -R61.reuse ;  /* 0x000000010808e824 */ /* 0x100fe200078e0a3d */
[----:B------:R-:W-:Y:S01]  /*b980*/  ISETP.GT.U32.AND P6, PT, R61, R11, PT ;  /* 0x0000000b3d00720c */ /* 0x000fe20003fc4070 */
[----:B------:R-:W-:Y:S02]  /*b990*/  @!P1 IMAD.IADD R6, R6, 0x1, -R61 ;  /* 0x0000000106069824 */ /* 0x000fe400078e0a3d */
[----:B------:R-:W-:Y:S01]  /*b9a0*/  IMAD.HI.U32 R0, R60, R5, RZ ;  /* 0x000000053c007227 */ /* 0x000fe200078e00ff */
[----:B------:R0:W-:Y:S03]  /*b9b0*/  STL [R1+0xd0], R12 ;  /* 0x0000d00c01007387 */ /* 0x0001e60000100800 */
[----:B------:R-:W-:Y:S01]  /*b9c0*/  @!P5 IMAD.MOV R10, RZ, RZ, -R10 ;  /* 0x000000ffff0ad224 */ /* 0x000fe200078e0a0a */
[----:B-----5:R-:W-:Y:S01]  /*b9d0*/  IABS R9, R47 ;  /* 0x0000002f00097213 */ /* 0x020fe20000000000 */
[----:B------:R-:W-:-:S02]  /*b9e0*/  IMAD.MOV R0, RZ, RZ, -R0 ;  /* 0x000000ffff007224 */ /* 0x000fc400078e0a00 */
[----:B------:R-:W-:Y:S02]  /*b9f0*/  @!P0 IMAD.IADD R4, R4, 0x1, -R61 ;  /* 0x0000000104048824 */ /* 0x000fe400078e0a3d */
[----:B0-----:R-:W-:Y:S01]  /*ba00*/  IMAD.MOV.U32 R12, RZ, RZ, R6 ;  /* 0x000000ffff0c7224 */ /* 0x001fe200078e0006 */
[----:B------:R-:W-:Y:S01]  /*ba10*/  STL [R1+0xcc], R10 ;  /* 0x0000cc0a01007387 */ /* 0x000fe20000100800 */
[C---:B------:R-:W-:Y:S02]  /*ba20*/  IMAD R5, R61.reuse, R0, R5 ;  /* 0x000000003d057224 */ /* 0x040fe400078e0205 */
[----:B------:R-:W-:Y:S01]  /*ba30*/  @!P4 IMAD.MOV R12, RZ, RZ, -R12 ;  /* 0x000000ffff0cc224 */ /* 0x000fe200078e0a0c */
[----:B------:R0:W-:Y:S01]  /*ba40*/  STL [R1+0xc8], R2 ;  /* 0x0000c80201007387 */ /* 0x0001e20000100800 */
[----:B------:R-:W-:Y:S01]  /*ba50*/  ISETP.GT.U32.AND P4, PT, R61, R4, PT ;  /* 0x000000043d00720c */ /* 0x000fe20003f84070 */
[----:B------:R-:W-:Y:S01]  /*ba60*/  IMAD.HI.U32 R3, R60, R9, RZ ;  /* 0x000000093c037227 */ /* 0x000fe200078e00ff */
[----:B------:R-:W-:-:S03]  /*ba70*/  ISETP.GE.AND P2, PT, R42, RZ, PT ;  /* 0x000000ff2a00720c */ /* 0x000fc60003f46270 */
[----:B------:R-:W-:Y:S01]  /*ba80*/  @!P6 IMAD.IADD R11, R11, 0x1, -R61 ;  /* 0x000000010b0be824 */ /* 0x000fe200078e0a3d */
[----:B0-----:R-:W-:Y:S01]  /*ba90*/  IABS R2, R48 ;  /* 0x0000003000027213 */ /* 0x001fe20000000000 */
[----:B------:R-:W-:Y:S01]  /*baa0*/  IMAD.MOV R3, RZ, RZ, -R3 ;  /* 0x000000ffff037224 */ /* 0x000fe200078e0a03 */
[C---:B------:R-:W-:Y:S02]  /*bab0*/  ISETP.GT.U32.AND P6, PT, R61.reuse, R5, PT ;  /* 0x000000053d00720c */ /* 0x040fe40003fc4070 */
[----:B------:R-:W-:Y:S01]  /*bac0*/  ISETP.GT.U32.AND P3, PT, R61, R7, PT ;  /* 0x000000073d00720c */ /* 0x000fe20003f64070 */
[----:B------:R-:W-:-:S04]  /*bad0*/  IMAD.HI.U32 R6, R60, R2, RZ ;  /* 0x000000023c067227 */ /* 0x000fc800078e00ff */
[----:B------:R-:W-:Y:S02]  /*bae0*/  IMAD.MOV R6, RZ, RZ, -R6 ;  /* 0x000000ffff067224 */ /* 0x000fe400078e0a06 */
[----:B------:R-:W-:Y:S02]  /*baf0*/  IMAD R9, R61, R3, R9 ;  /* 0x000000033d097224 */ /* 0x000fe400078e0209 */
[----:B------:R-:W-:Y:S01]  /*bb00*/  IMAD.MOV.U32 R10, RZ, RZ, R8 ;  /* 0x000000ffff0a7224 */ /* 0x000fe200078e0008 */
[----:B------:R-:W-:Y:S01]  /*bb10*/  ISETP.GE.AND P5, PT, R43, RZ, PT ;  /* 0x000000ff2b00720c */ /* 0x000fe20003fa6270 */
[C---:B------:R-:W-:Y:S02]  /*bb20*/  IMAD R2, R61.reuse, R6, R2 ;  /* 0x000000063d027224 */ /* 0x040fe400078e0202 */
[--C-:B------:R-:W-:Y:S01]  /*bb30*/  @!P4 IMAD.IADD R4, R4, 0x1, -R61.reuse ;  /* 0x000000010404c824 */ /* 0x100fe200078e0a3d */
[----:B------:R-:W-:Y:S01]  /*bb40*/  ISETP.GT.U32.AND P4, PT, R61, R9, PT ;  /* 0x000000093d00720c */ /* 0x000fe20003f84070 */
[----:B------:R-:W-:Y:S01]  /*bb50*/  @!P2 IMAD.MOV R10, RZ, RZ, -R10 ;  /* 0x000000ffff0aa224 */ /* 0x000fe200078e0a0a */
[----:B------:R-:W-:Y:S01]  /*bb60*/  IABS R0, R49 ;  /* 0x0000003100007213 */ /* 0x000fe20000000000 */
[--C-:B------:R-:W-:Y:S01]  /*bb70*/  @!P6 IMAD.IADD R5, R5, 0x1, -R61.reuse ;  /* 0x000000010505e824 */ /* 0x100fe200078e0a3d */
[----:B------:R-:W-:Y:S01]  /*bb80*/  ISETP.GT.U32.AND P2, PT, R61, R11, PT ;  /* 0x0000000b3d00720c */ /* 0x000fe20003f44070 */
[----:B------:R-:W-:Y:S01]  /*bb90*/  @!P3 IMAD.IADD R7, R7, 0x1, -R61 ;  /* 0x000000010707b824 */ /* 0x000fe200078e0a3d */
[----:B------:R-:W-:-:S02]  /*bba0*/  ISETP.GE.AND P1, PT, R44, RZ, PT ;  /* 0x000000ff2c00720c */ /* 0x000fc40003f26270 */
[----:B------:R-:W-:Y:S01]  /*bbb0*/  ISETP.GT.U32.AND P6, PT, R61, R2, PT ;  /* 0x000000023d00720c */ /* 0x000fe20003fc4070 */
[----:B------:R-:W-:Y:S01]  /*bbc0*/  IMAD.HI.U32 R3, R60, R0, RZ ;  /* 0x000000003c037227 */ /* 0x000fe200078e00ff */
[----:B------:R-:W-:Y:S01]  /*bbd0*/  ISETP.GE.AND P3, PT, R45, RZ, PT ;  /* 0x000000ff2d00720c */ /* 0x000fe20003f66270 */
[----:B------:R0:W-:Y:S02]  /*bbe0*/  STL [R1+0xc4], R12 ;  /* 0x0000c40c01007387 */ /* 0x0001e40000100800 */
[----:B------:R-:W-:Y:S02]  /*bbf0*/  IMAD.MOV R3, RZ, RZ, -R3 ;  /* 0x000000ffff037224 */ /* 0x000fe400078e0a03 */
[----:B------:R-:W-:Y:S01]  /*bc00*/  @!P5 IMAD.MOV R7, RZ, RZ, -R7 ;  /* 0x000000ffff07d224 */ /* 0x000fe200078e0a07 */
[----:B------:R-:W-:Y:S01]  /*bc10*/  IABS R8, R50 ;  /* 0x0000003200087213 */ /* 0x000fe20000000000 */
[--C-:B------:R-:W-:Y:S01]  /*bc20*/  @!P4 IMAD.IADD R9, R9, 0x1, -R61.reuse ;  /* 0x000000010909c824 */ /* 0x100fe200078e0a3d */
[----:B------:R1:W-:Y:S01]  /*bc30*/  STL [R1+0xc0], R10 ;  /* 0x0000c00a01007387 */ /* 0x0003e20000100800 */
[----:B------:R-:W-:-:S02]  /*bc40*/  @!P2 IMAD.IADD R11, R11, 0x1, -R61 ;  /* 0x000000010b0ba824 */ /* 0x000fc400078e0a3d */
[----:B0-----:R-:W-:Y:S02]  /*bc50*/  IMAD.MOV.U32 R12, RZ, RZ, R4 ;  /* 0x000000ffff0c7224 */ /* 0x001fe400078e0004 */
[C---:B------:R-:W-:Y:S01]  /*bc60*/  IMAD R0, R61.reuse, R3, R0 ;  /* 0x000000033d007224 */ /* 0x040fe200078e0200 */
[----:B------:R0:W-:Y:S01]  /*bc70*/  STL [R1+0xbc], R7 ;  /* 0x0000bc0701007387 */ /* 0x0001e20000100800 */
[----:B------:R-:W-:Y:S02]  /*bc80*/  @!P6 IMAD.IADD R2, R2, 0x1, -R61 ;  /* 0x000000010202e824 */ /* 0x000fe400078e0a3d */
[----:B------:R-:W-:Y:S01]  /*bc90*/  @!P1 IMAD.MOV R12, RZ, RZ, -R12 ;  /* 0x000000ffff0c9224 */ /* 0x000fe200078e0a0c */
[C---:B------:R-:W-:Y:S01]  /*bca0*/  ISETP.GT.U32.AND P1, PT, R61.reuse, R9, PT ;  /* 0x000000093d00720c */ /* 0x040fe20003f24070 */
[----:B-1----:R-:W-:Y:S01]  /*bcb0*/  IMAD.HI.U32 R10, R60, R8, RZ ;  /* 0x000000083c0a7227 */ /* 0x002fe200078e00ff */
[----:B------:R-:W-:-:S03]  /*bcc0*/  ISETP.GT.U32.AND P6, PT, R61, R2, PT ;  /* 0x000000023d00720c */ /* 0x000fc60003fc4070 */
[----:B------:R-:W-:Y:S01]  /*bcd0*/  @!P3 IMAD.MOV R11, RZ, RZ, -R11 ;  /* 0x000000ffff0bb224 */ /* 0x000fe200078e0a0b */
[----:B0-----:R-:W-:Y:S02]  /*bce0*/  IABS R7, R51 ;  /* 0x0000003300077213 */ /* 0x001fe40000000000 */
[C---:B------:R-:W-:Y:S01]  /*bcf0*/  ISETP.GT.U32.AND P3, PT, R61.reuse, R0, PT ;  /* 0x000000003d00720c */ /* 0x040fe20003f64070 */
[----:B------:R-:W-:Y:S02]  /*bd00*/  IMAD.MOV R10, RZ, RZ, -R10 ;  /* 0x000000ffff0a7224 */ /* 0x000fe400078e0a0a */
[----:B------:R-:W-:Y:S01]  /*bd10*/  IMAD.HI.U32 R4, R60, R7, RZ ;  /* 0x000000073c047227 */ /* 0x000fe200078e00ff */
[----:B------:R-:W-:-:S03]  /*bd20*/  ISETP.GT.U32.AND P4, PT, R61, R5, PT ;  /* 0x000000053d00720c */ /* 0x000fc60003f84070 */
[----:B------:R-:W-:Y:S02]  /*bd30*/  IMAD.MOV R4, RZ, RZ, -R4 ;  /* 0x000000ffff047224 */ /* 0x000fe400078e0a04 */
[C---:B------:R-:W-:Y:S02]  /*bd40*/  IMAD R8, R61.reuse, R10, R8 ;  /* 0x0000000a3d087224 */ /* 0x040fe400078e0208 */
[----:B------:R-:W-:Y:S02]  /*bd50*/  IMAD R7, R61, R4, R7 ;  /* 0x000000043d077224 */ /* 0x000fe400078e0207 */
[--C-:B------:R-:W-:Y:S01]  /*bd60*/  @!P1 IMAD.IADD R9, R9, 0x1, -R61.reuse ;  /* 0x0000000109099824 */ /* 0x100fe200078e0a3d */
[----:B------:R-:W-:Y:S01]  /*bd70*/  ISETP.GT.U32.AND P1, PT, R61, R8, PT ;  /* 0x000000083d00720c */ /* 0x000fe20003f24070 */
[--C-:B------:R-:W-:Y:S01]  /*bd80*/  @!P3 IMAD.IADD R0, R0, 0x1, -R61.reuse ;  /* 0x000000010000b824 */ /* 0x100fe200078e0a3d */
[----:B------:R-:W-:Y:S01]  /*bd90*/  ISETP.GE.AND P0, PT, R46, RZ, PT ;  /* 0x000000ff2e00720c */ /* 0x000fe20003f06270 */
[----:B------:R-:W-:Y:S01]  /*bda0*/  @!P6 IMAD.IADD R2, R2, 0x1, -R61 ;  /* 0x000000010202e824 */ /* 0x000fe200078e0a3d */
[----:B------:R-:W-:-:S02]  /*bdb0*/  ISETP.GE.AND P5, PT, R47, RZ, PT ;  /* 0x000000ff2f00720c */ /* 0x000fc40003fa6270 */
[C---:B------:R-:W-:Y:S02]  /*bdc0*/  ISETP.GT.U32.AND P6, PT, R61.reuse, R7, PT ;  /* 0x000000073d00720c */ /* 0x040fe40003fc4070 */
[----:B------:R-:W-:Y:S02]  /*bdd0*/  IABS R6, R53 ;  /* 0x0000003500067213 */ /* 0x000fe40000000000 */
[----:B------:R-:W-:Y:S01]  /*bde0*/  ISETP.GT.U32.AND P3, PT, R61, R0, PT ;  /* 0x000000003d00720c */ /* 0x000fe20003f64070 */
[----:B------:R-:W-:Y:S01]  /*bdf0*/  @!P4 IMAD.IADD R5, R5, 0x1, -R61 ;  /* 0x000000010505c824 */ /* 0x000fe200078e0a3d */
[----:B------:R-:W-:Y:S01]  /*be00*/  IABS R3, R52 ;  /* 0x0000003400037213 */ /* 0x000fe20000000000 */
[----:B------:R-:W-:Y:S01]  /*be10*/  STL [R1+0x110], R12 ;  /* 0x0001100c01007387 */ /* 0x000fe20000100800 */
[----:B------:R-:W-:-:S03]  /*be20*/  IMAD.HI.U32 R4, R60, R6, RZ ;  /* 0x000000063c047227 */ /* 0x000fc600078e00ff */
[----:B------:R0:W-:Y:S01]  /*be30*/  STL [R1+0x128], R11 ;  /* 0x0001280b01007387 */ /* 0x0001e20000100800 */
[----:B------:R-:W-:Y:S01]  /*be40*/  @!P1 IMAD.IADD R8, R8, 0x1, -R61 ;  /* 0x0000000108089824 */ /* 0x000fe200078e0a3d */
[----:B------:R-:W-:Y:S01]  /*be50*/  ISETP.GE.AND P4, PT, R49, RZ, PT ;  /* 0x000000ff3100720c */ /* 0x000fe20003f86270 */
[----:B------:R-:W-:Y:S02]  /*be60*/  IMAD.MOV R4, RZ, RZ, -R4 ;  /* 0x000000ffff047224 */ /* 0x000fe400078e0a04 */
[----:B------:R-:W-:-:S04]  /*be70*/  IMAD.HI.U32 R10, R60, R3, RZ ;  /* 0x000000033c0a7227 */ /* 0x000fc800078e00ff */
[----:B0-----:R-:W-:Y:S01]  /*be80*/  IMAD.MOV.U32 R11, RZ, RZ, R5 ;  /* 0x000000ffff0b7224 */ /* 0x001fe200078e0005 */
[----:B------:R-:W-:Y:S01]  /*be90*/  IABS R5, R54 ;  /* 0x0000003600057213 */ /* 0x000fe20000000000 */
[----:B------:R-:W-:Y:S02]  /*bea0*/  @!P6 IMAD.IADD R7, R7, 0x1, -R61 ;  /* 0x000000010707e824 */ /* 0x000fe400078e0a3d */
[----:B------:R-:W-:Y:S01]  /*beb0*/  @!P0 IMAD.MOV R11, RZ, RZ, -R11 ;  /* 0x000000ffff0b8224 */ /* 0x000fe200078e0a0b */
[C---:B------:R-:W-:Y:S01]  /*bec0*/  ISETP.GT.U32.AND P6, PT, R61.reuse, R8, PT ;  /* 0x000000083d00720c */ /* 0x040fe20003fc4070 */
[----:B------:R-:W-:Y:S02]  /*bed0*/  @!P5 IMAD.MOV R9, RZ, RZ, -R9 ;  /* 0x000000ffff09d224 */ /* 0x000fe400078e0a09 */
[----:B------:R-:W-:Y:S02]  /*bee0*/  IMAD R6, R61, R4, R6 ;  /* 0x000000043d067224 */ /* 0x000fe400078e0206 */
[----:B------:R-:W-:-:S02]  /*bef0*/  IMAD.MOV R10, RZ, RZ, -R10 ;  /* 0x000000ffff0a7224 */ /* 0x000fc400078e0a0a */
[----:B------:R-:W-:Y:S01]  /*bf00*/  IMAD.HI.U32 R4, R60, R5, RZ ;  /* 0x000000053c047227 */ /* 0x000fe200078e00ff */
[----:B------:R-:W-:Y:S03]  /*bf10*/  STL [R1+0x12c], R11 ;  /* 0x00012c0b01007387 */ /* 0x000fe60000100800 */
[----:B------:R-:W-:Y:S01]  /*bf20*/  @!P3 IMAD.IADD R0, R0, 0x1, -R61 ;  /* 0x000000010000b824 */ /* 0x000fe200078e0a3d */
[----:B------:R0:W-:Y:S01]  /*bf30*/  STL [R1+0x134], R9 ;  /* 0x0001340901007387 */ /* 0x0001e20000100800 */
[----:B------:R-:W-:Y:S01]  /*bf40*/  ISETP.GE.AND P2, PT, R48, RZ, PT ;  /* 0x000000ff3000720c */ /* 0x000fe20003f46270 */
[C---:B------:R-:W-:Y:S02]  /*bf50*/  IMAD R3, R61.reuse, R10, R3 ;  /* 0x0000000a3d037224 */ /* 0x040fe400078e0203 */
[----:B------:R-:W-:Y:S02]  /*bf60*/  IMAD.MOV R4, RZ, RZ, -R4 ;  /* 0x000000ffff047224 */ /* 0x000fe400078e0a04 */
[----:B0-----:R-:W-:Y:S01]  /*bf70*/  IMAD.MOV.U32 R9, RZ, RZ, R0 ;  /* 0x000000ffff097224 */ /* 0x001fe200078e0000 */
[C---:B------:R-:W-:Y:S01]  /*bf80*/  ISETP.GT.U32.AND P3, PT, R61.reuse, R3, PT ;  /* 0x000000033d00720c */ /* 0x040fe20003f64070 */
[----:B------:R-:W-:-:S02]  /*bf90*/  IMAD R5, R61, R4, R5 ;  /* 0x000000043d057224 */ /* 0x000fc400078e0205 */
[----:B------:R-:W-:Y:S01]  /*bfa0*/  @!P4 IMAD.MOV R9, RZ, RZ, -R9 ;  /* 0x000000ffff09c224 */ /* 0x000fe200078e0a09 */
[C---:B------:R-:W-:Y:S01]  /*bfb0*/  ISETP.GT.U32.AND P4, PT, R61.reuse, R6, PT ;  /* 0x000000063d00720c */ /* 0x040fe20003f84070 */
[----:B------:R-:W-:Y:S01]  /*bfc0*/  @!P6 IMAD.IADD R8, R8, 0x1, -R61 ;  /* 0x000000010808e824 */ /* 0x000fe200078e0a3d */
[----:B------:R-:W-:Y:S01]  /*bfd0*/  ISETP.GT.U32.AND P6, PT, R61, R5, PT ;  /* 0x000000053d00720c */ /* 0x000fe20003fc4070 */
[----:B------:R-:W-:Y:S01]  /*bfe0*/  @!P2 IMAD.MOV R2, RZ, RZ, -R2 ;  /* 0x000000ffff02a224 */ /* 0x000fe200078e0a02 */
[----:B------:R-:W-:-:S04]  /*bff0*/  ISETP.GE.AND P0, PT, R50, RZ, PT ;  /* 0x000000ff3200720c */ /* 0x000fc80003f06270 */
[----:B------:R0:W-:Y:S01]  /*c000*/  STL [R1+0x138], R2 ;  /* 0x0001380201007387 */ /* 0x0001e20000100800 */
[----:B------:R-:W-:-:S04]  /*c010*/  @!P3 IMAD.IADD R3, R3, 0x1, -R61 ;  /* 0x000000010303b824 */ /* 0x000fc800078e0a3d */
[--C-:B------:R-:W-:Y:S01]  /*c020*/  @!P4 IMAD.IADD R6, R6, 0x1, -R61.reuse ;  /* 0x000000010606c824 */ /* 0x100fe200078e0a3d */
[----:B------:R1:W-:Y:S01]  /*c030*/  STL [R1+0x140], R9 ;  /* 0x0001400901007387 */ /* 0x0003e20000100800 */
[----:B------:R-:W-:Y:S01]  /*c040*/  @!P6 IMAD.IADD R5, R5, 0x1, -R61 ;  /* 0x000000010505e824 */ /* 0x000fe200078e0a3d */
[----:B0-----:R-:W-:Y:S02]  /*c050*/  IABS R2, R55 ;  /* 0x0000003700027213 */ /* 0x001fe40000000000 */
[C---:B------:R-:W-:Y:S02]  /*c060*/  ISETP.GT.U32.AND P4, PT, R61.reuse, R3, PT ;  /* 0x000000033d00720c */ /* 0x040fe40003f84070 */
[C---:B------:R-:W-:Y:S01]  /*c070*/  ISETP.GT.U32.AND P6, PT, R61.reuse, R6, PT ;  /* 0x000000063d00720c */ /* 0x040fe20003fc4070 */
[----:B-1----:R-:W-:Y:S01]  /*c080*/  IMAD.HI.U32 R9, R60, R2, RZ ;  /* 0x000000023c097227 */ /* 0x002fe200078e00ff */
[----:B------:R-:W-:-:S03]  /*c090*/  ISETP.GT.U32.AND P5, PT, R61, R7, PT ;  /* 0x000000073d00720c */ /* 0x000fc60003fa4070 */
[----:B------:R-:W-:Y:S01]  /*c0a0*/  IMAD.MOV R9, RZ, RZ, -R9 ;  /* 0x000000ffff097224 */ /* 0x000fe200078e0a09 */
[----:B------:R-:W-:Y:S01]  /*c0b0*/  ISETP.GE.AND P1, PT, R51, RZ, PT ;  /* 0x000000ff3300720c */ /* 0x000fe20003f26270 */
[----:B------:R-:W-:Y:S01]  /*c0c0*/  IMAD.MOV.U32 R10, RZ, RZ, R8 ;  /* 0x000000ffff0a7224 */ /* 0x000fe200078e0008 */
[----:B------:R-:W-:Y:S01]  /*c0d0*/  ISETP.GE.AND P2, PT, R52, RZ, PT ;  /* 0x000000ff3400720c */ /* 0x000fe20003f46270 */
[----:B------:R-:W-:Y:S02]  /*c0e0*/  IMAD R2, R61, R9, R2 ;  /* 0x000000093d027224 */ /* 0x000fe400078e0202 */
[----:B------:R-:W-:Y:S02]  /*c0f0*/  @!P0 IMAD.MOV R10, RZ, RZ, -R10 ;  /* 0x000000ffff0a8224 */ /* 0x000fe400078e0a0a */
[--C-:B------:R-:W-:Y:S02]  /*c100*/  @!P4 IMAD.IADD R3, R3, 0x1, -R61.reuse ;  /* 0x000000010303c824 */ /* 0x100fe400078e0a3d */
[--C-:B------:R-:W-:Y:S01]  /*c110*/  @!P6 IMAD.IADD R6, R6, 0x1, -R61.reuse ;  /* 0x000000010606e824 */ /* 0x100fe200078e0a3d */
[----:B------:R-:W-:Y:S01]  /*c120*/  ISETP.GT.U32.AND P6, PT, R61, R2, PT ;  /* 0x000000023d00720c */ /* 0x000fe20003fc4070 */
[----:B------:R-:W-:Y:S01]  /*c130*/  @!P5 IMAD.IADD R7, R7, 0x1, -R61 ;  /* 0x000000010707d824 */ /* 0x000fe200078e0a3d */
[----:B------:R0:W-:Y:S03]  /*c140*/  STL [R1+0x154], R10 ;  /* 0x0001540a01007387 */ /* 0x0001e60000100800 */
[----:B------:R-:W-:-:S02]  /*c150*/  @!P1 IMAD.MOV R7, RZ, RZ, -R7 ;  /* 0x000000ffff079224 */ /* 0x000fc400078e0a07 */
[----:B0-----:R-:W-:-:S04]  /*c160*/  IMAD.MOV.U32 R10, RZ, RZ, R3 ;  /* 0x000000ffff0a7224 */ /* 0x001fc800078e0003 */
[----:B------:R-:W-:Y:S01]  /*c170*/  @!P2 IMAD.MOV R10, RZ, RZ, -R10 ;  /* 0x000000ffff0aa224 */ /* 0x000fe200078e0a0a */
[----:B------:R0:W-:Y:S01]  /*c180*/  STL [R1+0x16c], R7 ;  /* 0x00016c0701007387 */ /* 0x0001e20000100800 */
[----:B------:R-:W-:-:S03]  /*c190*/  @!P6 IMAD.IADD R2, R2, 0x1, -R61 ;  /* 0x000000010202e824 */ /* 0x000fc600078e0a3d */
[----:B------:R-:W-:Y:S04]  /*c1a0*/  STL [R1+0x180], R10 ;  /* 0x0001800a01007387 */ /* 0x000fe80000100800 */
[----:B------:R-:W3:Y:S01]  /*c1b0*/  LDL.LU R43, [R1+0x8] ;  /* 0x00000800012b7983 */ /* 0x000ee20000300800 */
[----:B------:R-:W-:-:S03]  /*c1c0*/  ISETP.GT.U32.AND P2, PT, R61, R2, PT ;  /* 0x000000023d00720c */ /* 0x000fc60003f44070 */
[----:B------:R-:W4:Y:S01]  /*c1d0*/  LDL.LU R42, [R1+0xc] ;  /* 0x00000c00012a7983 */ /* 0x000f220000300800 */
[----:B------:R-:W-:Y:S02]  /*c1e0*/  IABS R0, R57 ;  /* 0x0000003900007213 */ /* 0x000fe40000000000 */
[----:B------:R-:W-:Y:S01]  /*c1f0*/  ISETP.GT.U32.AND P0, PT, R61, R5, PT ;  /* 0x000000053d00720c */ /* 0x000fe20003f04070 */
[----:B------:R-:W5:Y:S01]  /*c200*/  LDL.LU R40, [R1+0x10] ;  /* 0x0000100001287983 */ /* 0x000f620000300800 */
[----:B------:R-:W-:Y:S01]  /*c210*/  ISETP.GE.AND P5, PT, R53, RZ, PT ;  /* 0x000000ff3500720c */ /* 0x000fe20003fa6270 */
[----:B------:R-:W-:Y:S01]  /*c220*/  IMAD.HI.U32 R8, R60, R0, RZ ;  /* 0x000000003c087227 */ /* 0x000fe200078e00ff */
[----:B------:R-:W-:Y:S02]  /*c230*/  ISETP.GE.AND P3, PT, R54, RZ, PT ;  /* 0x000000ff3600720c */ /* 0x000fe40003f66270 */
[----:B------:R-:W-:Y:S01]  /*c240*/  ISETP.GE.AND P1, PT, R55, RZ, PT ;  /* 0x000000ff3700720c */ /* 0x000fe20003f26270 */
[----:B------:R-:W-:-:S02]  /*c250*/  IMAD.MOV R8, RZ, RZ, -R8 ;  /* 0x000000ffff087224 */ /* 0x000fc400078e0a08 */
[--C-:B------:R-:W-:Y:S02]  /*c260*/  @!P2 IMAD.IADD R2, R2, 0x1, -R61.reuse ;  /* 0x000000010202a824 */ /* 0x100fe400078e0a3d */
[----:B------:R-:W-:Y:S02]  /*c270*/  IMAD R0, R61, R8, R0 ;  /* 0x000000083d007224 */ /* 0x000fe400078e0200 */
[----:B------:R-:W-:Y:S02]  /*c280*/  @!P0 IMAD.IADD R5, R5, 0x1, -R61 ;  /* 0x0000000105058824 */ /* 0x000fe400078e0a3d */
[----:B------:R-:W-:Y:S02]  /*c290*/  IMAD.MOV.U32 R8, RZ, RZ, R2 ;  /* 0x000000ffff087224 */ /* 0x000fe400078e0002 */
[----:B------:R-:W-:Y:S02]  /*c2a0*/  @!P5 IMAD.MOV R6, RZ, RZ, -R6 ;  /* 0x000000ffff06d224 */ /* 0x000fe400078e0a06 */
[----:B------:R-:W-:-:S02]  /*c2b0*/  @!P3 IMAD.MOV R5, RZ, RZ, -R5 ;  /* 0x000000ffff05b224 */ /* 0x000fc400078e0a05 */
[----:B------:R-:W-:Y:S01]  /*c2c0*/  @!P1 IMAD.MOV R8, RZ, RZ, -R8 ;  /* 0x000000ffff089224 */ /* 0x000fe200078e0a08 */
[----:B------:R-:W-:Y:S04]  /*c2d0*/  STL [R1+0x17c], R6 ;  /* 0x00017c0601007387 */ /* 0x000fe80000100800 */
[----:B------:R-:W-:Y:S04]  /*c2e0*/  STL [R1+0x178], R5 ;  /* 0x0001780501007387 */ /* 0x000fe80000100800 */
[----:B------:R1:W-:Y:S04]  /*c2f0*/  STL [R1+0x15c], R8 ;  /* 0x00015c0801007387 */ /* 0x0003e80000100800 */
[----:B------:R-:W5:Y:S01]  /*c300*/  LDL.LU R41, [R1+0x14] ;  /* 0x0000140001297983 */ /* 0x000f620000300800 */
[----:B--2---:R-:W-:-:S03]  /*c310*/  IMAD.MOV.U32 R13, RZ, RZ, R33 ;  /* 0x000000ffff0d7224 */ /* 0x004fc600078e0021 */
[----:B------:R-:W2:Y:S04]  /*c320*/  LDL.LU R29, [R1+0x4c] ;  /* 0x00004c00011d7983 */ /* 0x000ea80000300800 */
[----:B------:R-:W2:Y:S04]  /*c330*/  LDL.LU R33, [R1+0x60] ;  /* 0x0000600001217983 */ /* 0x000ea80000300800 */
[----:B------:R-:W2:Y:S01]  /*c340*/  LDL.LU R37, [R1+0x64] ;  /* 0x0000640001257983 */ /* 0x000ea20000300800 */
[----:B------:R-:W-:Y:S01]  /*c350*/  IABS R4, R56 ;  /* 0x0000003800047213 */ /* 0x000fe20000000000 */
[----:B------:R-:W-:-:S02]  /*c360*/  IMAD.MOV.U32 R25, RZ, RZ, R39 ;  /* 0x000000ffff197224 */ /* 0x000fc400078e0027 */
[----:B------:R-:W2:Y:S02]  /*c370*/  LDL.LU R39, [R1+0x68] ;  /* 0x0000680001277983 */ /* 0x000ea40000300800 */
[----:B0-----:R-:W-:Y:S02]  /*c380*/  IMAD.HI.U32 R7, R60, R4, RZ ;  /* 0x000000043c077227 */ /* 0x001fe400078e00ff */
[----:B------:R-:W2:Y:S02]  /*c390*/  LDL.LU R32, [R1+0x6c] ;  /* 0x00006c0001207983 */ /* 0x000ea40000300800 */
[----:B------:R-:W-:Y:S02]  /*c3a0*/  IMAD.MOV R7, RZ, RZ, -R7 ;  /* 0x000000ffff077224 */ /* 0x000fe400078e0a07 */
[----:B------:R-:W-:Y:S02]  /*c3b0*/  IMAD.MOV.U32 R28, RZ, RZ, R34 ;  /* 0x000000ffff1c7224 */ /* 0x000fe400078e0022 */
[----:B------:R-:W2:Y:S01]  /*c3c0*/  LDL.LU R34, [R1+0x70] ;  /* 0x0000700001227983 */ /* 0x000ea20000300800 */
[C---:B------:R-:W-:Y:S01]  /*c3d0*/  IMAD R4, R61.reuse, R7, R4 ;  /* 0x000000073d047224 */ /* 0x040fe200078e0204 */
[----:B------:R-:W-:-:S02]  /*c3e0*/  ISETP.GT.U32.AND P5, PT, R61, R0, PT ;  /* 0x000000003d00720c */ /* 0x000fc40003fa4070 */
[----:B------:R-:W-:Y:S01]  /*c3f0*/  IABS R23, R58 ;  /* 0x0000003a00177213 */ /* 0x000fe20000000000 */
[----:B------:R-:W2:Y:S01]  /*c400*/  LDL R12, [R1+0x74] ;  /* 0x00007400010c7983 */ /* 0x000ea20000100800 */
[----:B------:R-:W-:-:S13]  /*c410*/  ISETP.GT.U32.AND P6, PT, R61, R4, PT ;  /* 0x000000043d00720c */ /* 0x000fda0003fc4070 */
[--C-:B------:R-:W-:Y:S02]  /*c420*/  @!P6 IMAD.IADD R4, R4, 0x1, -R61.reuse ;  /* 0x000000010404e824 */ /* 0x100fe400078e0a3d */
[----:B------:R-:W-:-:S03]  /*c430*/  @!P5 IMAD.IADD R0, R0, 0x1, -R61 ;  /* 0x000000010000d824 */ /* 0x000fc600078e0a3d */
[C---:B------:R-:W-:Y:S02]  /*c440*/  ISETP.GT.U32.AND P6, PT, R61.reuse, R4, PT ;  /* 0x000000043d00720c */ /* 0x040fe40003fc4070 */
[----:B------:R-:W-:Y:S01]  /*c450*/  ISETP.GT.U32.AND P5, PT, R61, R0, PT ;  /* 0x000000003d00720c */ /* 0x000fe20003fa4070 */
[----:B------:R-:W-:Y:S01]  /*c460*/  IMAD.HI.U32 R7, R60, R23, RZ ;  /* 0x000000173c077227 */ /* 0x000fe200078e00ff */
[----:B------:R-:W-:Y:S02]  /*c470*/  ISETP.GE.AND P4, PT, R56, RZ, PT ;  /* 0x000000ff3800720c */ /* 0x000fe40003f86270 */
[----:B------:R-:W-:Y:S01]  /*c480*/  ISETP.GE.AND P0, PT, R57, RZ, PT ;  /* 0x000000ff3900720c */ /* 0x000fe20003f06270 */
[----:B------:R-:W-:-:S06]  /*c490*/  IMAD.MOV R7, RZ, RZ, -R7 ;  /* 0x000000ffff077224 */ /* 0x000fcc00078e0a07 */
[----:B------:R-:W-:Y:S02]  /*c4a0*/  @!P6 IMAD.IADD R4, R4, 0x1, -R61 ;  /* 0x000000010404e824 */ /* 0x000fe400078e0a3d */
[----:B------:R-:W-:Y:S02]  /*c4b0*/  IMAD R23, R61, R7, R23 ;  /* 0x000000073d177224 */ /* 0x000fe400078e0217 */
[----:B------:R-:W-:Y:S02]  /*c4c0*/  IMAD.MOV.U32 R7, RZ, RZ, R4 ;  /* 0x000000ffff077224 */ /* 0x000fe400078e0004 */
[----:B------:R-:W-:Y:S02]  /*c4d0*/  @!P5 IMAD.IADD R0, R0, 0x1, -R61 ;  /* 0x000000010000d824 */ /* 0x000fe400078e0a3d */
[----:B------:R-:W-:Y:S02]  /*c4e0*/  @!P4 IMAD.MOV R7, RZ, RZ, -R7 ;  /* 0x000000ffff07c224 */ /* 0x000fe400078e0a07 */
[----:B------:R-:W-:Y:S01]  /*c4f0*/  @!P0 IMAD.MOV R0, RZ, RZ, -R0 ;  /* 0x000000ffff008224 */ /* 0x000fe200078e0a00 */
[----:B------:R-:W-:-:S02]  /*c500*/  IABS R11, R25 ;  /* 0x00000019000b7213 */ /* 0x000fc40000000000 */
[----:B------:R-:W-:Y:S01]  /*c510*/  STL [R1+0x144], R7 ;  /* 0x0001440701007387 */ /* 0x000fe20000100800 */
[----:B-1----:R-:W-:-:S03]  /*c520*/  IABS R8, R36 ;  /* 0x0000002400087213 */ /* 0x002fc60000000000 */
[----:B------:R0:W-:Y:S04]  /*c530*/  STL [R1+0x120], R0 ;  /* 0x0001200001007387 */ /* 0x0001e80000100800 */
[----:B------:R-:W2:Y:S04]  /*c540*/  LDL R25, [R1+0x11c] ;  /* 0x00011c0001197983 */ /* 0x000ea80000100800 */
[----:B------:R-:W2:Y:S01]  /*c550*/  LDL R36, [R1+0x148] ;  /* 0x0001480001247983 */ /* 0x000ea20000100800 */
[----:B------:R-:W-:Y:S02]  /*c560*/  IABS R16, R59 ;  /* 0x0000003b00107213 */ /* 0x000fe40000000000 */
[----:B------:R-:W-:Y:S01]  /*c570*/  IABS R18, R13 ;  /* 0x0000000d00127213 */ /* 0x000fe20000000000 */
[----:B------:R-:W-:-:S02]  /*c580*/  IMAD.MOV.U32 R15, RZ, RZ, R31 ;  /* 0x000000ffff0f7224 */ /* 0x000fc400078e001f */
[----:B------:R-:W-:-:S04]  /*c590*/  IMAD.HI.U32 R3, R60, R16, RZ ;  /* 0x000000103c037227 */ /* 0x000fc800078e00ff */
[----:B------:R-:W-:Y:S01]  /*c5a0*/  IMAD.HI.U32 R5, R60, R18, RZ ;  /* 0x000000123c057227 */ /* 0x000fe200078e00ff */
[----:B------:R-:W-:-:S03]  /*c5b0*/  IABS R24, R15 ;  /* 0x0000000f00187213 */ /* 0x000fc60000000000 */
[----:B------:R-:W-:Y:S02]  /*c5c0*/  IMAD.MOV R6, RZ, RZ, -R3 ;  /* 0x000000ffff067224 */ /* 0x000fe400078e0a03 */
[----:B------:R-:W-:Y:S02]  /*c5d0*/  IMAD.MOV R5, RZ, RZ, -R5 ;  /* 0x000000ffff057224 */ /* 0x000fe400078e0a05 */
[----:B------:R-:W-:Y:S02]  /*c5e0*/  IMAD R16, R61, R6, R16 ;  /* 0x000000063d107224 */ /* 0x000fe400078e0210 */
[----:B------:R-:W-:-:S03]  /*c5f0*/  IMAD.HI.U32 R3, R60, R24, RZ ;  /* 0x000000183c037227 */ /* 0x000fc600078e00ff */
[C---:B------:R-:W-:Y:S01]  /*c600*/  ISETP.GT.U32.AND P1, PT, R61.reuse, R16, PT ;  /* 0x000000103d00720c */ /* 0x040fe20003f24070 */
[----:B------:R-:W-:Y:S02]  /*c610*/  IMAD R18, R61, R5, R18 ;  /* 0x000000053d127224 */ /* 0x000fe400078e0212 */
[----:B------:R-:W-:-:S03]  /*c620*/  IMAD.MOV R3, RZ, RZ, -R3 ;  /* 0x000000ffff037224 */ /* 0x000fc600078e0a03 */
[C---:B------:R-:W-:Y:S01]  /*c630*/  ISETP.GT.U32.AND P6, PT, R61.reuse, R18, PT ;  /* 0x000000123d00720c */ /* 0x040fe20003fc4070 */
[----:B------:R-:W-:-:S05]  /*c640*/  IMAD R24, R61, R3, R24 ;  /* 0x000000033d187224 */ /* 0x000fca00078e0218 */
[----:B------:R-:W-:Y:S01]  /*c650*/  ISETP.GT.U32.AND P5, PT, R61, R24, PT ;  /* 0x000000183d00720c */ /* 0x000fe20003fa4070 */
[----:B------:R-:W-:-:S05]  /*c660*/  @!P1 IMAD.IADD R16, R16, 0x1, -R61 ;  /* 0x0000000110109824 */ /* 0x000fca00078e0a3d */
[----:B------:R-:W-:Y:S01]  /*c670*/  ISETP.GT.U32.AND P1, PT, R61, R16, PT ;  /* 0x000000103d00720c */ /* 0x000fe20003f24070 */
[----:B------:R-:W-:-:S05]  /*c680*/  @!P6 IMAD.IADD R18, R18, 0x1, -R61 ;  /* 0x000000011212e824 */ /* 0x000fca00078e0a3d */
[----:B------:R-:W-:Y:S01]  /*c690*/  ISETP.GT.U32.AND P6, PT, R61, R18, PT ;  /* 0x000000123d00720c */ /* 0x000fe20003fc4070 */
[----:B------:R-:W-:-:S05]  /*c6a0*/  @!P5 IMAD.IADD R24, R24, 0x1, -R61 ;  /* 0x000000011818d824 */ /* 0x000fca00078e0a3d */
[----:B------:R-:W-:Y:S01]  /*c6b0*/  ISETP.GT.U32.AND P5, PT, R61, R24, PT ;  /* 0x000000183d00720c */ /* 0x000fe20003fa4070 */
[----:B------:R-:W-:-:S06]  /*c6c0*/  @!P1 IMAD.IADD R16, R16, 0x1, -R61 ;  /* 0x0000000110109824 */ /* 0x000fcc00078e0a3d */
[----:B------:R-:W-:-:S06]  /*c6d0*/  @!P6 IMAD.IADD R18, R18, 0x1, -R61 ;  /* 0x000000011212e824 */ /* 0x000fcc00078e0a3d */
[----:B------:R-:W-:Y:S01]  /*c6e0*/  @!P5 IMAD.IADD R24, R24, 0x1, -R61 ;  /* 0x000000011818d824 */ /* 0x000fe200078e0a3d */
[----:B---3--:R-:W-:Y:S02]  /*c6f0*/  IABS R17, R43 ;  /* 0x0000002b00117213 */ /* 0x008fe40000000000 */
[----:B----4-:R-:W-:-:S03]  /*c700*/  IABS R21, R42 ;  /* 0x0000002a00157213 */ /* 0x010fc60000000000 */
[----:B------:R-:W-:-:S04]  /*c710*/  IMAD.HI.U32 R5, R60, R17, RZ ;  /* 0x000000113c057227 */ /* 0x000fc800078e00ff */
[----:B------:R-:W-:Y:S01]  /*c720*/  IMAD.HI.U32 R3, R60, R21, RZ ;  /* 0x000000153c037227 */ /* 0x000fe200078e00ff */
[----:B-----5:R-:W-:-:S03]  /*c730*/  IABS R26, R40 ;  /* 0x00000028001a7213 */ /* 0x020fc60000000000 */
        /* <DEDUP_REMOVED lines=10> */
[----:B------:R-:W-:Y:S01]  /*c7e0*/  @!P1 IMAD.IADD R17, R17, 0x1, -R61 ;  /* 0x0000000111119824 */ /* 0x000fe200078e0a3d */
[----:B------:R-:W-:-:S05]  /*c7f0*/  IABS R31, R41 ;  /* 0x00000029001f7213 */ /* 0x000fca0000000000 */
[----:B------:R-:W-:Y:S01]  /*c800*/  @!P6 IMAD.IADD R21, R21, 0x1, -R61 ;  /* 0x000000011515e824 */ /* 0x000fe200078e0a3d */
[----:B------:R-:W-:Y:S01]  /*c810*/  ISETP.GT.U32.AND P6, PT, R61, R17, PT ;  /* 0x000000113d00720c */ /* 0x000fe20003fc4070 */
[----:B------:R-:W-:-:S04]  /*c820*/  IMAD.HI.U32 R5, R60, R31, RZ ;  /* 0x0000001f3c057227 */ /* 0x000fc800078e00ff */
[----:B------:R-:W-:Y:S01]  /*c830*/  IMAD.MOV R5, RZ, RZ, -R5 ;  /* 0x000000ffff057224 */ /* 0x000fe200078e0a05 */
[----:B--2---:R-:W-:Y:S01]  /*c840*/  IABS R27, R33 ;  /* 0x00000021001b7213 */ /* 0x004fe20000000000 */
[----:B------:R-:W-:Y:S01]  /*c850*/  @!P5 IMAD.IADD R26, R26, 0x1, -R61 ;  /* 0x000000011a1ad824 */ /* 0x000fe200078e0a3d */
[----:B------:R-:W-:Y:S01]  /*c860*/  IABS R51, R37 ;  /* 0x0000002500337213 */ /* 0x000fe20000000000 */
[C---:B------:R-:W-:Y:S02]  /*c870*/  IMAD R31, R61.reuse, R5, R31 ;  /* 0x000000053d1f7224 */ /* 0x040fe400078e021f */
[----:B------:R-:W-:Y:S01]  /*c880*/  IMAD.HI.U32 R3, R60, R27, RZ ;  /* 0x0000001b3c037227 */ /* 0x000fe200078e00ff */
[----:B------:R-:W-:-:S03]  /*c890*/  ISETP.GT.U32.AND P5, PT, R61, R26, PT ;  /* 0x0000001a3d00720c */ /* 0x000fc60003fa4070 */
[----:B------:R-:W-:Y:S01]  /*c8a0*/  @!P6 IMAD.IADD R17, R17, 0x1, -R61 ;  /* 0x000000011111e824 */ /* 0x000fe200078e0a3d */
[----:B------:R-:W-:Y:S01]  /*c8b0*/  ISETP.GT.U32.AND P6, PT, R61, R31, PT ;  /* 0x0000001f3d00720c */ /* 0x000fe20003fc4070 */
[----:B------:R-:W-:-:S04]  /*c8c0*/  IMAD.HI.U32 R2, R60, R51, RZ ;  /* 0x000000333c027227 */ /* 0x000fc800078e00ff */
[----:B------:R-:W-:Y:S02]  /*c8d0*/  IMAD.MOV R3, RZ, RZ, -R3 ;  /* 0x000000ffff037224 */ /* 0x000fe400078e0a03 */
[----:B------:R-:W-:Y:S02]  /*c8e0*/  IMAD.MOV R2, RZ, RZ, -R2 ;  /* 0x000000ffff027224 */ /* 0x000fe400078e0a02 */
[C---:B------:R-:W-:Y:S02]  /*c8f0*/  IMAD R27, R61.reuse, R3, R27 ;  /* 0x000000033d1b7224 */ /* 0x040fe400078e021b */
[C---:B------:R-:W-:Y:S02]  /*c900*/  IMAD R51, R61.reuse, R2, R51 ;  /* 0x000000023d337224 */ /* 0x040fe400078e0233 */
[--C-:B------:R-:W-:Y:S01]  /*c910*/  @!P5 IMAD.IADD R26, R26, 0x1, -R61.reuse ;  /* 0x000000011a1ad824 */ /* 0x100fe200078e0a3d */
[----:B------:R-:W-:Y:S01]  /*c920*/  ISETP.GT.U32.AND P5, PT, R61, R27, PT ;  /* 0x0000001b3d00720c */ /* 0x000fe20003fa4070 */
[----:B------:R-:W-:Y:S01]  /*c930*/  @!P6 IMAD.IADD R31, R31, 0x1, -R61 ;  /* 0x000000011f1fe824 */ /* 0x000fe200078e0a3d */
[----:B------:R-:W-:-:S02]  /*c940*/  ISETP.GT.U32.AND P6, PT, R61, R51, PT ;  /* 0x000000333d00720c */ /* 0x000fc40003fc4070 */
[----:B------:R-:W-:Y:S02]  /*c950*/  IABS R14, R32 ;  /* 0x00000020000e7213 */ /* 0x000fe40000000000 */
[----:B------:R-:W-:Y:S02]  /*c960*/  ISETP.GE.AND P1, PT, R13, RZ, PT ;  /* 0x000000ff0d00720c */ /* 0x000fe40003f26270 */
[----:B------:R-:W-:-:S05]  /*c970*/  IABS R13, R34 ;  /* 0x00000022000d7213 */ /* 0x000fca0000000000 */
[--C-:B------:R-:W-:Y:S02]  /*c980*/  @!P5 IMAD.IADD R27, R27, 0x1, -R61.reuse ;  /* 0x000000011b1bd824 */ /* 0x100fe400078e0a3d */
[----:B------:R-:W-:Y:S02]  /*c990*/  @!P6 IMAD.IADD R51, R51, 0x1, -R61 ;  /* 0x000000013333e824 */ /* 0x000fe400078e0a3d */
[C---:B------:R-:W-:Y:S01]  /*c9a0*/  IMAD.HI.U32 R2, R60.reuse, R14, RZ ;  /* 0x0000000e3c027227 */ /* 0x040fe200078e00ff */
[C---:B------:R-:W-:Y:S02]  /*c9b0*/  ISETP.GT.U32.AND P5, PT, R61.reuse, R27, PT ;  /* 0x0000001b3d00720c */ /* 0x040fe40003fa4070 */
[----:B------:R-:W-:Y:S01]  /*c9c0*/  ISETP.GT.U32.AND P6, PT, R61, R51, PT ;  /* 0x000000333d00720c */ /* 0x000fe20003fc4070 */
[----:B0-----:R-:W-:-:S04]  /*c9d0*/  IMAD.HI.U32 R0, R60, R13, RZ ;  /* 0x0000000d3c007227 */ /* 0x001fc800078e00ff */
[----:B------:R-:W-:Y:S02]  /*c9e0*/  IMAD.MOV R2, RZ, RZ, -R2 ;  /* 0x000000ffff027224 */ /* 0x000fe400078e0a02 */
[----:B------:R-:W-:Y:S02]  /*c9f0*/  IMAD.MOV R0, RZ, RZ, -R0 ;  /* 0x000000ffff007224 */ /* 0x000fe400078e0a00 */
[C---:B------:R-:W-:Y:S02]  /*ca00*/  IMAD R14, R61.reuse, R2, R14 ;  /* 0x000000023d0e7224 */ /* 0x040fe400078e020e */
[----:B------:R-:W-:Y:S02]  /*ca10*/  IMAD R13, R61, R0, R13 ;  /* 0x000000003d0d7224 */ /* 0x000fe400078e020d */
[--C-:B------:R-:W-:Y:S01]  /*ca20*/  @!P5 IMAD.IADD R27, R27, 0x1, -R61.reuse ;  /* 0x000000011b1bd824 */ /* 0x100fe200078e0a3d */
[----:B------:R-:W-:Y:S01]  /*ca30*/  ISETP.GT.U32.AND P5, PT, R61, R14, PT ;  /* 0x0000000e3d00720c */ /* 0x000fe20003fa4070 */
[----:B------:R-:W-:Y:S01]  /*ca40*/  @!P6 IMAD.IADD R51, R51, 0x1, -R61 ;  /* 0x000000013333e824 */ /* 0x000fe200078e0a3d */
[----:B------:R-:W-:-:S02]  /*ca50*/  ISETP.GT.U32.AND P6, PT, R61, R13, PT ;  /* 0x0000000d3d00720c */ /* 0x000fc40003fc4070 */
[----:B------:R-:W-:-:S09]  /*ca60*/  IABS R30, R29 ;  /* 0x0000001d001e7213 */ /* 0x000fd20000000000 */
[--C-:B------:R-:W-:Y:S02]  /*ca70*/  @!P5 IMAD.IADD R14, R14, 0x1, -R61.reuse ;  /* 0x000000010e0ed824 */ /* 0x100fe400078e0a3d */
[----:B------:R-:W-:-:S03]  /*ca80*/  @!P6 IMAD.IADD R13, R13, 0x1, -R61 ;  /* 0x000000010d0de824 */ /* 0x000fc600078e0a3d */
[C---:B------:R-:W-:Y:S01]  /*ca90*/  ISETP.GT.U32.AND P5, PT, R61.reuse, R14, PT ;  /* 0x0000000e3d00720c */ /* 0x040fe20003fa4070 */
[C---:B------:R-:W-:Y:S01]  /*caa0*/  IMAD.HI.U32 R6, R60.reuse, R30, RZ ;  /* 0x0000001e3c067227 */ /* 0x040fe200078e00ff */
[C---:B------:R-:W-:Y:S02]  /*cab0*/  ISETP.GT.U32.AND P6, PT, R61.reuse, R13, PT ;  /* 0x0000000d3d00720c */ /* 0x040fe40003fc4070 */
[----:B------:R-:W-:Y:S01]  /*cac0*/  IABS R9, R35 ;  /* 0x0000002300097213 */ /* 0x000fe20000000000 */
[----:B------:R-:W-:Y:S01]  /*cad0*/  IMAD.MOV R4, RZ, RZ, -R6 ;  /* 0x000000ffff047224 */ /* 0x000fe200078e0a06 */
[----:B------:R-:W2:Y:S03]  /*cae0*/  LDL R35, [R1+0x13c] ;  /* 0x00013c0001237983 */ /* 0x000ea60000100800 */
[----:B------:R-:W-:Y:S02]  /*caf0*/  IMAD R30, R61, R4, R30 ;  /* 0x000000043d1e7224 */ /* 0x000fe400078e021e */
[----:B------:R-:W-:Y:S01]  /*cb00*/  IMAD.HI.U32 R4, R60, R11, RZ ;  /* 0x0000000b3c047227 */ /* 0x000fe200078e00ff */
[----:B------:R-:W-:-:S02]  /*cb10*/  IABS R10, R28 ;  /* 0x0000001c000a7213 */ /* 0x000fc40000000000 */
[----:B------:R-:W3:Y:S01]  /*cb20*/  LDL R28, [R1+0x130] ;  /* 0x00013000011c7983 */ /* 0x000ee20000100800 */
[--C-:B------:R-:W-:Y:S02]  /*cb30*/  @!P5 IMAD.IADD R14, R14, 0x1, -R61.reuse ;  /* 0x000000010e0ed824 */ /* 0x100fe400078e0a3d */
[----:B------:R-:W-:Y:S02]  /*cb40*/  IMAD.MOV R4, RZ, RZ, -R4 ;  /* 0x000000ffff047224 */ /* 0x000fe400078e0a04 */
[----:B------:R-:W-:Y:S01]  /*cb50*/  @!P6 IMAD.IADD R13, R13, 0x1, -R61 ;  /* 0x000000010d0de824 */ /* 0x000fe200078e0a3d */
[----:B------:R-:W-:Y:S01]  /*cb60*/  STL [R1+0x6700], R14 ;  /* 0x0067000e01007387 */ /* 0x000fe20000100800 */
[----:B------:R-:W-:Y:S01]  /*cb70*/  IABS R7, R25 ;  /* 0x0000001900077213 */ /* 0x000fe20000000000 */
[----:B------:R-:W-:Y:S01]  /*cb80*/  IMAD R11, R61, R4, R11 ;  /* 0x000000043d0b7224 */ /* 0x000fe200078e020b */
[----:B------:R-:W-:Y:S01]  /*cb90*/  IABS R4, R36 ;  /* 0x0000002400047213 */ /* 0x000fe20000000000 */
[----:B------:R-:W4:Y:S04]  /*cba0*/  LDL R25, [R1+0x14c] ;  /* 0x00014c0001197983 */ /* 0x000f280000100800 */
[----:B------:R-:W-:Y:S04]  /*cbb0*/  STL [R1+0x6704], R13 ;  /* 0x0067040d01007387 */ /* 0x000fe80000100800 */
[----:B------:R-:W5:Y:S01]  /*cbc0*/  LDL R36, [R1+0x646c] ;  /* 0x00646c0001247983 */ /* 0x000f620000100800 */
[----:B------:R-:W-:-:S02]  /*cbd0*/  IABS R55, R39 ;  /* 0x0000002700377213 */ /* 0x000fc40000000000 */
[----:B------:R-:W-:-:S03]  /*cbe0*/  ISETP.GT.U32.AND P4, PT, R61, R21, PT ;  /* 0x000000153d00720c */ /* 0x000fc60003f84070 */
[----:B------:R-:W-:-:S04]  /*cbf0*/  IMAD.HI.U32 R3, R60, R55, RZ ;  /* 0x000000373c037227 */ /* 0x000fc800078e00ff */
[----:B------:R-:W-:-:S04]  /*cc00*/  IMAD.MOV R3, RZ, RZ, -R3 ;  /* 0x000000ffff037224 */ /* 0x000fc800078e0a03 */
[----:B------:R-:W-:Y:S02]  /*cc10*/  IMAD R55, R61, R3, R55 ;  /* 0x000000033d377224 */ /* 0x000fe400078e0237 */
[----:B------:R-:W-:-:S04]  /*cc20*/  IMAD.HI.U32 R3, R60, R10, RZ ;  /* 0x0000000a3c037227 */ /* 0x000fc800078e00ff */
[----:B------:R-:W-:Y:S02]  /*cc30*/  IMAD.MOV R3, RZ, RZ, -R3 ;  /* 0x000000ffff037224 */ /* 0x000fe400078e0a03 */
[----:B------:R-:W-:Y:S01]  /*cc40*/  @!P4 IMAD.IADD R21, R21, 0x1, -R61 ;  /* 0x000000011515c824 */ /* 0x000fe200078e0a3d */
[C---:B------:R-:W-:Y:S01]  /*cc50*/  ISETP.GT.U32.AND P4, PT, R61.reuse, R30, PT ;  /* 0x0000001e3d00720c */ /* 0x040fe20003f84070 */
[----:B------:R-:W-:-:S05]  /*cc60*/  IMAD R10, R61, R3, R10 ;  /* 0x000000033d0a7224 */ /* 0x000fca00078e020a */
[----:B------:R-:W-:-:S07]  /*cc70*/  ISETP.GT.U32.AND P6, PT, R61, R10, PT ;  /* 0x0000000a3d00720c */ /* 0x000fce0003fc4070 */
[----:B------:R-:W-:-:S05]  /*cc80*/  @!P4 IMAD.IADD R30, R30, 0x1, -R61 ;  /* 0x000000011e1ec824 */ /* 0x000fca00078e0a3d */
[----:B------:R-:W-:Y:S01]  /*cc90*/  ISETP.GT.U32.AND P0, PT, R61, R30, PT ;  /* 0x0000001e3d00720c */ /* 0x000fe20003f04070 */
[----:B------:R-:W-:-:S05]  /*cca0*/  @!P6 IMAD.IADD R10, R10, 0x1, -R61 ;  /* 0x000000010a0ae824 */ /* 0x000fca00078e0a3d */
[----:B------:R-:W-:-:S07]  /*ccb0*/  ISETP.GT.U32.AND P6, PT, R61, R10, PT ;  /* 0x0000000a3d00720c */ /* 0x000fce0003fc4070 */
[----:B------:R-:W-:Y:S01]  /*ccc0*/  @!P0 IMAD.IADD R30, R30, 0x1, -R61 ;  /* 0x000000011e1e8824 */ /* 0x000fe200078e0a3d */
[----:B------:R-:W-:Y:S01]  /*ccd0*/  ISETP.GE.AND P0, PT, R15, RZ, PT ;  /* 0x000000ff0f00720c */ /* 0x000fe20003f06270 */
[----:B------:R-:W-:-:S04]  /*cce0*/  IMAD.HI.U32 R15, R60, R7, RZ ;  /* 0x000000073c0f7227 */ /* 0x000fc800078e00ff */
[----:B------:R-:W-:Y:S02]  /*ccf0*/  IMAD.MOV R15, RZ, RZ, -R15 ;  /* 0x000000ffff0f7224 */ /* 0x000fe400078e0a0f */
[----:B------:R-:W-:Y:S02]  /*cd00*/  @!P6 IMAD.IADD R10, R10, 0x1, -R61 ;  /* 0x000000010a0ae824 */ /* 0x000fe400078e0a3d */
[C---:B------:R-:W-:Y:S01]  /*cd10*/  IMAD R7, R61.reuse, R15, R7 ;  /* 0x0000000f3d077224 */ /* 0x040fe200078e0207 */
[----:B------:R-:W-:Y:S02]  /*cd20*/  ISETP.GT.U32.AND P4, PT, R61, R31, PT ;  /* 0x0000001f3d00720c */ /* 0x000fe40003f84070 */
[----:B--2---:R-:W-:Y:S02]  /*cd30*/  IABS R5, R35 ;  /* 0x0000002300057213 */ /* 0x004fe40000000000 */
[----:B------:R-:W2:Y:S01]  /*cd40*/  LDL R35, [R1+0x158] ;  /* 0x0001580001237983 */ /* 0x000ea20000100800 */
[----:B---3--:R-:W-:-:S03]  /*cd50*/  IABS R6, R28 ;  /* 0x0000001c00067213 */ /* 0x008fc60000000000 */
[----:B------:R-:W3:Y:S04]  /*cd60*/  LDL R28, [R1+0x150] ;  /* 0x00015000011c7983 */ /* 0x000ee80000100800 */
[----:B------:R-:W-:Y:S01]  /*cd70*/  STL [R1+0x66fc], R10 ;  /* 0x0066fc0a01007387 */ /* 0x000fe20000100800 */
[----:B-----5:R-:W-:-:S03]  /*cd80*/  IABS R15, R36 ;  /* 0x00000024000f7213 */ /* 0x020fc60000000000 */
[----:B------:R-:W5:Y:S01]  /*cd90*/  LDL R36, [R1+0x647c] ;  /* 0x00647c0001247983 */ /* 0x000f620000100800 */
[----:B------:R-:W-:Y:S01]  /*cda0*/  @!P4 IMAD.IADD R31, R31, 0x1, -R61 ;  /* 0x000000011f1fc824 */ /* 0x000fe200078e0a3d */
[----:B------:R-:W-:Y:S02]  /*cdb0*/  ISETP.GT.U32.AND P4, PT, R61, R55, PT ;  /* 0x000000373d00720c */ /* 0x000fe40003f84070 */
[----:B------:R-:W-:-:S05]  /*cdc0*/  IABS R12, R12 ;  /* 0x0000000c000c7213 */ /* 0x000fca0000000000 */
[----:B------:R-:W-:-:S06]  /*cdd0*/  IMAD.HI.U32 R2, R60, R12, RZ ;  /* 0x0000000c3c027227 */ /* 0x000fcc00078e00ff */
[----:B------:R-:W-:-:S05]  /*cde0*/  @!P4 IMAD.IADD R55, R55, 0x1, -R61 ;  /* 0x000000013737c824 */ /* 0x000fca00078e0a3d */
[----:B------:R-:W-:Y:S01]  /*cdf0*/  ISETP.GT.U32.AND P4, PT, R61, R55, PT ;  /* 0x000000373d00720c */ /* 0x000fe20003f84070 */
[----:B------:R-:W-:-:S04]  /*ce00*/  IMAD.MOV R2, RZ, RZ, -R2 ;  /* 0x000000ffff027224 */ /* 0x000fc800078e0a02 */
[C---:B------:R-:W-:Y:S01]  /*ce10*/  IMAD R12, R61.reuse, R2, R12 ;  /* 0x000000023d0c7224 */ /* 0x040fe200078e020c */
[----:B------:R-:W-:-:S07]  /*ce20*/  ISETP.GT.U32.AND P5, PT, R61, R11, PT ;  /* 0x0000000b3d00720c */ /* 0x000fce0003fa4070 */
[----:B------:R-:W-:Y:S01]  /*ce30*/  @!P4 IMAD.IADD R55, R55, 0x1, -R61 ;  /* 0x000000013737c824 */ /* 0x000fe200078e0a3d */
[----:B------:R-:W-:-:S05]  /*ce40*/  ISETP.GT.U32.AND P4, PT, R61, R12, PT ;  /* 0x0000000c3d00720c */ /* 0x000fca0003f84070 */
[----:B------:R-:W-:Y:S02]  /*ce50*/  @!P5 IMAD.IADD R11, R11, 0x1, -R61 ;  /* 0x000000010b0bd824 */ /* 0x000fe400078e0a3d */
[----:B------:R-:W-:-:S06]  /*ce60*/  IMAD.HI.U32 R2, R60, R9, RZ ;  /* 0x000000093c027227 */ /* 0x000fcc00078e00ff */
[----:B------:R-:W-:Y:S01]  /*ce70*/  @!P4 IMAD.IADD R12, R12, 0x1, -R61 ;  /* 0x000000010c0cc824 */ /* 0x000fe200078e0a3d */
[----:B------:R-:W-:Y:S01]  /*ce80*/  ISETP.GT.U32.AND P5, PT, R61, R11, PT ;  /* 0x0000000b3d00720c */ /* 0x000fe20003fa4070 */
[----:B------:R-:W-:-:S03]  /*ce90*/  IMAD.HI.U32 R0, R60, R8, RZ ;  /* 0x000000083c007227 */ /* 0x000fc600078e00ff */
[C---:B------:R-:W-:Y:S01]  /*cea0*/  ISETP.GT.U32.AND P4, PT, R61.reuse, R12, PT ;  /* 0x0000000c3d00720c */ /* 0x040fe20003f84070 */
[----:B------:R-:W-:Y:S02]  /*ceb0*/  IMAD.MOV R2, RZ, RZ, -R2 ;  /* 0x000000ffff027224 */ /* 0x000fe400078e0a02 */
[----:B------:R-:W-:Y:S02]  /*cec0*/  IMAD.MOV R0, RZ, RZ, -R0 ;  /* 0x000000ffff007224 */ /* 0x000fe400078e0a00 */
[C---:B------:R-:W-:Y:S02]  /*ced0*/  IMAD R9, R61.reuse, R2, R9 ;  /* 0x000000023d097224 */ /* 0x040fe400078e0209 */
[----:B------:R-:W-:Y:S02]  /*cee0*/  IMAD R8, R61, R0, R8 ;  /* 0x000000003d087224 */ /* 0x000fe400078e0208 */
[----:B------:R-:W-:-:S04]  /*cef0*/  @!P5 IMAD.IADD R11, R11, 0x1, -R61 ;  /* 0x000000010b0bd824 */ /* 0x000fc800078e0a3d */
[----:B------:R-:W-:Y:S01]  /*cf00*/  @!P4 IMAD.IADD R12, R12, 0x1, -R61 ;  /* 0x000000010c0cc824 */ /* 0x000fe200078e0a3d */
[C---:B------:R-:W-:Y:S02]  /*cf10*/  ISETP.GT.U32.AND P4, PT, R61.reuse, R9, PT ;  /* 0x000000093d00720c */ /* 0x040fe40003f84070 */
[C---:B------:R-:W-:Y:S02]  /*cf20*/  ISETP.GT.U32.AND P5, PT, R61.reuse, R8, PT ;  /* 0x000000083d00720c */ /* 0x040fe40003fa4070 */
[----:B------:R-:W-:Y:S01]  /*cf30*/  ISETP.GT.U32.AND P6, PT, R61, R7, PT ;  /* 0x000000073d00720c */ /* 0x000fe20003fc4070 */
[----:B------:R-:W-:-:S04]  /*cf40*/  IMAD.HI.U32 R3, R60, R6, RZ ;  /* 0x000000063c037227 */ /* 0x000fc800078e00ff */
[----:B------:R-:W-:-:S04]  /*cf50*/  IMAD.MOV R3, RZ, RZ, -R3 ;  /* 0x000000ffff037224 */ /* 0x000fc800078e0a03 */
[--C-:B------:R-:W-:Y:S02]  /*cf60*/  @!P4 IMAD.IADD R9, R9, 0x1, -R61.reuse ;  /* 0x000000010909c824 */ /* 0x100fe400078e0a3d */
[--C-:B------:R-:W-:Y:S02]  /*cf70*/  @!P5 IMAD.IADD R8, R8, 0x1, -R61.reuse ;  /* 0x000000010808d824 */ /* 0x100fe400078e0a3d */
[C---:B------:R-:W-:Y:S01]  /*cf80*/  IMAD R6, R61.reuse, R3, R6 ;  /* 0x000000033d067224 */ /* 0x040fe200078e0206 */
[----:B----4-:R-:W-:Y:S01]  /*cf90*/  IABS R3, R25 ;  /* 0x0000001900037213 */ /* 0x010fe20000000000 */
[----:B------:R-:W-:Y:S01]  /*cfa0*/  IMAD.HI.U32 R0, R60, R4, RZ ;  /* 0x000000043c007227 */ /* 0x000fe200078e00ff */
[----:B------:R-:W4:Y:S01]  /*cfb0*/  LDL R25, [R1+0x6470] ;  /* 0x0064700001197983 */ /* 0x000f220000100800 */
[----:B------:R-:W-:Y:S02]  /*cfc0*/  ISETP.GT.U32.AND P4, PT, R61, R9, PT ;  /* 0x000000093d00720c */ /* 0x000fe40003f84070 */
[----:B------:R-:W-:Y:S01]  /*cfd0*/  @!P6 IMAD.IADD R7, R7, 0x1, -R61 ;  /* 0x000000010707e824 */ /* 0x000fe200078e0a3d */
[----:B------:R-:W-:Y:S01]  /*cfe0*/  ISETP.GT.U32.AND P5, PT, R61, R8, PT ;  /* 0x000000083d00720c */ /* 0x000fe20003fa4070 */
[----:B------:R-:W-:-:S02]  /*cff0*/  IMAD.MOV R0, RZ, RZ, -R0 ;  /* 0x000000ffff007224 */ /* 0x000fc400078e0a00 */
[----:B------:R-:W-:Y:S01]  /*d000*/  IMAD.HI.U32 R19, R60, R3, RZ ;  /* 0x000000033c137227 */ /* 0x000fe200078e00ff */
[----:B------:R-:W-:-:S03]  /*d010*/  ISETP.GT.U32.AND P6, PT, R61, R7, PT ;  /* 0x000000073d00720c */ /* 0x000fc60003fc4070 */
[----:B------:R-:W-:Y:S02]  /*d020*/  IMAD R4, R61, R0, R4 ;  /* 0x000000003d047224 */ /* 0x000fe400078e0204 */
[----:B------:R-:W-:-:S04]  /*d030*/  IMAD.HI.U32 R2, R60, R5, RZ ;  /* 0x000000053c027227 */ /* 0x000fc800078e00ff */
[----:B------:R-:W-:Y:S02]  /*d040*/  IMAD.MOV R19, RZ, RZ, -R19 ;  /* 0x000000ffff137224 */ /* 0x000fe400078e0a13 */
[----:B------:R-:W-:Y:S02]  /*d050*/  IMAD.MOV R2, RZ, RZ, -R2 ;  /* 0x000000ffff027224 */ /* 0x000fe400078e0a02 */
[----:B------:R-:W-:Y:S02]  /*d060*/  IMAD R3, R61, R19, R3 ;  /* 0x000000133d037224 */ /* 0x000fe400078e0203 */
[----:B------:R-:W-:-:S04]  /*d070*/  IMAD.HI.U32 R19, R60, R15, RZ ;  /* 0x0000000f3c137227 */ /* 0x000fc800078e00ff */
[--C-:B------:R-:W-:Y:S02]  /*d080*/  @!P4 IMAD.IADD R9, R9, 0x1, -R61.reuse ;  /* 0x000000010909c824 */ /* 0x100fe400078e0a3d */
[----:B------:R-:W-:Y:S02]  /*d090*/  @!P5 IMAD.IADD R8, R8, 0x1, -R61 ;  /* 0x000000010808d824 */ /* 0x000fe400078e0a3d */
[----:B------:R-:W-:Y:S02]  /*d0a0*/  IMAD R5, R61, R2, R5 ;  /* 0x000000023d057224 */ /* 0x000fe400078e0205 */
[----:B------:R-:W-:Y:S02]  /*d0b0*/  IMAD.MOV R19, RZ, RZ, -R19 ;  /* 0x000000ffff137224 */ /* 0x000fe400078e0a13 */
[----:B------:R-:W-:Y:S01]  /*d0c0*/  @!P6 IMAD.IADD R7, R7, 0x1, -R61 ;  /* 0x000000010707e824 */ /* 0x000fe200078e0a3d */
[----:B--2---:R-:W-:Y:S02]  /*d0d0*/  IABS R0, R35 ;  /* 0x0000002300007213 */ /* 0x004fe40000000000 */
[----:B------:R-:W2:Y:S01]  /*d0e0*/  LDL R35, [R1+0x6478] ;  /* 0x0064780001237983 */ /* 0x000ea20000100800 */
[----:B---3--:R-:W-:-:S03]  /*d0f0*/  IABS R2, R28 ;  /* 0x0000001c00027213 */ /* 0x008fc60000000000 */
[----:B------:R-:W3:Y:S04]  /*d100*/  LDL R28, [R1+0x6474] ;  /* 0x00647400011c7983 */ /* 0x000ee80000100800 */
[----:B------:R0:W-:Y:S04]  /*d110*/  STL [R1+0x66f0], R9 ;  /* 0x0066f00901007387 */ /* 0x0001e80000100800 */
[----:B------:R-:W-:Y:S04]  /*d120*/  STL [R1+0x66f4], R8 ;  /* 0x0066f40801007387 */ /* 0x000fe80000100800 */
[----:B------:R-:W3:Y:S01]  /*d130*/  LDL R44, [R1+0x6480] ;  /* 0x00648000012c7983 */ /* 0x000ee20000100800 */
[----:B0-----:R-:W-:-:S03]  /*d140*/  IMAD R9, R61, R19, R15 ;  /* 0x000000133d097224 */ /* 0x001fc600078e020f */
[----:B------:R-:W-:Y:S01]  /*d150*/  STL [R1+0x66f8], R7 ;  /* 0x0066f80701007387 */ /* 0x000fe20000100800 */
[----:B-----5:R-:W-:-:S03]  /*d160*/  IABS R15, R36 ;  /* 0x00000024000f7213 */ /* 0x020fc60000000000 */
[----:B------:R-:W5:Y:S01]  /*d170*/  LDL R36, [R1+0x6484] ;  /* 0x0064840001247983 */ /* 0x000f620000100800 */
[----:B------:R-:W-:Y:S01]  /*d180*/  ISETP.GT.U32.AND P4, PT, R61, R6, PT ;  /* 0x000000063d00720c */ /* 0x000fe20003f84070 */
[C---:B------:R-:W-:Y:S02]  /*d190*/  IMAD.HI.U32 R20, R60.reuse, R0, RZ ;  /* 0x000000003c147227 */ /* 0x040fe400078e00ff */
[----:B------:R-:W3:Y:S02]  /*d1a0*/  LDL R38, [R1+0x6488] ;  /* 0x0064880001267983 */ /* 0x000ee40000100800 */
[----:B------:R-:W-:Y:S02]  /*d1b0*/  IMAD.MOV R20, RZ, RZ, -R20 ;  /* 0x000000ffff147224 */ /* 0x000fe400078e0a14 */
[----:B------:R-:W-:-:S04]  /*d1c0*/  IMAD.HI.U32 R22, R60, R2, RZ ;  /* 0x000000023c167227 */ /* 0x000fc800078e00ff */
[----:B------:R-:W-:Y:S02]  /*d1d0*/  IMAD R0, R61, R20, R0 ;  /* 0x000000143d007224 */ /* 0x000fe400078e0200 */
[----:B------:R-:W-:Y:S02]  /*d1e0*/  @!P4 IMAD.IADD R6, R6, 0x1, -R61 ;  /* 0x000000010606c824 */ /* 0x000fe400078e0a3d */
[----:B------:R-:W-:-:S03]  /*d1f0*/  IMAD.MOV R22, RZ, RZ, -R22 ;  /* 0x000000ffff167224 */ /* 0x000fc600078e0a16 */
[C---:B------:R-:W-:Y:S01]  /*d200*/  ISETP.GT.U32.AND P4, PT, R61.reuse, R6, PT ;  /* 0x000000063d00720c */ /* 0x040fe20003f84070 */
[----:B------:R-:W-:-:S12]  /*d210*/  IMAD R2, R61, R22, R2 ;  /* 0x000000163d027224 */ /* 0x000fd800078e0202 */
[----:B------:R-:W-:Y:S01]  /*d220*/  @!P4 IMAD.IADD R6, R6, 0x1, -R61 ;  /* 0x000000010606c824 */ /* 0x000fe200078e0a3d */
[----:B----4-:R-:W-:-:S05]  /*d230*/  IABS R20, R25 ;  /* 0x0000001900147213 */ /* 0x010fca0000000000 */
[----:B------:R-:W-:-:S04]  /*d240*/  IMAD.HI.U32 R25, R60, R20, RZ ;  /* 0x000000143c197227 */ /* 0x000fc800078e00ff */
[----:B------:R-:W-:-:S04]  /*d250*/  IMAD.MOV R25, RZ, RZ, -R25 ;  /* 0x000000ffff197224 */ /* 0x000fc800078e0a19 */
[----:B------:R-:W-:Y:S01]  /*d260*/  IMAD R14, R61, R25, R20 ;  /* 0x000000193d0e7224 */ /* 0x000fe200078e0214 */
[----:B--2---:R-:W-:Y:S02]  /*d270*/  IABS R22, R35 ;  /* 0x0000002300167213 */ /* 0x004fe40000000000 */
[----:B------:R-:W2:Y:S03]  /*d280*/  LDL R35, [R1+0x648c] ;  /* 0x00648c0001237983 */ /* 0x000ea60000100800 */
[----:B------:R-:W-:Y:S01]  /*d290*/  IMAD.HI.U32 R25, R60, R22, RZ ;  /* 0x000000163c197227 */ /* 0x000fe200078e00ff */
[----:B------:R0:W-:Y:S03]  /*d2a0*/  STL [R1+0x66ec], R6 ;  /* 0x0066ec0601007387 */ /* 0x0001e60000100800 */
[----:B------:R-:W-:-:S04]  /*d2b0*/  IMAD.MOV R25, RZ, RZ, -R25 ;  /* 0x000000ffff197224 */ /* 0x000fc800078e0a19 */
[C---:B0-----:R-:W-:Y:S01]  /*d2c0*/  IMAD R6, R61.reuse, R25, R22 ;  /* 0x000000193d067224 */ /* 0x041fe200078e0216 */
[----:B-----5:R-:W-:Y:S02]  /*d2d0*/  IABS R22, R36 ;  /* 0x0000002400167213 */ /* 0x020fe40000000000 */
[----:B------:R-:W4:Y:S01]  /*d2e0*/  LDL R36, [R1+0x6490] ;  /* 0x0064900001247983 */ /* 0x000f220000100800 */
[C---:B------:R-:W-:Y:S02]  /*d2f0*/  ISETP.GT.U32.AND P2, PT, R61.reuse, R23, PT ;  /* 0x000000173d00720c */ /* 0x040fe40003f44070 */
[----:B------:R-:W-:-:S11]  /*d300*/  ISETP.GT.U32.AND P4, PT, R61, R3, PT ;  /* 0x000000033d00720c */ /* 0x000fd60003f84070 */
[--C-:B------:R-:W-:Y:S02]  /*d310*/  @!P2 IMAD.IADD R23, R23, 0x1, -R61.reuse ;  /* 0x000000011717a824 */ /* 0x100fe400078e0a3d */
[----:B------:R-:W-:-:S03]  /*d320*/  @!P4 IMAD.IADD R3, R3, 0x1, -R61 ;  /* 0x000000010303c824 */ /* 0x000fc600078e0a3d */
[C---:B------:R-:W-:Y:S02]  /*d330*/  ISETP.GT.U32.AND P2, PT, R61.reuse, R23, PT ;  /* 0x000000173d00720c */ /* 0x040fe40003f44070 */
[----:B------:R-:W-:Y:S02]  /*d340*/  ISETP.GT.U32.AND P4, PT, R61, R9, PT ;  /* 0x000000093d00720c */ /* 0x000fe40003f84070 */
[----:B------:R-:W-:Y:S02]  /*d350*/  ISETP.GE.AND P3, PT, R58, RZ, PT ;  /* 0x000000ff3a00720c */ /* 0x000fe40003f66270 */
[----:B---3--:R-:W-:-:S07]  /*d360*/  IABS R19, R28 ;  /* 0x0000001c00137213 */ /* 0x008fce0000000000 */
[--C-:B------:R-:W-:Y:S02]  /*d370*/  @!P2 IMAD.IADD R23, R23, 0x1, -R61.reuse ;  /* 0x000000011717a824 */ /* 0x100fe400078e0a3d */
[----:B------:R-:W-:Y:S02]  /*d380*/  @!P4 IMAD.IADD R9, R9, 0x1, -R61 ;  /* 0x000000010909c824 */ /* 0x000fe400078e0a3d */
[----:B------:R-:W-:Y:S02]  /*d390*/  IMAD.MOV.U32 R7, RZ, RZ, R23 ;  /* 0x000000ffff077224 */ /* 0x000fe400078e0017 */
[----:B------:R-:W-:-:S04]  /*d3a0*/  IMAD.HI.U32 R28, R60, R19, RZ ;  /* 0x000000133c1c7227 */ /* 0x000fc800078e00ff */
[----:B------:R-:W-:Y:S01]  /*d3b0*/  @!P3 IMAD.MOV R7, RZ, RZ, -R7 ;  /* 0x000000ffff07b224 */ /* 0x000fe200078e0a07 */
[----:B------:R-:W-:Y:S01]  /*d3c0*/  ISETP.GT.U32.AND P3, PT, R61, R9, PT ;  /* 0x000000093d00720c */ /* 0x000fe20003f64070 */
[----:B------:R-:W-:Y:S02]  /*d3d0*/  IMAD.MOV R28, RZ, RZ, -R28 ;  /* 0x000000ffff1c7224 */ /* 0x000fe400078e0a1c */
[----:B------:R-:W-:-:S04]  /*d3e0*/  IMAD.HI.U32 R20, R60, R15, RZ ;  /* 0x0000000f3c147227 */ /* 0x000fc800078e00ff */
[----:B------:R-:W-:Y:S01]  /*d3f0*/  IMAD R13, R61, R28, R19 ;  /* 0x0000001c3d0d7224 */ /* 0x000fe200078e0213 */
[----:B------:R-:W-:Y:S01]  /*d400*/  IABS R19, R44 ;  /* 0x0000002c00137213 */ /* 0x000fe20000000000 */
[----:B------:R-:W-:-:S04]  /*d410*/  IMAD.MOV R20, RZ, RZ, -R20 ;  /* 0x000000ffff147224 */ /* 0x000fc800078e0a14 */
[----:B------:R-:W-:Y:S02]  /*d420*/  IMAD R8, R61, R20, R15 ;  /* 0x000000143d087224 */ /* 0x000fe400078e020f */
[----:B------:R-:W-:-:S04]  /*d430*/  IMAD.HI.U32 R20, R60, R19, RZ ;  /* 0x000000133c147227 */ /* 0x000fc800078e00ff */
[----:B------:R-:W-:Y:S02]  /*d440*/  @!P3 IMAD.IADD R9, R9, 0x1, -R61 ;  /* 0x000000010909b824 */ /* 0x000fe400078e0a3d */
[----:B------:R-:W-:Y:S01]  /*d450*/  IMAD.MOV R20, RZ, RZ, -R20 ;  /* 0x000000ffff147224 */ /* 0x000fe200078e0a14 */
[----:B------:R0:W-:Y:S01]  /*d460*/  STL [R1+0xb8], R7 ;  /* 0x0000b80701007387 */ /* 0x0001e20000100800 */
[----:B------:R-:W-:Y:S02]  /*d470*/  IABS R15, R38 ;  /* 0x00000026000f7213 */ /* 0x000fe40000000000 */
[----:B------:R-:W-:Y:S01]  /*d480*/  IMAD R10, R61, R20, R19 ;  /* 0x000000143d0a7224 */ /* 0x000fe200078e0213 */
[----:B------:R-:W-:Y:S04]  /*d490*/  STL [R1+0x48], R9 ;  /* 0x0000480901007387 */ /* 0x000fe80000100800 */
[----:B------:R-:W3:Y:S01]  /*d4a0*/  LDL R38, [R1+0x6494] ;  /* 0x0064940001267983 */ /* 0x000ee20000100800 */
[----:B------:R-:W-:-:S04]  /*d4b0*/  IMAD.HI.U32 R20, R60, R15, RZ ;  /* 0x0000000f3c147227 */ /* 0x000fc800078e00ff */
[----:B------:R-:W-:-:S04]  /*d4c0*/  IMAD.MOV R20, RZ, RZ, -R20 ;  /* 0x000000ffff147224 */ /* 0x000fc800078e0a14 */
[C---:B0-----:R-:W-:Y:S01]  /*d4d0*/  IMAD R7, R61.reuse, R20, R15 ;  /* 0x000000143d077224 */ /* 0x041fe200078e020f */
[----:B------:R-:W-:Y:S02]  /*d4e0*/  ISETP.GT.U32.AND P5, PT, R61, R5, PT ;  /* 0x000000053d00720c */ /* 0x000fe40003fa4070 */
[----:B--2---:R-:W-:Y:S02]  /*d4f0*/  IABS R19, R35 ;  /* 0x0000002300137213 */ /* 0x004fe40000000000 */
[----:B------:R-:W2:Y:S01]  /*d500*/  LDL R35, [R1+0x6498] ;  /* 0x0064980001237983 */ /* 0x000ea20000100800 */
[----:B----4-:R-:W-:-:S03]  /*d510*/  IABS R15, R36 ;  /* 0x00000024000f7213 */ /* 0x010fc60000000000 */
[----:B------:R-:W4:Y:S01]  /*d520*/  LDL R36, [R1+0x649c] ;  /* 0x00649c0001247983 */ /* 0x000f220000100800 */
[----:B------:R-:W-:-:S04]  /*d530*/  ISETP.GT.U32.AND P6, PT, R61, R4, PT ;  /* 0x000000043d00720c */ /* 0x000fc80003fc4070 */
[----:B------:R-:W-:-:S05]  /*d540*/  @!P5 IMAD.IADD R5, R5, 0x1, -R61 ;  /* 0x000000010505d824 */ /* 0x000fca00078e0a3d */
[----:B------:R-:W-:-:S04]  /*d550*/  ISETP.GT.U32.AND P5, PT, R61, R5, PT ;  /* 0x000000053d00720c */ /* 0x000fc80003fa4070 */
[----:B------:R-:W-:-:S05]  /*d560*/  @!P6 IMAD.IADD R4, R4, 0x1, -R61 ;  /* 0x000000010404e824 */ /* 0x000fca00078e0a3d */
[----:B------:R-:W-:-:S04]  /*d570*/  ISETP.GT.U32.AND P6, PT, R61, R4, PT ;  /* 0x000000043d00720c */ /* 0x000fc80003fc4070 */
[----:B------:R-:W-:Y:S01]  /*d580*/  @!P5 IMAD.IADD R5, R5, 0x1, -R61 ;  /* 0x000000010505d824 */ /* 0x000fe200078e0a3d */
[----:B------:R-:W-:-:S08]  /*d590*/  ISETP.GT.U32.AND P5, PT, R61, R2, PT ;  /* 0x000000023d00720c */ /* 0x000fd00003fa4070 */
[----:B------:R-:W-:Y:S01]  /*d5a0*/  @!P6 IMAD.IADD R4, R4, 0x1, -R61 ;  /* 0x000000010404e824 */ /* 0x000fe200078e0a3d */
[----:B------:R-:W-:-:S04]  /*d5b0*/  ISETP.GT.U32.AND P6, PT, R61, R0, PT ;  /* 0x000000003d00720c */ /* 0x000fc80003fc4070 */
[----:B------:R-:W-:Y:S01]  /*d5c0*/  @!P5 IMAD.IADD R2, R2, 0x1, -R61 ;  /* 0x000000010202d824 */ /* 0x000fe200078e0a3d */
[----:B------:R-:W-:-:S08]  /*d5d0*/  ISETP.GT.U32.AND P5, PT, R61, R3, PT ;  /* 0x000000033d00720c */ /* 0x000fd00003fa4070 */
[----:B------:R-:W-:Y:S01]  /*d5e0*/  @!P6 IMAD.IADD R0, R0, 0x1, -R61 ;  /* 0x000000010000e824 */ /* 0x000fe200078e0a3d */
[----:B------:R-:W-:-:S04]  /*d5f0*/  ISETP.GT.U32.AND P6, PT, R61, R2, PT ;  /* 0x000000023d00720c */ /* 0x000fc80003fc4070 */
[----:B------:R-:W-:Y:S01]  /*d600*/  @!P5 IMAD.IADD R3, R3, 0x1, -R61 ;  /* 0x000000010303d824 */ /* 0x000fe200078e0a3d */
[C---:B------:R-:W-:Y:S02]  /*d610*/  ISETP.GT.U32.AND P4, PT, R61.reuse, R0, PT ;  /* 0x000000003d00720c */ /* 0x040fe40003f84070 */
[C---:B------:R-:W-:Y:S02]  /*d620*/  ISETP.GT.U32.AND P5, PT, R61.reuse, R14, PT ;  /* 0x0000000e3d00720c */ /* 0x040fe40003fa4070 */
[----:B------:R-:W-:-:S04]  /*d630*/  ISETP.GT.U32.AND P3, PT, R61, R8, PT ;  /* 0x000000083d00720c */ /* 0x000fc80003f64070 */
[----:B------:R-:W-:Y:S01]  /*d640*/  @!P6 IMAD.IADD R2, R2, 0x1, -R61 ;  /* 0x000000010202e824 */ /* 0x000fe200078e0a3d */
[----:B------:R-:W-:-:S04]  /*d650*/  ISETP.GT.U32.AND P6, PT, R61, R13, PT ;  /* 0x0000000d3d00720c */ /* 0x000fc80003fc4070 */
[--C-:B------:R-:W-:Y:S01]  /*d660*/  @!P4 IMAD.IADD R0, R0, 0x1, -R61.reuse ;  /* 0x000000010000c824 */ /* 0x100fe200078e0a3d */
[C---:B------:R-:W-:Y:S01]  /*d670*/  ISETP.GT.U32.AND P4, PT, R61.reuse, R6, PT ;  /* 0x000000063d00720c */ /* 0x040fe20003f84070 */
[--C-:B------:R-:W-:Y:S01]  /*d680*/  @!P5 IMAD.IADD R14, R14, 0x1, -R61.reuse ;  /* 0x000000010e0ed824 */ /* 0x100fe200078e0a3d */
[----:B------:R-:W-:Y:S02]  /*d690*/  ISETP.GT.U32.AND P5, PT, R61, R10, PT ;  /* 0x0000000a3d00720c */ /* 0x000fe40003fa4070 */
[----:B------:R-:W-:Y:S01]  /*d6a0*/  ISETP.GE.AND P2, PT, R59, RZ, PT ;  /* 0x000000ff3b00720c */ /* 0x000fe20003f46270 */
[----:B------:R-:W-:-:S03]  /*d6b0*/  @!P3 IMAD.IADD R8, R8, 0x1, -R61 ;  /* 0x000000010808b824 */ /* 0x000fc600078e0a3d */
[----:B------:R-:W-:Y:S01]  /*d6c0*/  @!P6 IMAD.IADD R13, R13, 0x1, -R61 ;  /* 0x000000010d0de824 */ /* 0x000fe200078e0a3d */
[----:B------:R-:W-:-:S04]  /*d6d0*/  ISETP.GT.U32.AND P6, PT, R61, R14, PT ;  /* 0x0000000e3d00720c */ /* 0x000fc80003fc4070 */
[--C-:B------:R-:W-:Y:S01]  /*d6e0*/  @!P4 IMAD.IADD R6, R6, 0x1, -R61.reuse ;  /* 0x000000010606c824 */ /* 0x100fe200078e0a3d */
[C---:B------:R-:W-:Y:S01]  /*d6f0*/  ISETP.GT.U32.AND P4, PT, R61.reuse, R13, PT ;  /* 0x0000000d3d00720c */ /* 0x040fe20003f84070 */
[--C-:B------:R-:W-:Y:S01]  /*d700*/  @!P5 IMAD.IADD R10, R10, 0x1, -R61.reuse ;  /* 0x000000010a0ad824 */ /* 0x100fe200078e0a3d */
[C---:B------:R-:W-:Y:S02]  /*d710*/  ISETP.GT.U32.AND P5, PT, R61.reuse, R8, PT ;  /* 0x000000083d00720c */ /* 0x040fe40003fa4070 */
[C---:B------:R-:W-:Y:S01]  /*d720*/  ISETP.GT.U32.AND P3, PT, R61.reuse, R6, PT ;  /* 0x000000063d00720c */ /* 0x040fe20003f64070 */
[----:B------:R-:W-:Y:S01]  /*d730*/  @!P2 IMAD.MOV R16, RZ, RZ, -R16 ;  /* 0x000000ffff10a224 */ /* 0x000fe200078e0a10 */
[----:B------:R-:W-:Y:S02]  /*d740*/  ISETP.GT.U32.AND P2, PT, R61, R10, PT ;  /* 0x0000000a3d00720c */ /* 0x000fe40003f44070 */
[--C-:B------:R-:W-:Y:S02]  /*d750*/  @!P6 IMAD.IADD R14, R14, 0x1, -R61.reuse ;  /* 0x000000010e0ee824 */ /* 0x100fe400078e0a3d */
[----:B------:R0:W-:Y:S03]  /*d760*/  STL [R1+0xb4], R16 ;  /* 0x0000b41001007387 */ /* 0x0001e60000100800 */
[----:B------:R-:W-:Y:S01]  /*d770*/  @!P4 IMAD.IADD R13, R13, 0x1, -R61 ;  /* 0x000000010d0dc824 */ /* 0x000fe200078e0a3d */
[----:B------:R-:W-:Y:S01]  /*d780*/  STL [R1+0x44], R14 ;  /* 0x0000440e01007387 */ /* 0x000fe20000100800 */
[----:B------:R-:W-:-:S04]  /*d790*/  IMAD.HI.U32 R20, R60, R19, RZ ;  /* 0x000000133c147227 */ /* 0x000fc800078e00ff */
[--C-:B------:R-:W-:Y:S02]  /*d7a0*/  @!P3 IMAD.IADD R6, R6, 0x1, -R61.reuse ;  /* 0x000000010606b824 */ /* 0x100fe400078e0a3d */
[----:B0-----:R-:W-:Y:S01]  /*d7b0*/  IMAD.HI.U32 R16, R60, R15, RZ ;  /* 0x0000000f3c107227 */ /* 0x001fe200078e00ff */
[----:B------:R-:W-:Y:S03]  /*d7c0*/  STL [R1+0x40], R13 ;  /* 0x0000400d01007387 */ /* 0x000fe60000100800 */
[--C-:B------:R-:W-:Y:S01]  /*d7d0*/  @!P5 IMAD.IADD R8, R8, 0x1, -R61.reuse ;  /* 0x000000010808d824 */ /* 0x100fe200078e0a3d */
[----:B------:R0:W-:Y:S01]  /*d7e0*/  STL [R1+0x3c], R6 ;  /* 0x00003c0601007387 */ /* 0x0001e20000100800 */
[----:B------:R-:W-:Y:S01]  /*d7f0*/  IMAD.MOV R16, RZ, RZ, -R16 ;  /* 0x000000ffff107224 */ /* 0x000fe200078e0a10 */
[----:B------:R-:W-:Y:S01]  /*d800*/  ISETP.GE.AND P5, PT, R42, RZ, PT ;  /* 0x000000ff2a00720c */ /* 0x000fe20003fa6270 */
[----:B------:R-:W-:Y:S01]  /*d810*/  @!P2 IMAD.IADD R10, R10, 0x1, -R61 ;  /* 0x000000010a0aa824 */ /* 0x000fe200078e0a3d */
[----:B------:R-:W5:Y:S01]  /*d820*/  LDL R42, [R1+0x64a0] ;  /* 0x0064a000012a7983 */ /* 0x000f620000100800 */
[----:B------:R-:W-:-:S03]  /*d830*/  IMAD.MOV R20, RZ, RZ, -R20 ;  /* 0x000000ffff147224 */ /* 0x000fc600078e0a14 */
[----:B------:R1:W-:Y:S01]  /*d840*/  STL [R1+0x38], R8 ;  /* 0x0000380801007387 */ /* 0x0003e20000100800 */
[----:B0-----:R-:W-:-:S03]  /*d850*/  IMAD R6, R61, R20, R19 ;  /* 0x000000143d067224 */ /* 0x001fc600078e0213 */
[----:B------:R0:W-:Y:S01]  /*d860*/  STL [R1+0x34], R10 ;  /* 0x0000340a01007387 */ /* 0x0001e20000100800 */
[----:B-1----:R-:W-:Y:S01]  /*d870*/  IMAD R8, R61, R16, R15 ;  /* 0x000000103d087224 */ /* 0x002fe200078e020f */
[----:B---3--:R-:W-:Y:S02]  /*d880*/  IABS R16, R38 ;  /* 0x0000002600107213 */ /* 0x008fe40000000000 */
[----:B------:R-:W3:Y:S01]  /*d890*/  LDL R38, [R1+0x64a4] ;  /* 0x0064a40001267983 */ /* 0x000ee20000100800 */
[----:B--2---:R-:W-:-:S03]  /*d8a0*/  IABS R19, R35 ;  /* 0x0000002300137213 */ /* 0x004fc60000000000 */
[----:B------:R-:W2:Y:S01]  /*d8b0*/  LDL R35, [R1+0x64a8] ;  /* 0x0064a80001237983 */ /* 0x000ea20000100800 */
[----:B----4-:R-:W-:-:S03]  /*d8c0*/  IABS R15, R36 ;  /* 0x00000024000f7213 */ /* 0x010fc60000000000 */
[----:B------:R-:W4:Y:S01]  /*d8d0*/  LDL R36, [R1+0x64ac] ;  /* 0x0064ac0001247983 */ /* 0x000f220000100800 */
[----:B------:R-:W-:Y:S01]  /*d8e0*/  IMAD.HI.U32 R23, R60, R22, RZ ;  /* 0x000000163c177227 */ /* 0x000fe200078e00ff */
[----:B------:R-:W-:-:S03]  /*d8f0*/  ISETP.GT.U32.AND P3, PT, R61, R7, PT ;  /* 0x000000073d00720c */ /* 0x000fc60003f64070 */
[----:B------:R-:W-:-:S04]  /*d900*/  IMAD.MOV R23, RZ, RZ, -R23 ;  /* 0x000000ffff177224 */ /* 0x000fc800078e0a17 */
[C---:B------:R-:W-:Y:S01]  /*d910*/  IMAD R9, R61.reuse, R23, R22 ;  /* 0x000000173d097224 */ /* 0x040fe200078e0216 */
[----:B------:R-:W-:-:S04]  /*d920*/  ISETP.GT.U32.AND P2, PT, R61, R6, PT ;  /* 0x000000063d00720c */ /* 0x000fc80003f44070 */
[----:B------:R-:W-:Y:S01]  /*d930*/  ISETP.GT.U32.AND P6, PT, R61, R9, PT ;  /* 0x000000093d00720c */ /* 0x000fe20003fc4070 */
[----:B------:R-:W-:Y:S01]  /*d940*/  @!P3 IMAD.IADD R7, R7, 0x1, -R61 ;  /* 0x000000010707b824 */ /* 0x000fe200078e0a3d */
[----:B------:R-:W-:Y:S01]  /*d950*/  ISETP.GT.U32.AND P3, PT, R61, R8, PT ;  /* 0x000000083d00720c */ /* 0x000fe20003f64070 */
[----:B0-----:R-:W-:-:S06]  /*d960*/  IMAD.MOV.U32 R10, RZ, RZ, R18 ;  /* 0x000000ffff0a7224 */ /* 0x001fcc00078e0012 */
[----:B------:R-:W-:-:S04]  /*d970*/  @!P2 IMAD.IADD R6, R6, 0x1, -R61 ;  /* 0x000000010606a824 */ /* 0x000fc800078e0a3d */
[--C-:B------:R-:W-:Y:S02]  /*d980*/  @!P6 IMAD.IADD R9, R9, 0x1, -R61.reuse ;  /* 0x000000010909e824 */ /* 0x100fe400078e0a3d */
[----:B------:R-:W-:Y:S02]  /*d990*/  @!P3 IMAD.IADD R8, R8, 0x1, -R61 ;  /* 0x000000010808b824 */ /* 0x000fe400078e0a3d */
[----:B------:R-:W-:Y:S01]  /*d9a0*/  @!P1 IMAD.MOV R10, RZ, RZ, -R10 ;  /* 0x000000ffff0a9224 */ /* 0x000fe200078e0a0a */
[C---:B------:R-:W-:Y:S02]  /*d9b0*/  ISETP.GT.U32.AND P6, PT, R61.reuse, R9, PT ;  /* 0x000000093d00720c */ /* 0x040fe40003fc4070 */
[C---:B------:R-:W-:Y:S02]  /*d9c0*/  ISETP.GT.U32.AND P1, PT, R61.reuse, R7, PT ;  /* 0x000000073d00720c */ /* 0x040fe40003f24070 */
[C---:B------:R-:W-:Y:S02]  /*d9d0*/  ISETP.GT.U32.AND P2, PT, R61.reuse, R6, PT ;  /* 0x000000063d00720c */ /* 0x040fe40003f44070 */
[----:B------:R-:W-:Y:S01]  /*d9e0*/  ISETP.GT.U32.AND P3, PT, R61, R8, PT ;  /* 0x000000083d00720c */ /* 0x000fe20003f64070 */
[C---:B------:R-:W-:Y:S01]  /*d9f0*/  IMAD.HI.U32 R22, R60.reuse, R16, RZ ;  /* 0x000000103c167227 */ /* 0x040fe200078e00ff */
[----:B------:R-:W-:Y:S03]  /*da00*/  STL [R1+0xb0], R10 ;  /* 0x0000b00a01007387 */ /* 0x000fe60000100800 */
[----:B------:R-:W-:-:S04]  /*da10*/  IMAD.HI.U32 R20, R60, R19, RZ ;  /* 0x000000133c147227 */ /* 0x000fc800078e00ff */
[--C-:B------:R-:W-:Y:S02]  /*da20*/  @!P6 IMAD.IADD R9, R9, 0x1, -R61.reuse ;  /* 0x000000010909e824 */ /* 0x100fe400078e0a3d */
[--C-:B------:R-:W-:Y:S01]  /*da30*/  @!P1 IMAD.IADD R7, R7, 0x1, -R61.reuse ;  /* 0x0000000107079824 */ /* 0x100fe200078e0a3d */
[----:B------:R-:W-:Y:S01]  /*da40*/  ISETP.GE.AND P6, PT, R40, RZ, PT ;  /* 0x000000ff2800720c */ /* 0x000fe20003fc6270 */
[----:B------:R-:W-:Y:S01]  /*da50*/  IMAD.MOV R22, RZ, RZ, -R22 ;  /* 0x000000ffff167224 */ /* 0x000fe200078e0a16 */
[----:B------:R-:W5:Y:S01]  /*da60*/  LDL R40, [R1+0x64b0] ;  /* 0x0064b00001287983 */ /* 0x000f620000100800 */
[--C-:B------:R-:W-:Y:S02]  /*da70*/  @!P2 IMAD.IADD R6, R6, 0x1, -R61.reuse ;  /* 0x000000010606a824 */ /* 0x100fe400078e0a3d */
[----:B------:R-:W-:Y:S01]  /*da80*/  IMAD.MOV R20, RZ, RZ, -R20 ;  /* 0x000000ffff147224 */ /* 0x000fe200078e0a14 */
[----:B------:R-:W-:Y:S01]  /*da90*/  STL [R1+0x30], R9 ;  /* 0x0000300901007387 */ /* 0x000fe20000100800 */
[----:B------:R-:W-:-:S02]  /*daa0*/  @!P3 IMAD.IADD R8, R8, 0x1, -R61 ;  /* 0x000000010808b824 */ /* 0x000fc400078e0a3d */
[C---:B------:R-:W-:Y:S01]  /*dab0*/  IMAD R14, R61.reuse, R22, R16 ;  /* 0x000000163d0e7224 */ /* 0x040fe200078e0210 */
[----:B------:R0:W-:Y:S04]  /*dac0*/  STL [R1+0x2c], R7 ;  /* 0x00002c0701007387 */ /* 0x0001e80000100800 */
[----:B------:R1:W-:Y:S01]  /*dad0*/  STL [R1+0x28], R6 ;  /* 0x0000280601007387 */ /* 0x0003e20000100800 */
[----:B0-----:R-:W-:Y:S02]  /*dae0*/  IMAD R7, R61, R20, R19 ;  /* 0x000000143d077224 */ /* 0x001fe400078e0213 */
[----:B------:R-:W-:-:S04]  /*daf0*/  IMAD.HI.U32 R18, R60, R15, RZ ;  /* 0x0000000f3c127227 */ /* 0x000fc800078e00ff */
[----:B------:R-:W-:-:S04]  /*db00*/  IMAD.MOV R18, RZ, RZ, -R18 ;  /* 0x000000ffff127224 */ /* 0x000fc800078e0a12 */
[----:B-1----:R-:W-:Y:S01]  /*db10*/  IMAD R6, R61, R18, R15 ;  /* 0x000000123d067224 */ /* 0x002fe200078e020f */
[----:B---3--:R-:W-:Y:S02]  /*db20*/  IABS R22, R38 ;  /* 0x0000002600167213 */ /* 0x008fe40000000000 */
[----:B------:R-:W3:Y:S04]  /*db30*/  LDL R38, [R1+0x64b4] ;  /* 0x0064b40001267983 */ /* 0x000ee80000100800 */
[----:B------:R0:W-:Y:S01]  /*db40*/  STL [R1+0x24], R8 ;  /* 0x0000240801007387 */ /* 0x0001e20000100800 */
[----:B--2---:R-:W-:-:S03]  /*db50*/  IABS R19, R35 ;  /* 0x0000002300137213 */ /* 0x004fc60000000000 */
[----:B------:R-:W2:Y:S01]  /*db60*/  LDL R35, [R1+0x64b8] ;  /* 0x0064b80001237983 */ /* 0x000ea20000100800 */
[----:B----4-:R-:W-:-:S03]  /*db70*/  IABS R15, R36 ;  /* 0x00000024000f7213 */ /* 0x010fc60000000000 */
[----:B------:R-:W4:Y:S01]  /*db80*/  LDL R36, [R1+0x64bc] ;  /* 0x0064bc0001247983 */ /* 0x000f220000100800 */
[C---:B------:R-:W-:Y:S02]  /*db90*/  ISETP.GT.U32.AND P1, PT, R61.reuse, R14, PT ;  /* 0x0000000e3d00720c */ /* 0x040fe40003f24070 */
[----:B------:R-:W-:-:S11]  /*dba0*/  ISETP.GT.U32.AND P3, PT, R61, R7, PT ;  /* 0x000000073d00720c */ /* 0x000fd60003f64070 */
[--C-:B------:R-:W-:Y:S01]  /*dbb0*/  @!P1 IMAD.IADD R14, R14, 0x1, -R61.reuse ;  /* 0x000000010e0e9824 */ /* 0x100fe200078e0a3d */
[----:B------:R-:W-:Y:S01]  /*dbc0*/  ISETP.GT.U32.AND P1, PT, R61, R6, PT ;  /* 0x000000063d00720c */ /* 0x000fe20003f24070 */
[----:B------:R-:W-:Y:S01]  /*dbd0*/  @!P3 IMAD.IADD R7, R7, 0x1, -R61 ;  /* 0x000000010707b824 */ /* 0x000fe200078e0a3d */
[----:B-----5:R-:W-:Y:S02]  /*dbe0*/  IABS R16, R42 ;  /* 0x0000002a00107213 */ /* 0x020fe40000000000 */
[----:B------:R-:W-:-:S03]  /*dbf0*/  ISETP.GT.U32.AND P3, PT, R61, R14, PT ;  /* 0x0000000e3d00720c */ /* 0x000fc60003f64070 */
[----:B------:R-:W-:-:S06]  /*dc00*/  IMAD.HI.U32 R18, R60, R16, RZ ;  /* 0x000000103c127227 */ /* 0x000fcc00078e00ff */
[----:B------:R-:W-:Y:S01]  /*dc10*/  @!P1 IMAD.IADD R6, R6, 0x1, -R61 ;  /* 0x0000000106069824 */ /* 0x000fe200078e0a3d */
[C---:B------:R-:W-:Y:S01]  /*dc20*/  ISETP.GT.U32.AND P1, PT, R61.reuse, R7, PT ;  /* 0x000000073d00720c */ /* 0x040fe20003f24070 */
[----:B------:R-:W-:Y:S02]  /*dc30*/  IMAD.MOV R18, RZ, RZ, -R18 ;  /* 0x000000ffff127224 */ /* 0x000fe400078e0a12 */
[----:B0-----:R-:W-:Y:S02]  /*dc40*/  IMAD.MOV.U32 R8, RZ, RZ, R24 ;  /* 0x000000ffff087224 */ /* 0x001fe400078e0018 */
[----:B------:R-:W-:Y:S02]  /*dc50*/  IMAD R13, R61, R18, R16 ;  /* 0x000000123d0d7224 */ /* 0x000fe400078e0210 */
[----:B------:R-:W-:-:S04]  /*dc60*/  IMAD.HI.U32 R16, R60, R15, RZ ;  /* 0x0000000f3c107227 */ /* 0x000fc800078e00ff */
[----:B------:R-:W-:Y:S02]  /*dc70*/  @!P0 IMAD.MOV R8, RZ, RZ, -R8 ;  /* 0x000000ffff088224 */ /* 0x000fe400078e0a08 */
[--C-:B------:R-:W-:Y:S02]  /*dc80*/  @!P3 IMAD.IADD R14, R14, 0x1, -R61.reuse ;  /* 0x000000010e0eb824 */ /* 0x100fe400078e0a3d */
[----:B------:R-:W-:Y:S02]  /*dc90*/  IMAD.MOV R16, RZ, RZ, -R16 ;  /* 0x000000ffff107224 */ /* 0x000fe400078e0a10 */
[----:B------:R-:W-:Y:S01]  /*dca0*/  @!P1 IMAD.IADD R7, R7, 0x1, -R61 ;  /* 0x0000000107079824 */ /* 0x000fe200078e0a3d */
[----:B------:R0:W-:Y:S04]  /*dcb0*/  STL [R1+0xac], R8 ;  /* 0x0000ac0801007387 */ /* 0x0001e80000100800 */
[----:B------:R-:W-:Y:S04]  /*dcc0*/  STL [R1+0x20], R14 ;  /* 0x0000200e01007387 */ /* 0x000fe80000100800 */
[----:B------:R1:W-:Y:S01]  /*dcd0*/  STL [R1+0x1c], R7 ;  /* 0x00001c0701007387 */ /* 0x0003e20000100800 */
[----:B0-----:R-:W-:Y:S01]  /*dce0*/  IMAD R8, R61, R16, R15 ;  /* 0x000000103d087224 */ /* 0x001fe200078e020f */
[----:B--2---:R-:W-:-:S02]  /*dcf0*/  IABS R15, R35 ;  /* 0x00000023000f7213 */ /* 0x004fc40000000000 */
[----:B------:R-:W2:Y:S01]  /*dd00*/  LDL R35, [R1+0x6464] ;  /* 0x0064640001237983 */ /* 0x000ea20000100800 */
[----:B----4-:R-:W-:-:S03]  /*dd10*/  IABS R16, R36 ;  /* 0x0000002400107213 */ /* 0x010fc60000000000 */
[----:B------:R-:W4:Y:S01]  /*dd20*/  LDL R36, [R1+0x6468] ;  /* 0x0064680001247983 */ /* 0x000f220000100800 */
[----:B------:R-:W-:Y:S01]  /*dd30*/  IMAD.HI.U32 R23, R60, R22, RZ ;  /* 0x000000163c177227 */ /* 0x000fe200078e00ff */
[----:B------:R-:W-:-:S03]  /*dd40*/  ISETP.GT.U32.AND P0, PT, R61, R6, PT ;  /* 0x000000063d00720c */ /* 0x000fc60003f04070 */
[----:B------:R-:W-:-:S04]  /*dd50*/  IMAD.HI.U32 R20, R60, R19, RZ ;  /* 0x000000133c147227 */ /* 0x000fc800078e00ff */
[----:B------:R-:W-:Y:S02]  /*dd60*/  IMAD.MOV R23, RZ, RZ, -R23 ;  /* 0x000000ffff177224 */ /* 0x000fe400078e0a17 */
[----:B------:R-:W-:Y:S02]  /*dd70*/  IMAD.MOV R20, RZ, RZ, -R20 ;  /* 0x000000ffff147224 */ /* 0x000fe400078e0a14 */
[C---:B------:R-:W-:Y:S01]  /*dd80*/  IMAD R10, R61.reuse, R23, R22 ;  /* 0x000000173d0a7224 */ /* 0x040fe200078e0216 */
[C---:B------:R-:W-:Y:S01]  /*dd90*/  ISETP.GT.U32.AND P3, PT, R61.reuse, R13, PT ;  /* 0x0000000d3d00720c */ /* 0x040fe20003f64070 */
[----:B------:R-:W-:-:S03]  /*dda0*/  IMAD R9, R61, R20, R19 ;  /* 0x000000143d097224 */ /* 0x000fc600078e0213 */
[C---:B------:R-:W-:Y:S01]  /*ddb0*/  ISETP.GT.U32.AND P1, PT, R61.reuse, R10, PT ;  /* 0x0000000a3d00720c */ /* 0x040fe20003f24070 */
[----:B------:R-:W-:Y:S01]  /*ddc0*/  @!P0 IMAD.IADD R6, R6, 0x1, -R61 ;  /* 0x0000000106068824 */ /* 0x000fe200078e0a3d */
[----:B---3--:R-:W-:Y:S02]  /*ddd0*/  IABS R19, R38 ;  /* 0x0000002600137213 */ /* 0x008fe40000000000 */
[----:B------:R-:W-:Y:S01]  /*dde0*/  ISETP.GT.U32.AND P0, PT, R61, R9, PT ;  /* 0x000000093d00720c */ /* 0x000fe20003f04070 */
[----:B------:R-:W3:Y:S01]  /*ddf0*/  LDL R38, [R1+0x64c0] ;  /* 0x0064c00001267983 */ /* 0x000ee20000100800 */
[----:B------:R-:W-:-:S03]  /*de00*/  IABS R18, R40 ;  /* 0x0000002800127213 */ /* 0x000fc60000000000 */
[----:B------:R-:W-:Y:S01]  /*de10*/  @!P3 IMAD.IADD R13, R13, 0x1, -R61 ;  /* 0x000000010d0db824 */ /* 0x000fe200078e0a3d */
[----:B------:R-:W-:-:S03]  /*de20*/  ISETP.GE.AND P4, PT, R43, RZ, PT ;  /* 0x000000ff2b00720c */ /* 0x000fc60003f86270 */
[----:B------:R-:W-:Y:S01]  /*de30*/  @!P1 IMAD.IADD R10, R10, 0x1, -R61 ;  /* 0x000000010a0a9824 */ /* 0x000fe200078e0a3d */
[----:B------:R-:W-:Y:S01]  /*de40*/  ISETP.GT.U32.AND P1, PT, R61, R13, PT ;  /* 0x0000000d3d00720c */ /* 0x000fe20003f24070 */
[----:B------:R-:W-:-:S04]  /*de50*/  IMAD.HI.U32 R20, R60, R18, RZ ;  /* 0x000000123c147227 */ /* 0x000fc800078e00ff */
[----:B------:R-:W-:Y:S01]  /*de60*/  @!P0 IMAD.IADD R9, R9, 0x1, -R61 ;  /* 0x0000000109098824 */ /* 0x000fe200078e0a3d */
[C---:B------:R-:W-:Y:S01]  /*de70*/  ISETP.GT.U32.AND P0, PT, R61.reuse, R10, PT ;  /* 0x0000000a3d00720c */ /* 0x040fe20003f04070 */
[----:B------:R-:W-:Y:S01]  /*de80*/  IMAD.MOV R20, RZ, RZ, -R20 ;  /* 0x000000ffff147224 */ /* 0x000fe200078e0a14 */
[----:B------:R0:W-:Y:S03]  /*de90*/  STL [R1+0x18], R6 ;  /* 0x0000180601007387 */ /* 0x0001e60000100800 */
[----:B-1----:R-:W-:Y:S02]  /*dea0*/  IMAD R7, R61, R20, R18 ;  /* 0x000000143d077224 */ /* 0x002fe400078e0212 */
[----:B------:R-:W-:-:S04]  /*deb0*/  IMAD.HI.U32 R20, R60, R19, RZ ;  /* 0x000000133c147227 */ /* 0x000fc800078e00ff */
[----:B0-----:R-:W-:Y:S02]  /*dec0*/  IMAD.MOV.U32 R6, RZ, RZ, R17 ;  /* 0x000000ffff067224 */ /* 0x001fe400078e0011 */
[--C-:B------:R-:W-:Y:S02]  /*ded0*/  @!P1 IMAD.IADD R13, R13, 0x1, -R61.reuse ;  /* 0x000000010d0d9824 */ /* 0x100fe400078e0a3d */
[----:B------:R-:W-:Y:S01]  /*dee0*/  @!P4 IMAD.MOV R6, RZ, RZ, -R6 ;  /* 0x000000ffff06c224 */ /* 0x000fe200078e0a06 */
[C---:B------:R-:W-:Y:S01]  /*def0*/  ISETP.GT.U32.AND P4, PT, R61.reuse, R9, PT ;  /* 0x000000093d00720c */ /* 0x040fe20003f84070 */
[----:B------:R-:W-:Y:S02]  /*df00*/  IMAD.MOV R20, RZ, RZ, -R20 ;  /* 0x000000ffff147224 */ /* 0x000fe400078e0a14 */
[----:B------:R-:W-:Y:S01]  /*df10*/  @!P0 IMAD.IADD R10, R10, 0x1, -R61 ;  /* 0x000000010a0a8824 */ /* 0x000fe200078e0a3d */
[----:B------:R0:W-:Y:S04]  /*df20*/  STL [R1+0xa8], R6 ;  /* 0x0000a80601007387 */ /* 0x0001e80000100800 */
[----:B------:R-:W-:Y:S04]  /*df30*/  STL [R1+0x14], R13 ;  /* 0x0000140d01007387 */ /* 0x000fe80000100800 */
[----:B------:R-:W-:Y:S01]  /*df40*/  STL [R1+0x10], R10 ;  /* 0x0000100a01007387 */ /* 0x000fe20000100800 */
[----:B0-----:R-:W-:-:S02]  /*df50*/  IMAD R6, R61, R20, R19 ;  /* 0x000000143d067224 */ /* 0x001fc400078e0213 */
[----:B------:R-:W-:Y:S01]  /*df60*/  @!P4 IMAD.IADD R9, R9, 0x1, -R61 ;  /* 0x000000010909c824 */ /* 0x000fe200078e0a3d */
[----:B--2---:R-:W-:Y:S02]  /*df70*/  IABS R20, R35 ;  /* 0x0000002300147213 */ /* 0x004fe40000000000 */
[----:B------:R-:W2:Y:S04]  /*df80*/  LDL R35, [R1+0x64c4] ;  /* 0x0064c40001237983 */ /* 0x000ea80000100800 */
[----:B------:R-:W-:Y:S01]  /*df90*/  STL [R1+0xc], R9 ;  /* 0x00000c0901007387 */ /* 0x000fe20000100800 */
[----:B----4-:R-:W-:-:S03]  /*dfa0*/  IABS R19, R36 ;  /* 0x0000002400137213 */ /* 0x010fc60000000000 */
[----:B------:R-:W4:Y:S01]  /*dfb0*/  LDL R36, [R1+0x64c8] ;  /* 0x0064c80001247983 */ /* 0x000f220000100800 */
[----:B------:R-:W-:Y:S01]  /*dfc0*/  ISETP.GT.U32.AND P3, PT, R61, R8, PT ;  /* 0x000000083d00720c */ /* 0x000fe20003f64070 */
[----:B------:R-:W-:-:S04]  /*dfd0*/  IMAD.HI.U32 R18, R60, R15, RZ ;  /* 0x0000000f3c127227 */ /* 0x000fc800078e00ff */
[----:B------:R-:W-:Y:S01]  /*dfe0*/  IMAD.MOV R18, RZ, RZ, -R18 ;  /* 0x000000ffff127224 */ /* 0x000fe200078e0a12 */
[----:B------:R-:W-:-:S07]  /*dff0*/  ISETP.GT.U32.AND P0, PT, R61, R6, PT ;  /* 0x000000063d00720c */ /* 0x000fce0003f04070 */
[----:B------:R-:W-:Y:S02]  /*e000*/  @!P3 IMAD.IADD R8, R8, 0x1, -R61 ;  /* 0x000000010808b824 */ /* 0x000fe400078e0a3d */
[----:B------:R-:W-:-:S03]  /*e010*/  IMAD R15, R61, R18, R15 ;  /* 0x000000123d0f7224 */ /* 0x000fc600078e020f */
[C---:B------:R-:W-:Y:S01]  /*e020*/  ISETP.GT.U32.AND P3, PT, R61.reuse, R8, PT ;  /* 0x000000083d00720c */ /* 0x040fe20003f64070 */
[----:B------:R-:W-:Y:S01]  /*e030*/  IMAD.HI.U32 R17, R60, R16, RZ ;  /* 0x000000103c117227 */ /* 0x000fe200078e00ff */
[----:B------:R-:W-:-:S03]  /*e040*/  ISETP.GT.U32.AND P4, PT, R61, R15, PT ;  /* 0x0000000f3d00720c */ /* 0x000fc60003f84070 */
[----:B------:R-:W-:Y:S02]  /*e050*/  IMAD.MOV R17, RZ, RZ, -R17 ;  /* 0x000000ffff117224 */ /* 0x000fe400078e0a11 */
[----:B------:R-:W-:Y:S02]  /*e060*/  @!P0 IMAD.IADD R6, R6, 0x1, -R61 ;  /* 0x0000000106068824 */ /* 0x000fe400078e0a3d */
[----:B------:R-:W-:Y:S01]  /*e070*/  IMAD R16, R61, R17, R16 ;  /* 0x000000113d107224 */ /* 0x000fe200078e0210 */
[----:B---3--:R-:W-:-:S03]  /*e080*/  IABS R17, R38 ;  /* 0x0000002600117213 */ /* 0x008fc60000000000 */
[--C-:B------:R-:W-:Y:S02]  /*e090*/  @!P3 IMAD.IADD R8, R8, 0x1, -R61.reuse ;  /* 0x000000010808b824 */ /* 0x100fe400078e0a3d */
[----:B------:R-:W-:Y:S01]  /*e0a0*/  @!P4 IMAD.IADD R15, R15, 0x1, -R61 ;  /* 0x000000010f0fc824 */ /* 0x000fe200078e0a3d */
[C---:B------:R-:W-:Y:S02]  /*e0b0*/  ISETP.GT.U32.AND P4, PT, R61.reuse, R6, PT ;  /* 0x000000063d00720c */ /* 0x040fe40003f84070 */
[----:B------:R0:W-:Y:S01]  /*e0c0*/  STL [R1+0x8], R8 ;  /* 0x0000080801007387 */ /* 0x0001e20000100800 */
[----:B------:R-:W-:Y:S01]  /*e0d0*/  IMAD.HI.U32 R22, R60, R17, RZ ;  /* 0x000000113c167227 */ /* 0x000fe200078e00ff */
[----:B------:R-:W-:Y:S02]  /*e0e0*/  ISETP.GT.U32.AND P1, PT, R61, R7, PT ;  /* 0x000000073d00720c */ /* 0x000fe40003f24070 */
[----:B------:R-:W3:Y:S01]  /*e0f0*/  LDL R38, [R1+0x64cc] ;  /* 0x0064cc0001267983 */ /* 0x000ee20000100800 */
[----:B0-----:R-:W-:-:S02]  /*e100*/  IMAD.MOV.U32 R8, RZ, RZ, R21 ;  /* 0x000000ffff087224 */ /* 0x001fc400078e0015 */
[----:B------:R-:W-:-:S04]  /*e110*/  IMAD.HI.U32 R18, R60, R20, RZ ;  /* 0x000000143c127227 */ /* 0x000fc800078e00ff */
[----:B------:R-:W-:Y:S01]  /*e120*/  @!P5 IMAD.MOV R8, RZ, RZ, -R8 ;  /* 0x000000ffff08d224 */ /* 0x000fe200078e0a08 */
[C---:B------:R-:W-:Y:S01]  /*e130*/  ISETP.GT.U32.AND P5, PT, R61.reuse, R15, PT ;  /* 0x0000000f3d00720c */ /* 0x040fe20003fa4070 */
[----:B------:R-:W-:Y:S02]  /*e140*/  IMAD.MOV R22, RZ, RZ, -R22 ;  /* 0x000000ffff167224 */ /* 0x000fe400078e0a16 */
[----:B------:R-:W-:Y:S02]  /*e150*/  IMAD.MOV R18, RZ, RZ, -R18 ;  /* 0x000000ffff127224 */ /* 0x000fe400078e0a12 */
[C---:B------:R-:W-:Y:S02]  /*e160*/  IMAD R17, R61.reuse, R22, R17 ;  /* 0x000000163d117224 */ /* 0x040fe400078e0211 */
[C---:B------:R-:W-:Y:S02]  /*e170*/  IMAD R18, R61.reuse, R18, R20 ;  /* 0x000000123d127224 */ /* 0x040fe400078e0214 */
[--C-:B------:R-:W-:Y:S01]  /*e180*/  @!P4 IMAD.IADD R6, R6, 0x1, -R61.reuse ;  /* 0x000000010606c824 */ /* 0x100fe200078e0a3d */
[----:B------:R-:W-:Y:S01]  /*e190*/  ISETP.GT.U32.AND P4, PT, R61, R17, PT ;  /* 0x000000113d00720c */ /* 0x000fe20003f84070 */
[----:B------:R-:W-:-:S02]  /*e1a0*/  @!P1 IMAD.IADD R7, R7, 0x1, -R61 ;  /* 0x0000000107079824 */ /* 0x000fc400078e0a3d */
[----:B------:R-:W-:Y:S01]  /*e1b0*/  @!P5 IMAD.IADD R15, R15, 0x1, -R61 ;  /* 0x000000010f0fd824 */ /* 0x000fe200078e0a3d */
[C---:B------:R-:W-:Y:S02]  /*e1c0*/  ISETP.GT.U32.AND P5, PT, R61.reuse, R18, PT ;  /* 0x000000123d00720c */ /* 0x040fe40003fa4070 */
[----:B------:R-:W-:Y:S01]  /*e1d0*/  ISETP.GT.U32.AND P0, PT, R61, R7, PT ;  /* 0x000000073d00720c */ /* 0x000fe20003f04070 */
[----:B------:R-:W-:-:S06]  /*e1e0*/  IMAD.HI.U32 R21, R60, R19, RZ ;  /* 0x000000133c157227 */ /* 0x000fcc00078e00ff */
[----:B------:R-:W-:-:S04]  /*e1f0*/  @!P4 IMAD.IADD R17, R17, 0x1, -R61 ;  /* 0x000000011111c824 */ /* 0x000fc800078e0a3d */
[--C-:B------:R-:W-:Y:S01]  /*e200*/  @!P5 IMAD.IADD R18, R18, 0x1, -R61.reuse ;  /* 0x000000011212d824 */ /* 0x100fe200078e0a3d */
[----:B------:R-:W-:Y:S01]  /*e210*/  ISETP.GT.U32.AND P5, PT, R61, R17, PT ;  /* 0x000000113d00720c */ /* 0x000fe20003fa4070 */
[----:B------:R-:W-:Y:S01]  /*e220*/  @!P0 IMAD.IADD R7, R7, 0x1, -R61 ;  /* 0x0000000107078824 */ /* 0x000fe200078e0a3d */
[----:B------:R-:W-:Y:S01]  /*e230*/  STL [R1+0xa4], R8 ;  /* 0x0000a40801007387 */ /* 0x000fe20000100800 */
[----:B------:R-:W-:Y:S01]  /*e240*/  IMAD.MOV R21, RZ, RZ, -R21 ;  /* 0x000000ffff157224 */ /* 0x000fe200078e0a15 */
[----:B------:R-:W-:Y:S02]  /*e250*/  ISETP.GE.AND P1, PT, R29, RZ, PT ;  /* 0x000000ff1d00720c */ /* 0x000fe40003f26270 */
[----:B------:R-:W-:Y:S01]  /*e260*/  STL [R1+0x4], R7 ;  /* 0x0000040701007387 */ /* 0x000fe20000100800 */
[----:B------:R-:W-:Y:S01]  /*e270*/  ISETP.GE.AND P0, PT, R33, RZ, PT ;  /* 0x000000ff2100720c */ /* 0x000fe20003f06270 */
[----:B------:R-:W-:Y:S02]  /*e280*/  IMAD R19, R61, R21, R19 ;  /* 0x000000153d137224 */ /* 0x000fe400078e0213 */
[----:B------:R-:W5:Y:S04]  /*e290*/  LDL R29, [R1+0x64d0] ;  /* 0x0064d000011d7983 */ /* 0x000f680000100800 */
[----:B------:R0:W-:Y:S04]  /*e2a0*/  STL [R1], R6 ;  /* 0x0000000601007387 */ /* 0x0001e80000100800 */
[----:B------:R-:W5:Y:S01]  /*e2b0*/  LDL R33, [R1+0x64d4] ;  /* 0x0064d40001217983 */ /* 0x000f620000100800 */
[----:B------:R-:W-:-:S02]  /*e2c0*/  @!P5 IMAD.IADD R17, R17, 0x1, -R61 ;  /* 0x000000011111d824 */ /* 0x000fc400078e0a3d */
[----:B0-----:R-:W-:-:S04]  /*e2d0*/  IMAD.MOV.U32 R6, RZ, RZ, R26 ;  /* 0x000000ffff067224 */ /* 0x001fc800078e001a */
[----:B------:R-:W-:Y:S01]  /*e2e0*/  @!P6 IMAD.MOV R6, RZ, RZ, -R6 ;  /* 0x000000ffff06e224 */ /* 0x000fe200078e0a06 */
[----:B--2---:R-:W-:Y:S02]  /*e2f0*/  IABS R20, R35 ;  /* 0x0000002300147213 */ /* 0x004fe40000000000 */
[----:B------:R-:W2:Y:S03]  /*e300*/  LDL R35, [R1+0x64d8] ;  /* 0x0064d80001237983 */ /* 0x000ea60000100800 */
[----:B------:R-:W-:-:S04]  /*e310*/  IMAD.HI.U32 R23, R60, R20, RZ ;  /* 0x000000143c177227 */ /* 0x000fc800078e00ff */
[----:B------:R-:W-:-:S04]  /*e320*/  IMAD.MOV R23, RZ, RZ, -R23 ;  /* 0x000000ffff177224 */ /* 0x000fc800078e0a17 */
[----:B------:R-:W-:-:S05]  /*e330*/  IMAD R20, R61, R23, R20 ;  /* 0x000000173d147224 */ /* 0x000fca00078e0214 */
[----:B------:R-:W-:Y:S02]  /*e340*/  ISETP.GT.U32.AND P5, PT, R61, R20, PT ;  /* 0x000000143d00720c */ /* 0x000fe40003fa4070 */
[----:B----4-:R-:W-:Y:S02]  /*e350*/  IABS R21, R36 ;  /* 0x0000002400157213 */ /* 0x010fe40000000000 */
[----:B------:R-:W4:Y:S09]  /*e360*/  LDL R36, [R1+0x64dc] ;  /* 0x0064dc0001247983 */ /* 0x000f320000100800 */
[----:B------:R-:W-:Y:S01]  /*e370*/  @!P5 IMAD.IADD R20, R20, 0x1, -R61 ;  /* 0x000000011414d824 */ /* 0x000fe200078e0a3d */
[----:B------:R-:W-:Y:S01]  /*e380*/  ISETP.GE.AND P5, PT, R39, RZ, PT ;  /* 0x000000ff2700720c */ /* 0x000fe20003fa6270 */
[----:B------:R0:W-:Y:S04]  /*e390*/  STL [R1+0xa0], R6 ;  /* 0x0000a00601007387 */ /* 0x0001e80000100800 */
[----:B------:R-:W4:Y:S01]  /*e3a0*/  LDL R39, [R1+0x64ec] ;  /* 0x0064ec0001277983 */ /* 0x000f220000100800 */
[----:B------:R-:W-:Y:S01]  /*e3b0*/  IMAD.HI.U32 R25, R60, R21, RZ ;  /* 0x000000153c197227 */ /* 0x000fe200078e00ff */
[----:B------:R-:W-:-:S03]  /*e3c0*/  ISETP.GE.AND P2, PT, R41, RZ, PT ;  /* 0x000000ff2900720c */ /* 0x000fc60003f46270 */
[----:B------:R-:W-:-:S04]  /*e3d0*/  IMAD.MOV R25, RZ, RZ, -R25 ;  /* 0x000000ffff197224 */ /* 0x000fc800078e0a19 */
[----:B------:R-:W-:Y:S01]  /*e3e0*/  IMAD R21, R61, R25, R21 ;  /* 0x000000193d157224 */ /* 0x000fe200078e0215 */
[----:B---3--:R-:W-:-:S05]  /*e3f0*/  IABS R22, R38 ;  /* 0x0000002600167213 */ /* 0x008fca0000000000 */
[----:B------:R-:W-:-:S04]  /*e400*/  IMAD.HI.U32 R24, R60, R22, RZ ;  /* 0x000000163c187227 */ /* 0x000fc800078e00ff */
[----:B------:R-:W-:-:S04]  /*e410*/  IMAD.MOV R24, RZ, RZ, -R24 ;  /* 0x000000ffff187224 */ /* 0x000fc800078e0a18 */
[----:B------:R-:W-:Y:S02]  /*e420*/  IMAD R22, R61, R24, R22 ;  /* 0x000000183d167224 */ /* 0x000fe400078e0216 */
[----:B------:R-:W-:Y:S02]  /*e430*/  IMAD.MOV.U32 R8, RZ, RZ, R31 ;  /* 0x000000ffff087224 */ /* 0x000fe400078e001f */
[----:B------:R-:W-:Y:S02]  /*e440*/  IMAD.MOV.U32 R7, RZ, RZ, R30 ;  /* 0x000000ffff077224 */ /* 0x000fe400078e001e */
[----:B0-----:R-:W-:Y:S02]  /*e450*/  IMAD.MOV.U32 R6, RZ, RZ, R27 ;  /* 0x000000ffff067224 */ /* 0x001fe400078e001b */
[----:B------:R-:W-:Y:S02]  /*e460*/  @!P2 IMAD.MOV R8, RZ, RZ, -R8 ;  /* 0x000000ffff08a224 */ /* 0x000fe400078e0a08 */
[----:B------:R-:W-:-:S02]  /*e470*/  @!P1 IMAD.MOV R7, RZ, RZ, -R7 ;  /* 0x000000ffff079224 */ /* 0x000fc400078e0a07 */
[----:B------:R-:W-:Y:S01]  /*e480*/  @!P0 IMAD.MOV R6, RZ, RZ, -R6 ;  /* 0x000000ffff068224 */ /* 0x000fe200078e0a06 */
[----:B-----5:R-:W-:Y:S02]  /*e490*/  IABS R24, R33 ;  /* 0x0000002100187213 */ /* 0x020fe40000000000 */
[----:B------:R-:W3:Y:S01]  /*e4a0*/  LDL R33, [R1+0x64e0] ;  /* 0x0064e00001217983 */ /* 0x000ee20000100800 */
[----:B--2---:R-:W-:-:S03]  /*e4b0*/  IABS R25, R35 ;  /* 0x0000002300197213 */ /* 0x004fc60000000000 */
[----:B------:R-:W2:Y:S01]  /*e4c0*/  LDL R35, [R1+0x64e4] ;  /* 0x0064e40001237983 */ /* 0x000ea20000100800 */
[----:B----4-:R-:W-:-:S03]  /*e4d0*/  IABS R26, R36 ;  /* 0x00000024001a7213 */ /* 0x010fc60000000000 */
[----:B------:R-:W4:Y:S04]  /*e4e0*/  LDL R36, [R1+0x64e8] ;  /* 0x0064e80001247983 */ /* 0x000f280000100800 */
[----:B------:R-:W-:Y:S01]  /*e4f0*/  STL [R1+0x9c], R8 ;  /* 0x00009c0801007387 */ /* 0x000fe20000100800 */
[----:B------:R-:W-:-:S03]  /*e500*/  IABS R30, R39 ;  /* 0x00000027001e7213 */ /* 0x000fc60000000000 */
[----:B------:R-:W-:Y:S04]  /*e510*/  STL [R1+0x98], R7 ;  /* 0x0000980701007387 */ /* 0x000fe80000100800 */
[----:B------:R0:W-:Y:S04]  /*e520*/  STL [R1+0x90], R6 ;  /* 0x0000900601007387 */ /* 0x0001e80000100800 */
[----:B------:R-:W5:Y:S01]  /*e530*/  LDL R39, [R1+0x64fc] ;  /* 0x0064fc0001277983 */ /* 0x000f620000100800 */
[C---:B------:R-:W-:Y:S02]  /*e540*/  ISETP.GT.U32.AND P6, PT, R61.reuse, R18, PT ;  /* 0x000000123d00720c */ /* 0x040fe40003fc4070 */
[----:B------:R-:W-:Y:S01]  /*e550*/  IABS R23, R29 ;  /* 0x0000001d00177213 */ /* 0x000fe20000000000 */
[C---:B------:R-:W-:Y:S01]  /*e560*/  IMAD.HI.U32 R27, R60.reuse, R26, RZ ;  /* 0x0000001a3c1b7227 */ /* 0x040fe200078e00ff */
[----:B------:R-:W5:Y:S03]  /*e570*/  LDL R42, [R1+0x6500] ;  /* 0x00650000012a7983 */ /* 0x000f660000100800 */
[----:B------:R-:W-:Y:S01]  /*e580*/  IMAD.HI.U32 R28, R60, R23, RZ ;  /* 0x000000173c1c7227 */ /* 0x000fe200078e00ff */
[----:B------:R-:W5:Y:S04]  /*e590*/  LDL R41, [R1+0x6504] ;  /* 0x0065040001297983 */ /* 0x000f680000100800 */
[----:B------:R-:W5:Y:S01]  /*e5a0*/  LDL R46, [R1+0x6510] ;  /* 0x00651000012e7983 */ /* 0x000f620000100800 */
[----:B------:R-:W-:Y:S01]  /*e5b0*/  @!P6 IMAD.IADD R18, R18, 0x1, -R61 ;  /* 0x000000011212e824 */ /* 0x000fe200078e0a3d */
[C---:B------:R-:W-:Y:S01]  /*e5c0*/  ISETP.GT.U32.AND P6, PT, R61.reuse, R21, PT ;  /* 0x000000153d00720c */ /* 0x040fe20003fc4070 */
[----:B------:R-:W-:Y:S01]  /*e5d0*/  IMAD.MOV R28, RZ, RZ, -R28 ;  /* 0x000000ffff1c7224 */ /* 0x000fe200078e0a1c */
[----:B------:R-:W5:Y:S03]  /*e5e0*/  LDL R43, [R1+0x651c] ;  /* 0x00651c00012b7983 */ /* 0x000f660000100800 */
[----:B------:R-:W-:Y:S01]  /*e5f0*/  IMAD R23, R61, R28, R23 ;  /* 0x0000001c3d177224 */ /* 0x000fe200078e0217 */
[----:B------:R-:W5:Y:S01]  /*e600*/  LDL R44, [R1+0x6518] ;  /* 0x00651800012c7983 */ /* 0x000f620000100800 */
[----:B------:R-:W-:-:S03]  /*e610*/  IMAD.HI.U32 R28, R60, R25, RZ ;  /* 0x000000193c1c7227 */ /* 0x000fc600078e00ff */
[----:B------:R-:W5:Y:S01]  /*e620*/  LDL R52, [R1+0x6520] ;  /* 0x0065200001347983 */ /* 0x000f620000100800 */
[----:B------:R-:W-:Y:S01]  /*e630*/  IMAD.HI.U32 R29, R60, R24, RZ ;  /* 0x000000183c1d7227 */ /* 0x000fe200078e00ff */
[----:B------:R-:W-:Y:S02]  /*e640*/  ISETP.GT.U32.AND P3, PT, R61, R16, PT ;  /* 0x000000103d00720c */ /* 0x000fe40003f64070 */
[----:B------:R-:W-:Y:S01]  /*e650*/  ISETP.GE.AND P4, PT, R37, RZ, PT ;  /* 0x000000ff2500720c */ /* 0x000fe20003f86270 */
[----:B------:R-:W-:Y:S01]  /*e660*/  @!P6 IMAD.IADD R21, R21, 0x1, -R61 ;  /* 0x000000011515e824 */ /* 0x000fe200078e0a3d */
[----:B------:R-:W5:Y:S01]  /*e670*/  LDL R37, [R1+0x64f0] ;  /* 0x0064f00001257983 */ /* 0x000f620000100800 */
[----:B------:R-:W-:Y:S02]  /*e680*/  IMAD.MOV R28, RZ, RZ, -R28 ;  /* 0x000000ffff1c7224 */ /* 0x000fe400078e0a1c */
[----:B------:R-:W-:Y:S01]  /*e690*/  IMAD.MOV R29, RZ, RZ, -R29 ;  /* 0x000000ffff1d7224 */ /* 0x000fe200078e0a1d */
[C---:B------:R-:W-:Y:S01]  /*e6a0*/  ISETP.GT.U32.AND P1, PT, R61.reuse, R21, PT ;  /* 0x000000153d00720c */ /* 0x040fe20003f24070 */
[----:B------:R-:W-:Y:S01]  /*e6b0*/  IMAD R25, R61, R28, R25 ;  /* 0x0000001c3d197224 */ /* 0x000fe200078e0219 */
[----:B------:R-:W5:Y:S01]  /*e6c0*/  LDL R40, [R1+0x6508] ;  /* 0x0065080001287983 */ /* 0x000f620000100800 */
[----:B------:R-:W-:-:S02]  /*e6d0*/  IMAD.MOV R27, RZ, RZ, -R27 ;  /* 0x000000ffff1b7224 */ /* 0x000fc400078e0a1b */
[C---:B------:R-:W-:Y:S01]  /*e6e0*/  IMAD R24, R61.reuse, R29, R24 ;  /* 0x0000001d3d187224 */ /* 0x040fe200078e0218 */
[----:B------:R-:W5:Y:S01]  /*e6f0*/  LDL R45, [R1+0x6514] ;  /* 0x00651400012d7983 */ /* 0x000f620000100800 */
[----:B------:R-:W-:-:S03]  /*e700*/  IMAD R26, R61, R27, R26 ;  /* 0x0000001b3d1a7224 */ /* 0x000fc600078e021a */
[----:B------:R-:W5:Y:S03]  /*e710*/  LDL R50, [R1+0x6524] ;  /* 0x0065240001327983 */ /* 0x000f660000100800 */
[----:B------:R-:W-:Y:S01]  /*e720*/  @!P1 IMAD.IADD R21, R21, 0x1, -R61 ;  /* 0x0000000115159824 */ /* 0x000fe200078e0a3d */
[----:B------:R-:W-:Y:S01]  /*e730*/  ISETP.GE.AND P1, PT, R34, RZ, PT ;  /* 0x000000ff2200720c */ /* 0x000fe20003f26270 */
[----:B------:R-:W5:Y:S04]  /*e740*/  LDL R48, [R1+0x652c] ;  /* 0x00652c0001307983 */ /* 0x000f680000100800 */
[----:B------:R-:W5:Y:S04]  /*e750*/  LDL R49, [R1+0x6528] ;  /* 0x0065280001317983 */ /* 0x000f680000100800 */
[----:B------:R-:W5:Y:S04]  /*e760*/  LDL R56, [R1+0x6530] ;  /* 0x0065300001387983 */ /* 0x000f680000100800 */
[----:B------:R-:W5:Y:S01]  /*e770*/  LDL R14, [R1+0x6540] ;  /* 0x00654000010e7983 */ /* 0x000f620000100800 */
[----:B------:R-:W-:-:S03]  /*e780*/  IMAD.HI.U32 R31, R60, R30, RZ ;  /* 0x0000001e3c1f7227 */ /* 0x000fc600078e00ff */
[----:B------:R-:W5:Y:S04]  /*e790*/  LDL R54, [R1+0x6534] ;  /* 0x0065340001367983 */ /* 0x000f680000100800 */
[----:B------:R-:W5:Y:S04]  /*e7a0*/  LDL R53, [R1+0x6538] ;  /* 0x0065380001357983 */ /* 0x000f680000100800 */
[----:B------:R-:W5:Y:S04]  /*e7b0*/  LDL R59, [R1+0x6544] ;  /* 0x00654400013b7983 */ /* 0x000f680000100800 */
[----:B------:R-:W5:Y:S01]  /*e7c0*/  LDL R58, [R1+0x6548] ;  /* 0x00654800013a7983 */ /* 0x000f620000100800 */
[----:B---3--:R-:W-:-:S03]  /*e7d0*/  IABS R28, R33 ;  /* 0x00000021001c7213 */ /* 0x008fc60000000000 */
[----:B------:R-:W3:Y:S02]  /*e7e0*/  LDL R57, [R1+0x654c] ;  /* 0x00654c0001397983 */ /* 0x000ee40000100800 */
[----:B------:R-:W-:Y:S02]  /*e7f0*/  IMAD.MOV.U32 R27, RZ, RZ, R28 ;  /* 0x000000ffff1b7224 */ /* 0x000fe400078e001c */
[----:B------:R-:W3:Y:S02]  /*e800*/  LDL R10, [R1+0x6554] ;  /* 0x00655400010a7983 */ /* 0x000ee40000100800 */
[----:B------:R-:W-:Y:S02]  /*e810*/  IMAD.HI.U32 R34, R60, R27, RZ ;  /* 0x0000001b3c227227 */ /* 0x000fe400078e00ff */
[----:B------:R-:W3:Y:S02]  /*e820*/  LDL R9, [R1+0x6550] ;  /* 0x0065500001097983 */ /* 0x000ee40000100800 */
[----:B------:R-:W-:-:S04]  /*e830*/  IMAD.MOV R34, RZ, RZ, -R34 ;  /* 0x000000ffff227224 */ /* 0x000fc800078e0a22 */
[----:B------:R-:W-:Y:S01]  /*e840*/  IMAD R27, R61, R34, R27 ;  /* 0x000000223d1b7224 */ /* 0x000fe200078e021b */
[----:B--2---:R-:W-:Y:S02]  /*e850*/  IABS R28, R35 ;  /* 0x00000023001c7213 */ /* 0x004fe40000000000 */
[----:B------:R-:W2:Y:S01]  /*e860*/  LDL R35, [R1+0x64f4] ;  /* 0x0064f40001237983 */ /* 0x000ea20000100800 */
[----:B----4-:R-:W-:-:S03]  /*e870*/  IABS R29, R36 ;  /* 0x00000024001d7213 */ /* 0x010fc60000000000 */
[----:B------:R-:W4:Y:S01]  /*e880*/  LDL R36, [R1+0x64f8] ;  /* 0x0064f80001247983 */ /* 0x000f220000100800 */
[----:B-----5:R-:W-:-:S03]  /*e890*/  IABS R34, R39 ;  /* 0x0000002700227213 */ /* 0x020fc60000000000 */
[----:B------:R-:W5:Y:S01]  /*e8a0*/  LDL R39, [R1+0x650c] ;  /* 0x00650c0001277983 */ /* 0x000f620000100800 */
[----:B------:R-:W-:-:S05]  /*e8b0*/  @!P3 IMAD.IADD R16, R16, 0x1, -R61 ;  /* 0x000000011010b824 */ /* 0x000fca00078e0a3d */
[----:B------:R-:W-:-:S13]  /*e8c0*/  ISETP.GT.U32.AND P3, PT, R61, R16, PT ;  /* 0x000000103d00720c */ /* 0x000fda0003f64070 */
[----:B------:R-:W-:Y:S01]  /*e8d0*/  @!P3 IMAD.IADD R16, R16, 0x1, -R61 ;  /* 0x000000011010b824 */ /* 0x000fe200078e0a3d */
[----:B------:R-:W-:-:S13]  /*e8e0*/  ISETP.GT.U32.AND P3, PT, R61, R19, PT ;  /* 0x000000133d00720c */ /* 0x000fda0003f64070 */
[----:B------:R-:W-:-:S05]  /*e8f0*/  @!P3 IMAD.IADD R19, R19, 0x1, -R61 ;  /* 0x000000011313b824 */ /* 0x000fca00078e0a3d */
[----:B------:R-:W-:Y:S01]  /*e900*/  ISETP.GT.U32.AND P3, PT, R61, R19, PT ;  /* 0x000000133d00720c */ /* 0x000fe20003f64070 */
[----:B------:R-:W-:-:S12]  /*e910*/  IMAD.HI.U32 R33, R60, R28, RZ ;  /* 0x0000001c3c217227 */ /* 0x000fd800078e00ff */
[----:B------:R-:W-:Y:S01]  /*e920*/  @!P3 IMAD.IADD R19, R19, 0x1, -R61 ;  /* 0x000000011313b824 */ /* 0x000fe200078e0a3d */
[----:B------:R-:W-:Y:S01]  /*e930*/  ISETP.GT.U32.AND P3, PT, R61, R22, PT ;  /* 0x000000163d00720c */ /* 0x000fe20003f64070 */
[----:B------:R-:W-:-:S04]  /*e940*/  IMAD.MOV R33, RZ, RZ, -R33 ;  /* 0x000000ffff217224 */ /* 0x000fc800078e0a21 */
[----:B------:R-:W-:-:S08]  /*e950*/  IMAD R28, R61, R33, R28 ;  /* 0x000000213d1c7224 */ /* 0x000fd000078e021c */
[----:B------:R-:W-:Y:S01]  /*e960*/  @!P3 IMAD.IADD R22, R22, 0x1, -R61 ;  /* 0x000000011616b824 */ /* 0x000fe200078e0a3d */
[----:B------:R-:W-:Y:S01]  /*e970*/  ISETP.GE.AND P3, PT, R32, RZ, PT ;  /* 0x000000ff2000720c */ /* 0x000fe20003f66270 */
[----:B------:R-:W-:-:S04]  /*e980*/  IMAD.HI.U32 R32, R60, R29, RZ ;  /* 0x0000001d3c207227 */ /* 0x000fc800078e00ff */
[----:B------:R-:W-:-:S04]  /*e990*/  IMAD.MOV R32, RZ, RZ, -R32 ;  /* 0x000000ffff207224 */ /* 0x000fc800078e0a20 */
[----:B------:R-:W-:Y:S02]  /*e9a0*/  IMAD R29, R61, R32, R29 ;  /* 0x000000203d1d7224 */ /* 0x000fe400078e021d */
[----:B------:R-:W-:-:S04]  /*e9b0*/  IMAD.HI.U32 R38, R60, R34, RZ ;  /* 0x000000223c267227 */ /* 0x000fc800078e00ff */
[----:B------:R-:W-:-:S04]  /*e9c0*/  IMAD.MOV R38, RZ, RZ, -R38 ;  /* 0x000000ffff267224 */ /* 0x000fc800078e0a26 */
[----:B------:R-:W-:Y:S01]  /*e9d0*/  IMAD R34, R61, R38, R34 ;  /* 0x000000263d227224 */ /* 0x000fe200078e0222 */
[----:B--2---:R-:W-:Y:S02]  /*e9e0*/  IABS R32, R35 ;  /* 0x0000002300207213 */ /* 0x004fe40000000000 */
[----:B----4-:R-:W-:-:S05]  /*e9f0*/  IABS R33, R36 ;  /* 0x0000002400217213 */ /* 0x010fca0000000000 */
[----:B------:R-:W-:-:S04]  /*ea00*/  IMAD.HI.U32 R35, R60, R33, RZ ;  /* 0x000000213c237227 */ /* 0x000fc800078e00ff */
[----:B------:R-:W-:Y:S02]  /*ea10*/  IMAD.MOV R35, RZ, RZ, -R35 ;  /* 0x000000ffff237224 */ /* 0x000fe400078e0a23 */
[----:B------:R-:W-:-:S04]  /*ea20*/  IMAD.HI.U32 R36, R60, R32, RZ ;  /* 0x000000203c247227 */ /* 0x000fc800078e00ff */
[----:B------:R-:W-:Y:S01]  /*ea30*/  IMAD R33, R61, R35, R33 ;  /* 0x000000233d217224 */ /* 0x000fe200078e0221 */
[----:B------:R-:W-:Y:S01]  /*ea40*/  IABS R35, R42 ;  /* 0x0000002a00237213 */ /* 0x000fe20000000000 */
[----:B------:R-:W-:Y:S01]  /*ea50*/  IMAD.MOV R36, RZ, RZ, -R36 ;  /* 0x000000ffff247224 */ /* 0x000fe200078e0a24 */
[----:B-----5:R-:W-:-:S03]  /*ea60*/  IABS R38, R39 ;  /* 0x0000002700267213 */ /* 0x020fc60000000000 */
[----:B------:R-:W-:-:S04]  /*ea70*/  IMAD.HI.U32 R39, R60, R35, RZ ;  /* 0x000000233c277227 */ /* 0x000fc800078e00ff */
[----:B------:R-:W-:Y:S01]  /*ea80*/  IMAD R32, R61, R36, R32 ;  /* 0x000000243d207224 */ /* 0x000fe200078e0220 */
[----:B------:R-:W-:Y:S01]  /*ea90*/  IABS R36, R41 ;  /* 0x0000002900247213 */ /* 0x000fe20000000000 */
[----:B------:R-:W-:Y:S02]  /*eaa0*/  IMAD.MOV R39, RZ, RZ, -R39 ;  /* 0x000000ffff277224 */ /* 0x000fe400078e0a27 */
[----:B------:R-:W-:-:S04]  /*eab0*/  IMAD.HI.U32 R42, R60, R38, RZ ;  /* 0x000000263c2a7227 */ /* 0x000fc800078e00ff */
[----:B------:R-:W-:Y:S02]  /*eac0*/  IMAD R35, R61, R39, R35 ;  /* 0x000000273d237224 */ /* 0x000fe400078e0223 */
[----:B------:R-:W-:Y:S02]  /*ead0*/  IMAD.MOV R39, RZ, RZ, -R42 ;  /* 0x000000ffff277224 */ /* 0x000fe400078e0a2a */
[----:B------:R-:W-:-:S04]  /*eae0*/  IMAD.HI.U32 R41, R60, R36, RZ ;  /* 0x000000243c297227 */ /* 0x000fc800078e00ff */
[----:B------:R-:W-:Y:S01]  /*eaf0*/  IMAD R38, R61, R39, R38 ;  /* 0x000000273d267224 */ /* 0x000fe200078e0226 */
[----:B------:R-:W-:Y:S01]  /*eb00*/  IABS R39, R46 ;  /* 0x0000002e00277213 */ /* 0x000fe20000000000 */
[----:B------:R-:W-:Y:S01]  /*eb10*/  IMAD.MOV R41, RZ, RZ, -R41 ;  /* 0x000000ffff297224 */ /* 0x000fe200078e0a29 */
[----:B------:R-:W-:-:S03]  /*eb20*/  IABS R42, R43 ;  /* 0x0000002b002a7213 */ /* 0x000fc60000000000 */
[----:B------:R-:W-:Y:S01]  /*eb30*/  IMAD R36, R61, R41, R36 ;  /* 0x000000293d247224 */ /* 0x000fe200078e0224 */
[----:B------:R-:W-:Y:S01]  /*eb40*/  IABS R41, R44 ;  /* 0x0000002c00297213 */ /* 0x000fe20000000000 */
[----:B------:R-:W-:-:S04]  /*eb50*/  IMAD.HI.U32 R43, R60, R39, RZ ;  /* 0x000000273c2b7227 */ /* 0x000fc800078e00ff */
[----:B------:R-:W-:Y:S02]  /*eb60*/  IMAD.MOV R43, RZ, RZ, -R43 ;  /* 0x000000ffff2b7224 */ /* 0x000fe400078e0a2b */
[----:B------:R-:W-:-:S04]  /*eb70*/  IMAD.HI.U32 R46, R60, R41, RZ ;  /* 0x000000293c2e7227 */ /* 0x000fc800078e00ff */
[----:B------:R-:W-:Y:S02]  /*eb80*/  IMAD R39, R61, R43, R39 ;  /* 0x0000002b3d277224 */ /* 0x000fe400078e0227 */
[----:B------:R-:W-:-:S04]  /*eb90*/  IMAD.MOV R43, RZ, RZ, -R46 ;  /* 0x000000ffff2b7224 */ /* 0x000fc800078e0a2e */
[----:B------:R-:W-:Y:S01]  /*eba0*/  IMAD R41, R61, R43, R41 ;  /* 0x0000002b3d297224 */ /* 0x000fe200078e0229 */
[----:B------:R-:W-:Y:S02]  /*ebb0*/  IABS R43, R52 ;  /* 0x00000034002b7213 */ /* 0x000fe40000000000 */
[----:B------:R-:W2:Y:S01]  /*ebc0*/  LDL R52, [R1+0x653c] ;  /* 0x00653c0001347983 */ /* 0x000ea20000100800 */
[----:B------:R-:W-:Y:S01]  /*ebd0*/  IMAD.MOV R31, RZ, RZ, -R31 ;  /* 0x000000ffff1f7224 */ /* 0x000fe200078e0a1f */
[----:B------:R-:W-:-:S03]  /*ebe0*/  IABS R37, R37 ;  /* 0x0000002500257213 */ /* 0x000fc60000000000 */
[----:B------:R-:W-:Y:S02]  /*ebf0*/  IMAD R30, R61, R31, R30 ;  /* 0x0000001f3d1e7224 */ /* 0x000fe400078e021e */
[----:B------:R-:W-:-:S04]  /*ec00*/  IMAD.HI.U32 R31, R60, R37, RZ ;  /* 0x000000253c1f7227 */ /* 0x000fc800078e00ff */
[----:B------:R-:W-:-:S04]  /*ec10*/  IMAD.MOV R31, RZ, RZ, -R31 ;  /* 0x000000ffff1f7224 */ /* 0x000fc800078e0a1f */
[----:B------:R-:W-:Y:S01]  /*ec20*/  IMAD R31, R61, R31, R37 ;  /* 0x0000001f3d1f7224 */ /* 0x000fe200078e0225 */
[----:B------:R-:W-:-:S05]  /*ec30*/  IABS R37, R40 ;  /* 0x0000002800257213 */ /* 0x000fca0000000000 */
[----:B------:R-:W-:-:S04]  /*ec40*/  IMAD.HI.U32 R40, R60, R37, RZ ;  /* 0x000000253c287227 */ /* 0x000fc800078e00ff */
[----:B------:R-:W-:-:S04]  /*ec50*/  IMAD.MOV R40, RZ, RZ, -R40 ;  /* 0x000000ffff287224 */ /* 0x000fc800078e0a28 */
[----:B------:R-:W-:Y:S01]  /*ec60*/  IMAD R37, R61, R40, R37 ;  /* 0x000000283d257224 */ /* 0x000fe200078e0225 */
[----:B------:R-:W-:Y:S01]  /*ec70*/  IABS R40, R45 ;  /* 0x0000002d00287213 */ /* 0x000fe20000000000 */
[----:B------:R-:W-:-:S04]  /*ec80*/  IMAD.HI.U32 R47, R60, R42, RZ ;  /* 0x0000002a3c2f7227 */ /* 0x000fc800078e00ff */
[----:B------:R-:W-:-:S04]  /*ec90*/  IMAD.HI.U32 R44, R60, R40, RZ ;  /* 0x000000283c2c7227 */ /* 0x000fc800078e00ff */
[----:B------:R-:W-:Y:S02]  /*eca0*/  IMAD.MOV R45, RZ, RZ, -R44 ;  /* 0x000000ffff2d7224 */ /* 0x000fe400078e0a2c */
[----:B------:R-:W-:Y:S02]  /*ecb0*/  IMAD.MOV R44, RZ, RZ, -R47 ;  /* 0x000000ffff2c7224 */ /* 0x000fe400078e0a2f */
[----:B------:R-:W-:-:S04]  /*ecc0*/  IMAD.HI.U32 R47, R60, R43, RZ ;  /* 0x0000002b3c2f7227 */ /* 0x000fc800078e00ff */
[C---:B------:R-:W-:Y:S01]  /*ecd0*/  IMAD R42, R61.reuse, R44, R42 ;  /* 0x0000002c3d2a7224 */ /* 0x040fe200078e022a */
[----:B------:R-:W-:Y:S01]  /*ece0*/  IABS R44, R50 ;  /* 0x00000032002c7213 */ /* 0x000fe20000000000 */
[----:B------:R-:W-:Y:S01]  /*ecf0*/  IMAD.MOV R47, RZ, RZ, -R47 ;  /* 0x000000ffff2f7224 */ /* 0x000fe200078e0a2f */
[----:B------:R-:W-:Y:S01]  /*ed00*/  IABS R46, R48 ;  /* 0x00000030002e7213 */ /* 0x000fe20000000000 */
[----:B------:R-:W-:Y:S02]  /*ed10*/  IMAD R40, R61, R45, R40 ;  /* 0x0000002d3d287224 */ /* 0x000fe400078e0228 */
[----:B------:R-:W-:Y:S01]  /*ed20*/  IMAD.HI.U32 R48, R60, R44, RZ ;  /* 0x0000002c3c307227 */ /* 0x000fe200078e00ff */
[----:B------:R-:W-:-:S03]  /*ed30*/  IABS R45, R49 ;  /* 0x00000031002d7213 */ /* 0x000fc60000000000 */
[----:B------:R-:W-:Y:S02]  /*ed40*/  IMAD R43, R61, R47, R43 ;  /* 0x0000002f3d2b7224 */ /* 0x000fe400078e022b */
[----:B------:R-:W-:Y:S02]  /*ed50*/  IMAD.MOV R47, RZ, RZ, -R48 ;  /* 0x000000ffff2f7224 */ /* 0x000fe400078e0a30 */
[----:B------:R-:W-:-:S04]  /*ed60*/  IMAD.HI.U32 R50, R60, R45, RZ ;  /* 0x0000002d3c327227 */ /* 0x000fc800078e00ff */
[----:B------:R-:W-:Y:S01]  /*ed70*/  IMAD R44, R61, R47, R44 ;  /* 0x0000002f3d2c7224 */ /* 0x000fe200078e022c */
[----:B------:R-:W-:Y:S01]  /*ed80*/  IABS R47, R56 ;  /* 0x00000038002f7213 */ /* 0x000fe20000000000 */
[----:B------:R-:W-:Y:S02]  /*ed90*/  IMAD.MOV R48, RZ, RZ, -R50 ;  /* 0x000000ffff307224 */ /* 0x000fe400078e0a32 */
[----:B0-----:R-:W-:-:S04]  /*eda0*/  IMAD.MOV.U32 R6, RZ, RZ, R51 ;  /* 0x000000ffff067224 */ /* 0x001fc800078e0033 */
[----:B------:R-:W-:Y:S01]  /*edb0*/  @!P4 IMAD.MOV R6, RZ, RZ, -R6 ;  /* 0x000000ffff06c224 */ /* 0x000fe200078e0a06 */
[----:B------:R-:W-:-:S04]  /*edc0*/  ISETP.GT.U32.AND P6, PT, R61, R23, PT ;  /* 0x000000173d00720c */ /* 0x000fc80003fc4070 */
[----:B------:R0:W-:Y:S04]  /*edd0*/  STL [R1+0x88], R6 ;  /* 0x0000880601007387 */ /* 0x0001e80000100800 */
[----:B------:R-:W4:Y:S01]  /*ede0*/  LDL.LU R13, [R1+0x74] ;  /* 0x00007400010d7983 */ /* 0x000f220000300800 */
[C---:B------:R-:W-:Y:S02]  /*edf0*/  ISETP.GT.U32.AND P2, PT, R61.reuse, R20, PT ;  /* 0x000000143d00720c */ /* 0x040fe40003f44070 */
[----:B------:R-:W-:Y:S02]  /*ee00*/  ISETP.GT.U32.AND P0, PT, R61, R22, PT ;  /* 0x000000163d00720c */ /* 0x000fe40003f04070 */
[----:B------:R-:W-:-:S05]  /*ee10*/  @!P6 IMAD.IADD R23, R23, 0x1, -R61 ;  /* 0x000000011717e824 */ /* 0x000fca00078e0a3d */
[----:B------:R-:W-:-:S04]  /*ee20*/  ISETP.GT.U32.AND P6, PT, R61, R23, PT ;  /* 0x000000173d00720c */ /* 0x000fc80003fc4070 */
[--C-:B------:R-:W-:Y:S01]  /*ee30*/  @!P2 IMAD.IADD R20, R20, 0x1, -R61.reuse ;  /* 0x000000011414a824 */ /* 0x100fe200078e0a3d */
[C---:B------:R-:W-:Y:S01]  /*ee40*/  ISETP.GT.U32.AND P2, PT, R61.reuse, R24, PT ;  /* 0x000000183d00720c */ /* 0x040fe20003f44070 */
[----:B------:R-:W-:Y:S01]  /*ee50*/  @!P0 IMAD.IADD R22, R22, 0x1, -R61 ;  /* 0x0000000116168824 */ /* 0x000fe200078e0a3d */
[----:B------:R-:W-:-:S06]  /*ee60*/  ISETP.GT.U32.AND P0, PT, R61, R25, PT ;  /* 0x000000193d00720c */ /* 0x000fcc0003f04070 */
[----:B------:R-:W-:Y:S01]  /*ee70*/  @!P6 IMAD.IADD R23, R23, 0x1, -R61 ;  /* 0x000000011717e824 */ /* 0x000fe200078e0a3d */
[----:B------:R-:W-:-:S04]  /*ee80*/  ISETP.GT.U32.AND P6, PT, R61, R26, PT ;  /* 0x0000001a3d00720c */ /* 0x000fc80003fc4070 */
[--C-:B------:R-:W-:Y:S02]  /*ee90*/  @!P2 IMAD.IADD R24, R24, 0x1, -R61.reuse ;  /* 0x000000011818a824 */ /* 0x100fe400078e0a3d */
[----:B------:R-:W-:-:S03]  /*eea0*/  @!P0 IMAD.IADD R25, R25, 0x1, -R61 ;  /* 0x0000000119198824 */ /* 0x000fc600078e0a3d */
[C---:B------:R-:W-:Y:S02]  /*eeb0*/  ISETP.GT.U32.AND P2, PT, R61.reuse, R24, PT ;  /* 0x000000183d00720c */ /* 0x040fe40003f44070 */
[----:B------:R-:W-:Y:S02]  /*eec0*/  ISETP.GT.U32.AND P0, PT, R61, R25, PT ;  /* 0x000000193d00720c */ /* 0x000fe40003f04070 */
[----:B------:R-:W-:-:S05]  /*eed0*/  @!P6 IMAD.IADD R26, R26, 0x1, -R61 ;  /* 0x000000011a1ae824 */ /* 0x000fca00078e0a3d */
[----:B------:R-:W-:-:S04]  /*eee0*/  ISETP.GT.U32.AND P6, PT, R61, R26, PT ;  /* 0x0000001a3d00720c */ /* 0x000fc80003fc4070 */
[--C-:B------:R-:W-:Y:S01]  /*eef0*/  @!P2 IMAD.IADD R24, R24, 0x1, -R61.reuse ;  /* 0x000000011818a824 */ /* 0x100fe200078e0a3d */
[----:B------:R-:W-:Y:S01]  /*ef00*/  ISETP.GT.U32.AND P2, PT, R61, R27, PT ;  /* 0x0000001b3d00720c */ /* 0x000fe20003f44070 */
        /* <DEDUP_REMOVED lines=17> */
[----:B------:R-:W-:Y:S01]  /*f020*/  @!P0 IMAD.IADD R31, R31, 0x1, -R61 ;  /* 0x000000011f1f8824 */ /* 0x000fe200078e0a3d */
[----:B--2---:R-:W-:Y:S01]  /*f030*/  IABS R50, R52 ;  /* 0x0000003400327213 */ /* 0x004fe20000000000 */
[----:B------:R-:W-:-:S04]  /*f040*/  IMAD.HI.U32 R52, R60, R47, RZ ;  /* 0x0000002f3c347227 */ /* 0x000fc800078e00ff */
[----:B------:R-:W-:-:S04]  /*f050*/  IMAD.MOV R52, RZ, RZ, -R52 ;  /* 0x000000ffff347224 */ /* 0x000fc800078e0a34 */
[C---:B------:R-:W-:Y:S01]  /*f060*/  IMAD R47, R61.reuse, R52, R47 ;  /* 0x000000343d2f7224 */ /* 0x040fe200078e022f */
[----:B------:R-:W-:Y:S02]  /*f070*/  IABS R52, R14 ;  /* 0x0000000e00347213 */ /* 0x000fe40000000000 */
[----:B------:R-:W2:Y:S01]  /*f080*/  LDL.LU R14, [R1+0x7c] ;  /* 0x00007c00010e7983 */ /* 0x000ea20000300800 */
[C---:B------:R-:W-:Y:S01]  /*f090*/  ISETP.GT.U32.AND P2, PT, R61.reuse, R30, PT ;  /* 0x0000001e3d00720c */ /* 0x040fe20003f44070 */
[----:B------:R-:W-:Y:S01]  /*f0a0*/  @!P6 IMAD.IADD R32, R32, 0x1, -R61 ;  /* 0x000000012020e824 */ /* 0x000fe200078e0a3d */
[----:B------:R-:W-:-:S04]  /*f0b0*/  ISETP.GT.U32.AND P0, PT, R61, R31, PT ;  /* 0x0000001f3d00720c */ /* 0x000fc80003f04070 */
[----:B------:R-:W-:-:S07]  /*f0c0*/  ISETP.GT.U32.AND P6, PT, R61, R32, PT ;  /* 0x000000203d00720c */ /* 0x000fce0003fc4070 */
[--C-:B------:R-:W-:Y:S01]  /*f0d0*/  @!P2 IMAD.IADD R30, R30, 0x1, -R61.reuse ;  /* 0x000000011e1ea824 */ /* 0x100fe200078e0a3d */
[----:B------:R-:W-:Y:S01]  /*f0e0*/  ISETP.GT.U32.AND P2, PT, R61, R33, PT ;  /* 0x000000213d00720c */ /* 0x000fe20003f44070 */
[----:B------:R-:W-:Y:S01]  /*f0f0*/  @!P0 IMAD.IADD R31, R31, 0x1, -R61 ;  /* 0x000000011f1f8824 */ /* 0x000fe200078e0a3d */
[----:B------:R-:W-:-:S03]  /*f100*/  ISETP.GT.U32.AND P0, PT, R61, R34, PT ;  /* 0x000000223d00720c */ /* 0x000fc60003f04070 */
[----:B------:R-:W-:Y:S01]  /*f110*/  @!P6 IMAD.IADD R32, R32, 0x1, -R61 ;  /* 0x000000012020e824 */ /* 0x000fe200078e0a3d */
[----:B------:R-:W-:-:S07]  /*f120*/  ISETP.GT.U32.AND P6, PT, R61, R35, PT ;  /* 0x000000233d00720c */ /* 0x000fce0003fc4070 */
[--C-:B------:R-:W-:Y:S02]  /*f130*/  @!P2 IMAD.IADD R33, R33, 0x1, -R61.reuse ;  /* 0x000000012121a824 */ /* 0x100fe400078e0a3d */
[----:B------:R-:W-:-:S03]  /*f140*/  @!P0 IMAD.IADD R34, R34, 0x1, -R61 ;  /* 0x0000000122228824 */ /* 0x000fc600078e0a3d */
[----:B------:R-:W-:Y:S01]  /*f150*/  ISETP.GT.U32.AND P2, PT, R61, R33, PT ;  /* 0x000000213d00720c */ /* 0x000fe20003f44070 */
[----:B------:R-:W-:Y:S01]  /*f160*/  @!P6 IMAD.IADD R35, R35, 0x1, -R61 ;  /* 0x000000012323e824 */ /* 0x000fe200078e0a3d */
[----:B------:R-:W-:-:S04]  /*f170*/  ISETP.GT.U32.AND P0, PT, R61, R34, PT ;  /* 0x000000223d00720c */ /* 0x000fc80003f04070 */
[----:B------:R-:W-:-:S07]  /*f180*/  ISETP.GT.U32.AND P6, PT, R61, R35, PT ;  /* 0x000000233d00720c */ /* 0x000fce0003fc4070 */
[--C-:B------:R-:W-:Y:S01]  /*f190*/  @!P2 IMAD.IADD R33, R33, 0x1, -R61.reuse ;  /* 0x000000012121a824 */ /* 0x100fe200078e0a3d */
[C---:B------:R-:W-:Y:S01]  /*f1a0*/  ISETP.GT.U32.AND P2, PT, R61.reuse, R36, PT ;  /* 0x000000243d00720c */ /* 0x040fe20003f44070 */
[----:B------:R-:W-:Y:S01]  /*f1b0*/  @!P0 IMAD.IADD R34, R34, 0x1, -R61 ;  /* 0x0000000122228824 */ /* 0x000fe200078e0a3d */
[----:B------:R-:W-:-:S03]  /*f1c0*/  ISETP.GT.U32.AND P0, PT, R61, R37, PT ;  /* 0x000000253d00720c */ /* 0x000fc60003f04070 */
[----:B------:R-:W-:Y:S01]  /*f1d0*/  @!P6 IMAD.IADD R35, R35, 0x1, -R61 ;  /* 0x000000012323e824 */ /* 0x000fe200078e0a3d */
[----:B------:R-:W-:-:S07]  /*f1e0*/  ISETP.GT.U32.AND P6, PT, R61, R38, PT ;  /* 0x000000263d00720c */ /* 0x000fce0003fc4070 */
[--C-:B------:R-:W-:Y:S02]  /*f1f0*/  @!P2 IMAD.IADD R36, R36, 0x1, -R61.reuse ;  /* 0x000000012424a824 */ /* 0x100fe400078e0a3d */
[----:B------:R-:W-:-:S03]  /*f200*/  @!P0 IMAD.IADD R37, R37, 0x1, -R61 ;  /* 0x0000000125258824 */ /* 0x000fc600078e0a3d */
        /* <DEDUP_REMOVED lines=21> */
[----:B------:R-:W-:Y:S01]  /*f360*/  ISETP.GT.U32.AND P6, PT, R61, R44, PT ;  /* 0x0000002c3d00720c */ /* 0x000fe20003fc4070 */
[----:B------:R-:W-:-:S06]  /*f370*/  IMAD.HI.U32 R49, R60, R46, RZ ;  /* 0x0000002e3c317227 */ /* 0x000fcc00078e00ff */
[--C-:B------:R-:W-:Y:S02]  /*f380*/  @!P2 IMAD.IADD R42, R42, 0x1, -R61.reuse ;  /* 0x000000012a2aa824 */ /* 0x100fe400078e0a3d */
[----:B------:R-:W-:Y:S02]  /*f390*/  @!P0 IMAD.IADD R43, R43, 0x1, -R61 ;  /* 0x000000012b2b8824 */ /* 0x000fe400078e0a3d */
[----:B------:R-:W-:Y:S01]  /*f3a0*/  IMAD.MOV R49, RZ, RZ, -R49 ;  /* 0x000000ffff317224 */ /* 0x000fe200078e0a31 */
[C---:B------:R-:W-:Y:S01]  /*f3b0*/  ISETP.GT.U32.AND P0, PT, R61.reuse, R42, PT ;  /* 0x0000002a3d00720c */ /* 0x040fe20003f04070 */
[C---:B------:R-:W-:Y:S01]  /*f3c0*/  IMAD R45, R61.reuse, R48, R45 ;  /* 0x000000303d2d7224 */ /* 0x040fe200078e022d */
[----:B------:R-:W-:Y:S01]  /*f3d0*/  IABS R48, R54 ;  /* 0x0000003600307213 */ /* 0x000fe20000000000 */
[----:B------:R-:W-:Y:S01]  /*f3e0*/  @!P6 IMAD.IADD R44, R44, 0x1, -R61 ;  /* 0x000000012c2ce824 */ /* 0x000fe200078e0a3d */
[C---:B------:R-:W-:Y:S01]  /*f3f0*/  ISETP.GT.U32.AND P6, PT, R61.reuse, R43, PT ;  /* 0x0000002b3d00720c */ /* 0x040fe20003fc4070 */
[C---:B------:R-:W-:Y:S01]  /*f400*/  IMAD R46, R61.reuse, R49, R46 ;  /* 0x000000313d2e7224 */ /* 0x040fe200078e022e */
[----:B------:R-:W-:Y:S01]  /*f410*/  IABS R49, R53 ;  /* 0x0000003500317213 */ /* 0x000fe20000000000 */
[----:B------:R-:W-:Y:S01]  /*f420*/  IMAD.HI.U32 R53, R60, R48, RZ ;  /* 0x000000303c357227 */ /* 0x000fe200078e00ff */
[----:B------:R-:W-:-:S03]  /*f430*/  ISETP.GT.U32.AND P4, PT, R61, R44, PT ;  /* 0x0000002c3d00720c */ /* 0x000fc60003f84070 */
[----:B------:R-:W-:Y:S02]  /*f440*/  IMAD.MOV R53, RZ, RZ, -R53 ;  /* 0x000000ffff357224 */ /* 0x000fe400078e0a35 */
[----:B------:R-:W-:-:S04]  /*f450*/  IMAD.HI.U32 R56, R60, R50, RZ ;  /* 0x000000323c387227 */ /* 0x000fc800078e00ff */
[----:B------:R-:W-:Y:S01]  /*f460*/  @!P0 IMAD.IADD R42, R42, 0x1, -R61 ;  /* 0x000000012a2a8824 */ /* 0x000fe200078e0a3d */
[----:B------:R-:W-:Y:S01]  /*f470*/  ISETP.GT.U32.AND P0, PT, R61, R46, PT ;  /* 0x0000002e3d00720c */ /* 0x000fe20003f04070 */
[----:B------:R-:W-:-:S04]  /*f480*/  IMAD.HI.U32 R54, R60, R49, RZ ;  /* 0x000000313c367227 */ /* 0x000fc800078e00ff */
[----:B------:R-:W-:Y:S02]  /*f490*/  IMAD R48, R61, R53, R48 ;  /* 0x000000353d307224 */ /* 0x000fe400078e0230 */
[--C-:B------:R-:W-:Y:S01]  /*f4a0*/  @!P6 IMAD.IADD R43, R43, 0x1, -R61.reuse ;  /* 0x000000012b2be824 */ /* 0x100fe200078e0a3d */
[C---:B------:R-:W-:Y:S01]  /*f4b0*/  ISETP.GT.U32.AND P6, PT, R61.reuse, R47, PT ;  /* 0x0000002f3d00720c */ /* 0x040fe20003fc4070 */
[----:B------:R-:W-:Y:S02]  /*f4c0*/  IMAD.MOV R56, RZ, RZ, -R56 ;  /* 0x000000ffff387224 */ /* 0x000fe400078e0a38 */
[----:B------:R-:W-:Y:S02]  /*f4d0*/  IMAD.MOV R54, RZ, RZ, -R54 ;  /* 0x000000ffff367224 */ /* 0x000fe400078e0a36 */
[----:B------:R-:W-:Y:S01]  /*f4e0*/  @!P4 IMAD.IADD R44, R44, 0x1, -R61 ;  /* 0x000000012c2cc824 */ /* 0x000fe200078e0a3d */
[C---:B------:R-:W-:Y:S01]  /*f4f0*/  ISETP.GT.U32.AND P4, PT, R61.reuse, R48, PT ;  /* 0x000000303d00720c */ /* 0x040fe20003f84070 */
[C---:B------:R-:W-:Y:S01]  /*f500*/  IMAD R50, R61.reuse, R56, R50 ;  /* 0x000000383d327224 */ /* 0x040fe200078e0232 */
[----:B------:R-:W-:Y:S01]  /*f510*/  IABS R53, R59 ;  /* 0x0000003b00357213 */ /* 0x000fe20000000000 */
[----:B------:R-:W-:Y:S01]  /*f520*/  IMAD R49, R61, R54, R49 ;  /* 0x000000363d317224 */ /* 0x000fe200078e0231 */
[----:B------:R-:W-:-:S02]  /*f530*/  IABS R56, R58 ;  /* 0x0000003a00387213 */ /* 0x000fc40000000000 */
[----:B---3--:R-:W-:Y:S01]  /*f540*/  IABS R54, R57 ;  /* 0x0000003900367213 */ /* 0x008fe20000000000 */
[----:B------:R-:W-:-:S04]  /*f550*/  IMAD.HI.U32 R51, R60, R52, RZ ;  /* 0x000000343c337227 */ /* 0x000fc800078e00ff */
[----:B------:R-:W-:-:S04]  /*f560*/  IMAD.HI.U32 R58, R60, R53, RZ ;  /* 0x000000353c3a7227 */ /* 0x000fc800078e00ff */
[----:B------:R-:W-:-:S04]  /*f570*/  IMAD.HI.U32 R57, R60, R56, RZ ;  /* 0x000000383c397227 */ /* 0x000fc800078e00ff */
[----:B------:R-:W-:Y:S01]  /*f580*/  @!P0 IMAD.IADD R46, R46, 0x1, -R61 ;  /* 0x000000012e2e8824 */ /* 0x000fe200078e0a3d */
[----:B------:R-:W-:Y:S01]  /*f590*/  ISETP.GT.U32.AND P0, PT, R61, R50, PT ;  /* 0x000000323d00720c */ /* 0x000fe20003f04070 */
[----:B0-----:R-:W-:-:S04]  /*f5a0*/  IMAD.HI.U32 R6, R60, R54, RZ ;  /* 0x000000363c067227 */ /* 0x001fc800078e00ff */
[----:B------:R-:W-:Y:S02]  /*f5b0*/  @!P6 IMAD.IADD R47, R47, 0x1, -R61 ;  /* 0x000000012f2fe824 */ /* 0x000fe400078e0a3d */
[----:B------:R-:W-:Y:S02]  /*f5c0*/  IMAD.MOV R51, RZ, RZ, -R51 ;  /* 0x000000ffff337224 */ /* 0x000fe400078e0a33 */
[----:B------:R-:W-:Y:S02]  /*f5d0*/  IMAD.MOV R59, RZ, RZ, -R58 ;  /* 0x000000ffff3b7224 */ /* 0x000fe400078e0a3a */
[----:B------:R-:W-:Y:S02]  /*f5e0*/  IMAD.MOV R58, RZ, RZ, -R57 ;  /* 0x000000ffff3a7224 */ /* 0x000fe400078e0a39 */
[----:B------:R-:W-:Y:S02]  /*f5f0*/  IMAD.MOV R57, RZ, RZ, -R6 ;  /* 0x000000ffff397224 */ /* 0x000fe400078e0a06 */
[----:B------:R-:W-:Y:S01]  /*f600*/  @!P4 IMAD.IADD R48, R48, 0x1, -R61 ;  /* 0x000000013030c824 */ /* 0x000fe200078e0a3d */
[----:B------:R-:W-:Y:S01]  /*f610*/  ISETP.GT.U32.AND P4, PT, R61, R47, PT ;  /* 0x0000002f3d00720c */ /* 0x000fe20003f84070 */
[----:B------:R-:W-:-:S02]  /*f620*/  IMAD.MOV.U32 R6, RZ, RZ, R55 ;  /* 0x000000ffff067224 */ /* 0x000fc400078e0037 */
[C---:B------:R-:W-:Y:S02]  /*f630*/  IMAD R51, R61.reuse, R51, R52 ;  /* 0x000000333d337224 */ /* 0x040fe400078e0234 */
[C---:B------:R-:W-:Y:S02]  /*f640*/  IMAD R52, R61.reuse, R59, R53 ;  /* 0x0000003b3d347224 */ /* 0x040fe400078e0235 */
[C---:B------:R-:W-:Y:S02]  /*f650*/  IMAD R53, R61.reuse, R58, R56 ;  /* 0x0000003a3d357224 */ /* 0x040fe400078e0238 */
[----:B------:R-:W3:Y:S01]  /*f660*/  LDL.LU R58, [R1+0x78] ;  /* 0x00007800013a7983 */ /* 0x000ee20000300800 */
[----:B------:R-:W-:Y:S02]  /*f670*/  @!P5 IMAD.MOV R6, RZ, RZ, -R6 ;  /* 0x000000ffff06d224 */ /* 0x000fe400078e0a06 */
[--C-:B------:R-:W-:Y:S01]  /*f680*/  @!P0 IMAD.IADD R50, R50, 0x1, -R61.reuse ;  /* 0x0000000132328824 */ /* 0x100fe200078e0a3d */
[----:B------:R-:W5:Y:S04]  /*f690*/  LDL.LU R59, [R1+0x114] ;  /* 0x00011400013b7983 */ /* 0x000f680000300800 */
[----:B------:R0:W-:Y:S01]  /*f6a0*/  STL [R1+0x84], R6 ;  /* 0x0000840601007387 */ /* 0x0001e20000100800 */
[----:B------:R-:W-:Y:S01]  /*f6b0*/  ISETP.GT.U32.AND P0, PT, R61, R50, PT ;  /* 0x000000323d00720c */ /* 0x000fe20003f04070 */
[----:B------:R-:W-:-:S02]  /*f6c0*/  @!P4 IMAD.IADD R47, R47, 0x1, -R61 ;  /* 0x000000012f2fc824 */ /* 0x000fc400078e0a3d */
[----:B------:R-:W5:Y:S01]  /*f6d0*/  LDL R7, [R1+0x655c] ;  /* 0x00655c0001077983 */ /* 0x000f620000100800 */
[----:B------:R-:W-:-:S03]  /*f6e0*/  ISETP.GT.U32.AND P4, PT, R61, R52, PT ;  /* 0x000000343d00720c */ /* 0x000fc60003f84070 */
[----:B------:R-:W5:Y:S04]  /*f6f0*/  LDL R8, [R1+0x6560] ;  /* 0x0065600001087983 */ /* 0x000f680000100800 */
[----:B0-----:R-:W5:Y:S01]  /*f700*/  LDL R6, [R1+0x6558] ;  /* 0x0065580001067983 */ /* 0x001f620000100800 */
[----:B------:R-:W-:-:S03]  /*f710*/  IABS R56, R10 ;  /* 0x0000000a00387213 */ /* 0x000fc60000000000 */
[----:B------:R-:W5:Y:S01]  /*f720*/  LDL R10, [R1+0x6568] ;  /* 0x00656800010a7983 */ /* 0x000f620000100800 */
[----:B------:R-:W-:-:S03]  /*f730*/  IABS R55, R9 ;  /* 0x0000000900377213 */ /* 0x000fc60000000000 */
[----:B------:R-:W5:Y:S01]  /*f740*/  LDL R9, [R1+0x6564] ;  /* 0x0065640001097983 */ /* 0x000f620000100800 */
[--C-:B------:R-:W-:Y:S01]  /*f750*/  @!P0 IMAD.IADD R50, R50, 0x1, -R61.reuse ;  /* 0x0000000132328824 */ /* 0x100fe200078e0a3d */
[----:B----4-:R-:W-:Y:S01]  /*f760*/  ISETP.GE.AND P0, PT, R13, RZ, PT ;  /* 0x000000ff0d00720c */ /* 0x010fe20003f06270 */
[----:B------:R-:W-:Y:S01]  /*f770*/  @!P4 IMAD.IADD R52, R52, 0x1, -R61 ;  /* 0x000000013434c824 */ /* 0x000fe200078e0a3d */
[----:B------:R-:W4:Y:S01]  /*f780*/  LDL.LU R13, [R1+0x6704] ;  /* 0x00670400010d7983 */ /* 0x000f220000300800 */
[----:B--2---:R-:W-:-:S03]  /*f790*/  ISETP.GE.AND P4, PT, R14, RZ, PT ;  /* 0x000000ff0e00720c */ /* 0x004fc60003f86270 */
[----:B------:R-:W2:Y:S01]  /*f7a0*/  LDL.LU R14, [R1+0x6700] ;  /* 0x00670000010e7983 */ /* 0x000ea20000300800 */
[----:B------:R-:W-:-:S13]  /*f7b0*/  ISETP.GT.U32.AND P2, PT, R61, R45, PT ;  /* 0x0000002d3d00720c */ /* 0x000fda0003f44070 */
[----:B------:R-:W-:-:S05]  /*f7c0*/  @!P2 IMAD.IADD R45, R45, 0x1, -R61 ;  /* 0x000000012d2da824 */ /* 0x000fca00078e0a3d */
[C---:B------:R-:W-:Y:S02]  /*f7d0*/  ISETP.GT.U32.AND P2, PT, R61.reuse, R45, PT ;  /* 0x0000002d3d00720c */ /* 0x040fe40003f44070 */
[----:B------:R-:W-:-:S11]  /*f7e0*/  ISETP.GT.U32.AND P6, PT, R61, R46, PT ;  /* 0x0000002e3d00720c */ /* 0x000fd60003fc4070 */
[--C-:B------:R-:W-:Y:S01]  /*f7f0*/  @!P2 IMAD.IADD R45, R45, 0x1, -R61.reuse ;  /* 0x000000012d2da824 */ /* 0x100fe200078e0a3d */
[C---:B------:R-:W-:Y:S01]  /*f800*/  ISETP.GT.U32.AND P2, PT, R61.reuse, R49, PT ;  /* 0x000000313d00720c */ /* 0x040fe20003f44070 */
[----:B------:R-:W-:Y:S01]  /*f810*/  @!P6 IMAD.IADD R46, R46, 0x1, -R61 ;  /* 0x000000012e2ee824 */ /* 0x000fe200078e0a3d */
[----:B------:R-:W-:-:S11]  /*f820*/  ISETP.GT.U32.AND P6, PT, R61, R51, PT ;  /* 0x000000333d00720c */ /* 0x000fd60003fc4070 */
[----:B------:R-:W-:Y:S01]  /*f830*/  @!P2 IMAD.IADD R49, R49, 0x1, -R61 ;  /* 0x000000013131a824 */ /* 0x000fe200078e0a3d */
[C---:B------:R-:W-:Y:S01]  /*f840*/  ISETP.GT.U32.AND P2, PT, R61.reuse, R48, PT ;  /* 0x000000303d00720c */ /* 0x040fe20003f44070 */
[----:B------:R-:W-:Y:S02]  /*f850*/  IMAD R54, R61, R57, R54 ;  /* 0x000000393d367224 */ /* 0x000fe400078e0236 */
[----:B------:R-:W-:-:S10]  /*f860*/  IMAD.HI.U32 R57, R60, R55, RZ ;  /* 0x000000373c397227 */ /* 0x000fd400078e00ff */
[--C-:B------:R-:W-:Y:S01]  /*f870*/  @!P2 IMAD.IADD R48, R48, 0x1, -R61.reuse ;  /* 0x000000013030a824 */ /* 0x100fe200078e0a3d */
[----:B------:R-:W-:Y:S01]  /*f880*/  ISETP.GT.U32.AND P2, PT, R61, R53, PT ;  /* 0x000000353d00720c */ /* 0x000fe20003f44070 */
[----:B------:R-:W-:Y:S02]  /*f890*/  @!P6 IMAD.IADD R51, R51, 0x1, -R61 ;  /* 0x000000013333e824 */ /* 0x000fe400078e0a3d */
[----:B------:R-:W-:-:S04]  /*f8a0*/  IMAD.MOV R57, RZ, RZ, -R57 ;  /* 0x000000ffff397224 */ /* 0x000fc800078e0a39 */
[----:B------:R-:W-:-:S06]  /*f8b0*/  IMAD R55, R61, R57, R55 ;  /* 0x000000393d377224 */ /* 0x000fcc00078e0237 */
[----:B------:R-:W-:Y:S01]  /*f8c0*/  @!P2 IMAD.IADD R53, R53, 0x1, -R61 ;  /* 0x000000013535a824 */ /* 0x000fe200078e0a3d */
[----:B---3--:R-:W-:Y:S01]  /*f8d0*/  ISETP.GE.AND P6, PT, R58, RZ, PT ;  /* 0x000000ff3a00720c */ /* 0x008fe20003fc6270 */
[----:B------:R-:W-:Y:S01]  /*f8e0*/  IMAD.HI.U32 R58, R60, R56, RZ ;  /* 0x000000383c3a7227 */ /* 0x000fe200078e00ff */
[----:B-----5:R-:W-:-:S03]  /*f8f0*/  ISETP.GE.AND P2, PT, R59, RZ, PT ;  /* 0x000000ff3b00720c */ /* 0x020fc60003f46270 */
[----:B------:R-:W-:-:S04]  /*f900*/  IMAD.MOV R57, RZ, RZ, -R58 ;  /* 0x000000ffff397224 */ /* 0x000fc800078e0a3a */
[----:B------:R-:W-:Y:S01]  /*f910*/  IMAD R56, R61, R57, R56 ;  /* 0x000000393d387224 */ /* 0x000fe200078e0238 */
[----:B------:R-:W-:Y:S02]  /*f920*/  IABS R59, R7 ;  /* 0x00000007003b7213 */ /* 0x000fe40000000000 */
[----:B------:R-:W-:Y:S02]  /*f930*/  IABS R58, R6 ;  /* 0x00000006003a7213 */ /* 0x000fe40000000000 */
[----:B------:R-:W-:-:S03]  /*f940*/  IABS R6, R8 ;  /* 0x0000000800067213 */ /* 0x000fc60000000000 */
[----:B------:R-:W-:Y:S02]  /*f950*/  IMAD.MOV.U32 R57, RZ, RZ, R58 ;  /* 0x000000ffff397224 */ /* 0x000fe400078e003a */
[----:B------:R-:W-:Y:S01]  /*f960*/  IMAD.MOV.U32 R58, RZ, RZ, R59 ;  /* 0x000000ffff3a7224 */ /* 0x000fe200078e003b */
[----:B------:R-:W-:Y:S01]  /*f970*/  IABS R7, R10 ;  /* 0x0000000a00077213 */ /* 0x000fe20000000000 */
[----:B------:R-:W-:Y:S02]  /*f980*/  IMAD.MOV.U32 R59, RZ, RZ, R6 ;  /* 0x000000ffff3b7224 */ /* 0x000fe400078e0006 */
[----:B------:R-:W-:Y:S01]  /*f990*/  IMAD.HI.U32 R10, R60, R58, RZ ;  /* 0x0000003a3c0a7227 */ /* 0x000fe200078e00ff */
[----:B------:R-:W-:-:S03]  /*f9a0*/  IABS R8, R9 ;  /* 0x0000000900087213 */ /* 0x000fc60000000000 */
[----:B------:R-:W-:-:S04]  /*f9b0*/  IMAD.HI.U32 R6, R60, R57, RZ ;  /* 0x000000393c067227 */ /* 0x000fc800078e00ff */
[----:B------:R-:W-:-:S04]  /*f9c0*/  IMAD.HI.U32 R9, R60, R59, RZ ;  /* 0x0000003b3c097227 */ /* 0x000fc800078e00ff */
[----:B------:R-:W-:Y:S02]  /*f9d0*/  IMAD.MOV R10, RZ, RZ, -R10 ;  /* 0x000000ffff0a7224 */ /* 0x000fe400078e0a0a */
[----:B------:R-:W-:Y:S02]  /*f9e0*/  IMAD.MOV R6, RZ, RZ, -R6 ;  /* 0x000000ffff067224 */ /* 0x000fe400078e0a06 */
[----:B------:R-:W-:Y:S02]  /*f9f0*/  IMAD.MOV R9, RZ, RZ, -R9 ;  /* 0x000000ffff097224 */ /* 0x000fe400078e0a09 */
[C---:B------:R-:W-:Y:S02]  /*fa00*/  IMAD R58, R61.reuse, R10, R58 ;  /* 0x0000000a3d3a7224 */ /* 0x040fe400078e023a */
[----:B------:R-:W-:Y:S02]  /*fa10*/  IMAD R57, R61, R6, R57 ;  /* 0x000000063d397224 */ /* 0x000fe400078e0239 */
[----:B------:R-:W-:-:S04]  /*fa20*/  IMAD.HI.U32 R6, R60, R8, RZ ;  /* 0x000000083c067227 */ /* 0x000fc800078e00ff */
[----:B------:R-:W-:Y:S02]  /*fa30*/  IMAD R59, R61, R9, R59 ;  /* 0x000000093d3b7224 */ /* 0x000fe400078e023b */
[----:B----4-:R-:W-:Y:S02]  /*fa40*/  IMAD.MOV.U32 R9, RZ, RZ, R13 ;  /* 0x000000ffff097224 */ /* 0x010fe400078e000d */
[----:B------:R-:W-:Y:S02]  /*fa50*/  IMAD.MOV.U32 R13, RZ, RZ, R12 ;  /* 0x000000ffff0d7224 */ /* 0x000fe400078e000c */
[----:B------:R-:W-:Y:S02]  /*fa60*/  @!P1 IMAD.MOV R9, RZ, RZ, -R9 ;  /* 0x000000ffff099224 */ /* 0x000fe400078e0a09 */
[----:B------:R-:W-:-:S04]  /*fa70*/  IMAD.HI.U32 R60, R60, R7, RZ ;  /* 0x000000073c3c7227 */ /* 0x000fc800078e00ff */
[----:B------:R-:W-:Y:S02]  /*fa80*/  IMAD.MOV.U32 R12, RZ, RZ, R7 ;  /* 0x000000ffff0c7224 */ /* 0x000fe400078e0007 */
[----:B------:R-:W-:Y:S02]  /*fa90*/  @!P0 IMAD.MOV R13, RZ, RZ, -R13 ;  /* 0x000000ffff0d8224 */ /* 0x000fe400078e0a0d */
[----:B--2---:R-:W-:-:S04]  /*faa0*/  IMAD.MOV.U32 R10, RZ, RZ, R14 ;  /* 0x000000ffff0a7224 */ /* 0x004fc800078e000e */
[----:B------:R-:W-:Y:S02]  /*fab0*/  @!P3 IMAD.MOV R10, RZ, RZ, -R10 ;  /* 0x000000ffff0ab224 */ /* 0x000fe400078e0a0a */
[----:B------:R-:W-:Y:S02]  /*fac0*/  IMAD.MOV R14, RZ, RZ, -R6 ;  /* 0x000000ffff0e7224 */ /* 0x000fe400078e0a06 */
[----:B------:R-:W2:Y:S04]  /*fad0*/  LDL.LU R6, [R1+0x118] ;  /* 0x0001180001067983 */ /* 0x000ea80000300800 */
[----:B------:R0:W-:Y:S04]  /*fae0*/  STL [R1+0x80], R10 ;  /* 0x0000800a01007387 */ /* 0x0001e80000100800 */
[----:B0-----:R-:W3:Y:S04]  /*faf0*/  LDL.LU R10, [R1+0x66fc] ;  /* 0x0066fc00010a7983 */ /* 0x001ee80000300800 */
[----:B------:R-:W4:Y:S04]  /*fb00*/  LDL.LU R7, [R1+0x66f8] ;  /* 0x0066f80001077983 */ /* 0x000f280000300800 */
[----:B------:R0:W-:Y:S02]  /*fb10*/  STL [R1+0x7c], R9 ;  /* 0x00007c0901007387 */ /* 0x0001e40000100800 */
[----:B0-----:R-:W-:-:S02]  /*fb20*/  IMAD.MOV.U32 R9, RZ, RZ, R11 ;  /* 0x000000ffff097224 */ /* 0x001fc400078e000b */
[----:B------:R-:W-:Y:S02]  /*fb30*/  IMAD.MOV.U32 R11, RZ, RZ, R8 ;  /* 0x000000ffff0b7224 */ /* 0x000fe400078e0008 */
[----:B------:R-:W-:Y:S01]  /*fb40*/  @!P6 IMAD.MOV R9, RZ, RZ, -R9 ;  /* 0x000000ffff09e224 */ /* 0x000fe200078e0a09 */
[----:B------:R-:W5:Y:S04]  /*fb50*/  LDL.LU R8, [R1+0x66f4] ;  /* 0x0066f40001087983 */ /* 0x000f680000300800 */
[----:B------:R0:W-:Y:S04]  /*fb60*/  STL [R1+0x78], R13 ;  /* 0x0000780d01007387 */ /* 0x0001e80000100800 */
[----:B0-----:R-:W4:Y:S04]  /*fb70*/  LDL.LU R13, [R1+0x130] ;  /* 0x00013000010d7983 */ /* 0x001f280000300800 */
[----:B------:R0:W-:Y:S04]  /*fb80*/  STL [R1+0x74], R9 ;  /* 0x0000740901007387 */ /* 0x0001e80000100800 */
[----:B0-----:R-:W4:Y:S01]  /*fb90*/  LDL.LU R9, [R1+0x66f0] ;  /* 0x0066f00001097983 */ /* 0x001f220000300800 */
[----:B------:R-:W-:-:S13]  /*fba0*/  ISETP.GT.U32.AND P5, PT, R61, R49, PT ;  /* 0x000000313d00720c */ /* 0x000fda0003fa4070 */
[----:B------:R-:W-:Y:S01]  /*fbb0*/  @!P5 IMAD.IADD R49, R49, 0x1, -R61 ;  /* 0x000000013131d824 */ /* 0x000fe200078e0a3d */
[----:B------:R-:W-:-:S13]  /*fbc0*/  ISETP.GT.U32.AND P5, PT, R61, R54, PT ;  /* 0x000000363d00720c */ /* 0x000fda0003fa4070 */
[----:B------:R-:W-:Y:S01]  /*fbd0*/  @!P5 IMAD.IADD R54, R54, 0x1, -R61 ;  /* 0x000000013636d824 */ /* 0x000fe200078e0a3d */
[----:B------:R-:W-:-:S13]  /*fbe0*/  ISETP.GT.U32.AND P5, PT, R61, R55, PT ;  /* 0x000000373d00720c */ /* 0x000fda0003fa4070 */
[----:B------:R-:W-:-:S05]  /*fbf0*/  @!P5 IMAD.IADD R55, R55, 0x1, -R61 ;  /* 0x000000013737d824 */ /* 0x000fca00078e0a3d */
[----:B------:R-:W-:-:S13]  /*fc00*/  ISETP.GT.U32.AND P6, PT, R61, R55, PT ;  /* 0x000000373d00720c */ /* 0x000fda0003fc4070 */
[----:B------:R-:W-:Y:S01]  /*fc10*/  @!P6 IMAD.IADD R55, R55, 0x1, -R61 ;  /* 0x000000013737e824 */ /* 0x000fe200078e0a3d */
[----:B--2---:R-:W-:Y:S01]  /*fc20*/  ISETP.GE.AND P6, PT, R6, RZ, PT ;  /* 0x000000ff0600720c */ /* 0x004fe20003fc6270 */
[----:B---3--:R-:W-:-:S05]  /*fc30*/  @!P4 IMAD.MOV R10, RZ, RZ, -R10 ;  /* 0x000000ffff0ac224 */ /* 0x008fca00078e0a0a */
[----:B------:R0:W-:Y:S02]  /*fc40*/  STL [R1+0x70], R10 ;  /* 0x0000700a01007387 */ /* 0x0001e40000100800 */
[C---:B0-----:R-:W-:Y:S02]  /*fc50*/  IMAD R10, R61.reuse, R14, R11 ;  /* 0x0000000e3d0a7224 */ /* 0x041fe400078e020b */
[----:B------:R-:W-:Y:S01]  /*fc60*/  IMAD.MOV R11, RZ, RZ, -R60 ;  /* 0x000000ffff0b7224 */ /* 0x000fe200078e0a3c */
[----:B------:R-:W2:Y:S03]  /*fc70*/  LDL.LU R14, [R1+0x148] ;  /* 0x00014800010e7983 */ /* 0x000ea60000300800 */
[----:B------:R-:W-:Y:S01]  /*fc80*/  IMAD R11, R61, R11, R12 ;  /* 0x0000000b3d0b7224 */ /* 0x000fe200078e020c */
[----:B------:R-:W3:Y:S04]  /*fc90*/  LDL.LU R60, [R1+0x14c] ;  /* 0x00014c00013c7983 */ /* 0x000ee80000300800 */
[----:B------:R-:W3:Y:S01]  /*fca0*/  LDL.LU R6, [R1+0x150] ;  /* 0x0001500001067983 */ /* 0x000ee20000300800 */
[----:B----4-:R-:W-:-:S03]  /*fcb0*/  IMAD.MOV.U32 R12, RZ, RZ, R9 ;  /* 0x000000ffff0c7224 */ /* 0x010fc600078e0009 */
[----:B------:R-:W4:Y:S01]  /*fcc0*/  LDL.LU R9, [R1+0x11c] ;  /* 0x00011c0001097983 */ /* 0x000f220000300800 */
[C---:B------:R-:W-:Y:S02]  /*fcd0*/  ISETP.GT.U32.AND P5, PT, R61.reuse, R56, PT ;  /* 0x000000383d00720c */ /* 0x040fe40003fa4070 */
[C---:B------:R-:W-:Y:S02]  /*fce0*/  ISETP.GT.U32.AND P3, PT, R61.reuse, R51, PT ;  /* 0x000000333d00720c */ /* 0x040fe40003f64070 */
[C---:B------:R-:W-:Y:S02]  /*fcf0*/  ISETP.GT.U32.AND P1, PT, R61.reuse, R52, PT ;  /* 0x000000343d00720c */ /* 0x040fe40003f24070 */
[----:B------:R-:W-:-:S07]  /*fd00*/  ISETP.GT.U32.AND P0, PT, R61, R53, PT ;  /* 0x000000353d00720c */ /* 0x000fce0003f04070 */
[--C-:B------:R-:W-:Y:S01]  /*fd10*/  @!P5 IMAD.IADD R56, R56, 0x1, -R61.reuse ;  /* 0x000000013838d824 */ /* 0x100fe200078e0a3d */
[----:B------:R-:W-:Y:S01]  /*fd20*/  ISETP.GT.U32.AND P5, PT, R61, R54, PT ;  /* 0x000000363d00720c */ /* 0x000fe20003fa4070 */
[--C-:B------:R-:W-:Y:S01]  /*fd30*/  @!P3 IMAD.IADD R51, R51, 0x1, -R61.reuse ;  /* 0x000000013333b824 */ /* 0x100fe200078e0a3d */
[C---:B------:R-:W-:Y:S01]  /*fd40*/  ISETP.GT.U32.AND P3, PT, R61.reuse, R57, PT ;  /* 0x000000393d00720c */ /* 0x040fe20003f64070 */
[--C-:B------:R-:W-:Y:S01]  /*fd50*/  @!P1 IMAD.IADD R52, R52, 0x1, -R61.reuse ;  /* 0x0000000134349824 */ /* 0x100fe200078e0a3d */
[----:B------:R-:W-:Y:S01]  /*fd60*/  ISETP.GT.U32.AND P1, PT, R61, R58, PT ;  /* 0x0000003a3d00720c */ /* 0x000fe20003f24070 */
[----:B------:R-:W-:Y:S01]  /*fd70*/  @!P0 IMAD.IADD R53, R53, 0x1, -R61 ;  /* 0x0000000135358824 */ /* 0x000fe200078e0a3d */
[----:B------:R-:W-:-:S07]  /*fd80*/  ISETP.GT.U32.AND P0, PT, R61, R59, PT ;  /* 0x0000003b3d00720c */ /* 0x000fce0003f04070 */
[--C-:B------:R-:W-:Y:S01]  /*fd90*/  @!P5 IMAD.IADD R54, R54, 0x1, -R61.reuse ;  /* 0x000000013636d824 */ /* 0x100fe200078e0a3d */
[----:B------:R-:W-:Y:S01]  /*fda0*/  ISETP.GT.U32.AND P5, PT, R61, R10, PT ;  /* 0x0000000a3d00720c */ /* 0x000fe20003fa4070 */
[--C-:B------:R-:W-:Y:S02]  /*fdb0*/  @!P3 IMAD.IADD R57, R57, 0x1, -R61.reuse ;  /* 0x000000013939b824 */ /* 0x100fe400078e0a3d */
[--C-:B------:R-:W-:Y:S02]  /*fdc0*/  @!P1 IMAD.IADD R58, R58, 0x1, -R61.reuse ;  /* 0x000000013a3a9824 */ /* 0x100fe400078e0a3d */
[----:B------:R-:W-:Y:S02]  /*fdd0*/  @!P0 IMAD.IADD R59, R59, 0x1, -R61 ;  /* 0x000000013b3b8824 */ /* 0x000fe400078e0a3d */
[----:B------:R-:W-:Y:S01]  /*fde0*/  @!P2 IMAD.MOV R12, RZ, RZ, -R12 ;  /* 0x000000ffff0ca224 */ /* 0x000fe200078e0a0c */
[C---:B------:R-:W-:Y:S02]  /*fdf0*/  ISETP.GT.U32.AND P2, PT, R61.reuse, R57, PT ;  /* 0x000000393d00720c */ /* 0x040fe40003f44070 */
[----:B------:R-:W-:-:S03]  /*fe00*/  ISETP.GT.U32.AND P0, PT, R61, R58, PT ;  /* 0x0000003a3d00720c */ /* 0x000fc60003f04070 */
[----:B------:R-:W-:Y:S01]  /*fe10*/  @!P5 IMAD.IADD R10, R10, 0x1, -R61 ;  /* 0x000000010a0ad824 */ /* 0x000fe200078e0a3d */
[----:B------:R-:W-:Y:S02]  /*fe20*/  ISETP.GT.U32.AND P5, PT, R61, R59, PT ;  /* 0x0000003b3d00720c */ /* 0x000fe40003fa4070 */
[----:B------:R-:W-:Y:S01]  /*fe30*/  ISETP.GE.AND P1, PT, R13, RZ, PT ;  /* 0x000000ff0d00720c */ /* 0x000fe20003f26270 */
[----:B-----5:R-:W-:-:S04]  /*fe40*/  IMAD.MOV.U32 R13, RZ, RZ, R8 ;  /* 0x000000ffff0d7224 */ /* 0x020fc800078e0008 */
[----:B------:R-:W-:Y:S02]  /*fe50*/  @!P6 IMAD.MOV R13, RZ, RZ, -R13 ;  /* 0x000000ffff0de224 */ /* 0x000fe400078e0a0d */
[--C-:B------:R-:W-:Y:S02]  /*fe60*/  @!P2 IMAD.IADD R57, R57, 0x1, -R61.reuse ;  /* 0x000000013939a824 */ /* 0x100fe400078e0a3d */
[--C-:B------:R-:W-:Y:S02]  /*fe70*/  @!P0 IMAD.IADD R58, R58, 0x1, -R61.reuse ;  /* 0x000000013a3a8824 */ /* 0x100fe400078e0a3d */
[----:B------:R-:W-:Y:S01]  /*fe80*/  @!P5 IMAD.IADD R59, R59, 0x1, -R61 ;  /* 0x000000013b3bd824 */ /* 0x000fe200078e0a3d */
[----:B--2---:R-:W-:Y:S02]  /*fe90*/  ISETP.GE.AND P2, PT, R14, RZ, PT ;  /* 0x000000ff0e00720c */ /* 0x004fe40003f46270 */
[----:B---3--:R-:W-:Y:S02]  /*fea0*/  ISETP.GE.AND P0, PT, R60, RZ, PT ;  /* 0x000000ff3c00720c */ /* 0x008fe40003f06270 */
[----:B------:R-:W-:-:S02]  /*feb0*/  ISETP.GE.AND P5, PT, R6, RZ, PT ;  /* 0x000000ff0600720c */ /* 0x000fc40003fa6270 */
[----:B----4-:R-:W-:Y:S02]  /*fec0*/  ISETP.GE.AND P3, PT, R9, RZ, PT ;  /* 0x000000ff0900720c */ /* 0x010fe40003f66270 */
[----:B------:R-:W2:Y:S04]  /*fed0*/  LDL.LU R9, [R1+0x158] ;  /* 0x0001580001097983 */ /* 0x000ea80000300800 */
[----:B------:R0:W-:Y:S07]  /*fee0*/  STL [R1+0x6c], R12 ;  /* 0x00006c0c01007387 */ /* 0x0001ee0000100800 */
[----:B------:R-:W-:Y:S01]  /*fef0*/  @!P3 IMAD.MOV R7, RZ, RZ, -R7 ;  /* 0x000000ffff07b224 */ /* 0x000fe200078e0a07 */
[----:B0-----:R-:W3:Y:S04]  /*ff00*/  LDL.LU R12, [R1+0x94] ;  /* 0x00009400010c7983 */ /* 0x001ee80000300800 */
[----:B------:R-:W4:Y:S04]  /*ff10*/  LDL.LU R8, [R1+0x13c] ;  /* 0x00013c0001087983 */ /* 0x000f280000300800 */
[----:B------:R0:W-:Y:S04]  /*ff20*/  STL [R1+0x68], R13 ;  /* 0x0000680d01007387 */ /* 0x0001e80000100800 */
[----:B0-----:R-:W5:Y:S04]  /*ff30*/  LDL R13, [R1+0x646c] ;  /* 0x00646c00010d7983 */ /* 0x001f680000100800 */
[----:B------:R0:W-:Y:S04]  /*ff40*/  STL [R1+0x64], R7 ;  /* 0x0000640701007387 */ /* 0x0001e80000100800 */
[----:B------:R-:W3:Y:S04]  /*ff50*/  LDL R14, [R1+0x6470] ;  /* 0x00647000010e7983 */ /* 0x000ee80000100800 */
[----:B------:R-:W3:Y:S04]  /*ff60*/  LDL R60, [R1+0x6474] ;  /* 0x00647400013c7983 */ /* 0x000ee80000100800 */
[----:B------:R-:W3:Y:S01]  /*ff70*/  LDL.LU R6, [R1+0x66ec] ;  /* 0x0066ec0001067983 */ /* 0x000ee20000300800 */
[----:B------:R-:W-:-:S13]  /*ff80*/  ISETP.GT.U32.AND P4, PT, R61, R56, PT ;  /* 0x000000383d00720c */ /* 0x000fda0003f84070 */
[----:B------:R-:W-:Y:S01]  /*ff90*/  @!P4 IMAD.IADD R56, R56, 0x1, -R61 ;  /* 0x000000013838c824 */ /* 0x000fe200078e0a3d */
[----:B------:R-:W-:-:S13]  /*ffa0*/  ISETP.GT.U32.AND P4, PT, R61, R11, PT ;  /* 0x0000000b3d00720c */ /* 0x000fda0003f84070 */
[----:B------:R-:W-:Y:S01]  /*ffb0*/  @!P4 IMAD.IADD R11, R11, 0x1, -R61 ;  /* 0x000000010b0bc824 */ /* 0x000fe200078e0a3d */
[----:B------:R-:W-:-:S13]  /*ffc0*/  ISETP.GT.U32.AND P4, PT, R61, R10, PT ;  /* 0x0000000a3d00720c */ /* 0x000fda0003f84070 */
[----:B------:R-:W-:Y:S01]  /*ffd0*/  @!P4 IMAD.IADD R10, R10, 0x1, -R61 ;  /* 0x000000010a0ac824 */ /* 0x000fe200078e0a3d */
[----:B--2---:R-:W-:Y:S01]  /*ffe0*/  ISETP.GE.AND P4, PT, R9, RZ, PT ;  /* 0x000000ff0900720c */ /* 0x004fe20003f86270 */
[----:B---3--:R-:W-:Y:S02]  /*fff0*/  IMAD.MOV.U32 R9, RZ, RZ, R6 ;  /* 0x000000ffff097224 */ /* 0x008fe400078e0006 */
[----:B------:R-:W2:Y:S01]  /*10000*/  LDL R6, [R1+0x6478] ;  /* 0x0064780001067983 */ /* 0x000ea20000100800 */
[----:B----4-:R-:W-:Y:S02]  /*10010*/  ISETP.GE.AND P3, PT, R8, RZ, PT ;  /* 0x000000ff0800720c */ /* 0x010fe40003f66270 */
[----:B------:R-:W0:Y:S01]  /*10020*/  S2R R8, SR_TID.X ;  /* 0x0000000000087919 */ /* 0x000e220000002100 */
[----:B------:R1:W-:Y:S01]  /*10030*/  STL [R1+0x60], R9 ;  /* 0x0000600901007387 */ /* 0x0003e20000100800 */
[----:B------:R-:W-:Y:S01]  /*10040*/  @!P2 IMAD.MOV R4, RZ, RZ, -R4 ;  /* 0x000000ffff04a224 */ /* 0x000fe200078e0a04 */
[----:B------:R-:W-:Y:S01]  /*10050*/  ISETP.GE.AND P2, PT, R14, RZ, PT ;  /* 0x000000ff0e00720c */ /* 0x000fe20003f46270 */
[----:B------:R-:W-:-:S02]  /*10060*/  @!P0 IMAD.MOV R3, RZ, RZ, -R3 ;  /* 0x000000ffff038224 */ /* 0x000fc400078e0a03 */
[C---:B0-----:R-:W-:Y:S02]  /*10070*/  IMAD.SHL.U32 R7, R8.reuse, 0x40, RZ ;  /* 0x0000004008077824 */ /* 0x041fe400078e00ff */
[----:B------:R-:W-:-:S03]  /*10080*/  IMAD.SHL.U32 R8, R8, 0x8, RZ ;  /* 0x0000000808087824 */ /* 0x000fc600078e00ff */
[----:B------:R-:W-:-:S04]  /*10090*/  LOP3.LUT R7, R7, 0x1c0, RZ, 0xc0, !PT ;  /* 0x000001c007077812 */ /* 0x000fc800078ec0ff */
[----:B------:R-:W-:Y:S01]  /*100a0*/  LOP3.LUT R7, R7, 0x30, R8, 0xf8, !PT ;  /* 0x0000003007077812 */ /* 0x000fe200078ef808 */
[----:B------:R-:W-:-:S04]  /*100b0*/  IMAD.MOV.U32 R8, RZ, RZ, R9 ;  /* 0x000000ffff087224 */ /* 0x000fc800078e0009 */
[----:B------:R0:W-:Y:S01]  /*100c0*/  STL [R1+0x318], R7 ;  /* 0x0003180701007387 */ /* 0x0001e20000100800 */
[----:B------:R-:W-:-:S03]  /*100d0*/  @!P1 IMAD.MOV R8, RZ, RZ, -R8 ;  /* 0x000000ffff089224 */ /* 0x000fc600078e0a08 */
[----:B-1----:R-:W3:Y:S01]  /*100e0*/  LDL R9, [R1+0x647c] ;  /* 0x00647c0001097983 */ /* 0x002ee20000100800 */
[----:B0-----:R-:W-:-:S03]  /*100f0*/  IMAD.MOV.U32 R7, RZ, RZ, R5 ;  /* 0x000000ffff077224 */ /* 0x001fc600078e0005 */
[----:B------:R0:W-:Y:S01]  /*10100*/  @!P1 STL [R1+0x60], R8 ;  /* 0x0000600801009387 */ /* 0x0001e20000100800 */
[----:B------:R-:W-:Y:S01]  /*10110*/  @!P3 IMAD.MOV R7, RZ, RZ, -R7 ;  /* 0x000000ffff07b224 */ /* 0x000fe200078e0a07 */
[----:B------:R-:W-:Y:S02]  /*10120*/  ISETP.NE.AND P1, PT, R12, RZ, PT ;  /* 0x000000ff0c00720c */ /* 0x000fe40003f25270 */
[----:B------:R-:W-:Y:S02]  /*10130*/  LOP3.LUT R5, RZ, R12, RZ, 0x33, !PT ;  /* 0x0000000cff057212 */ /* 0x000fe400078e33ff */
[----:B-----5:R-:W-:Y:S01]  /*10140*/  ISETP.GE.AND P3, PT, R13, RZ, PT ;  /* 0x000000ff0d00720c */ /* 0x020fe20003f66270 */
[----:B------:R-:W4:Y:S01]  /*10150*/  LDL R12, [R1+0x6484] ;  /* 0x00648400010c7983 */ /* 0x000f220000100800 */
[----:B------:R-:W-:-:S03]  /*10160*/  @!P5 IMAD.MOV R2, RZ, RZ, -R2 ;  /* 0x000000ffff02d224 */ /* 0x000fc600078e0a02 */
[----:B0-----:R-:W5:Y:S01]  /*10170*/  LDL R8, [R1+0x6480] ;  /* 0x0064800001087983 */ /* 0x001f620000100800 */
[----:B------:R-:W-:-:S03]  /*10180*/  ISETP.GE.AND P0, PT, R60, RZ, PT ;  /* 0x000000ff3c00720c */ /* 0x000fc60003f06270 */
[----:B------:R-:W4:Y:S01]  /*10190*/  LDL R13, [R1+0x6488] ;  /* 0x00648800010d7983 */ /* 0x000f220000100800 */
[----:B------:R-:W-:-:S03]  /*101a0*/  @!P4 IMAD.MOV R0, RZ, RZ, -R0 ;  /* 0x000000ffff00c224 */ /* 0x000fc600078e0a00 */
[----:B------:R-:W-:Y:S04]  /*101b0*/  STL [R1+0x5c], R7 ;  /* 0x00005c0701007387 */ /* 0x000fe80000100800 */
[----:B------:R-:W4:Y:S04]  /*101c0*/  LDL R14, [R1+0x648c] ;  /* 0x00648c00010e7983 */ /* 0x000f280000100800 */
[----:B------:R-:W-:Y:S04]  /*101d0*/  STL [R1+0x58], R4 ;  /* 0x0000580401007387 */ /* 0x000fe80000100800 */
[----:B------:R-:W4:Y:S04]  /*101e0*/  LDL R60, [R1+0x6490] ;  /* 0x00649000013c7983 */ /* 0x000f280000100800 */
[----:B------:R-:W-:Y:S04]  /*101f0*/  STL [R1+0x54], R3 ;  /* 0x0000540301007387 */ /* 0x000fe80000100800 */
[----:B------:R0:W-:Y:S04]  /*10200*/  STL [R1+0x50], R2 ;  /* 0x0000500201007387 */ /* 0x0001e80000100800 */
[----:B0-----:R-:W4:Y:S01]  /*10210*/  LDL.LU R2, [R1+0x48] ;  /* 0x0000480001027983 */ /* 0x001f220000300800 */
[----:B--2---:R-:W-:-:S03]  /*10220*/  ISETP.GE.AND P5, PT, R6, RZ, PT ;  /* 0x000000ff0600720c */ /* 0x004fc60003fa6270 */
[----:B------:R-:W2:Y:S04]  /*10230*/  LDL R6, [R1+0x6494] ;  /* 0x0064940001067983 */ /* 0x000ea80000100800 */
[----:B------:R0:W-:Y:S04]  /*10240*/  STL [R1+0x4c], R0 ;  /* 0x00004c0001007387 */ /* 0x0001e80000100800 */
[----:B0-----:R-:W2:Y:S01]  /*10250*/  LDL.LU R0, [R1+0x44] ;  /* 0x0000440001007983 */ /* 0x001ea20000300800 */
[----:B---3--:R-:W-:-:S03]  /*10260*/  ISETP.GE.AND P4, PT, R9, RZ, PT ;  /* 0x000000ff0900720c */ /* 0x008fc60003f86270 */
[----:B------:R-:W3:Y:S01]  /*10270*/  LDL R9, [R1+0x6498] ;  /* 0x0064980001097983 */ /* 0x000ee20000100800 */
[----:B----4-:R-:W-:-:S05]  /*10280*/  @!P3 IMAD.MOV R2, RZ, RZ, -R2 ;  /* 0x000000ffff02b224 */ /* 0x010fca00078e0a02 */
[----:B------:R0:W-:Y:S04]  /*10290*/  STL [R1+0x48], R2 ;  /* 0x0000480201007387 */ /* 0x0001e80000100800 */
[----:B0-----:R-:W4:Y:S01]  /*102a0*/  LDL.LU R2, [R1+0x40] ;  /* 0x0000400001027983 */ /* 0x001f220000300800 */
[----:B--2---:R-:W-:Y:S01]  /*102b0*/  @!P2 IMAD.MOV R0, RZ, RZ, -R0 ;  /* 0x000000ffff00a224 */ /* 0x004fe200078e0a00 */
[----:B------:R-:W-:Y:S02]  /*102c0*/  ISETP.GE.AND P2, PT, R12, RZ, PT ;  /* 0x000000ff0c00720c */ /* 0x000fe40003f46270 */
[----:B------:R-:W2:Y:S04]  /*102d0*/  LDL R12, [R1+0x649c] ;  /* 0x00649c00010c7983 */ /* 0x000ea80000100800 */
[----:B------:R0:W-:Y:S04]  /*102e0*/  STL [R1+0x44], R0 ;  /* 0x0000440001007387 */ /* 0x0001e80000100800 */
[----:B0-----:R-:W2:Y:S01]  /*102f0*/  LDL.LU R0, [R1+0x3c] ;  /* 0x00003c0001007983 */ /* 0x001ea20000300800 */
[----:B----4-:R-:W-:Y:S01]  /*10300*/  @!P0 IMAD.MOV R2, RZ, RZ, -R2 ;  /* 0x000000ffff028224 */ /* 0x010fe200078e0a02 */
[----:B------:R-:W-:-:S02]  /*10310*/  ISETP.GE.AND P0, PT, R13, RZ, PT ;  /* 0x000000ff0d00720c */ /* 0x000fc40003f06270 */
[----:B------:R-:W4:Y:S04]  /*10320*/  LDL R13, [R1+0x64a0] ;  /* 0x0064a000010d7983 */ /* 0x000f280000100800 */
[----:B------:R0:W-:Y:S04]  /*10330*/  STL [R1+0x40], R2 ;  /* 0x0000400201007387 */ /* 0x0001e80000100800 */
[----:B0-----:R-:W3:Y:S01]  /*10340*/  LDL.LU R2, [R1+0x38] ;  /* 0x0000380001027983 */ /* 0x001ee20000300800 */
[----:B--2---:R-:W-:-:S05]  /*10350*/  @!P5 IMAD.MOV R0, RZ, RZ, -R0 ;  /* 0x000000ffff00d224 */ /* 0x004fca00078e0a00 */
[----:B------:R0:W-:Y:S04]  /*10360*/  STL [R1+0x3c], R0 ;  /* 0x00003c0001007387 */ /* 0x0001e80000100800 */
[----:B0-----:R-:W2:Y:S01]  /*10370*/  LDL.LU R0, [R1+0x34] ;  /* 0x0000340001007983 */ /* 0x001ea20000300800 */
[----:B------:R-:W-:Y:S02]  /*10380*/  ISETP.GT.U32.AND P6, PT, R61, R11, PT ;  /* 0x0000000b3d00720c */ /* 0x000fe40003fc4070 */
[----:B------:R-:W-:Y:S02]  /*10390*/  ISETP.GE.AND P5, PT, R14, RZ, PT ;  /* 0x000000ff0e00720c */ /* 0x000fe40003fa6270 */
[----:B------:R-:W4:Y:S09]  /*103a0*/  LDL R14, [R1+0x64a4] ;  /* 0x0064a400010e7983 */ /* 0x000f320000100800 */
[----:B------:R-:W-:-:S02]  /*103b0*/  @!P6 IMAD.IADD R11, R11, 0x1, -R61 ;  /* 0x000000010b0be824 */ /* 0x000fc400078e0a3d */
[----:B------:R-:W4:Y:S01]  /*103c0*/  LDL.LU R61, [R1+0x30] ;  /* 0x00003000013d7983 */ /* 0x000f220000300800 */
[----:B-----5:R-:W-:Y:S01]  /*103d0*/  ISETP.GE.AND P3, PT, R8, RZ, PT ;  /* 0x000000ff0800720c */ /* 0x020fe20003f66270 */
[----:B---3--:R-:W-:Y:S01]  /*103e0*/  @!P4 IMAD.MOV R2, RZ, RZ, -R2 ;  /* 0x000000ffff02c224 */ /* 0x008fe200078e0a02 */
[----:B------:R-:W-:-:S04]  /*103f0*/  ISETP.GE.AND P4, PT, R60, RZ, PT ;  /* 0x000000ff3c00720c */ /* 0x000fc80003f86270 */
[----:B------:R-:W-:Y:S04]  /*10400*/  STL [R1+0x38], R2 ;  /* 0x0000380201007387 */ /* 0x000fe80000100800 */
[----:B------:R-:W3:Y:S03]  /*10410*/  LDL R60, [R1+0x64a8] ;  /* 0x0064a800013c7983 */ /* 0x000ee60000100800 */
[----:B--2---:R-:W-:-:S05]  /*10420*/  @!P3 IMAD.MOV R0, RZ, RZ, -R0 ;  /* 0x000000ffff00b224 */ /* 0x004fca00078e0a00 */
[----:B------:R0:W-:Y:S04]  /*10430*/  STL [R1+0x34], R0 ;  /* 0x0000340001007387 */ /* 0x0001e80000100800 */
[----:B0-----:R-:W2:Y:S01]  /*10440*/  LDL.LU R0, [R1+0x2c] ;  /* 0x00002c0001007983 */ /* 0x001ea20000300800 */
[----:B----4-:R-:W-:-:S03]  /*10450*/  @!P2 IMAD.MOV R61, RZ, RZ, -R61 ;  /* 0x000000ffff3da224 */ /* 0x010fc600078e0a3d */
[----:B------:R-:W4:Y:S04]  /*10460*/  LDL R8, [R1+0x64ac] ;  /* 0x0064ac0001087983 */ /* 0x000f280000100800 */
[----:B------:R0:W-:Y:S04]  /*10470*/  STL [R1+0x6670], R61 ;  /* 0x0066703d01007387 */ /* 0x0001e80000100800 */
[----:B------:R-:W5:Y:S01]  /*10480*/  LDL.LU R2, [R1+0x28] ;  /* 0x0000280001027983 */ /* 0x000f620000300800 */
[----:B------:R-:W-:-:S03]  /*10490*/  ISETP.GE.AND P2, PT, R9, RZ, PT ;  /* 0x000000ff0900720c */ /* 0x000fc60003f46270 */
[----:B------:R-:W3:Y:S01]  /*104a0*/  LDL R9, [R1+0x64b0] ;  /* 0x0064b00001097983 */ /* 0x000ee20000100800 */
[----:B--2---:R-:W-:-:S05]  /*104b0*/  @!P0 IMAD.MOV R0, RZ, RZ, -R0 ;  /* 0x000000ffff008224 */ /* 0x004fca00078e0a00 */
[----:B------:R-:W-:Y:S04]  /*104c0*/  STL [R1+0x6674], R0 ;  /* 0x0066740001007387 */ /* 0x000fe80000100800 */
[----:B------:R-:W2:Y:S01]  /*104d0*/  LDL.LU R3, [R1+0x24] ;  /* 0x0000240001037983 */ /* 0x000ea20000300800 */
[----:B-----5:R-:W-:Y:S01]  /*104e0*/  @!P5 IMAD.MOV R2, RZ, RZ, -R2 ;  /* 0x000000ffff02d224 */ /* 0x020fe200078e0a02 */
[----:B------:R-:W-:Y:S02]  /*104f0*/  ISETP.GE.AND P0, PT, R12, RZ, PT ;  /* 0x000000ff0c00720c */ /* 0x000fe40003f06270 */
[----:B------:R-:W5:Y:S04]  /*10500*/  LDL R12, [R1+0x64b4] ;  /* 0x0064b400010c7983 */ /* 0x000f680000100800 */
[----:B------:R-:W-:Y:S04]  /*10510*/  STL [R1+0x6678], R2 ;  /* 0x0066780201007387 */ /* 0x000fe80000100800 */
[----:B------:R-:W3:Y:S01]  /*10520*/  LDL.LU R4, [R1+0x20] ;  /* 0x0000200001047983 */ /* 0x000ee20000300800 */
[----:B------:R-:W-:-:S02]  /*10530*/  ISETP.GE.AND P5, PT, R13, RZ, PT ;  /* 0x000000ff0d00720c */ /* 0x000fc40003fa6270 */
[----:B------:R-:W-:Y:S01]  /*10540*/  ISETP.GE.AND P3, PT, R6, RZ, PT ;  /* 0x000000ff0600720c */ /* 0x000fe20003f66270 */
[----:B------:R-:W4:Y:S01]  /*10550*/  LDL R13, [R1+0x64b8] ;  /* 0x0064b800010d7983 */ /* 0x000f220000100800 */
[----:B--2---:R-:W-:-:S05]  /*10560*/  @!P4 IMAD.MOV R3, RZ, RZ, -R3 ;  /* 0x000000ffff03c224 */ /* 0x004fca00078e0a03 */
[----:B------:R-:W-:Y:S04]  /*10570*/  STL [R1+0x667c], R3 ;  /* 0x00667c0301007387 */ /* 0x000fe80000100800 */
[----:B------:R-:W2:Y:S01]  /*10580*/  LDL.LU R6, [R1+0x1c] ;  /* 0x00001c0001067983 */ /* 0x000ea20000300800 */
[----:B------:R-:W-:-:S03]  /*10590*/  ISETP.GE.AND P4, PT, R14, RZ, PT ;  /* 0x000000ff0e00720c */ /* 0x000fc60003f86270 */
[----:B------:R-:W5:Y:S01]  /*105a0*/  LDL R14, [R1+0x64bc] ;  /* 0x0064bc00010e7983 */ /* 0x000f620000100800 */
[----:B---3--:R-:W-:-:S05]  /*105b0*/  @!P3 IMAD.MOV R4, RZ, RZ, -R4 ;  /* 0x000000ffff04b224 */ /* 0x008fca00078e0a04 */
[----:B------:R-:W-:Y:S04]  /*105c0*/  STL [R1+0x6680], R4 ;  /* 0x0066800401007387 */ /* 0x000fe80000100800 */
[----:B------:R-:W3:Y:S01]  /*105d0*/  LDL.LU R7, [R1+0x18] ;  /* 0x0000180001077983 */ /* 0x000ee20000300800 */
[----:B------:R-:W-:-:S03]  /*105e0*/  ISETP.GE.AND P3, PT, R60, RZ, PT ;  /* 0x000000ff3c00720c */ /* 0x000fc60003f66270 */
[----:B------:R-:W5:Y:S01]  /*105f0*/  LDL R60, [R1+0x64c0] ;  /* 0x0064c000013c7983 */ /* 0x000f620000100800 */
[----:B--2---:R-:W-:Y:S01]  /*10600*/  @!P2 IMAD.MOV R6, RZ, RZ, -R6 ;  /* 0x000000ffff06a224 */ /* 0x004fe200078e0a06 */
[----:B----4-:R-:W-:-:S04]  /*10610*/  ISETP.GE.AND P2, PT, R8, RZ, PT ;  /* 0x000000ff0800720c */ /* 0x010fc80003f46270 */
[----:B------:R1:W-:Y:S04]  /*10620*/  STL [R1+0x6684], R6 ;  /* 0x0066840601007387 */ /* 0x0003e80000100800 */
[----:B------:R-:W2:Y:S04]  /*10630*/  LDL.LU R8, [R1+0x14] ;  /* 0x0000140001087983 */ /* 0x000ea80000300800 */
[----:B0-----:R-:W4:Y:S01]  /*10640*/  LDL R61, [R1+0x6464] ;  /* 0x00646400013d7983 */ /* 0x001f220000100800 */
[----:B---3--:R-:W-:Y:S01]  /*10650*/  @!P0 IMAD.MOV R7, RZ, RZ, -R7 ;  /* 0x000000ffff078224 */ /* 0x008fe200078e0a07 */
[----:B------:R-:W-:-:S04]  /*10660*/  ISETP.GE.AND P0, PT, R9, RZ, PT ;  /* 0x000000ff0900720c */ /* 0x000fc80003f06270 */
[----:B------:R0:W-:Y:S04]  /*10670*/  STL [R1+0x6688], R7 ;  /* 0x0066880701007387 */ /* 0x0001e80000100800 */
[----:B------:R-:W3:Y:S04]  /*10680*/  LDL.LU R9, [R1+0x10] ;  /* 0x0000100001097983 */ /* 0x000ee80000300800 */
[----:B-1----:R-:W4:Y:S01]  /*10690*/  LDL R6, [R1+0x6468] ;  /* 0x0064680001067983 */ /* 0x002f220000100800 */
[----:B--2---:R-:W-:Y:S01]  /*106a0*/  @!P5 IMAD.MOV R8, RZ, RZ, -R8 ;  /* 0x000000ffff08d224 */ /* 0x004fe200078e0a08 */
[----:B-----5:R-:W-:-:S04]  /*106b0*/  ISETP.GE.AND P5, PT, R12, RZ, PT ;  /* 0x000000ff0c00720c */ /* 0x020fc80003fa6270 */
[----:B------:R-:W-:Y:S04]  /*106c0*/  STL [R1+0x668c], R8 ;  /* 0x00668c0801007387 */ /* 0x000fe80000100800 */
[----:B------:R-:W2:Y:S04]  /*106d0*/  LDL.LU R12, [R1+0xc] ;  /* 0x00000c00010c7983 */ /* 0x000ea80000300800 */
[----:B------:R-:W5:Y:S01]  /*106e0*/  LDL R4, [R1+0x64c4] ;  /* 0x0064c40001047983 */ /* 0x000f620000100800 */
[----:B---3--:R-:W-:Y:S01]  /*106f0*/  @!P4 IMAD.MOV R9, RZ, RZ, -R9 ;  /* 0x000000ffff09c224 */ /* 0x008fe200078e0a09 */
[----:B------:R-:W-:-:S04]  /*10700*/  ISETP.GE.AND P4, PT, R13, RZ, PT ;  /* 0x000000ff0d00720c */ /* 0x000fc80003f86270 */
[----:B------:R-:W-:Y:S04]  /*10710*/  STL [R1+0x6690], R9 ;  /* 0x0066900901007387 */ /* 0x000fe80000100800 */
[----:B------:R-:W3:Y:S04]  /*10720*/  LDL.LU R13, [R1+0x8] ;  /* 0x00000800010d7983 */ /* 0x000ee80000300800 */
[----:B------:R-:W4:Y:S01]  /*10730*/  LDL R3, [R1+0x64c8] ;  /* 0x0064c80001037983 */ /* 0x000f220000100800 */
[----:B--2---:R-:W-:Y:S01]  /*10740*/  @!P3 IMAD.MOV R12, RZ, RZ, -R12 ;  /* 0x000000ffff0cb224 */ /* 0x004fe200078e0a0c */
[----:B------:R-:W-:-:S04]  /*10750*/  ISETP.GE.AND P3, PT, R14, RZ, PT ;  /* 0x000000ff0e00720c */ /* 0x000fc80003f66270 */
[----:B------:R-:W-:Y:S04]  /*10760*/  STL [R1+0x6694], R12 ;  /* 0x0066940c01007387 */ /* 0x000fe80000100800 */
[----:B------:R-:W2:Y:S04]  /*10770*/  LDL.LU R14, [R1+0x4] ;  /* 0x00000400010e7983 */ /* 0x000ea80000300800 */
[----:B------:R-:W5:Y:S01]  /*10780*/  LDL R2, [R1+0x64cc] ;  /* 0x0064cc0001027983 */ /* 0x000f620000100800 */
[----:B---3--:R-:W-:Y:S01]  /*10790*/  @!P2 IMAD.MOV R13, RZ, RZ, -R13 ;  /* 0x000000ffff0da224 */ /* 0x008fe200078e0a0d */
[----:B------:R-:W-:-:S04]  /*107a0*/  ISETP.GE.AND P2, PT, R60, RZ, PT ;  /* 0x000000ff3c00720c */ /* 0x000fc80003f46270 */
[----:B------:R-:W-:Y:S04]  /*107b0*/  STL [R1+0x6698], R13 ;  /* 0x0066980d01007387 */ /* 0x000fe80000100800 */
[----:B------:R-:W3:Y:S04]  /*107c0*/  LDL.LU R60, [R1] ;  /* 0x00000000013c7983 */ /* 0x000ee80000300800 */
[----:B------:R-:W5:Y:S01]  /*107d0*/  LDL R0, [R1+0x64d0] ;  /* 0x0064d00001007983 */ /* 0x000f620000100800 */
[----:B--2---:R-:W-:Y:S01]  /*107e0*/  @!P0 IMAD.MOV R14, RZ, RZ, -R14 ;  /* 0x000000ffff0e8224 */ /* 0x004fe200078e0a0e */
[----:B----4-:R-:W-:-:S04]  /*107f0*/  ISETP.GE.AND P0, PT, R61, RZ, PT ;  /* 0x000000ff3d00720c */ /* 0x010fc80003f06270 */
[----:B------:R1:W-:Y:S04]  /*10800*/  STL [R1+0x669c], R14 ;  /* 0x00669c0e01007387 */ /* 0x0003e80000100800 */
[----:B------:R-:W2:Y:S01]  /*10810*/  LDL R61, [R1+0x64d4] ;  /* 0x0064d400013d7983 */ /* 0x000ea20000100800 */
[----:B---3--:R-:W-:Y:S01]  /*10820*/  @!P5 IMAD.MOV R60, RZ, RZ, -R60 ;  /* 0x000000ffff3cd224 */ /* 0x008fe200078e0a3c */
[----:B------:R-:W-:-:S04]  /*10830*/  ISETP.GE.AND P5, PT, R6, RZ, PT ;  /* 0x000000ff0600720c */ /* 0x000fc80003fa6270 */
[----:B------:R-:W-:Y:S04]  /*10840*/  STL [R1+0x66a0], R60 ;  /* 0x0066a03c01007387 */ /* 0x000fe80000100800 */
[----:B------:R-:W3:Y:S01]  /*10850*/  LDL R6, [R1+0x64d8] ;  /* 0x0064d80001067983 */ /* 0x000ee20000100800 */
[----:B------:R-:W-:Y:S02]  /*10860*/  @!P4 IMAD.MOV R15, RZ, RZ, -R15 ;  /* 0x000000ffff0fc224 */ /* 0x000fe400078e0a0f */
[----:B------:R-:W-:Y:S01]  /*10870*/  @!P3 IMAD.MOV R16, RZ, RZ, -R16 ;  /* 0x000000ffff10b224 */ /* 0x000fe200078e0a10 */
[----:B-----5:R-:W-:Y:S01]  /*10880*/  ISETP.GE.AND P4, PT, R4, RZ, PT ;  /* 0x000000ff0400720c */ /* 0x020fe20003f86270 */
[----:B------:R-:W-:Y:S01]  /*10890*/  @!P2 IMAD.MOV R17, RZ, RZ, -R17 ;  /* 0x000000ffff11a224 */ /* 0x000fe200078e0a11 */
[----:B------:R-:W-:Y:S01]  /*108a0*/  STL [R1+0x66a4], R15 ;  /* 0x0066a40f01007387 */ /* 0x000fe20000100800 */
[----:B------:R-:W-:Y:S01]  /*108b0*/  @!P0 IMAD.MOV R18, RZ, RZ, -R18 ;  /* 0x000000ffff128224 */ /* 0x000fe200078e0a12 */
[----:B------:R-:W-:-:S02]  /*108c0*/  ISETP.GE.AND P3, PT, R3, RZ, PT ;  /* 0x000000ff0300720c */ /* 0x000fc40003f66270 */
[----:B------:R-:W4:Y:S01]  /*108d0*/  LDL R4, [R1+0x64dc] ;  /* 0x0064dc0001047983 */ /* 0x000f220000100800 */
[----:B------:R-:W-:-:S03]  /*108e0*/  ISETP.GE.AND P2, PT, R2, RZ, PT ;  /* 0x000000ff0200720c */ /* 0x000fc60003f46270 */
[----:B------:R-:W-:Y:S01]  /*108f0*/  STL [R1+0x66a8], R16 ;  /* 0x0066a81001007387 */ /* 0x000fe20000100800 */
[----:B------:R-:W-:-:S03]  /*10900*/  ISETP.GE.AND P0, PT, R0, RZ, PT ;  /* 0x000000ff0000720c */ /* 0x000fc60003f06270 */
[----:B------:R-:W5:Y:S01]  /*10910*/  LDL R3, [R1+0x64e0] ;  /* 0x0064e00001037983 */ /* 0x000f620000100800 */
[----:B------:R-:W-:-:S03]  /*10920*/  @!P5 IMAD.MOV R19, RZ, RZ, -R19 ;  /* 0x000000ffff13d224 */ /* 0x000fc600078e0a13 */
[----:B------:R-:W-:Y:S04]  /*10930*/  STL [R1+0x66ac], R17 ;  /* 0x0066ac1101007387 */ /* 0x000fe80000100800 */
[----:B------:R-:W5:Y:S04]  /*10940*/  LDL R2, [R1+0x64e4] ;  /* 0x0064e40001027983 */ /* 0x000f680000100800 */
[----:B------:R-:W-:Y:S04]  /*10950*/  STL [R1+0x66b0], R18 ;  /* 0x0066b01201007387 */ /* 0x000fe80000100800 */
[----:B------:R-:W5:Y:S04]  /*10960*/  LDL R0, [R1+0x64e8] ;  /* 0x0064e80001007983 */ /* 0x000f680000100800 */
[----:B------:R-:W-:Y:S01]  /*10970*/  STL [R1+0x66b4], R19 ;  /* 0x0066b41301007387 */ /* 0x000fe20000100800 */
[----:B--2---:R-:W-:-:S03]  /*10980*/  ISETP.GE.AND P5, PT, R61, RZ, PT ;  /* 0x000000ff3d00720c */ /* 0x004fc60003fa6270 */
[----:B------:R-:W2:Y:S01]  /*10990*/  LDL R61, [R1+0x64ec] ;  /* 0x0064ec00013d7983 */ /* 0x000ea20000100800 */
[----:B------:R-:W-:-:S05]  /*109a0*/  @!P4 IMAD.MOV R20, RZ, RZ, -R20 ;  /* 0x000000ffff14c224 */ /* 0x000fca00078e0a14 */
[----:B------:R-:W-:Y:S01]  /*109b0*/  STL [R1+0x66b8], R20 ;  /* 0x0066b81401007387 */ /* 0x000fe20000100800 */
[----:B---3--:R-:W-:-:S03]  /*109c0*/  ISETP.GE.AND P4, PT, R6, RZ, PT ;  /* 0x000000ff0600720c */ /* 0x008fc60003f86270 */
[----:B------:R-:W3:Y:S01]  /*109d0*/  LDL R6, [R1+0x64f0] ;  /* 0x0064f00001067983 */ /* 0x000ee20000100800 */
[----:B------:R-:W-:Y:S02]  /*109e0*/  @!P3 IMAD.MOV R21, RZ, RZ, -R21 ;  /* 0x000000ffff15b224 */ /* 0x000fe400078e0a15 */
[----:B------:R-:W-:Y:S02]  /*109f0*/  @!P2 IMAD.MOV R22, RZ, RZ, -R22 ;  /* 0x000000ffff16a224 */ /* 0x000fe400078e0a16 */
[----:B------:R-:W-:Y:S01]  /*10a00*/  @!P0 IMAD.MOV R23, RZ, RZ, -R23 ;  /* 0x000000ffff178224 */ /* 0x000fe200078e0a17 */
[----:B------:R-:W-:Y:S01]  /*10a10*/  STL [R1+0x66bc], R21 ;  /* 0x0066bc1501007387 */ /* 0x000fe20000100800 */
[----:B------:R-:W-:Y:S01]  /*10a20*/  @!P5 IMAD.MOV R24, RZ, RZ, -R24 ;  /* 0x000000ffff18d224 */ /* 0x000fe200078e0a18 */
[----:B----4-:R-:W-:Y:S02]  /*10a30*/  ISETP.GE.AND P3, PT, R4, RZ, PT ;  /* 0x000000ff0400720c */ /* 0x010fe40003f66270 */
[----:B------:R-:W4:Y:S04]  /*10a40*/  LDL R4, [R1+0x64f4] ;  /* 0x0064f40001047983 */ /* 0x000f280000100800 */
[----:B------:R-:W-:Y:S01]  /*10a50*/  STL [R1+0x66c0], R22 ;  /* 0x0066c01601007387 */ /* 0x000fe20000100800 */
[----:B-----5:R-:W-:-:S03]  /*10a60*/  ISETP.GE.AND P2, PT, R3, RZ, PT ;  /* 0x000000ff0300720c */ /* 0x020fc60003f46270 */
[----:B------:R-:W5:Y:S01]  /*10a70*/  LDL R3, [R1+0x64f8] ;  /* 0x0064f80001037983 */ /* 0x000f620000100800 */
[----:B------:R-:W-:-:S03]  /*10a80*/  @!P4 IMAD.MOV R25, RZ, RZ, -R25 ;  /* 0x000000ffff19c224 */ /* 0x000fc600078e0a19 */
[----:B------:R-:W-:Y:S01]  /*10a90*/  STL [R1+0x66c4], R23 ;  /* 0x0066c41701007387 */ /* 0x000fe20000100800 */
[----:B------:R-:W-:-:S03]  /*10aa0*/  ISETP.GE.AND P0, PT, R2, RZ, PT ;  /* 0x000000ff0200720c */ /* 0x000fc60003f06270 */
[----:B------:R-:W5:Y:S04]  /*10ab0*/  LDL R2, [R1+0x64fc] ;  /* 0x0064fc0001027983 */ /* 0x000f680000100800 */
[----:B------:R-:W-:Y:S01]  /*10ac0*/  STL [R1+0x66c8], R24 ;  /* 0x0066c81801007387 */ /* 0x000fe20000100800 */
[----:B------:R-:W-:-:S03]  /*10ad0*/  ISETP.GE.AND P5, PT, R0, RZ, PT ;  /* 0x000000ff0000720c */ /* 0x000fc60003fa6270 */
[----:B------:R-:W5:Y:S04]  /*10ae0*/  LDL R0, [R1+0x6500] ;  /* 0x0065000001007983 */ /* 0x000f680000100800 */
[----:B------:R-:W-:Y:S01]  /*10af0*/  STL [R1+0x66cc], R25 ;  /* 0x0066cc1901007387 */ /* 0x000fe20000100800 */
[----:B--2---:R-:W-:-:S03]  /*10b00*/  ISETP.GE.AND P4, PT, R61, RZ, PT ;  /* 0x000000ff3d00720c */ /* 0x004fc60003f86270 */
[----:B------:R-:W2:Y:S01]  /*10b10*/  LDL R61, [R1+0x6504] ;  /* 0x00650400013d7983 */ /* 0x000ea20000100800 */
[----:B------:R-:W-:Y:S02]  /*10b20*/  @!P3 IMAD.MOV R26, RZ, RZ, -R26 ;  /* 0x000000ffff1ab224 */ /* 0x000fe400078e0a1a */
[----:B------:R-:W-:-:S03]  /*10b30*/  @!P2 IMAD.MOV R27, RZ, RZ, -R27 ;  /* 0x000000ffff1ba224 */ /* 0x000fc600078e0a1b */
[----:B------:R-:W-:Y:S01]  /*10b40*/  STL [R1+0x66d0], R26 ;  /* 0x0066d01a01007387 */ /* 0x000fe20000100800 */
[----:B---3--:R-:W-:-:S03]  /*10b50*/  ISETP.GE.AND P3, PT, R6, RZ, PT ;  /* 0x000000ff0600720c */ /* 0x008fc60003f66270 */
[----:B------:R-:W-:Y:S01]  /*10b60*/  STL [R1+0x66d4], R27 ;  /* 0x0066d41b01007387 */ /* 0x000fe20000100800 */
[----:B------:R-:W-:-:S03]  /*10b70*/  @!P0 IMAD.MOV R28, RZ, RZ, -R28 ;  /* 0x000000ffff1c8224 */ /* 0x000fc600078e0a1c */
[----:B0-----:R-:W3:Y:S01]  /*10b80*/  LDL R7, [R1+0x6508] ;  /* 0x0065080001077983 */ /* 0x001ee20000100800 */
[----:B------:R-:W-:Y:S02]  /*10b90*/  @!P5 IMAD.MOV R29, RZ, RZ, -R29 ;  /* 0x000000ffff1dd224 */ /* 0x000fe400078e0a1d */
[----:B------:R-:W-:Y:S01]  /*10ba0*/  @!P4 IMAD.MOV R30, RZ, RZ, -R30 ;  /* 0x000000ffff1ec224 */ /* 0x000fe200078e0a1e */
[----:B------:R-:W3:Y:S01]  /*10bb0*/  LDL R6, [R1+0x650c] ;  /* 0x00650c0001067983 */ /* 0x000ee20000100800 */
[----:B----4-:R-:W-:-:S03]  /*10bc0*/  ISETP.GE.AND P2, PT, R4, RZ, PT ;  /* 0x000000ff0400720c */ /* 0x010fc60003f46270 */
[----:B------:R-:W-:Y:S01]  /*10bd0*/  STL [R1+0x66d8], R28 ;  /* 0x0066d81c01007387 */ /* 0x000fe20000100800 */
[----:B------:R-:W-:-:S03]  /*10be0*/  @!P3 IMAD.MOV R31, RZ, RZ, -R31 ;  /* 0x000000ffff1fb224 */ /* 0x000fc600078e0a1f */
[----:B------:R-:W4:Y:S01]  /*10bf0*/  LDL R4, [R1+0x6510] ;  /* 0x0065100001047983 */ /* 0x000f220000100800 */
[----:B-----5:R-:W-:-:S03]  /*10c00*/  ISETP.GE.AND P0, PT, R3, RZ, PT ;  /* 0x000000ff0300720c */ /* 0x020fc60003f06270 */
[----:B------:R-:W-:Y:S04]  /*10c10*/  STL [R1+0x66dc], R29 ;  /* 0x0066dc1d01007387 */ /* 0x000fe80000100800 */
[----:B------:R-:W5:Y:S01]  /*10c20*/  LDL R3, [R1+0x6514] ;  /* 0x0065140001037983 */ /* 0x000f620000100800 */
[----:B------:R-:W-:-:S03]  /*10c30*/  ISETP.GE.AND P5, PT, R2, RZ, PT ;  /* 0x000000ff0200720c */ /* 0x000fc60003fa6270 */
[----:B------:R-:W-:Y:S04]  /*10c40*/  STL [R1+0x66e0], R30 ;  /* 0x0066e01e01007387 */ /* 0x000fe80000100800 */
[----:B------:R-:W5:Y:S01]  /*10c50*/  LDL R2, [R1+0x6518] ;  /* 0x0065180001027983 */ /* 0x000f620000100800 */
[----:B------:R-:W-:-:S03]  /*10c60*/  ISETP.GE.AND P4, PT, R0, RZ, PT ;  /* 0x000000ff0000720c */ /* 0x000fc60003f86270 */
[----:B------:R-:W-:Y:S04]  /*10c70*/  STL [R1+0x66e4], R31 ;  /* 0x0066e41f01007387 */ /* 0x000fe80000100800 */
[----:B------:R-:W5:Y:S01]  /*10c80*/  LDL R0, [R1+0x651c] ;  /* 0x00651c0001007983 */ /* 0x000f620000100800 */
[----:B--2---:R-:W-:-:S03]  /*10c90*/  ISETP.GE.AND P3, PT, R61, RZ, PT ;  /* 0x000000ff3d00720c */ /* 0x004fc60003f66270 */
[----:B------:R-:W2:Y:S01]  /*10ca0*/  LDL R61, [R1+0x6520] ;  /* 0x00652000013d7983 */ /* 0x000ea20000100800 */
[----:B------:R-:W-:-:S05]  /*10cb0*/  @!P2 IMAD.MOV R32, RZ, RZ, -R32 ;  /* 0x000000ffff20a224 */ /* 0x000fca00078e0a20 */
[----:B------:R0:W-:Y:S01]  /*10cc0*/  STL [R1+0x66e8], R32 ;  /* 0x0066e82001007387 */ /* 0x0001e20000100800 */
[----:B------:R-:W-:Y:S02]  /*10cd0*/  @!P0 IMAD.MOV R33, RZ, RZ, -R33 ;  /* 0x000000ffff218224 */ /* 0x000fe400078e0a21 */
[----:B------:R-:W-:Y:S01]  /*10ce0*/  @!P5 IMAD.MOV R34, RZ, RZ, -R34 ;  /* 0x000000ffff22d224 */ /* 0x000fe200078e0a22 */
[----:B-1----:R-:W2:Y:S01]  /*10cf0*/  LDL R14, [R1+0x655c] ;  /* 0x00655c00010e7983 */ /* 0x002ea20000100800 */
[----:B------:R-:W-:Y:S02]  /*10d00*/  @!P4 IMAD.MOV R35, RZ, RZ, -R35 ;  /* 0x000000ffff23c224 */ /* 0x000fe400078e0a23 */
[----:B------:R-:W-:Y:S01]  /*10d10*/  @!P3 IMAD.MOV R36, RZ, RZ, -R36 ;  /* 0x000000ffff24b224 */ /* 0x000fe200078e0a24 */
[----:B------:R-:W2:Y:S01]  /*10d20*/  LDL R13, [R1+0x6560] ;  /* 0x00656000010d7983 */ /* 0x000ea20000100800 */
[----:B---3--:R-:W-:-:S03]  /*10d30*/  ISETP.GE.AND P2, PT, R7, RZ, PT ;  /* 0x000000ff0700720c */ /* 0x008fc60003f46270 */
[----:B------:R-:W3:Y:S01]  /*10d40*/  LDL R7, [R1+0x6524] ;  /* 0x0065240001077983 */ /* 0x000ee20000100800 */
[----:B------:R-:W-:-:S03]  /*10d50*/  ISETP.GE.AND P0, PT, R6, RZ, PT ;  /* 0x000000ff0600720c */ /* 0x000fc60003f06270 */
[----:B------:R-:W3:Y:S04]  /*10d60*/  LDL R6, [R1+0x6528] ;  /* 0x0065280001067983 */ /* 0x000ee80000100800 */
[----:B------:R-:W3:Y:S01]  /*10d70*/  LDL R12, [R1+0x6564] ;  /* 0x00656400010c7983 */ /* 0x000ee20000100800 */
[----:B----4-:R-:W-:Y:S01]  /*10d80*/  ISETP.GE.AND P5, PT, R4, RZ, PT ;  /* 0x000000ff0400720c */ /* 0x010fe20003fa6270 */
[----:B------:R-:W-:Y:S02]  /*10d90*/  @!P2 IMAD.MOV R37, RZ, RZ, -R37 ;  /* 0x000000ffff25a224 */ /* 0x000fe400078e0a25 */
[----:B------:R-:W4:Y:S04]  /*10da0*/  LDL R4, [R1+0x652c] ;  /* 0x00652c0001047983 */ /* 0x000f280000100800 */
[----:B------:R-:W4:Y:S01]  /*10db0*/  LDL R9, [R1+0x6568] ;  /* 0x0065680001097983 */ /* 0x000f220000100800 */
[----:B-----5:R-:W-:-:S03]  /*10dc0*/  ISETP.GE.AND P4, PT, R3, RZ, PT ;  /* 0x000000ff0300720c */ /* 0x020fc60003f86270 */
[----:B------:R-:W5:Y:S01]  /*10dd0*/  LDL R3, [R1+0x6530] ;  /* 0x0065300001037983 */ /* 0x000f620000100800 */
[----:B------:R-:W-:-:S03]  /*10de0*/  ISETP.GE.AND P3, PT, R2, RZ, PT ;  /* 0x000000ff0200720c */ /* 0x000fc60003f66270 */
[----:B------:R-:W5:Y:S01]  /*10df0*/  LDL R2, [R1+0x6534] ;  /* 0x0065340001027983 */ /* 0x000f620000100800 */
[----:B------:R-:W-:Y:S01]  /*10e00*/  @!P0 IMAD.MOV R38, RZ, RZ, -R38 ;  /* 0x000000ffff268224 */ /* 0x000fe200078e0a26 */
[----:B------:R-:W-:Y:S02]  /*10e10*/  ISETP.GE.AND P2, PT, R0, RZ, PT ;  /* 0x000000ff0000720c */ /* 0x000fe40003f46270 */
[----:B------:R-:W5:Y:S01]  /*10e20*/  LDL R0, [R1+0x6538] ;  /* 0x0065380001007983 */ /* 0x000f620000100800 */
[----:B--2---:R-:W-:-:S03]  /*10e30*/  ISETP.GE.AND P0, PT, R61, RZ, PT ;  /* 0x000000ff3d00720c */ /* 0x004fc60003f06270 */
[----:B------:R-:W2:Y:S01]  /*10e40*/  LDL R61, [R1+0x653c] ;  /* 0x00653c00013d7983 */ /* 0x000ea20000100800 */
[----:B------:R-:W-:Y:S02]  /*10e50*/  @!P5 IMAD.MOV R39, RZ, RZ, -R39 ;  /* 0x000000ffff27d224 */ /* 0x000fe400078e0a27 */
[----:B------:R-:W-:Y:S02]  /*10e60*/  @!P4 IMAD.MOV R40, RZ, RZ, -R40 ;  /* 0x000000ffff28c224 */ /* 0x000fe400078e0a28 */
[----:B------:R-:W-:Y:S01]  /*10e70*/  @!P3 IMAD.MOV R41, RZ, RZ, -R41 ;  /* 0x000000ffff29b224 */ /* 0x000fe200078e0a29 */
[----:B---3--:R-:W-:Y:S02]  /*10e80*/  ISETP.GE.AND P5, PT, R7, RZ, PT ;  /* 0x000000ff0700720c */ /* 0x008fe40003fa6270 */
[----:B------:R-:W3:Y:S01]  /*10e90*/  LDL R7, [R1+0x6540] ;  /* 0x0065400001077983 */ /* 0x000ee20000100800 */
[----:B------:R-:W-:-:S03]  /*10ea0*/  ISETP.GE.AND P4, PT, R6, RZ, PT ;  /* 0x000000ff0600720c */ /* 0x000fc60003f86270 */
[----:B------:R-:W3:Y:S01]  /*10eb0*/  LDL R6, [R1+0x6544] ;  /* 0x0065440001067983 */ /* 0x000ee20000100800 */
[----:B------:R-:W-:Y:S02]  /*10ec0*/  @!P2 IMAD.MOV R42, RZ, RZ, -R42 ;  /* 0x000000ffff2aa224 */ /* 0x000fe400078e0a2a */
[----:B------:R-:W-:Y:S01]  /*10ed0*/  @!P0 IMAD.MOV R43, RZ, RZ, -R43 ;  /* 0x000000ffff2b8224 */ /* 0x000fe200078e0a2b */
[----:B----4-:R-:W-:Y:S02]  /*10ee0*/  ISETP.GE.AND P3, PT, R4, RZ, PT ;  /* 0x000000ff0400720c */ /* 0x010fe40003f66270 */
[----:B------:R-:W4:Y:S01]  /*10ef0*/  LDL R4, [R1+0x6548] ;  /* 0x0065480001047983 */ /* 0x000f220000100800 */
[----:B------:R-:W-:Y:S01]  /*10f00*/  @!P5 IMAD.MOV R44, RZ, RZ, -R44 ;  /* 0x000000ffff2cd224 */ /* 0x000fe200078e0a2c */
[----:B-----5:R-:W-:Y:S02]  /*10f10*/  ISETP.GE.AND P2, PT, R3, RZ, PT ;  /* 0x000000ff0300720c */ /* 0x020fe40003f46270 */
        /* <DEDUP_REMOVED lines=11> */
[----:B---3--:R-:W-:Y:S01]  /*10fd0*/  ISETP.GE.AND P3, PT, R7, RZ, PT ;  /* 0x000000ff0700720c */ /* 0x008fe20003f66270 */
[----:B------:R-:W-:Y:S01]  /*10fe0*/  @!P5 IMAD.MOV R49, RZ, RZ, -R49 ;  /* 0x000000ffff31d224 */ /* 0x000fe200078e0a31 */
[----:B------:R-:W1:Y:S02]  /*10ff0*/  S2R R8, SR_TID.X ;  /* 0x0000000000087919 */ /* 0x000e640000002100 */
[----:B------:R-:W-:Y:S01]  /*11000*/  @!P4 IMAD.MOV R50, RZ, RZ, -R50 ;  /* 0x000000ffff32c224 */ /* 0x000fe200078e0a32 */
[----:B------:R-:W-:Y:S01]  /*11010*/  ISETP.GE.AND P2, PT, R6, RZ, PT ;  /* 0x000000ff0600720c */ /* 0x000fe20003f46270 */
[----:B------:R-:W3:Y:S01]  /*11020*/  LDC R7, c[0x0][0x3ac] ;  /* 0x0000eb00ff077b82 */ /* 0x000ee20000000800 */
[----:B------:R-:W3:Y:S01]  /*11030*/  LDL.LU R6, [R1+0x8c] ;  /* 0x00008c0001067983 */ /* 0x000ee20000300800 */
[----:B----4-:R-:W-:-:S03]  /*11040*/  ISETP.GE.AND P0, PT, R4, RZ, PT ;  /* 0x000000ff0400720c */ /* 0x010fc60003f06270 */
[----:B------:R-:W4:Y:S02]  /*11050*/  LDL.LU R4, [R1+0x10c] ;  /* 0x00010c0001047983 */ /* 0x000f240000300800 */
[----:B------:R-:W-:Y:S01]  /*11060*/  @!P3 IMAD.MOV R51, RZ, RZ, -R51 ;  /* 0x000000ffff33b224 */ /* 0x000fe200078e0a33 */
[----:B-----5:R-:W-:Y:S02]  /*11070*/  ISETP.GE.AND P5, PT, R3, RZ, PT ;  /* 0x000000ff0300720c */ /* 0x020fe40003fa6270 */
[----:B------:R-:W5:Y:S01]  /*11080*/  LDL.LU R3, [R1+0x108] ;  /* 0x0001080001037983 */ /* 0x000f620000300800 */
[----:B------:R-:W-:-:S03]  /*11090*/  ISETP.GE.AND P4, PT, R2, RZ, PT ;  /* 0x000000ff0200720c */ /* 0x000fc60003f86270 */
[----:B------:R-:W5:Y:S01]  /*110a0*/  LDL.LU R2, [R1+0x104] ;  /* 0x0001040001027983 */ /* 0x000f620000300800 */
[----:B------:R-:W-:Y:S01]  /*110b0*/  @!P2 IMAD.MOV R52, RZ, RZ, -R52 ;  /* 0x000000ffff34a224 */ /* 0x000fe200078e0a34 */
[----:B------:R-:W-:Y:S02]  /*110c0*/  ISETP.GE.AND P3, PT, R0, RZ, PT ;  /* 0x000000ff0000720c */ /* 0x000fe40003f66270 */
[----:B------:R-:W5:Y:S01]  /*110d0*/  LDL.LU R0, [R1+0x100] ;  /* 0x0001000001007983 */ /* 0x000f620000300800 */
[----:B--2---:R-:W-:-:S03]  /*110e0*/  ISETP.GE.AND P2, PT, R61, RZ, PT ;  /* 0x000000ff3d00720c */ /* 0x004fc60003f46270 */
[----:B------:R-:W2:Y:S01]  /*110f0*/  LDL.LU R61, [R1+0xfc] ;  /* 0x0000fc00013d7983 */ /* 0x000ea20000300800 */
[----:B-1----:R-:W-:-:S05]  /*11100*/  LOP3.LUT R8, R8, 0x1f, RZ, 0xc0, !PT ;  /* 0x0000001f08087812 */ /* 0x002fca00078ec0ff */
[----:B---3--:R-:W-:-:S04]  /*11110*/  IMAD R8, R8, R7, RZ ;  /* 0x0000000708087224 */ /* 0x008fc800078e02ff */
[----:B------:R-:W-:Y:S01]  /*11120*/  IMAD R7, R7, 0x20, R8 ;  /* 0x0000002007077824 */ /* 0x000fe200078e0208 */
[C---:B------:R-:W-:Y:S02]  /*11130*/  SEL R7, R5.reuse, R6, !P1 ;  /* 0x0000000605077207 */ /* 0x040fe40004800000 */
[----:B----4-:R-:W-:-:S03]  /*11140*/  SEL R6, R5, R4, !P1 ;  /* 0x0000000405067207 */ /* 0x010fc60004800000 */
[----:B------:R1:W-:Y:S01]  /*11150*/  STL [R1+0x190], R7 ;  /* 0x0001900701007387 */ /* 0x0003e20000100800 */
[----:B-----5:R-:W-:-:S03]  /*11160*/  SEL R4, R5, R3, !P1 ;  /* 0x0000000305047207 */ /* 0x020fc60004800000 */
[----:B------:R3:W-:Y:S01]  /*11170*/  STL [R1+0x18c], R6 ;  /* 0x00018c0601007387 */ /* 0x0007e20000100800 */
[----:B------:R-:W-:-:S03]  /*11180*/  SEL R3, R5, R2, !P1 ;  /* 0x0000000205037207 */ /* 0x000fc60004800000 */
[----:B------:R4:W-:Y:S04]  /*11190*/  STL [R1+0x188], R4 ;  /* 0x0001880401007387 */ /* 0x0009e80000100800 */
[----:B------:R5:W-:Y:S01]  /*111a0*/  STL [R1+0x184], R3 ;  /* 0x0001840301007387 */ /* 0x000be20000100800 */
[----:B------:R-:W-:-:S03]  /*111b0*/  SEL R2, R5, R0, !P1 ;  /* 0x0000000005027207 */ /* 0x000fc60004800000 */
[----:B0-----:R-:W3:Y:S04]  /*111c0*/  LDL.LU R32, [R1+0xf8] ;  /* 0x0000f80001207983 */ /* 0x001ee80000300800 */
[----:B------:R0:W-:Y:S04]  /*111d0*/  STL [R1+0x174], R2 ;  /* 0x0001740201007387 */ /* 0x0001e80000100800 */
[----:B------:R-:W3:Y:S01]  /*111e0*/  LDL.LU R31, [R1+0xf4] ;  /* 0x0000f400011f7983 */ /* 0x000ee20000300800 */
[----:B------:R-:W-:Y:S01]  /*111f0*/  @!P0 IMAD.MOV R53, RZ, RZ, -R53 ;  /* 0x000000ffff358224 */ /* 0x000fe200078e0a35 */
[----:B------:R-:W-:Y:S01]  /*11200*/  ISETP.GE.AND P0, PT, R14, RZ, PT ;  /* 0x000000ff0e00720c */ /* 0x000fe20003f06270 */
[----:B------:R-:W-:Y:S01]  /*11210*/  @!P5 IMAD.MOV R54, RZ, RZ, -R54 ;  /* 0x000000ffff36d224 */ /* 0x000fe200078e0a36 */
[----:B------:R-:W-:Y:S01]  /*11220*/  ISETP.GE.AND P5, PT, R13, RZ, PT ;  /* 0x000000ff0d00720c */ /* 0x000fe20003fa6270 */
[----:B------:R-:W-:Y:S01]  /*11230*/  @!P4 IMAD.MOV R55, RZ, RZ, -R55 ;  /* 0x000000ffff37c224 */ /* 0x000fe200078e0a37 */
[----:B------:R-:W-:-:S02]  /*11240*/  ISETP.GE.AND P4, PT, R12, RZ, PT ;  /* 0x000000ff0c00720c */ /* 0x000fc40003f86270 */
[----:B------:R-:W-:Y:S02]  /*11250*/  ISETP.GE.AND P6, PT, R9, RZ, PT ;  /* 0x000000ff0900720c */ /* 0x000fe40003fc6270 */
[----:B--2---:R-:W-:-:S05]  /*11260*/  SEL R0, R5, R61, !P1 ;  /* 0x0000003d05007207 */ /* 0x004fca0004800000 */
[----:B------:R2:W-:Y:S04]  /*11270*/  STL [R1+0x168], R0 ;  /* 0x0001680001007387 */ /* 0x0005e80000100800 */
[----:B------:R-:W2:Y:S04]  /*11280*/  LDL.LU R30, [R1+0xf0] ;  /* 0x0000f000011e7983 */ /* 0x000ea80000300800 */
        /* <DEDUP_REMOVED lines=21> */
[----:B-1----:R-:W2:Y:S04]  /*113e0*/  LDL.LU R7, [R1+0x180] ;  /* 0x0001800001077983 */ /* 0x002ea80000300800 */
[----:B---3--:R-:W3:Y:S04]  /*113f0*/  LDL.LU R6, [R1+0x17c] ;  /* 0x00017c0001067983 */ /* 0x008ee80000300800 */
[----:B----4-:R-:W4:Y:S04]  /*11400*/  LDL.LU R4, [R1+0x178] ;  /* 0x0001780001047983 */ /* 0x010f280000300800 */
[----:B-----5:R-:W5:Y:S04]  /*11410*/  LDL.LU R3, [R1+0x15c] ;  /* 0x00015c0001037983 */ /* 0x020f680000300800 */
[----:B0-----:R-:W5:Y:S04]  /*11420*/  LDL.LU R2, [R1+0x144] ;  /* 0x0001440001027983 */ /* 0x001f680000300800 */
[----:B--2---:R-:W2:Y:S04]  /*11430*/  LDL.LU R0, [R1+0x120] ;  /* 0x0001200001007983 */ /* 0x004ea80000300800 */
[----:B------:R-:W2:Y:S01]  /*11440*/  LDL.LU R61, [R1+0xb8] ;  /* 0x0000b800013d7983 */ /* 0x000ea20000300800 */
[----:B------:R-:W-:-:S02]  /*11450*/  SEL R32, R5, R32, !P1 ;  /* 0x0000002005207207 */ /* 0x000fc40004800000 */
[----:B------:R-:W-:-:S03]  /*11460*/  SEL R31, R5, R31, !P1 ;  /* 0x0000001f051f7207 */ /* 0x000fc60004800000 */
[----:B------:R0:W-:Y:S04]  /*11470*/  STL [R1+0x164], R32 ;  /* 0x0001642001007387 */ /* 0x0001e80000100800 */
[----:B------:R1:W-:Y:S01]  /*11480*/  STL [R1+0x160], R31 ;  /* 0x0001601f01007387 */ /* 0x0003e20000100800 */
[C---:B0-----:R-:W-:Y:S02]  /*11490*/  SEL R32, R5.reuse, R30, !P1 ;  /* 0x0000001e05207207 */ /* 0x041fe40004800000 */
[----:B-1----:R-:W-:-:S03]  /*114a0*/  SEL R31, R5, R29, !P1 ;  /* 0x0000001d051f7207 */ /* 0x002fc60004800000 */
[----:B------:R0:W-:Y:S01]  /*114b0*/  STL [R1+0x158], R32 ;  /* 0x0001582001007387 */ /* 0x0001e20000100800 */
[----:B------:R-:W-:-:S03]  /*114c0*/  SEL R30, R5, R28, !P1 ;  /* 0x0000001c051e7207 */ /* 0x000fc60004800000 */
        /* <DEDUP_REMOVED lines=41> */
[----:B---3--:R-:W-:-:S03]  /*11760*/  SEL R7, R5, R6, !P1 ;  /* 0x0000000605077207 */ /* 0x008fc60004800000 */
[----:B------:R3:W-:Y:S01]  /*11770*/  STL [R1+0xdc], R8 ;  /* 0x0000dc0801007387 */ /* 0x0007e20000100800 */
[----:B----4-:R-:W-:-:S03]  /*11780*/  SEL R6, R5, R4, !P1 ;  /* 0x0000000405067207 */ /* 0x010fc60004800000 */
[----:B------:R4:W-:Y:S01]  /*11790*/  STL [R1+0xd8], R7 ;  /* 0x0000d80701007387 */ /* 0x0009e20000100800 */
[----:B-----5:R-:W-:-:S03]  /*117a0*/  SEL R4, R5, R3, !P1 ;  /* 0x0000000305047207 */ /* 0x020fc60004800000 */
[----:B------:R5:W-:Y:S01]  /*117b0*/  STL [R1+0xd4], R6 ;  /* 0x0000d40601007387 */ /* 0x000be20000100800 */
[----:B------:R-:W-:-:S03]  /*117c0*/  SEL R3, R5, R2, !P1 ;  /* 0x0000000205037207 */ /* 0x000fc60004800000 */
[----:B------:R1:W-:Y:S01]  /*117d0*/  STL [R1+0xd0], R4 ;  /* 0x0000d00401007387 */ /* 0x0003e20000100800 */
[----:B--2---:R-:W-:-:S03]  /*117e0*/  SEL R2, R5, R0, !P1 ;  /* 0x0000000005027207 */ /* 0x004fc60004800000 */
[----:B------:R2:W-:Y:S01]  /*117f0*/  STL [R1+0xcc], R3 ;  /* 0x0000cc0301007387 */ /* 0x0005e20000100800 */
[----:B------:R-:W-:-:S03]  /*11800*/  SEL R0, R5, R61, !P1 ;  /* 0x0000003d05007207 */ /* 0x000fc60004800000 */
[----:B0-----:R-:W2:Y:S04]  /*11810*/  LDL.LU R32, [R1+0xb4] ;  /* 0x0000b40001207983 */ /* 0x001ea80000300800 */
[----:B------:R0:W-:Y:S04]  /*11820*/  STL [R1+0xc8], R2 ;  /* 0x0000c80201007387 */ /* 0x0001e80000100800 */
[----:B-1----:R-:W2:Y:S04]  /*11830*/  LDL.LU R31, [R1+0xb0] ;  /* 0x0000b000011f7983 */ /* 0x002ea80000300800 */
        /* <DEDUP_REMOVED lines=22> */
[----:B---3--:R-:W3:Y:S04]  /*119a0*/  LDL.LU R8, [R1+0x50] ;  /* 0x0000500001087983 */ /* 0x008ee80000300800 */
[----:B----4-:R-:W4:Y:S04]  /*119b0*/  LDL.LU R7, [R1+0x4c] ;  /* 0x00004c0001077983 */ /* 0x010f280000300800 */
[----:B-----5:R-:W5:Y:S04]  /*119c0*/  LDL.LU R6, [R1+0x48] ;  /* 0x0000480001067983 */ /* 0x020f680000300800 */
[----:B------:R-:W3:Y:S04]  /*119d0*/  LDL.LU R4, [R1+0x44] ;  /* 0x0000440001047983 */ /* 0x000ee80000300800 */
[----:B--2---:R-:W2:Y:S04]  /*119e0*/  LDL.LU R3, [R1+0x40] ;  /* 0x0000400001037983 */ /* 0x004ea80000300800 */
[----:B0-----:R-:W2:Y:S04]  /*119f0*/  LDL.LU R2, [R1+0x3c] ;  /* 0x00003c0001027983 */ /* 0x001ea80000300800 */
[----:B-1----:R-:W2:Y:S04]  /*11a00*/  LDL.LU R0, [R1+0x38] ;  /* 0x0000380001007983 */ /* 0x002ea80000300800 */
[----:B------:R-:W2:Y:S01]  /*11a10*/  LDL.LU R61, [R1+0x34] ;  /* 0x00003400013d7983 */ /* 0x000ea20000300800 */
[----:B------:R-:W-:-:S05]  /*11a20*/  SEL R32, R5, R32, !P1 ;  /* 0x0000002005207207 */ /* 0x000fca0004800000 */
[----:B------:R0:W-:Y:S01]  /*11a30*/  STL [R1+0xc0], R32 ;  /* 0x0000c02001007387 */ /* 0x0001e20000100800 */
[----:B------:R-:W-:-:S03]  /*11a40*/  SEL R31, R5, R31, !P1 ;  /* 0x0000001f051f7207 */ /* 0x000fc60004800000 */
[----:B0-----:R-:W2:Y:S01]  /*11a50*/  LDL.LU R32, [R1+0x66e8] ;  /* 0x0066e80001207983 */ /* 0x001ea20000300800 */
[----:B------:R-:W-:-:S03]  /*11a60*/  SEL R30, R5, R30, !P1 ;  /* 0x0000001e051e7207 */ /* 0x000fc60004800000 */
[----:B------:R0:W-:Y:S01]  /*11a70*/  STL [R1+0xbc], R31 ;  /* 0x0000bc1f01007387 */ /* 0x0001e20000100800 */
[C---:B------:R-:W-:Y:S02]  /*11a80*/  SEL R29, R5.reuse, R29, !P1 ;  /* 0x0000001d051d7207 */ /* 0x040fe40004800000 */
[C---:B------:R-:W-:Y:S01]  /*11a90*/  SEL R28, R5.reuse, R28, !P1 ;  /* 0x0000001c051c7207 */ /* 0x040fe20004800000 */
[----:B0-----:R-:W2:Y:S01]  /*11aa0*/  LDL.LU R31, [R1+0x66e4] ;  /* 0x0066e400011f7983 */ /* 0x001ea20000300800 */
[----:B------:R-:W-:-:S03]  /*11ab0*/  SEL R27, R5, R27, !P1 ;  /* 0x0000001b051b7207 */ /* 0x000fc60004800000 */
[----:B------:R0:W-:Y:S01]  /*11ac0*/  STL [R1+0xb8], R30 ;  /* 0x0000b81e01007387 */ /* 0x0001e20000100800 */
[C---:B------:R-:W-:Y:S02]  /*11ad0*/  SEL R26, R5.reuse, R26, !P1 ;  /* 0x0000001a051a7207 */ /* 0x040fe40004800000 */
[C---:B------:R-:W-:Y:S01]  /*11ae0*/  SEL R25, R5.reuse, R25, !P1 ;  /* 0x0000001905197207 */ /* 0x040fe20004800000 */
[----:B0-----:R-:W2:Y:S04]  /*11af0*/  LDL.LU R30, [R1+0x66e0] ;  /* 0x0066e000011e7983 */ /* 0x001ea80000300800 */
[----:B------:R0:W-:Y:S01]  /*11b00*/  STL [R1+0xb4], R29 ;  /* 0x0000b41d01007387 */ /* 0x0001e20000100800 */
[C---:B------:R-:W-:Y:S02]  /*11b10*/  SEL R24, R5.reuse, R24, !P1 ;  /* 0x0000001805187207 */ /* 0x040fe40004800000 */
[C---:B------:R-:W-:Y:S01]  /*11b20*/  SEL R23, R5.reuse, R23, !P1 ;  /* 0x0000001705177207 */ /* 0x040fe20004800000 */
[----:B0-----:R-:W2:Y:S04]  /*11b30*/  LDL.LU R29, [R1+0x66dc] ;  /* 0x0066dc00011d7983 */ /* 0x001ea80000300800 */
[----:B------:R0:W-:Y:S01]  /*11b40*/  STL [R1+0xb0], R28 ;  /* 0x0000b01c01007387 */ /* 0x0001e20000100800 */
[----:B------:R-:W-:-:S03]  /*11b50*/  SEL R22, R5, R22, !P1 ;  /* 0x0000001605167207 */ /* 0x000fc60004800000 */
        /* <DEDUP_REMOVED lines=38> */
[----:B---3--:R-:W-:-:S03]  /*11dc0*/  SEL R8, R5, R8, !P1 ;  /* 0x0000000805087207 */ /* 0x008fc60004800000 */
[----:B0-----:R-:W3:Y:S04]  /*11dd0*/  LDL.LU R15, [R1+0x66a4] ;  /* 0x0066a400010f7983 */ /* 0x001ee80000300800 */
[----:B------:R0:W-:Y:S01]  /*11de0*/  STL [R1+0x78], R60 ;  /* 0x0000783c01007387 */ /* 0x0001e20000100800 */
[----:B----4-:R-:W-:-:S03]  /*11df0*/  SEL R7, R5, R7, !P1 ;  /* 0x0000000705077207 */ /* 0x010fc60004800000 */
[----:B0-----:R-:W4:Y:S04]  /*11e00*/  LDL.LU R60, [R1+0x66a0] ;  /* 0x0066a000013c7983 */ /* 0x001f280000300800 */
[----:B------:R0:W-:Y:S01]  /*11e10*/  STL [R1+0x74], R14 ;  /* 0x0000740e01007387 */ /* 0x0001e20000100800 */
[----:B-----5:R-:W-:-:S03]  /*11e20*/  SEL R6, R5, R6, !P1 ;  /* 0x0000000605067207 */ /* 0x020fc60004800000 */
[----:B0-----:R-:W5:Y:S04]  /*11e30*/  LDL.LU R14, [R1+0x669c] ;  /* 0x00669c00010e7983 */ /* 0x001f680000300800 */
[----:B------:R0:W-:Y:S01]  /*11e40*/  STL [R1+0x70], R13 ;  /* 0x0000700d01007387 */ /* 0x0001e20000100800 */
[----:B------:R-:W-:-:S03]  /*11e50*/  SEL R4, R5, R4, !P1 ;  /* 0x0000000405047207 */ /* 0x000fc60004800000 */
[----:B0-----:R-:W3:Y:S04]  /*11e60*/  LDL.LU R13, [R1+0x6698] ;  /* 0x00669800010d7983 */ /* 0x001ee80000300800 */
[----:B------:R0:W-:Y:S01]  /*11e70*/  STL [R1+0x6c], R12 ;  /* 0x00006c0c01007387 */ /* 0x0001e20000100800 */
[----:B--2---:R-:W-:-:S03]  /*11e80*/  SEL R3, R5, R3, !P1 ;  /* 0x0000000305037207 */ /* 0x004fc60004800000 */
        /* <DEDUP_REMOVED lines=10> */
[----:B------:R0:W-:Y:S04]  /*11f30*/  STL [R1+0x5c], R6 ;  /* 0x00005c0601007387 */ /* 0x0001e80000100800 */
[----:B0-----:R-:W2:Y:S04]  /*11f40*/  LDL.LU R6, [R1+0x6684] ;  /* 0x0066840001067983 */ /* 0x001ea80000300800 */
[----:B------:R0:W-:Y:S04]  /*11f50*/  STL [R1+0x58], R4 ;  /* 0x0000580401007387 */ /* 0x0001e80000100800 */
[----:B0-----:R-:W2:Y:S04]  /*11f60*/  LDL.LU R4, [R1+0x6680] ;  /* 0x0066800001047983 */ /* 0x001ea80000300800 */
[----:B------:R0:W-:Y:S04]  /*11f70*/  STL [R1+0x54], R3 ;  /* 0x0000540301007387 */ /* 0x0001e80000100800 */
[----:B0-----:R-:W2:Y:S04]  /*11f80*/  LDL.LU R3, [R1+0x667c] ;  /* 0x00667c0001037983 */ /* 0x001ea80000300800 */
[----:B------:R0:W-:Y:S04]  /*11f90*/  STL [R1+0x50], R2 ;  /* 0x0000500201007387 */ /* 0x0001e80000100800 */
[----:B0-----:R-:W3:Y:S04]  /*11fa0*/  LDL.LU R2, [R1+0x6678] ;  /* 0x0066780001027983 */ /* 0x001ee80000300800 */
[----:B------:R0:W-:Y:S04]  /*11fb0*/  STL [R1+0x4c], R0 ;  /* 0x00004c0001007387 */ /* 0x0001e80000100800 */
[----:B0-----:R-:W3:Y:S04]  /*11fc0*/  LDL.LU R0, [R1+0x6674] ;  /* 0x0066740001007983 */ /* 0x001ee80000300800 */
[----:B------:R0:W-:Y:S04]  /*11fd0*/  STL [R1+0x48], R61 ;  /* 0x0000483d01007387 */ /* 0x0001e80000100800 */
[----:B0-----:R-:W3:Y:S01]  /*11fe0*/  LDL.LU R61, [R1+0x6670] ;  /* 0x00667000013d7983 */ /* 0x001ee20000300800 */
[----:B------:R-:W-:-:S02]  /*11ff0*/  SEL R24, R5, R24, !P1 ;  /* 0x0000001805187207 */ /* 0x000fc40004800000 */
[C---:B------:R-:W-:Y:S01]  /*12000*/  SEL R23, R5.reuse, R23, !P1 ;  /* 0x0000001705177207 */ /* 0x040fe20004800000 */
[----:B------:R-:W-:Y:S01]  /*12010*/  @!P3 IMAD.MOV R56, RZ, RZ, -R56 ;  /* 0x000000ffff38b224 */ /* 0x000fe200078e0a38 */
[C---:B------:R-:W-:Y:S01]  /*12020*/  SEL R22, R5.reuse, R22, !P1 ;  /* 0x0000001605167207 */ /* 0x040fe20004800000 */
[----:B------:R-:W-:Y:S01]  /*12030*/  @!P2 IMAD.MOV R57, RZ, RZ, -R57 ;  /* 0x000000ffff39a224 */ /* 0x000fe200078e0a39 */
[C---:B--2---:R-:W-:Y:S02]  /*12040*/  SEL R3, R5.reuse, R3, !P1 ;  /* 0x0000000305037207 */ /* 0x044fe40004800000 */
[----:B---3--:R-:W-:-:S05]  /*12050*/  SEL R61, R5, R61, !P1 ;  /* 0x0000003d053d7207 */ /* 0x008fca0004800000 */
[----:B------:R0:W-:Y:S02]  /*12060*/  STL [R1+0x44], R61 ;  /* 0x0000443d01007387 */ /* 0x0001e40000100800 */
[C---:B0-----:R-:W-:Y:S02]  /*12070*/  SEL R61, R5.reuse, R0, !P1 ;  /* 0x00000000053d7207 */ /* 0x041fe40004800000 */
[C---:B------:R-:W-:Y:S02]  /*12080*/  SEL R0, R5.reuse, R2, !P1 ;  /* 0x0000000205007207 */ /* 0x040fe40004800000 */
[C---:B------:R-:W-:Y:S01]  /*12090*/  SEL R2, R5.reuse, R4, !P1 ;  /* 0x0000000405027207 */ /* 0x040fe20004800000 */
[----:B------:R-:W-:Y:S04]  /*120a0*/  STL [R1+0x40], R61 ;  /* 0x0000403d01007387 */ /* 0x000fe80000100800 */
[----:B------:R0:W-:Y:S04]  /*120b0*/  STL [R1+0x3c], R0 ;  /* 0x00003c0001007387 */ /* 0x0001e80000100800 */
[----:B------:R1:W-:Y:S01]  /*120c0*/  STL [R1+0x38], R3 ;  /* 0x0000380301007387 */ /* 0x0003e20000100800 */
[----:B0-----:R-:W-:-:S03]  /*120d0*/  SEL R0, R5, R6, !P1 ;  /* 0x0000000605007207 */ /* 0x001fc60004800000 */
[----:B------:R0:W-:Y:S01]  /*120e0*/  STL [R1+0x34], R2 ;  /* 0x0000340201007387 */ /* 0x0001e20000100800 */
[----:B-1----:R-:W-:-:S03]  /*120f0*/  SEL R3, R5, R7, !P1 ;  /* 0x0000000705037207 */ /* 0x002fc60004800000 */
        /* <DEDUP_REMOVED lines=9> */
[----:B-----5:R-:W-:-:S03]  /*12190*/  SEL R0, R5, R14, !P1 ;  /* 0x0000000e05007207 */ /* 0x020fc60004800000 */
[----:B------:R0:W-:Y:S01]  /*121a0*/  STL [R1+0x1c], R2 ;  /* 0x00001c0201007387 */ /* 0x0001e20000100800 */
[----:B----4-:R-:W-:-:S03]  /*121b0*/  SEL R3, R5, R60, !P1 ;  /* 0x0000003c05037207 */ /* 0x010fc60004800000 */
        /* <DEDUP_REMOVED lines=8> */
[----:B------:R-:W-:Y:S01]  /*12240*/  STL [R1+0x8], R3 ;  /* 0x0000080301007387 */ /* 0x000fe20000100800 */
[----:B------:R-:W-:-:S03]  /*12250*/  SEL R61, R5, R20, !P1 ;  /* 0x00000014053d7207 */ /* 0x000fc60004800000 */
[----:B------:R-:W2:Y:S01]  /*12260*/  LDL.LU R18, [R1+0x1a4] ;  /* 0x0001a40001127983 */ /* 0x000ea20000300800 */
[----:B0-----:R-:W-:-:S03]  /*12270*/  SEL R0, R5, R19, !P1 ;  /* 0x0000001305007207 */ /* 0x001fc60004800000 */
[----:B------:R0:W-:Y:S04]  /*12280*/  STL [R1+0x4], R2 ;  /* 0x0000040201007387 */ /* 0x0001e80000100800 */
[----:B------:R-:W3:Y:S04]  /*12290*/  LDL.LU R60, [R1+0x1d4] ;  /* 0x0001d400013c7983 */ /* 0x000ee80000300800 */
[----:B------:R1:W-:Y:S01]  /*122a0*/  STL [R1], R0 ;  /* 0x0000000001007387 */ /* 0x0003e20000100800 */
[C---:B------:R-:W-:Y:S01]  /*122b0*/  SEL R17, R5.reuse, R46, !P1 ;  /* 0x0000002e05117207 */ /* 0x040fe20004800000 */
[----:B0-----:R-:W0:Y:S02]  /*122c0*/  LDC R2, c[0x0][0x3ac] ;  /* 0x0000eb00ff027b82 */ /* 0x001e240000000800 */
[----:B------:R4:W-:Y:S01]  /*122d0*/  STL [R1+0x665c], R61 ;  /* 0x00665c3d01007387 */ /* 0x0009e20000100800 */
[----:B-1----:R-:W-:-:S03]  /*122e0*/  SEL R0, R5, R21, !P1 ;  /* 0x0000001505007207 */ /* 0x002fc60004800000 */
[----:B----4-:R-:W4:Y:S04]  /*122f0*/  LDL.LU R61, [R1+0x1d0] ;  /* 0x0001d000013d7983 */ /* 0x010f280000300800 */
[----:B------:R-:W-:Y:S04]  /*12300*/  STL [R1+0x6660], R0 ;  /* 0x0066600001007387 */ /* 0x000fe80000100800 */
[----:B------:R1:W-:Y:S01]  /*12310*/  STL [R1+0x6664], R22 ;  /* 0x0066641601007387 */ /* 0x0003e20000100800 */
[C---:B------:R-:W-:Y:S02]  /*12320*/  SEL R16, R5.reuse, R47, !P1 ;  /* 0x0000002f05107207 */ /* 0x040fe40004800000 */
[C---:B------:R-:W-:Y:S01]  /*12330*/  SEL R15, R5.reuse, R48, !P1 ;  /* 0x00000030050f7207 */ /* 0x040fe20004800000 */
[----:B-1----:R-:W5:Y:S04]  /*12340*/  LDL.LU R22, [R1+0x1cc] ;  /* 0x0001cc0001167983 */ /* 0x002f680000300800 */
[----:B------:R1:W-:Y:S01]  /*12350*/  STL [R1+0x6668], R23 ;  /* 0x0066681701007387 */ /* 0x0003e20000100800 */
[----:B------:R-:W-:-:S02]  /*12360*/  SEL R14, R5, R49, !P1 ;  /* 0x00000031050e7207 */ /* 0x000fc40004800000 */
[C---:B------:R-:W-:Y:S01]  /*12370*/  SEL R13, R5.reuse, R50, !P1 ;  /* 0x00000032050d7207 */ /* 0x040fe20004800000 */
[----:B-1----:R-:W3:Y:S04]  /*12380*/  LDL.LU R23, [R1+0x1c8] ;  /* 0x0001c80001177983 */ /* 0x002ee80000300800 */
[----:B------:R1:W-:Y:S01]  /*12390*/  STL [R1+0x666c], R24 ;  /* 0x00666c1801007387 */ /* 0x0003e20000100800 */
[C---:B------:R-:W-:Y:S02]  /*123a0*/  SEL R12, R5.reuse, R51, !P1 ;  /* 0x00000033050c7207 */ /* 0x040fe40004800000 */
[C---:B------:R-:W-:Y:S01]  /*123b0*/  SEL R9, R5.reuse, R54, !P1 ;  /* 0x0000003605097207 */ /* 0x040fe20004800000 */
[----:B-1----:R-:W3:Y:S04]  /*123c0*/  LDL.LU R24, [R1+0x1c4] ;  /* 0x0001c40001187983 */ /* 0x002ee80000300800 */
[----:B------:R-:W3:Y:S04]  /*123d0*/  LDL.LU R46, [R1+0x1a8] ;  /* 0x0001a800012e7983 */ /* 0x000ee80000300800 */
[----:B------:R-:W5:Y:S04]  /*123e0*/  LDL.LU R47, [R1+0x1ac] ;  /* 0x0001ac00012f7983 */ /* 0x000f680000300800 */
[----:B------:R-:W5:Y:S01]  /*123f0*/  LDL.LU R48, [R1+0x1b0] ;  /* 0x0001b00001307983 */ /* 0x000f620000300800 */
[----:B------:R-:W-:-:S03]  /*12400*/  SEL R8, R5, R55, !P1 ;  /* 0x0000003705087207 */ /* 0x000fc60004800000 */
[----:B------:R-:W5:Y:S01]  /*12410*/  LDL.LU R49, [R1+0x1b4] ;  /* 0x0001b40001317983 */ /* 0x000f620000300800 */
[----:B------:R-:W-:-:S03]  /*12420*/  SEL R7, R5, R56, !P1 ;  /* 0x0000003805077207 */ /* 0x000fc60004800000 */
[----:B------:R-:W5:Y:S01]  /*12430*/  LDL.LU R50, [R1+0x1b8] ;  /* 0x0001b80001327983 */ /* 0x000f620000300800 */
[----:B------:R-:W-:-:S03]  /*12440*/  SEL R6, R5, R57, !P1 ;  /* 0x0000003905067207 */ /* 0x000fc60004800000 */
[----:B------:R-:W5:Y:S04]  /*12450*/  LDL.LU R51, [R1+0x1bc] ;  /* 0x0001bc0001337983 */ /* 0x000f680000300800 */
[----:B------:R-:W5:Y:S04]  /*12460*/  LDL.LU R54, [R1+0x1c0] ;  /* 0x0001c00001367983 */ /* 0x000f680000300800 */
[----:B------:R-:W5:Y:S04]  /*12470*/  LDL.LU R55, [R1+0x1a0] ;  /* 0x0001a00001377983 */ /* 0x000f680000300800 */
[----:B------:R-:W5:Y:S04]  /*12480*/  LDL.LU R56, [R1+0x19c] ;  /* 0x00019c0001387983 */ /* 0x000f680000300800 */
[----:B------:R-:W5:Y:S01]  /*12490*/  LDL.LU R57, [R1+0x198] ;  /* 0x0001980001397983 */ /* 0x000f620000300800 */
[----:B------:R-:W1:Y:S01]  /*124a0*/  S2R R3, SR_TID.X ;  /* 0x0000000000037919 */ /* 0x000e620000002100 */
[----:B------:R-:W-:-:S02]  /*124b0*/  @!P0 IMAD.MOV R58, RZ, RZ, -R58 ;  /* 0x000000ffff3a8224 */ /* 0x000fc400078e0a3a */
[----:B------:R-:W-:Y:S02]  /*124c0*/  @!P5 IMAD.MOV R59, RZ, RZ, -R59 ;  /* 0x000000ffff3bd224 */ /* 0x000fe400078e0a3b */
[----:B------:R-:W-:Y:S02]  /*124d0*/  @!P4 IMAD.MOV R10, RZ, RZ, -R10 ;  /* 0x000000ffff0ac224 */ /* 0x000fe400078e0a0a */
[----:B------:R-:W-:Y:S01]  /*124e0*/  @!P6 IMAD.MOV R11, RZ, RZ, -R11 ;  /* 0x000000ffff0be224 */ /* 0x000fe200078e0a0b */
[C---:B------:R-:W-:Y:S02]  /*124f0*/  SEL R25, R5.reuse, R25, !P1 ;  /* 0x0000001905197207 */ /* 0x040fe40004800000 */
[C---:B------:R-:W-:Y:S02]  /*12500*/  SEL R26, R5.reuse, R26, !P1 ;  /* 0x0000001a051a7207 */ /* 0x040fe40004800000 */
[C---:B------:R-:W-:Y:S02]  /*12510*/  SEL R27, R5.reuse, R27, !P1 ;  /* 0x0000001b051b7207 */ /* 0x040fe40004800000 */
[----:B------:R-:W-:-:S02]  /*12520*/  SEL R28, R5, R28, !P1 ;  /* 0x0000001c051c7207 */ /* 0x000fc40004800000 */
[C---:B------:R-:W-:Y:S02]  /*12530*/  SEL R29, R5.reuse, R29, !P1 ;  /* 0x0000001d051d7207 */ /* 0x040fe40004800000 */
[C---:B------:R-:W-:Y:S02]  /*12540*/  SEL R30, R5.reuse, R30, !P1 ;  /* 0x0000001e051e7207 */ /* 0x040fe40004800000 */
[C---:B------:R-:W-:Y:S02]  /*12550*/  SEL R31, R5.reuse, R31, !P1 ;  /* 0x0000001f051f7207 */ /* 0x040fe40004800000 */
[----:B------:R-:W-:Y:S02]  /*12560*/  SEL R32, R5, R32, !P1 ;  /* 0x0000002005207207 */ /* 0x000fe40004800000 */
[----:B-1----:R-:W-:-:S05]  /*12570*/  LOP3.LUT R20, R3, 0x1f, RZ, 0xc0, !PT ;  /* 0x0000001f03147812 */ /* 0x002fca00078ec0ff */
[CC--:B0-----:R-:W-:Y:S02]  /*12580*/  IMAD R0, R20.reuse, R2.reuse, RZ ;  /* 0x0000000214007224 */ /* 0x0c1fe400078e02ff */
[----:B------:R-:W-:Y:S01]  /*12590*/  IMAD R19, R20, R2, RZ ;  /* 0x0000000214137224 */ /* 0x000fe200078e02ff */
[C---:B------:R-:W-:Y:S01]  /*125a0*/  SEL R33, R5.reuse, R33, !P1 ;  /* 0x0000002105217207 */ /* 0x040fe20004800000 */
[----:B------:R-:W-:Y:S01]  /*125b0*/  IMAD R0, R2, 0x20, R0 ;  /* 0x0000002002007824 */ /* 0x000fe200078e0200 */
[C---:B------:R-:W-:Y:S02]  /*125c0*/  SEL R34, R5.reuse, R34, !P1 ;  /* 0x0000002205227207 */ /* 0x040fe40004800000 */
[C---:B------:R-:W-:Y:S02]  /*125d0*/  SEL R35, R5.reuse, R35, !P1 ;  /* 0x0000002305237207 */ /* 0x040fe40004800000 */
[C---:B------:R-:W-:Y:S02]  /*125e0*/  SEL R36, R5.reuse, R36, !P1 ;  /* 0x0000002405247207 */ /* 0x040fe40004800000 */
[----:B------:R-:W-:-:S02]  /*125f0*/  SEL R37, R5, R37, !P1 ;  /* 0x0000002505257207 */ /* 0x000fc40004800000 */
[C---:B------:R-:W-:Y:S02]  /*12600*/  SEL R38, R5.reuse, R38, !P1 ;  /* 0x0000002605267207 */ /* 0x040fe40004800000 */
[C---:B------:R-:W-:Y:S02]  /*12610*/  SEL R39, R5.reuse, R39, !P1 ;  /* 0x0000002705277207 */ /* 0x040fe40004800000 */
        /* <DEDUP_REMOVED lines=11> */
[----:B------:R-:W-:Y:S02]  /*126d0*/  SEL R2, R5, R11, !P1 ;  /* 0x0000000b05027207 */ /* 0x000fe40004800000 */
[C---:B------:R-:W-:Y:S02]  /*126e0*/  IADD3 R21, P1, PT, R19.reuse, UR26, RZ ;  /* 0x0000001a13157c10 */ /* 0x040fe4000ff3e0ff */
[----:B------:R-:W-:Y:S01]  /*126f0*/  IADD3 R20, P0, PT, R0, UR26, RZ ;  /* 0x0000001a00147c10 */ /* 0x000fe2000ff1e0ff */
[----:B--2---:R-:W-:Y:S01]  /*12700*/  IMAD R18, R18, UR77, RZ ;  /* 0x0000004d12127c24 */ /* 0x004fe2000f8e02ff */
[----:B------:R-:W-:Y:S01]  /*12710*/  LEA.HI.X.SX32 R19, R19, UR27, 0x1, P1 ;  /* 0x0000001b13137c11 */ /* 0x000fe200088f0eff */
[----:B------:R-:W-:Y:S01]  /*12720*/  STL [R1+0x65bc], R21 ;  /* 0x0065bc1501007387 */ /* 0x000fe20000100800 */
[----:B----4-:R-:W-:-:S03]  /*12730*/  IMAD R59, R61, UR77, RZ ;  /* 0x0000004d3d3b7c24 */ /* 0x010fc6000f8e02ff */
[----:B------:R0:W-:Y:S01]  /*12740*/  STL [R1+0x65c0], R20 ;  /* 0x0065c01401007387 */ /* 0x0001e20000100800 */
[----:B---3--:R-:W-:-:S03]  /*12750*/  IMAD R46, R46, UR77, RZ ;  /* 0x0000004d2e2e7c24 */ /* 0x008fc6000f8e02ff */
[----:B------:R1:W-:Y:S01]  /*12760*/  STL [R1+0x65b4], R19 ;  /* 0x0065b41301007387 */ /* 0x0003e20000100800 */
[----:B-----5:R-:W-:Y:S01]  /*12770*/  IMAD R47, R47, UR77, RZ ;  /* 0x0000004d2f2f7c24 */ /* 0x020fe2000f8e02ff */
[----:B------:R-:W-:Y:S01]  /*12780*/  UIMAD UR7, UR7, 0x36, URZ ;  /* 0x00000036070778a4 */ /* 0x000fe2000f8e02ff */
[----:B------:R-:W-:Y:S01]  /*12790*/  IMAD R48, R48, UR77, RZ ;  /* 0x0000004d30307c24 */ /* 0x000fe2000f8e02ff */
[----:B------:R-:W-:Y:S01]  /*127a0*/  UIMAD UR10, UR10, 0x35, URZ ;  /* 0x000000350a0a78a4 */ /* 0x000fe2000f8e02ff */
[----:B------:R-:W-:Y:S01]  /*127b0*/  IMAD R49, R49, UR77, RZ ;  /* 0x0000004d31317c24 */ /* 0x000fe2000f8e02ff */
[----:B------:R-:W-:Y:S01]  /*127c0*/  UIMAD UR11, UR11, 0x34, URZ ;  /* 0x000000340b0b78a4 */ /* 0x000fe2000f8e02ff */
[----:B------:R-:W-:Y:S01]  /*127d0*/  IMAD R11, R55, UR77, RZ ;  /* 0x0000004d370b7c24 */ /* 0x000fe2000f8e02ff */
[----:B------:R-:W-:Y:S01]  /*127e0*/  UIMAD UR12, UR12, 0x33, URZ ;  /* 0x000000330c0c78a4 */ /* 0x000fe2000f8e02ff */
[----:B------:R-:W-:Y:S02]  /*127f0*/  IMAD R10, R56, UR77, RZ ;  /* 0x0000004d380a7c24 */ /* 0x000fe4000f8e02ff */
[----:B------:R-:W-:-:S03]  /*12800*/  IMAD R5, R57, UR77, RZ ;  /* 0x0000004d39057c24 */ /* 0x000fc6000f8e02ff */
[----:B0-----:R-:W-:Y:S01]  /*12810*/  IADD3 R20, P6, PT, R10, UR24, RZ ;  /* 0x000000180a147c10 */ /* 0x001fe2000ffde0ff */
[----:B------:R-:W-:Y:S01]  /*12820*/  IMAD R50, R50, UR77, RZ ;  /* 0x0000004d32327c24 */ /* 0x000fe2000f8e02ff */
[----:B------:R-:W-:Y:S01]  /*12830*/  UIMAD UR13, UR13, 0x32, URZ ;  /* 0x000000320d0d78a4 */ /* 0x000fe2000f8e02ff */
[----:B-1----:R-:W-:Y:S01]  /*12840*/  IADD3 R19, P3, PT, R5, UR24, RZ ;  /* 0x0000001805137c10 */ /* 0x002fe2000ff7e0ff */
[----:B------:R-:W-:Y:S01]  /*12850*/  IMAD R51, R51, UR77, RZ ;  /* 0x0000004d33337c24 */ /* 0x000fe2000f8e02ff */
[----:B------:R-:W-:Y:S01]  /*12860*/  IADD3 R21, P1, PT, R11, UR24, RZ ;  /* 0x000000180b157c10 */ /* 0x000fe2000ff3e0ff */
[----:B------:R-:W-:Y:S01]  /*12870*/  IMAD R54, R54, UR77, RZ ;  /* 0x0000004d36367c24 */ /* 0x000fe2000f8e02ff */
[----:B------:R-:W-:Y:S01]  /*12880*/  UIMAD UR14, UR14, 0x31, URZ ;  /* 0x000000310e0e78a4 */ /* 0x000fe2000f8e02ff */
[----:B------:R0:W-:Y:S01]  /*12890*/  STL [R1+0x2fbc], R19 ;  /* 0x002fbc1301007387 */ /* 0x0001e20000100800 */
[----:B------:R-:W-:Y:S01]  /*128a0*/  LEA.HI.X.SX32 R5, R5, UR25, 0x1, P3 ;  /* 0x0000001905057c11 */ /* 0x000fe200098f0eff */
[----:B------:R-:W-:Y:S01]  /*128b0*/  IMAD R60, R60, UR77, RZ ;  /* 0x0000004d3c3c7c24 */ /* 0x000fe2000f8e02ff */
[----:B------:R-:W-:Y:S01]  /*128c0*/  UIMAD UR15, UR15, 0x30, URZ ;  /* 0x000000300f0f78a4 */ /* 0x000fe2000f8e02ff */
[----:B------:R1:W-:Y:S01]  /*128d0*/  STL [R1+0x2fc0], R20 ;  /* 0x002fc01401007387 */ /* 0x0003e20000100800 */
[----:B------:R-:W-:Y:S01]  /*128e0*/  IMAD R25, R25, UR76, RZ ;  /* 0x0000004c19197c24 */ /* 0x000fe2000f8e02ff */
[----:B------:R-:W-:Y:S01]  /*128f0*/  UIMAD UR16, UR16, 0x2f, URZ ;  /* 0x0000002f101078a4 */ /* 0x000fe2000f8e02ff */
[----:B------:R-:W-:Y:S01]  /*12900*/  IMAD R26, R26, UR76, RZ ;  /* 0x0000004c1a1a7c24 */ /* 0x000fe2000f8e02ff */
[----:B------:R-:W-:Y:S01]  /*12910*/  UIMAD UR17, UR17, 0x2e, URZ ;  /* 0x0000002e111178a4 */ /* 0x000fe2000f8e02ff */
[----:B0-----:R-:W-:Y:S01]  /*12920*/  IADD3 R19, P2, PT, R18, UR24, RZ ;  /* 0x0000001812137c10 */ /* 0x001fe2000ff5e0ff */
[----:B------:R-:W-:Y:S01]  /*12930*/  STL [R1+0x2fc4], R21 ;  /* 0x002fc41501007387 */ /* 0x000fe20000100800 */
[----:B------:R-:W-:Y:S01]  /*12940*/  IMAD R27, R27, UR76, RZ ;  /* 0x0000004c1b1b7c24 */ /* 0x000fe2000f8e02ff */
[----:B------:R-:W-:Y:S01]  /*12950*/  UIMAD UR18, UR18, 0x2d, URZ ;  /* 0x0000002d121278a4 */ /* 0x000fe2000f8e02ff */
[----:B-1----:R-:W-:Y:S01]  /*12960*/  IADD3 R20, P4, PT, R46, UR24, RZ ;  /* 0x000000182e147c10 */ /* 0x002fe2000ff9e0ff */
[----:B------:R0:W-:Y:S01]  /*12970*/  STL [R1+0x2fc8], R19 ;  /* 0x002fc81301007387 */ /* 0x0001e20000100800 */
[----:B------:R-:W-:Y:S01]  /*12980*/  LEA.HI.X.SX32 R10, R10, UR25, 0x1, P6 ;  /* 0x000000190a0a7c11 */ /* 0x000fe2000b0f0eff */
[----:B------:R-:W-:Y:S01]  /*12990*/  IMAD R28, R28, UR76, RZ ;  /* 0x0000004c1c1c7c24 */ /* 0x000fe2000f8e02ff */
[----:B------:R-:W-:Y:S01]  /*129a0*/  UIMAD UR19, UR19, 0x2c, URZ ;  /* 0x0000002c131378a4 */ /* 0x000fe2000f8e02ff */
[----:B------:R-:W-:Y:S01]  /*129b0*/  STL [R1+0x2fcc], R20 ;  /* 0x002fcc1401007387 */ /* 0x000fe20000100800 */
[----:B------:R-:W-:Y:S01]  /*129c0*/  IMAD R29, R29, UR76, RZ ;  /* 0x0000004c1d1d7c24 */ /* 0x000fe2000f8e02ff */
[----:B------:R-:W-:-:S02]  /*129d0*/  UIMAD UR20, UR20, 0x2b, URZ ;  /* 0x0000002b141478a4 */ /* 0x000fc4000f8e02ff */
[----:B------:R1:W-:Y:S01]  /*129e0*/  STL [R1+0x2fb4], R5 ;  /* 0x002fb40501007387 */ /* 0x0003e20000100800 */
[----:B------:R-:W-:Y:S01]  /*129f0*/  IMAD R30, R30, UR76, RZ ;  /* 0x0000004c1e1e7c24 */ /* 0x000fe2000f8e02ff */
[----:B0-----:R-:W-:Y:S01]  /*12a00*/  IADD3 R19, P5, PT, R47, UR24, RZ ;  /* 0x000000182f137c10 */ /* 0x001fe2000ffbe0ff */
[----:B------:R-:W-:Y:S01]  /*12a10*/  IMAD R31, R31, UR76, RZ ;  /* 0x0000004c1f1f7c24 */ /* 0x000fe2000f8e02ff */
[----:B------:R-:W-:Y:S01]  /*12a20*/  LEA.HI.X.SX32 R11, R11, UR25, 0x1, P1 ;  /* 0x000000190b0b7c11 */ /* 0x000fe200088f0eff */
[----:B------:R-:W-:Y:S01]  /*12a30*/  IMAD R32, R32, UR76, RZ ;  /* 0x0000004c20207c24 */ /* 0x000fe2000f8e02ff */
[----:B------:R-:W-:Y:S01]  /*12a40*/  UIMAD UR21, UR21, 0x2a, URZ ;  /* 0x0000002a151578a4 */ /* 0x000fe2000f8e02ff */
[----:B------:R-:W-:Y:S01]  /*12a50*/  STL [R1+0x2fb8], R19 ;  /* 0x002fb81301007387 */ /* 0x000fe20000100800 */
[----:B------:R-:W-:Y:S01]  /*12a60*/  IMAD R33, R33, UR76, RZ ;  /* 0x0000004c21217c24 */ /* 0x000fe2000f8e02ff */
[----:B------:R-:W-:Y:S01]  /*12a70*/  UIMAD UR22, UR22, 0x29, URZ ;  /* 0x00000029161678a4 */ /* 0x000fe2000f8e02ff */
[----:B-1----:R-:W-:Y:S01]  /*12a80*/  IADD3 R5, P3, PT, R48, UR24, RZ ;  /* 0x0000001830057c10 */ /* 0x002fe2000ff7e0ff */
[----:B------:R0:W-:Y:S01]  /*12a90*/  STL [R1+0x2fac], R10 ;  /* 0x002fac0a01007387 */ /* 0x0001e20000100800 */
[----:B------:R-:W-:Y:S01]  /*12aa0*/  IMAD R34, R34, UR76, RZ ;  /* 0x0000004c22227c24 */ /* 0x000fe2000f8e02ff */
[----:B------:R-:W-:-:S02]  /*12ab0*/  UIMAD UR23, UR23, 0x28, URZ ;  /* 0x00000028171778a4 */ /* 0x000fc4000f8e02ff */
[----:B------:R1:W-:Y:S01]  /*12ac0*/  STL [R1+0x2fb0], R5 ;  /* 0x002fb00501007387 */ /* 0x0003e20000100800 */
[----:B------:R-:W-:Y:S01]  /*12ad0*/  IMAD R35, R35, UR76, RZ ;  /* 0x0000004c23237c24 */ /* 0x000fe2000f8e02ff */
[----:B------:R-:W-:Y:S01]  /*12ae0*/  UIMAD UR28, UR28, 0x27, URZ ;  /* 0x000000271c1c78a4 */ /* 0x000fe2000f8e02ff */
[----:B------:R-:W-:Y:S01]  /*12af0*/  IMAD R36, R36, UR76, RZ ;  /* 0x0000004c24247c24 */ /* 0x000fe2000f8e02ff */
[----:B------:R-:W-:Y:S01]  /*12b00*/  UIMAD UR29, UR29, 0x26, URZ ;  /* 0x000000261d1d78a4 */ /* 0x000fe2000f8e02ff */
[----:B0-----:R-:W-:Y:S01]  /*12b10*/  IADD3 R10, P1, PT, R49, UR24, RZ ;  /* 0x00000018310a7c10 */ /* 0x001fe2000ff3e0ff */
[----:B------:R0:W-:Y:S01]  /*12b20*/  STL [R1+0x2fa4], R11 ;  /* 0x002fa40b01007387 */ /* 0x0001e20000100800 */
[----:B------:R-:W-:Y:S01]  /*12b30*/  IMAD R37, R37, UR76, RZ ;  /* 0x0000004c25257c24 */ /* 0x000fe2000f8e02ff */
[----:B------:R-:W-:Y:S01]  /*12b40*/  UIMAD UR30, UR30, 0x25, URZ ;  /* 0x000000251e1e78a4 */ /* 0x000fe2000f8e02ff */
[----:B-1----:R-:W-:Y:S01]  /*12b50*/  LEA.HI.X.SX32 R5, R18, UR25, 0x1, P2 ;  /* 0x0000001912057c11 */ /* 0x002fe200090f0eff */
[----:B------:R1:W-:Y:S01]  /*12b60*/  STL [R1+0x2fa8], R10 ;  /* 0x002fa80a01007387 */ /* 0x0003e20000100800 */
[----:B------:R-:W-:Y:S01]  /*12b70*/  IMAD R38, R38, UR76, RZ ;  /* 0x0000004c26267c24 */ /* 0x000fe2000f8e02ff */
[----:B------:R-:W-:-:S02]  /*12b80*/  UIMAD UR31, UR31, 0x24, URZ ;  /* 0x000000241f1f78a4 */ /* 0x000fc4000f8e02ff */
[----:B------:R2:W-:Y:S01]  /*12b90*/  STL [R1+0x2f9c], R5 ;  /* 0x002f9c0501007387 */ /* 0x0005e20000100800 */
[----:B------:R-:W-:Y:S01]  /*12ba0*/  IMAD R39, R39, UR76, RZ ;  /* 0x0000004c27277c24 */ /* 0x000fe2000f8e02ff */
[----:B0-----:R-:W-:Y:S01]  /*12bb0*/  IADD3 R11, P2, PT, R50, UR24, RZ ;  /* 0x00000018320b7c10 */ /* 0x001fe2000ff5e0ff */
[----:B------:R-:W-:Y:S01]  /*12bc0*/  IMAD R40, R40, UR76, RZ ;  /* 0x0000004c28287c24 */ /* 0x000fe2000f8e02ff */
[----:B------:R-:W-:Y:S01]  /*12bd0*/  UIMAD UR32, UR32, 0x23, URZ ;  /* 0x00000023202078a4 */ /* 0x000fe2000f8e02ff */
[----:B-1----:R-:W-:Y:S02]  /*12be0*/  LEA.HI.X.SX32 R10, R46, UR25, 0x1, P4 ;  /* 0x000000192e0a7c11 */ /* 0x002fe4000a0f0eff */
[----:B------:R0:W-:Y:S01]  /*12bf0*/  STL [R1+0x2fa0], R11 ;  /* 0x002fa00b01007387 */ /* 0x0001e20000100800 */
[----:B------:R-:W-:Y:S01]  /*12c00*/  IMAD R41, R41, UR76, RZ ;  /* 0x0000004c29297c24 */ /* 0x000fe2000f8e02ff */
[----:B------:R-:W-:Y:S01]  /*12c10*/  UIMAD UR33, UR33, 0x22, URZ ;  /* 0x00000022212178a4 */ /* 0x000fe2000f8e02ff */
[----:B--2---:R-:W-:Y:S01]  /*12c20*/  IADD3 R5, P4, PT, R51, UR24, RZ ;  /* 0x0000001833057c10 */ /* 0x004fe2000ff9e0ff */
[----:B------:R-:W-:Y:S01]  /*12c30*/  IMAD R55, R24, UR77, RZ ;  /* 0x0000004d18377c24 */ /* 0x000fe2000f8e02ff */
[----:B------:R1:W-:Y:S01]  /*12c40*/  STL [R1+0x2f94], R10 ;  /* 0x002f940a01007387 */ /* 0x0003e20000100800 */
[----:B------:R-:W-:Y:S01]  /*12c50*/  IMAD R56, R23, UR77, RZ ;  /* 0x0000004d17387c24 */ /* 0x000fe2000f8e02ff */
[----:B------:R-:W-:Y:S01]  /*12c60*/  UIMAD UR34, UR34, 0x21, URZ ;  /* 0x00000021222278a4 */ /* 0x000fe2000f8e02ff */
[----:B------:R-:W-:Y:S01]  /*12c70*/  IMAD R17, R17, UR76, RZ ;  /* 0x0000004c11117c24 */ /* 0x000fe2000f8e02ff */
[----:B------:R-:W-:Y:S01]  /*12c80*/  USHF.L.U32 UR35, UR35, 0x5, URZ ;  /* 0x0000000523237899 */ /* 0x000fe200080006ff */
[----:B0-----:R-:W-:Y:S01]  /*12c90*/  LEA.HI.X.SX32 R11, R47, UR25, 0x1, P5 ;  /* 0x000000192f0b7c11 */ /* 0x001fe2000a8f0eff */
[----:B------:R0:W-:Y:S01]  /*12ca0*/  STL [R1+0x2f98], R5 ;  /* 0x002f980501007387 */ /* 0x0001e20000100800 */
[----:B------:R-:W-:Y:S01]  /*12cb0*/  IMAD R16, R16, UR76, RZ ;  /* 0x0000004c10107c24 */ /* 0x000fe2000f8e02ff */
[----:B------:R-:W-:Y:S01]  /*12cc0*/  UIMAD UR36, UR36, 0x1f, URZ ;  /* 0x0000001f242478a4 */ /* 0x000fe2000f8e02ff */
[----:B-1----:R-:W-:Y:S01]  /*12cd0*/  IADD3 R10, P5, PT, R54, UR24, RZ ;  /* 0x00000018360a7c10 */ /* 0x002fe2000ffbe0ff */
[----:B------:R1:W-:Y:S01]  /*12ce0*/  STL [R1+0x2f8c], R11 ;  /* 0x002f8c0b01007387 */ /* 0x0003e20000100800 */
[----:B------:R-:W-:Y:S01]  /*12cf0*/  IMAD R15, R15, UR76, RZ ;  /* 0x0000004c0f0f7c24 */ /* 0x000fe2000f8e02ff */
[----:B------:R-:W-:-:S02]  /*12d00*/  UIMAD UR37, UR37, 0x1e, URZ ;  /* 0x0000001e252578a4 */ /* 0x000fc4000f8e02ff */
[----:B------:R-:W2:Y:S01]  /*12d10*/  LDL.LU R61, [R1+0x190] ;  /* 0x00019000013d7983 */ /* 0x000ea20000300800 */
[----:B0-----:R-:W-:Y:S01]  /*12d20*/  LEA.HI.X.SX32 R5, R48, UR25, 0x1, P3 ;  /* 0x0000001930057c11 */ /* 0x001fe200098f0eff */
[----:B------:R-:W-:Y:S01]  /*12d30*/  IMAD R14, R14, UR76, RZ ;  /* 0x0000004c0e0e7c24 */ /* 0x000fe2000f8e02ff */
[----:B------:R-:W-:Y:S01]  /*12d40*/  UIMAD UR38, UR38, 0x1d, URZ ;  /* 0x0000001d262678a4 */ /* 0x000fe2000f8e02ff */
[----:B------:R0:W-:Y:S01]  /*12d50*/  STL [R1+0x2f90], R10 ;  /* 0x002f900a01007387 */ /* 0x0001e20000100800 */
[----:B------:R-:W-:Y:S01]  /*12d60*/  IMAD R13, R13, UR76, RZ ;  /* 0x0000004c0d0d7c24 */ /* 0x000fe2000f8e02ff */
[----:B-1----:R-:W-:Y:S01]  /*12d70*/  IADD3 R11, P3, PT, R55, UR24, RZ ;  /* 0x00000018370b7c10 */ /* 0x002fe2000ff7e0ff */
[----:B------:R-:W-:Y:S01]  /*12d80*/  IMAD R12, R12, UR76, RZ ;  /* 0x0000004c0c0c7c24 */ /* 0x000fe2000f8e02ff */
[----:B------:R1:W-:Y:S01]  /*12d90*/  STL [R1+0x2f84], R5 ;  /* 0x002f840501007387 */ /* 0x0003e20000100800 */
[----:B------:R-:W-:Y:S01]  /*12da0*/  IMAD R57, R22, UR77, RZ ;  /* 0x0000004d16397c24 */ /* 0x000fe2000f8e02ff */
[----:B------:R-:W-:Y:S01]  /*12db0*/  LEA.HI.X.SX32 R18, R0, UR27, 0x1, P0 ;  /* 0x0000001b00127c11 */ /* 0x000fe200080f0eff */
[----:B------:R-:W-:Y:S01]  /*12dc0*/  IMAD R9, R9, UR76, RZ ;  /* 0x0000004c09097c24 */ /* 0x000fe2000f8e02ff */
[----:B------:R-:W-:Y:S01]  /*12dd0*/  UIMAD UR39, UR39, 0x1c, URZ ;  /* 0x0000001c272778a4 */ /* 0x000fe2000f8e02ff */
[----:B0-----:R-:W-:Y:S01]  /*12de0*/  LEA.HI.X.SX32 R10, R49, UR25, 0x1, P1 ;  /* 0x00000019310a7c11 */ /* 0x001fe200088f0eff */
[----:B------:R0:W-:Y:S01]  /*12df0*/  STL [R1+0x2f88], R11 ;  /* 0x002f880b01007387 */ /* 0x0001e20000100800 */
[----:B------:R-:W-:Y:S01]  /*12e00*/  IMAD R8, R8, UR76, RZ ;  /* 0x0000004c08087c24 */ /* 0x000fe2000f8e02ff */
[----:B------:R-:W-:Y:S01]  /*12e10*/  UIMAD UR40, UR40, 0x1b, URZ ;  /* 0x0000001b282878a4 */ /* 0x000fe2000f8e02ff */
[----:B-1----:R-:W-:Y:S01]  /*12e20*/  IADD3 R5, P1, PT, R56, UR24, RZ ;  /* 0x0000001838057c10 */ /* 0x002fe2000ff3e0ff */
[----:B------:R-:W3:Y:S01]  /*12e30*/  LDL.LU R20, [R1+0x18c] ;  /* 0x00018c0001147983 */ /* 0x000ee20000300800 */
[----:B------:R-:W-:Y:S01]  /*12e40*/  IMAD R7, R7, UR76, RZ ;  /* 0x0000004c07077c24 */ /* 0x000fe2000f8e02ff */
[----:B------:R-:W-:-:S02]  /*12e50*/  UIMAD UR41, UR41, 0x1a, URZ ;  /* 0x0000001a292978a4 */ /* 0x000fc4000f8e02ff */
[----:B------:R1:W-:Y:S01]  /*12e60*/  STL [R1+0x2f7c], R10 ;  /* 0x002f7c0a01007387 */ /* 0x0003e20000100800 */
[----:B------:R-:W-:Y:S01]  /*12e70*/  IMAD R6, R6, UR76, RZ ;  /* 0x0000004c06067c24 */ /* 0x000fe2000f8e02ff */
[----:B0-----:R-:W-:Y:S01]  /*12e80*/  LEA.HI.X.SX32 R11, R50, UR25, 0x1, P2 ;  /* 0x00000019320b7c11 */ /* 0x001fe200090f0eff */
[----:B------:R-:W-:Y:S01]  /*12e90*/  IMAD R4, R4, UR76, RZ ;  /* 0x0000004c04047c24 */ /* 0x000fe2000f8e02ff */
[----:B------:R0:W-:Y:S01]  /*12ea0*/  STL [R1+0x2f80], R5 ;  /* 0x002f800501007387 */ /* 0x0001e20000100800 */
[----:B------:R-:W-:Y:S01]  /*12eb0*/  IMAD R3, R3, UR76, RZ ;  /* 0x0000004c03037c24 */ /* 0x000fe2000f8e02ff */
[----:B------:R-:W-:Y:S02]  /*12ec0*/  UIMAD UR42, UR42, 0x19, URZ ;  /* 0x000000192a2a78a4 */ /* 0x000fe4000f8e02ff */
[----:B------:R-:W-:Y:S01]  /*12ed0*/  STL [R1+0x2f74], R11 ;  /* 0x002f740b01007387 */ /* 0x000fe20000100800 */
[----:B------:R-:W-:Y:S01]  /*12ee0*/  IMAD R2, R2, UR76, RZ ;  /* 0x0000004c02027c24 */ /* 0x000fe2000f8e02ff */
[----:B-1----:R-:W-:Y:S01]  /*12ef0*/  LEA.HI.X.SX32 R10, R51, UR25, 0x1, P4 ;  /* 0x00000019330a7c11 */ /* 0x002fe2000a0f0eff */
[----:B------:R-:W-:Y:S01]  /*12f00*/  UIMAD UR43, UR43, 0x18, URZ ;  /* 0x000000182b2b78a4 */ /* 0x000fe2000f8e02ff */
[----:B------:R-:W4:Y:S01]  /*12f10*/  LDL.LU R21, [R1+0x188] ;  /* 0x0001880001157983 */ /* 0x000f220000300800 */
[----:B------:R-:W-:Y:S01]  /*12f20*/  UIMAD UR44, UR44, 0x17, URZ ;  /* 0x000000172c2c78a4 */ /* 0x000fe2000f8e02ff */
[----:B0-----:R-:W-:Y:S01]  /*12f30*/  IADD3 R5, P2, PT, R57, UR24, RZ ;  /* 0x0000001839057c10 */ /* 0x001fe2000ff5e0ff */
[----:B------:R-:W-:-:S02]  /*12f40*/  UIMAD UR45, UR45, 0x16, URZ ;  /* 0x000000162d2d78a4 */ /* 0x000fc4000f8e02ff */
[----:B------:R-:W-:Y:S02]  /*12f50*/  UIMAD UR46, UR46, 0x15, URZ ;  /* 0x000000152e2e78a4 */ /* 0x000fe4000f8e02ff */
[----:B------:R0:W-:Y:S01]  /*12f60*/  STL [R1+0x2f78], R5 ;  /* 0x002f780501007387 */ /* 0x0001e20000100800 */
[----:B------:R-:W-:Y:S02]  /*12f70*/  UIMAD UR47, UR47, 0x14, URZ ;  /* 0x000000142f2f78a4 */ /* 0x000fe4000f8e02ff */
[----:B------:R-:W-:Y:S01]  /*12f80*/  UIMAD UR48, UR48, 0x13, URZ ;  /* 0x00000013303078a4 */ /* 0x000fe2000f8e02ff */
[----:B------:R1:W-:Y:S01]  /*12f90*/  STL [R1+0x2f6c], R10 ;  /* 0x002f6c0a01007387 */ /* 0x0003e20000100800 */
[----:B------:R-:W-:Y:S02]  /*12fa0*/  UIMAD UR49, UR49, 0x12, URZ ;  /* 0x00000012313178a4 */ /* 0x000fe4000f8e02ff */
[----:B------:R-:W-:Y:S01]  /*12fb0*/  USHF.L.U32 UR50, UR50, 0x4, URZ ;  /* 0x0000000432327899 */ /* 0x000fe200080006ff */
[----:B------:R-:W5:Y:S01]  /*12fc0*/  LDL.LU R23, [R1+0x184] ;  /* 0x0001840001177983 */ /* 0x000f620000300800 */
[----:B------:R-:W-:Y:S01]  /*12fd0*/  UIMAD UR51, UR51, 0xf, URZ ;  /* 0x0000000f333378a4 */ /* 0x000fe2000f8e02ff */
[----:B0-----:R-:W-:Y:S01]  /*12fe0*/  IADD3 R5, P4, PT, R59, UR24, RZ ;  /* 0x000000183b057c10 */ /* 0x001fe2000ff9e0ff */
[----:B------:R-:W-:-:S02]  /*12ff0*/  UIMAD UR52, UR52, 0xe, URZ ;  /* 0x0000000e343478a4 */ /* 0x000fc4000f8e02ff */
[----:B------:R-:W-:Y:S01]  /*13000*/  UIMAD UR53, UR53, 0xd, URZ ;  /* 0x0000000d353578a4 */ /* 0x000fe2000f8e02ff */
[----:B-1----:R-:W-:Y:S01]  /*13010*/  LEA.HI.X.SX32 R10, R54, UR25, 0x1, P5 ;  /* 0x00000019360a7c11 */ /* 0x002fe2000a8f0eff */
[----:B------:R0:W-:Y:S01]  /*13020*/  STL [R1+0x2f70], R5 ;  /* 0x002f700501007387 */ /* 0x0001e20000100800 */
[----:B------:R-:W-:Y:S02]  /*13030*/  UIMAD UR54, UR54, 0xc, URZ ;  /* 0x0000000c363678a4 */ /* 0x000fe4000f8e02ff */
[----:B------:R-:W-:Y:S01]  /*13040*/  UIMAD UR55, UR55, 0xb, URZ ;  /* 0x0000000b373778a4 */ /* 0x000fe2000f8e02ff */
[----:B------:R1:W-:Y:S01]  /*13050*/  STL [R1+0x2f64], R10 ;  /* 0x002f640a01007387 */ /* 0x0003e20000100800 */
[----:B------:R-:W-:Y:S02]  /*13060*/  UIMAD UR56, UR56, 0xa, URZ ;  /* 0x0000000a383878a4 */ /* 0x000fe4000f8e02ff */
[----:B------:R-:W-:Y:S01]  /*13070*/  UIMAD UR57, UR57, 0x9, URZ ;  /* 0x00000009393978a4 */ /* 0x000fe2000f8e02ff */
[----:B------:R-:W5:Y:S01]  /*13080*/  LDL.LU R47, [R1+0x174] ;  /* 0x00017400012f7983 */ /* 0x000f620000300800 */
[----:B------:R-:W-:-:S02]  /*13090*/  USHF.L.U32 UR58, UR58, 0x3, URZ ;  /* 0x000000033a3a7899 */ /* 0x000fc400080006ff */
[----:B------:R-:W-:Y:S01]  /*130a0*/  UIMAD UR59, UR59, 0x7, URZ ;  /* 0x000000073b3b78a4 */ /* 0x000fe2000f8e02ff */
[----:B------:R-:W5:Y:S01]  /*130b0*/  LDL.LU R22, [R1+0x168] ;  /* 0x0001680001167983 */ /* 0x000f620000300800 */
[----:B0-----:R-:W-:Y:S01]  /*130c0*/  IADD3 R5, P5, PT, R60, UR24, RZ ;  /* 0x000000183c057c10 */ /* 0x001fe2000ffbe0ff */
[----:B------:R-:W-:Y:S01]  /*130d0*/  UIMAD UR60, UR60, 0x6, URZ ;  /* 0x000000063c3c78a4 */ /* 0x000fe2000f8e02ff */
[----:B-1----:R-:W-:Y:S01]  /*130e0*/  LEA.HI.X.SX32 R10, R55, UR25, 0x1, P3 ;  /* 0x00000019370a7c11 */ /* 0x002fe200098f0eff */
[----:B------:R-:W-:Y:S02]  /*130f0*/  UIMAD UR61, UR61, 0x5, URZ ;  /* 0x000000053d3d78a4 */ /* 0x000fe4000f8e02ff */
[----:B------:R0:W-:Y:S01]  /*13100*/  STL [R1+0x2f68], R5 ;  /* 0x002f680501007387 */ /* 0x0001e20000100800 */
[----:B------:R-:W-:Y:S01]  /*13110*/  LEA.HI.X.SX32 R11, R57, UR25, 0x1, P2 ;  /* 0x00000019390b7c11 */ /* 0x000fe200090f0eff */
[----:B------:R-:W-:Y:S02]  /*13120*/  USHF.L.U32 UR62, UR62, 0x2, URZ ;  /* 0x000000023e3e7899 */ /* 0x000fe400080006ff */
[----:B------:R-:W5:Y:S01]  /*13130*/  LDL.LU R46, [R1+0x164] ;  /* 0x00016400012e7983 */ /* 0x000f620000300800 */
[----:B------:R-:W-:-:S02]  /*13140*/  UIMAD UR63, UR63, 0x3, URZ ;  /* 0x000000033f3f78a4 */ /* 0x000fc4000f8e02ff */
[----:B------:R-:W-:Y:S01]  /*13150*/  USHF.L.U32 UR64, UR64, 0x1, URZ ;  /* 0x0000000140407899 */ /* 0x000fe200080006ff */
[----:B------:R-:W1:Y:S01]  /*13160*/  LDCU UR26, c[0x0][0x3a8] ;  /* 0x00007500ff1a77ac */ /* 0x000e620008000800 */
[----:B0-----:R-:W-:Y:S01]  /*13170*/  LEA.HI.X.SX32 R5, R56, UR25, 0x1, P1 ;  /* 0x0000001938057c11 */ /* 0x001fe200088f0eff */
[----:B------:R0:W-:Y:S01]  /*13180*/  STL [R1+0x2f60], R10 ;  /* 0x002f600a01007387 */ /* 0x0001e20000100800 */
[----:B------:R-:W1:Y:S03]  /*13190*/  LDCU UR77, c[0x0][0x3a8] ;  /* 0x00007500ff4d77ac */ /* 0x000e660008000800 */
[----:B------:R0:W-:Y:S01]  /*131a0*/  STL [R1+0x2f5c], R5 ;  /* 0x002f5c0501007387 */ /* 0x0001e20000100800 */
[----:B------:R-:W1:Y:S01]  /*131b0*/  LDCU UR24, c[0x0][0x3a8] ;  /* 0x00007500ff1877ac */ /* 0x000e620008000800 */
[----:B0-----:R-:W-:Y:S02]  /*131c0*/  LEA.HI.X.SX32 R10, R59, UR25, 0x1, P4 ;  /* 0x000000193b0a7c11 */ /* 0x001fe4000a0f0eff */
[----:B------:R0:W-:Y:S01]  /*131d0*/  STL [R1+0x2f58], R11 ;  /* 0x002f580b01007387 */ /* 0x0001e20000100800 */
[----:B------:R-:W1:Y:S01]  /*131e0*/  LDCU UR27, c[0x0][0x3a8] ;  /* 0x00007500ff1b77ac */ /* 0x000e620008000800 */
[----:B------:R-:W-:-:S02]  /*131f0*/  LEA.HI.X.SX32 R5, R60, UR25, 0x1, P5 ;  /* 0x000000193c057c11 */ /* 0x000fc4000a8f0eff */
[----:B------:R0:W-:Y:S04]  /*13200*/  STL [R1+0x2f54], R10 ;  /* 0x002f540a01007387 */ /* 0x0001e80000100800 */
[----:B------:R-:W5:Y:S04]  /*13210*/  LDL.LU R24, [R1+0x160] ;  /* 0x0001600001187983 */ /* 0x000f680000300800 */
[----:B------:R-:W-:Y:S04]  /*13220*/  STL [R1+0x2f50], R5 ;  /* 0x002f500501007387 */ /* 0x000fe80000100800 */
[----:B0-----:R-:W5:Y:S04]  /*13230*/  LDL.LU R11, [R1+0x158] ;  /* 0x00015800010b7983 */ /* 0x001f680000300800 */
[----:B------:R-:W5:Y:S04]  /*13240*/  LDL.LU R60, [R1+0x150] ;  /* 0x00015000013c7983 */ /* 0x000f680000300800 */
[----:B------:R-:W5:Y:S04]  /*13250*/  LDL.LU R10, [R1+0x14c] ;  /* 0x00014c00010a7983 */ /* 0x000f680000300800 */
[----:B------:R-:W5:Y:S04]  /*13260*/  LDL.LU R59, [R1+0x148] ;  /* 0x00014800013b7983 */ /* 0x000f680000300800 */
[----:B------:R-:W5:Y:S04]  /*13270*/  LDL.LU R0, [R1+0x13c] ;  /* 0x00013c0001007983 */ /* 0x000f680000300800 */
[----:B------:R2:W-:Y:S04]  /*13280*/  STL [R1+0x65b8], R18 ;  /* 0x0065b81201007387 */ /* 0x0005e80000100800 */
[----:B------:R-:W5:Y:S04]  /*13290*/  LDL.LU R57, [R1+0x130] ;  /* 0x0001300001397983 */ /* 0x000f680000300800 */
[----:B------:R-:W5:Y:S01]  /*132a0*/  LDL.LU R56, [R1+0x124] ;  /* 0x0001240001387983 */ /* 0x000f620000300800 */
[----:B--2---:R-:W-:-:S03]  /*132b0*/  IMAD R18, R61, UR76, RZ ;  /* 0x0000004c3d127c24 */ /* 0x004fc6000f8e02ff */
[----:B------:R-:W2:Y:S04]  /*132c0*/  LDL.LU R61, [R1+0x11c] ;  /* 0x00011c00013d7983 */ /* 0x000ea80000300800 */
[----:B------:R-:W2:Y:S04]  /*132d0*/  LDL.LU R55, [R1+0x118] ;  /* 0x0001180001377983 */ /* 0x000ea80000300800 */
[----:B------:R-:W2:Y:S04]  /*132e0*/  LDL.LU R54, [R1+0x114] ;  /* 0x0001140001367983 */ /* 0x000ea80000300800 */
[----:B------:R-:W2:Y:S01]  /*132f0*/  LDL.LU R5, [R1+0x10c] ;  /* 0x00010c0001057983 */ /* 0x000ea20000300800 */
[----:B---3--:R-:W-:-:S03]  /*13300*/  IMAD R19, R20, UR76, RZ ;  /* 0x0000004c14137c24 */ /* 0x008fc6000f8e02ff */
[----:B------:R-:W3:Y:S01]  /*13310*/  LDL.LU R20, [R1+0x108] ;  /* 0x0001080001147983 */ /* 0x000ee20000300800 */
[----:B----4-:R-:W-:-:S03]  /*13320*/  IMAD R48, R21, UR76, RZ ;  /* 0x0000004c15307c24 */ /* 0x010fc6000f8e02ff */
[----:B------:R-:W4:Y:S04]  /*13330*/  LDL.LU R21, [R1+0x104] ;  /* 0x0001040001157983 */ /* 0x000f280000300800 */
[----:B------:R0:W-:Y:S01]  /*13340*/  STL [R1+0x290], R48 ;  /* 0x0002903001007387 */ /* 0x0001e20000100800 */
[----:B-----5:R-:W-:-:S03]  /*13350*/  IMAD R49, R23, UR76, RZ ;  /* 0x0000004c17317c24 */ /* 0x020fc6000f8e02ff */
[----:B------:R-:W5:Y:S04]  /*13360*/  LDL.LU R23, [R1+0x100] ;  /* 0x0001000001177983 */ /* 0x000f680000300800 */
[----:B------:R-:W-:Y:S04]  /*13370*/  STL [R1+0x28c], R49 ;  /* 0x00028c3101007387 */ /* 0x000fe80000100800 */
[----:B------:R-:W5:Y:S01]  /*13380*/  LDL.LU R51, [R1+0xfc] ;  /* 0x0000fc0001337983 */ /* 0x000f620000300800 */
[----:B0-----:R-:W-:Y:S02]  /*13390*/  IMAD R48, R47, UR76, RZ ;  /* 0x0000004c2f307c24 */ /* 0x001fe4000f8e02ff */
[----:B------:R-:W-:-:S03]  /*133a0*/  IMAD R47, R22, UR76, RZ ;  /* 0x0000004c162f7c24 */ /* 0x000fc6000f8e02ff */
[----:B------:R-:W-:Y:S04]  /*133b0*/  STL [R1+0x288], R48 ;  /* 0x0002883001007387 */ /* 0x000fe80000100800 */
[----:B------:R-:W5:Y:S04]  /*133c0*/  LDL.LU R22, [R1+0xf8] ;  /* 0x0000f80001167983 */ /* 0x000f680000300800 */
[----:B------:R0:W-:Y:S04]  /*133d0*/  STL [R1+0x284], R47 ;  /* 0x0002842f01007387 */ /* 0x0001e80000100800 */
[----:B------:R-:W5:Y:S01]  /*133e0*/  LDL.LU R50, [R1+0xf4] ;  /* 0x0000f40001327983 */ /* 0x000f620000300800 */
[----:B0-----:R-:W-:-:S03]  /*133f0*/  IMAD R47, R46, UR76, RZ ;  /* 0x0000004c2e2f7c24 */ /* 0x001fc6000f8e02ff */
[----:B------:R-:W5:Y:S04]  /*13400*/  LDL.LU R46, [R1+0xf0] ;  /* 0x0000f000012e7983 */ /* 0x000f680000300800 */
[----:B------:R0:W-:Y:S04]  /*13410*/  STL [R1+0x280], R47 ;  /* 0x0002802f01007387 */ /* 0x0001e80000100800 */
[----:B0-----:R-:W5:Y:S01]  /*13420*/  LDL.LU R47, [R1+0xec] ;  /* 0x0000ec00012f7983 */ /* 0x001f620000300800 */
[----:B------:R-:W-:-:S03]  /*13430*/  IMAD R24, R24, UR76, RZ ;  /* 0x0000004c18187c24 */ /* 0x000fc6000f8e02ff */
[----:B------:R-:W5:Y:S04]  /*13440*/  LDL.LU R48, [R1+0xe8] ;  /* 0x0000e80001307983 */ /* 0x000f680000300800 */
[----:B------:R-:W5:Y:S01]  /*13450*/  LDL.LU R49, [R1+0xe4] ;  /* 0x0000e40001317983 */ /* 0x000f620000300800 */
[----:B------:R-:W-:-:S03]  /*13460*/  IMAD R11, R11, UR76, RZ ;  /* 0x0000004c0b0b7c24 */ /* 0x000fc6000f8e02ff */
[----:B------:R0:W-:Y:S01]  /*13470*/  STL [R1+0x27c], R24 ;  /* 0x00027c1801007387 */ /* 0x0001e20000100800 */
[----:B------:R-:W-:-:S03]  /*13480*/  IMAD R60, R60, UR76, RZ ;  /* 0x0000004c3c3c7c24 */ /* 0x000fc6000f8e02ff */
[----:B0-----:R-:W5:Y:S04]  /*13490*/  LDL.LU R24, [R1+0x666c] ;  /* 0x00666c0001187983 */ /* 0x001f680000300800 */
[----:B------:R0:W-:Y:S01]  /*134a0*/  STL [R1+0x278], R11 ;  /* 0x0002780b01007387 */ /* 0x0001e20000100800 */
[----:B------:R-:W-:-:S03]  /*134b0*/  IMAD R59, R59, UR76, RZ ;  /* 0x0000004c3b3b7c24 */ /* 0x000fc6000f8e02ff */
[----:B0-----:R-:W5:Y:S04]  /*134c0*/  LDL.LU R11, [R1+0xe0] ;  /* 0x0000e000010b7983 */ /* 0x001f680000300800 */
[----:B------:R0:W-:Y:S02]  /*134d0*/  STL [R1+0x274], R60 ;  /* 0x0002743c01007387 */ /* 0x0001e40000100800 */
[----:B0-----:R-:W-:Y:S02]  /*134e0*/  IMAD R60, R10, UR76, RZ ;  /* 0x0000004c0a3c7c24 */ /* 0x001fe4000f8e02ff */
[----:B------:R-:W5:Y:S04]  /*134f0*/  LDL.LU R10, [R1+0xdc] ;  /* 0x0000dc00010a7983 */ /* 0x000f680000300800 */
[----:B------:R0:W-:Y:S01]  /*13500*/  STL [R1+0x270], R60 ;  /* 0x0002703c01007387 */ /* 0x0001e20000100800 */
[----:B------:R-:W-:-:S02]  /*13510*/  IMAD R56, R56, UR76, RZ ;  /* 0x0000004c38387c24 */ /* 0x000fc4000f8e02ff */
[----:B0-----:R-:W-:Y:S02]  /*13520*/  IMAD R60, R0, UR76, RZ ;  /* 0x0000004c003c7c24 */ /* 0x001fe4000f8e02ff */
[----:B------:R-:W5:Y:S04]  /*13530*/  LDL.LU R0, [R1+0xd8] ;  /* 0x0000d80001007983 */ /* 0x000f680000300800 */
[----:B------:R0:W-:Y:S04]  /*13540*/  STL [R1+0x26c], R59 ;  /* 0x00026c3b01007387 */ /* 0x0001e80000100800 */
[----:B------:R-:W-:Y:S01]  /*13550*/  STL [R1+0x268], R60 ;  /* 0x0002683c01007387 */ /* 0x000fe20000100800 */
[----:B0-----:R-:W-:-:S05]  /*13560*/  IMAD R59, R57, UR76, RZ ;  /* 0x0000004c393b7c24 */ /* 0x001fca000f8e02ff */
[----:B------:R-:W-:Y:S01]  /*13570*/  STL [R1+0x264], R59 ;  /* 0x0002643b01007387 */ /* 0x000fe20000100800 */
[----:B--2---:R-:W-:-:S03]  /*13580*/  IMAD R57, R61, UR76, RZ ;  /* 0x0000004c3d397c24 */ /* 0x004fc6000f8e02ff */
[----:B------:R-:W2:Y:S04]  /*13590*/  LDL.LU R61, [R1+0xd4] ;  /* 0x0000d400013d7983 */ /* 0x000ea80000300800 */
[----:B------:R0:W-:Y:S01]  /*135a0*/  STL [R1+0x260], R56 ;  /* 0x0002603801007387 */ /* 0x0001e20000100800 */
[----:B------:R-:W-:-:S03]  /*135b0*/  IMAD R54, R54, UR76, RZ ;  /* 0x0000004c36367c24 */ /* 0x000fc6000f8e02ff */
[----:B------:R-:W-:Y:S01]  /*135c0*/  STL [R1+0x25c], R57 ;  /* 0x00025c3901007387 */ /* 0x000fe20000100800 */
[----:B0-----:R-:W-:Y:S02]  /*135d0*/  IMAD R56, R55, UR76, RZ ;  /* 0x0000004c37387c24 */ /* 0x001fe4000f8e02ff */
[----:B------:R-:W-:-:S03]  /*135e0*/  IMAD R55, R5, UR76, RZ ;  /* 0x0000004c05377c24 */ /* 0x000fc6000f8e02ff */
[----:B------:R-:W-:Y:S04]  /*135f0*/  STL [R1+0x258], R56 ;  /* 0x0002583801007387 */ /* 0x000fe80000100800 */
[----:B------:R-:W2:Y:S04]  /*13600*/  LDL.LU R5, [R1+0xd0] ;  /* 0x0000d00001057983 */ /* 0x000ea80000300800 */
[----:B------:R3:W-:Y:S04]  /*13610*/  STL [R1+0x254], R54 ;  /* 0x0002543601007387 */ /* 0x0007e80000100800 */
[----:B------:R-:W-:Y:S01]  /*13620*/  STL [R1+0x250], R55 ;  /* 0x0002503701007387 */ /* 0x000fe20000100800 */
[----:B----4-:R-:W-:-:S02]  /*13630*/  IMAD R21, R21, UR76, RZ ;  /* 0x0000004c15157c24 */ /* 0x010fc4000f8e02ff */
[----:B---3--:R-:W-:Y:S02]  /*13640*/  IMAD R54, R20, UR76, RZ ;  /* 0x0000004c14367c24 */ /* 0x008fe4000f8e02ff */
[----:B------:R-:W3:Y:S04]  /*13650*/  LDL.LU R20, [R1+0xcc] ;  /* 0x0000cc0001147983 */ /* 0x000ee80000300800 */
[----:B------:R5:W-:Y:S04]  /*13660*/  STL [R1+0x24c], R54 ;  /* 0x00024c3601007387 */ /* 0x000be80000100800 */
[----:B------:R0:W-:Y:S01]  /*13670*/  STL [R1+0x248], R21 ;  /* 0x0002481501007387 */ /* 0x0001e20000100800 */
[----:B-----5:R-:W-:-:S03]  /*13680*/  IMAD R54, R23, UR76, RZ ;  /* 0x0000004c17367c24 */ /* 0x020fc6000f8e02ff */
[----:B0-----:R-:W4:Y:S04]  /*13690*/  LDL.LU R21, [R1+0xc8] ;  /* 0x0000c80001157983 */ /* 0x001f280000300800 */
[----:B------:R-:W5:Y:S04]  /*136a0*/  LDL.LU R23, [R1+0xc4] ;  /* 0x0000c40001177983 */ /* 0x000f680000300800 */
[----:B------:R0:W-:Y:S02]  /*136b0*/  STL [R1+0x244], R54 ;  /* 0x0002443601007387 */ /* 0x0001e40000100800 */
[----:B0-----:R-:W-:-:S02]  /*136c0*/  IMAD R54, R51, UR76, RZ ;  /* 0x0000004c33367c24 */ /* 0x001fc4000f8e02ff */
[----:B------:R-:W-:Y:S02]  /*136d0*/  IMAD R51, R22, UR76, RZ ;  /* 0x0000004c16337c24 */ /* 0x000fe4000f8e02ff */
[----:B------:R-:W5:Y:S01]  /*136e0*/  LDL.LU R22, [R1+0xc0] ;  /* 0x0000c00001167983 */ /* 0x000f620000300800 */
[----:B------:R-:W-:-:S03]  /*136f0*/  IMAD R50, R50, UR76, RZ ;  /* 0x0000004c32327c24 */ /* 0x000fc6000f8e02ff */
[----:B------:R-:W-:Y:S01]  /*13700*/  STL [R1+0x240], R54 ;  /* 0x0002403601007387 */ /* 0x000fe20000100800 */
[----:B------:R-:W-:-:S03]  /*13710*/  IMAD R46, R46, UR76, RZ ;  /* 0x0000004c2e2e7c24 */ /* 0x000fc6000f8e02ff */
[----:B------:R-:W-:Y:S04]  /*13720*/  STL [R1+0x23c], R51 ;  /* 0x00023c3301007387 */ /* 0x000fe80000100800 */
[----:B------:R0:W-:Y:S04]  /*13730*/  STL [R1+0x238], R50 ;  /* 0x0002383201007387 */ /* 0x0001e80000100800 */
[----:B------:R-:W-:Y:S01]  /*13740*/  STL [R1+0x234], R46 ;  /* 0x0002342e01007387 */ /* 0x000fe20000100800 */
[----:B------:R-:W-:-:S03]  /*13750*/  IMAD R47, R47, UR76, RZ ;  /* 0x0000004c2f2f7c24 */ /* 0x000fc6000f8e02ff */
[----:B------:R-:W-:Y:S01]  /*13760*/  STL [R1+0x65d0], R46 ;  /* 0x0065d02e01007387 */ /* 0x000fe20000100800 */
[----:B------:R-:W-:-:S03]  /*13770*/  IMAD R48, R48, UR76, RZ ;  /* 0x0000004c30307c24 */ /* 0x000fc6000f8e02ff */
[----:B------:R-:W-:Y:S01]  /*13780*/  STL [R1+0x230], R47 ;  /* 0x0002302f01007387 */ /* 0x000fe20000100800 */
[----:B------:R-:W-:-:S03]  /*13790*/  IMAD R49, R49, UR76, RZ ;  /* 0x0000004c31317c24 */ /* 0x000fc6000f8e02ff */
[----:B------:R-:W-:Y:S04]  /*137a0*/  STL [R1+0x65d4], R47 ;  /* 0x0065d42f01007387 */ /* 0x000fe80000100800 */
[----:B------:R-:W-:Y:S04]  /*137b0*/  STL [R1+0x22c], R48 ;  /* 0x00022c3001007387 */ /* 0x000fe80000100800 */
[----:B------:R-:W-:Y:S01]  /*137c0*/  STL [R1+0x65d8], R48 ;  /* 0x0065d83001007387 */ /* 0x000fe20000100800 */
[----:B0-----:R-:W-:Y:S02]  /*137d0*/  IMAD R50, R11, UR76, RZ ;  /* 0x0000004c0b327c24 */ /* 0x001fe4000f8e02ff */
[----:B------:R-:W-:-:S02]  /*137e0*/  IMAD R51, R10, UR76, RZ ;  /* 0x0000004c0a337c24 */ /* 0x000fc4000f8e02ff */
[----:B------:R-:W-:Y:S02]  /*137f0*/  IMAD R10, R0, UR76, RZ ;  /* 0x0000004c000a7c24 */ /* 0x000fe4000f8e02ff */
[----:B------:R-:W5:Y:S04]  /*13800*/  LDL.LU R0, [R1+0xbc] ;  /* 0x0000bc0001007983 */ /* 0x000f680000300800 */
[----:B------:R-:W-:Y:S04]  /*13810*/  STL [R1+0x228], R49 ;  /* 0x0002283101007387 */ /* 0x000fe80000100800 */
[----:B------:R2:W-:Y:S04]  /*13820*/  STL [R1+0x21c], R10 ;  /* 0x00021c0a01007387 */ /* 0x0005e80000100800 */
[----:B------:R0:W-:Y:S01]  /*13830*/  STL [R1+0x65dc], R49 ;  /* 0x0065dc3101007387 */ /* 0x0001e20000100800 */
[----:B--2---:R-:W-:-:S03]  /*13840*/  IMAD R10, R61, UR76, RZ ;  /* 0x0000004c3d0a7c24 */ /* 0x004fc6000f8e02ff */
[----:B------:R-:W2:Y:S04]  /*13850*/  LDL.LU R61, [R1+0xb8] ;  /* 0x0000b800013d7983 */ /* 0x000ea80000300800 */
[----:B------:R-:W-:Y:S04]  /*13860*/  STL [R1+0x224], R50 ;  /* 0x0002243201007387 */ /* 0x000fe80000100800 */
[----:B------:R-:W-:Y:S04]  /*13870*/  STL [R1+0x218], R10 ;  /* 0x0002180a01007387 */ /* 0x000fe80000100800 */
[----:B------:R-:W-:Y:S04]  /*13880*/  STL [R1+0x65e0], R50 ;  /* 0x0065e03201007387 */ /* 0x000fe80000100800 */
[----:B------:R-:W-:Y:S01]  /*13890*/  STL [R1+0x220], R51 ;  /* 0x0002203301007387 */ /* 0x000fe20000100800 */
[----:B------:R-:W-:-:S03]  /*138a0*/  IMAD R54, R5, UR76, RZ ;  /* 0x0000004c05367c24 */ /* 0x000fc6000f8e02ff */
[----:B------:R-:W-:Y:S04]  /*138b0*/  STL [R1+0x65e4], R51 ;  /* 0x0065e43301007387 */ /* 0x000fe80000100800 */
[----:B0-----:R-:W2:Y:S04]  /*138c0*/  LDL.LU R49, [R1+0xb0] ;  /* 0x0000b00001317983 */ /* 0x001ea80000300800 */
[----:B------:R-:W-:Y:S04]  /*138d0*/  STL [R1+0x214], R54 ;  /* 0x0002143601007387 */ /* 0x000fe80000100800 */
[----:B------:R0:W-:Y:S04]  /*138e0*/  STL [R1+0x65e8], R54 ;  /* 0x0065e83601007387 */ /* 0x0001e80000100800 */
[----:B0-----:R-:W2:Y:S04]  /*138f0*/  LDL.LU R54, [R1+0xa8] ;  /* 0x0000a80001367983 */ /* 0x001ea80000300800 */
[----:B------:R-:W2:Y:S01]  /*13900*/  LDL.LU R51, [R1+0xa4] ;  /* 0x0000a40001337983 */ /* 0x000ea20000300800 */
[----:B---3--:R-:W-:-:S02]  /*13910*/  IMAD R55, R20, UR76, RZ ;  /* 0x0000004c14377c24 */ /* 0x008fc4000f8e02ff */
[----:B----4-:R-:W-:Y:S02]  /*13920*/  IMAD R56, R21, UR76, RZ ;  /* 0x0000004c15387c24 */ /* 0x010fe4000f8e02ff */
[----:B-----5:R-:W-:Y:S02]  /*13930*/  IMAD R57, R23, UR76, RZ ;  /* 0x0000004c17397c24 */ /* 0x020fe4000f8e02ff */
[----:B------:R-:W-:-:S05]  /*13940*/  IMAD R5, R22, UR76, RZ ;  /* 0x0000004c16057c24 */ /* 0x000fca000f8e02ff */
[----:B------:R0:W-:Y:S04]  /*13950*/  STL [R1+0x204], R5 ;  /* 0x0002040501007387 */ /* 0x0001e80000100800 */
[----:B------:R-:W3:Y:S04]  /*13960*/  LDL.LU R50, [R1+0xa0] ;  /* 0x0000a00001327983 */ /* 0x000ee80000300800 */
[----:B------:R-:W4:Y:S04]  /*13970*/  LDL.LU R48, [R1+0x9c] ;  /* 0x00009c0001307983 */ /* 0x000f280000300800 */
[----:B------:R-:W5:Y:S04]  /*13980*/  LDL.LU R47, [R1+0x98] ;  /* 0x00009800012f7983 */ /* 0x000f680000300800 */
[----:B------:R-:W5:Y:S04]  /*13990*/  LDL.LU R46, [R1+0x94] ;  /* 0x00009400012e7983 */ /* 0x000f680000300800 */
[----:B------:R-:W5:Y:S04]  /*139a0*/  LDL.LU R11, [R1+0x90] ;  /* 0x00009000010b7983 */ /* 0x000f680000300800 */
[----:B------:R-:W5:Y:S04]  /*139b0*/  LDL.LU R10, [R1+0x8c] ;  /* 0x00008c00010a7983 */ /* 0x000f680000300800 */
[----:B0-----:R-:W5:Y:S04]  /*139c0*/  LDL.LU R5, [R1+0x88] ;  /* 0x0000880001057983 */ /* 0x001f680000300800 */
[----:B------:R-:W5:Y:S04]  /*139d0*/  LDL.LU R20, [R1+0x84] ;  /* 0x0000840001147983 */ /* 0x000f680000300800 */
[----:B------:R-:W5:Y:S04]  /*139e0*/  LDL.LU R21, [R1+0x80] ;  /* 0x0000800001157983 */ /* 0x000f680000300800 */
[----:B------:R-:W5:Y:S04]  /*139f0*/  LDL.LU R23, [R1+0x7c] ;  /* 0x00007c0001177983 */ /* 0x000f680000300800 */
[----:B------:R-:W-:Y:S04]  /*13a00*/  STL [R1+0x210], R55 ;  /* 0x0002103701007387 */ /* 0x000fe80000100800 */
[----:B------:R0:W-:Y:S04]  /*13a10*/  STL [R1+0x65ec], R55 ;  /* 0x0065ec3701007387 */ /* 0x0001e80000100800 */
[----:B0-----:R-:W5:Y:S04]  /*13a20*/  LDL.LU R55, [R1+0xac] ;  /* 0x0000ac0001377983 */ /* 0x001f680000300800 */
[----:B------:R-:W5:Y:S04]  /*13a30*/  LDL.LU R22, [R1+0x78] ;  /* 0x0000780001167983 */ /* 0x000f680000300800 */
[----:B------:R-:W-:Y:S04]  /*13a40*/  STL [R1+0x20c], R56 ;  /* 0x00020c3801007387 */ /* 0x000fe80000100800 */
[----:B------:R0:W-:Y:S04]  /*13a50*/  STL [R1+0x65f0], R56 ;  /* 0x0065f03801007387 */ /* 0x0001e80000100800 */
[----:B0-----:R-:W5:Y:S01]  /*13a60*/  LDL.LU R56, [R1+0xb4] ;  /* 0x0000b40001387983 */ /* 0x001f620000300800 */
[----:B------:R-:W-:-:S03]  /*13a70*/  IMAD R59, R0, UR76, RZ ;  /* 0x0000004c003b7c24 */ /* 0x000fc6000f8e02ff */
[----:B------:R-:W5:Y:S01]  /*13a80*/  LDL.LU R0, [R1+0x74] ;  /* 0x0000740001007983 */ /* 0x000f620000300800 */
[----:B--2---:R-:W-:-:S03]  /*13a90*/  IMAD R60, R61, UR76, RZ ;  /* 0x0000004c3d3c7c24 */ /* 0x004fc6000f8e02ff */
[----:B------:R-:W2:Y:S04]  /*13aa0*/  LDL.LU R61, [R1+0x70] ;  /* 0x00007000013d7983 */ /* 0x000ea80000300800 */
[----:B------:R-:W-:Y:S04]  /*13ab0*/  STL [R1+0x208], R57 ;  /* 0x0002083901007387 */ /* 0x000fe80000100800 */
[----:B------:R0:W-:Y:S01]  /*13ac0*/  STL [R1+0x65f4], R57 ;  /* 0x0065f43901007387 */ /* 0x0001e20000100800 */
[----:B------:R-:W-:Y:S02]  /*13ad0*/  IMAD R54, R54, UR76, RZ ;  /* 0x0000004c36367c24 */ /* 0x000fe4000f8e02ff */
[----:B------:R-:W-:-:S02]  /*13ae0*/  IMAD R51, R51, UR76, RZ ;  /* 0x0000004c33337c24 */ /* 0x000fc4000f8e02ff */
[----:B---3--:R-:W-:Y:S02]  /*13af0*/  IMAD R50, R50, UR76, RZ ;  /* 0x0000004c32327c24 */ /* 0x008fe4000f8e02ff */
[----:B----4-:R-:W-:Y:S02]  /*13b00*/  IMAD R48, R48, UR76, RZ ;  /* 0x0000004c30307c24 */ /* 0x010fe4000f8e02ff */
[----:B-----5:R-:W-:Y:S02]  /*13b10*/  IMAD R47, R47, UR76, RZ ;  /* 0x0000004c2f2f7c24 */ /* 0x020fe4000f8e02ff */
[----:B------:R-:W-:Y:S02]  /*13b20*/  IMAD R46, R46, UR76, RZ ;  /* 0x0000004c2e2e7c24 */ /* 0x000fe4000f8e02ff */
[----:B------:R-:W-:Y:S02]  /*13b30*/  IMAD R11, R11, UR76, RZ ;  /* 0x0000004c0b0b7c24 */ /* 0x000fe4000f8e02ff */
[----:B------:R-:W-:-:S02]  /*13b40*/  IMAD R10, R10, UR76, RZ ;  /* 0x0000004c0a0a7c24 */ /* 0x000fc4000f8e02ff */
[----:B------:R-:W-:Y:S02]  /*13b50*/  IMAD R55, R55, UR76, RZ ;  /* 0x0000004c37377c24 */ /* 0x000fe4000f8e02ff */
[----:B0-----:R-:W-:Y:S02]  /*13b60*/  IMAD R57, R56, UR76, RZ ;  /* 0x0000004c38397c24 */ /* 0x001fe4000f8e02ff */
[----:B------:R-:W-:Y:S02]  /*13b70*/  IMAD R56, R49, UR76, RZ ;  /* 0x0000004c31387c24 */ /* 0x000fe4000f8e02ff */
[----:B------:R-:W3:Y:S04]  /*13b80*/  LDL.LU R49, [R1+0x6c] ;  /* 0x00006c0001317983 */ /* 0x000ee80000300800 */
[----:B------:R-:W-:Y:S04]  /*13b90*/  STL [R1+0x1f8], R57 ;  /* 0x0001f83901007387 */ /* 0x000fe80000100800 */
        /* <DEDUP_REMOVED lines=9> */
[----:B------:R0:W-:Y:S04]  /*13c30*/  STL [R1+0x1e0], R48 ;  /* 0x0001e03001007387 */ /* 0x0001e80000100800 */
[----:B------:R-:W-:Y:S04]  /*13c40*/  STL [R1+0x1dc], R47 ;  /* 0x0001dc2f01007387 */ /* 0x000fe80000100800 */
[----:B0-----:R-:W4:Y:S04]  /*13c50*/  LDL.LU R48, [R1+0x68] ;  /* 0x0000680001307983 */ /* 0x001f280000300800 */
[----:B------:R-:W-:Y:S04]  /*13c60*/  STL [R1+0x1d8], R46 ;  /* 0x0001d82e01007387 */ /* 0x000fe80000100800 */
[----:B------:R0:W-:Y:S04]  /*13c70*/  STL [R1+0x1d4], R11 ;  /* 0x0001d40b01007387 */ /* 0x0001e80000100800 */
[----:B------:R5:W-:Y:S01]  /*13c80*/  STL [R1+0x1d0], R10 ;  /* 0x0001d00a01007387 */ /* 0x000be20000100800 */
[----:B0-----:R-:W-:-:S05]  /*13c90*/  IMAD R11, R5, UR76, RZ ;  /* 0x0000004c050b7c24 */ /* 0x001fca000f8e02ff */
[----:B------:R-:W-:Y:S04]  /*13ca0*/  STL [R1+0x1cc], R11 ;  /* 0x0001cc0b01007387 */ /* 0x000fe80000100800 */
[----:B------:R-:W4:Y:S01]  /*13cb0*/  LDL.LU R47, [R1+0x64] ;  /* 0x00006400012f7983 */ /* 0x000f220000300800 */
[----:B------:R-:W-:Y:S02]  /*13cc0*/  IMAD R5, R20, UR76, RZ ;  /* 0x0000004c14057c24 */ /* 0x000fe4000f8e02ff */
[----:B-----5:R-:W-:-:S03]  /*13cd0*/  IMAD R10, R21, UR76, RZ ;  /* 0x0000004c150a7c24 */ /* 0x020fc6000f8e02ff */
[----:B------:R0:W-:Y:S04]  /*13ce0*/  STL [R1+0x29c], R5 ;  /* 0x00029c0501007387 */ /* 0x0001e80000100800 */
[----:B------:R5:W-:Y:S01]  /*13cf0*/  STL [R1+0x2a0], R10 ;  /* 0x0002a00a01007387 */ /* 0x000be20000100800 */
[----:B------:R-:W-:Y:S02]  /*13d00*/  IMAD R20, R22, UR76, RZ ;  /* 0x0000004c16147c24 */ /* 0x000fe4000f8e02ff */
[----:B0-----:R-:W-:Y:S02]  /*13d10*/  IMAD R5, R23, UR76, RZ ;  /* 0x0000004c17057c24 */ /* 0x001fe4000f8e02ff */
[----:B------:R-:W4:Y:S04]  /*13d20*/  LDL.LU R23, [R1+0x60] ;  /* 0x0000600001177983 */ /* 0x000f280000300800 */
[----:B------:R-:W4:Y:S04]  /*13d30*/  LDL.LU R46, [R1+0x5c] ;  /* 0x00005c00012e7983 */ /* 0x000f280000300800 */
[----:B------:R0:W-:Y:S01]  /*13d40*/  STL [R1+0x2a8], R5 ;  /* 0x0002a80501007387 */ /* 0x0001e20000100800 */
[----:B------:R-:W-:-:S03]  /*13d50*/  IMAD R21, R0, UR76, RZ ;  /* 0x0000004c00157c24 */ /* 0x000fc6000f8e02ff */
[----:B------:R-:W4:Y:S04]  /*13d60*/  LDL.LU R22, [R1+0x58] ;  /* 0x0000580001167983 */ /* 0x000f280000300800 */
[----:B------:R-:W4:Y:S04]  /*13d70*/  LDL.LU R11, [R1+0x54] ;  /* 0x00005400010b7983 */ /* 0x000f280000300800 */
[----:B------:R-:W4:Y:S04]  /*13d80*/  LDL.LU R0, [R1+0x50] ;  /* 0x0000500001007983 */ /* 0x000f280000300800 */
[----:B-----5:R-:W5:Y:S01]  /*13d90*/  LDL.LU R10, [R1+0x4c] ;  /* 0x00004c00010a7983 */ /* 0x020f620000300800 */
[----:B--2---:R-:W-:-:S03]  /*13da0*/  IMAD R50, R61, UR76, RZ ;  /* 0x0000004c3d327c24 */ /* 0x004fc6000f8e02ff */
[----:B------:R-:W2:Y:S04]  /*13db0*/  LDL.LU R61, [R1+0x48] ;  /* 0x00004800013d7983 */ /* 0x000ea80000300800 */
[----:B0-----:R-:W2:Y:S04]  /*13dc0*/  LDL.LU R5, [R1+0x44] ;  /* 0x0000440001057983 */ /* 0x001ea80000300800 */
[----:B------:R0:W-:Y:S04]  /*13dd0*/  STL [R1+0x2b8], R50 ;  /* 0x0002b83201007387 */ /* 0x0001e80000100800 */
[----:B------:R-:W2:Y:S04]  /*13de0*/  LDL.LU R60, [R1+0x38] ;  /* 0x00003800013c7983 */ /* 0x000ea80000300800 */
[----:B------:R-:W2:Y:S01]  /*13df0*/  LDL.LU R59, [R1+0x34] ;  /* 0x00003400013b7983 */ /* 0x000ea20000300800 */
[----:B---3--:R-:W-:-:S05]  /*13e00*/  IMAD R49, R49, UR76, RZ ;  /* 0x0000004c31317c24 */ /* 0x008fca000f8e02ff */
[----:B------:R3:W-:Y:S04]  /*13e10*/  STL [R1+0x2c0], R49 ;  /* 0x0002c03101007387 */ /* 0x0007e80000100800 */
[----:B------:R-:W2:Y:S04]  /*13e20*/  LDL.LU R57, [R1+0x30] ;  /* 0x0000300001397983 */ /* 0x000ea80000300800 */
[----:B------:R-:W2:Y:S04]  /*13e30*/  LDL.LU R56, [R1+0x2c] ;  /* 0x00002c0001387983 */ /* 0x000ea80000300800 */
[----:B------:R-:W2:Y:S04]  /*13e40*/  LDL.LU R55, [R1+0x28] ;  /* 0x0000280001377983 */ /* 0x000ea80000300800 */
[----:B------:R-:W2:Y:S04]  /*13e50*/  LDL.LU R54, [R1+0x24] ;  /* 0x0000240001367983 */ /* 0x000ea80000300800 */
[----:B------:R-:W2:Y:S04]  /*13e60*/  LDL.LU R51, [R1+0x20] ;  /* 0x0000200001337983 */ /* 0x000ea80000300800 */
[----:B0-----:R-:W2:Y:S04]  /*13e70*/  LDL.LU R50, [R1+0x1c] ;  /* 0x00001c0001327983 */ /* 0x001ea80000300800 */
[----:B---3--:R-:W3:Y:S04]  /*13e80*/  LDL.LU R49, [R1+0x18] ;  /* 0x0000180001317983 */ /* 0x008ee80000300800 */
[----:B------:R-:W-:Y:S04]  /*13e90*/  STL [R1+0x2ac], R20 ;  /* 0x0002ac1401007387 */ /* 0x000fe80000100800 */
[----:B------:R0:W-:Y:S04]  /*13ea0*/  STL [R1+0x65c4], R20 ;  /* 0x0065c41401007387 */ /* 0x0001e80000100800 */
[----:B0-----:R-:W3:Y:S01]  /*13eb0*/  LDL.LU R20, [R1+0x3c] ;  /* 0x00003c0001147983 */ /* 0x001ee20000300800 */
[----:B----4-:R-:W-:-:S05]  /*13ec0*/  IMAD R48, R48, UR76, RZ ;  /* 0x0000004c30307c24 */ /* 0x010fca000f8e02ff */
[----:B------:R0:W-:Y:S04]  /*13ed0*/  STL [R1+0x2c8], R48 ;  /* 0x0002c83001007387 */ /* 0x0001e80000100800 */
[----:B0-----:R-:W4:Y:S04]  /*13ee0*/  LDL.LU R48, [R1+0x14] ;  /* 0x0000140001307983 */ /* 0x001f280000300800 */
[----:B------:R-:W-:Y:S04]  /*13ef0*/  STL [R1+0x2b4], R21 ;  /* 0x0002b41501007387 */ /* 0x000fe80000100800 */
[----:B------:R0:W-:Y:S04]  /*13f00*/  STL [R1+0x65c8], R21 ;  /* 0x0065c81501007387 */ /* 0x0001e80000100800 */
[----:B0-----:R-:W3:Y:S01]  /*13f10*/  LDL.LU R21, [R1+0x40] ;  /* 0x0000400001157983 */ /* 0x001ee20000300800 */
[----:B------:R-:W-:-:S05]  /*13f20*/  IMAD R47, R47, UR76, RZ ;  /* 0x0000004c2f2f7c24 */ /* 0x000fca000f8e02ff */
[----:B------:R0:W-:Y:S04]  /*13f30*/  STL [R1+0x2cc], R47 ;  /* 0x0002cc2f01007387 */ /* 0x0001e80000100800 */
[----:B0-----:R-:W4:Y:S01]  /*13f40*/  LDL.LU R47, [R1+0x10] ;  /* 0x00001000012f7983 */ /* 0x001f220000300800 */
[----:B------:R-:W-:Y:S02]  /*13f50*/  IMAD R23, R23, UR76, RZ ;  /* 0x0000004c17177c24 */ /* 0x000fe4000f8e02ff */
[----:B------:R-:W-:-:S03]  /*13f60*/  IMAD R46, R46, UR76, RZ ;  /* 0x0000004c2e2e7c24 */ /* 0x000fc6000f8e02ff */
[----:B------:R0:W-:Y:S01]  /*13f70*/  STL [R1+0x2d4], R23 ;  /* 0x0002d41701007387 */ /* 0x0001e20000100800 */
[----:B------:R-:W-:Y:S02]  /*13f80*/  IMAD R22, R22, UR76, RZ ;  /* 0x0000004c16167c24 */ /* 0x000fe4000f8e02ff */
[----:B------:R-:W-:Y:S01]  /*13f90*/  IMAD R11, R11, UR76, RZ ;  /* 0x0000004c0b0b7c24 */ /* 0x000fe2000f8e02ff */
[----:B0-----:R-:W4:Y:S01]  /*13fa0*/  LDL.LU R23, [R1+0x6668] ;  /* 0x0066680001177983 */ /* 0x001f220000300800 */
[----:B------:R-:W-:-:S03]  /*13fb0*/  IMAD R0, R0, UR76, RZ ;  /* 0x0000004c00007c24 */ /* 0x000fc6000f8e02ff */
[----:B------:R0:W-:Y:S01]  /*13fc0*/  STL [R1+0x1c8], R46 ;  /* 0x0001c82e01007387 */ /* 0x0001e20000100800 */
[----:B-----5:R-:W-:-:S03]  /*13fd0*/  IMAD R10, R10, UR76, RZ ;  /* 0x0000004c0a0a7c24 */ /* 0x020fc6000f8e02ff */
[----:B0-----:R-:W5:Y:S04]  /*13fe0*/  LDL.LU R46, [R1+0xc] ;  /* 0x00000c00012e7983 */ /* 0x001f680000300800 */
[----:B------:R0:W-:Y:S01]  /*13ff0*/  STL [R1+0x1c4], R22 ;  /* 0x0001c41601007387 */ /* 0x0001e20000100800 */
[----:B--2---:R-:W-:Y:S02]  /*14000*/  IMAD R61, R61, UR76, RZ ;  /* 0x0000004c3d3d7c24 */ /* 0x004fe4000f8e02ff */
[----:B------:R-:W-:Y:S01]  /*14010*/  IMAD R5, R5, UR76, RZ ;  /* 0x0000004c05057c24 */ /* 0x000fe2000f8e02ff */
        /* <DEDUP_REMOVED lines=10> */
[----:B0-----:R-:W2:Y:S01]  /*140c0*/  LDL.LU R5, [R1] ;  /* 0x0000000001057983 */ /* 0x001ea20000300800 */
[----:B------:R-:W-:-:S02]  /*140d0*/  IMAD R59, R59, UR76, RZ ;  /* 0x0000004c3b3b7c24 */ /* 0x000fc4000f8e02ff */
[----:B---3--:R-:W-:-:S05]  /*140e0*/  IMAD R21, R21, UR76, RZ ;  /* 0x0000004c15157c24 */ /* 0x008fca000f8e02ff */
[----:B------:R0:W-:Y:S02]  /*140f0*/  STL [R1+0x1ac], R21 ;  /* 0x0001ac1501007387 */ /* 0x0001e40000100800 */
[----:B0-----:R-:W-:Y:S02]  /*14100*/  IMAD R21, R20, UR76, RZ ;  /* 0x0000004c14157c24 */ /* 0x001fe4000f8e02ff */
[----:B------:R-:W-:-:S03]  /*14110*/  IMAD R20, R60, UR76, RZ ;  /* 0x0000004c3c147c24 */ /* 0x000fc6000f8e02ff */
[----:B------:R0:W-:Y:S01]  /*14120*/  STL [R1+0x1a8], R21 ;  /* 0x0001a81501007387 */ /* 0x0001e20000100800 */
[----:B------:R-:W-:-:S03]  /*14130*/  IMAD R60, R55, UR76, RZ ;  /* 0x0000004c373c7c24 */ /* 0x000fc6000f8e02ff */
[----:B------:R3:W-:Y:S01]  /*14140*/  STL [R1+0x1a4], R20 ;  /* 0x0001a41401007387 */ /* 0x0007e20000100800 */
[----:B0-----:R-:W-:-:S03]  /*14150*/  IMAD R21, R57, UR76, RZ ;  /* 0x0000004c39157c24 */ /* 0x001fc6000f8e02ff */
[----:B------:R0:W-:Y:S01]  /*14160*/  STL [R1+0x1a0], R59 ;  /* 0x0001a03b01007387 */ /* 0x0001e20000100800 */
[----:B---3--:R-:W-:-:S03]  /*14170*/  IMAD R20, R56, UR76, RZ ;  /* 0x0000004c38147c24 */ /* 0x008fc6000f8e02ff */
[----:B------:R-:W-:Y:S01]  /*14180*/  STL [R1+0x19c], R21 ;  /* 0x00019c1501007387 */ /* 0x000fe20000100800 */
[----:B------:R-:W-:-:S03]  /*14190*/  IMAD R57, R51, UR76, RZ ;  /* 0x0000004c33397c24 */ /* 0x000fc6000f8e02ff */
[----:B------:R-:W-:Y:S01]  /*141a0*/  STL [R1+0x198], R20 ;  /* 0x0001981401007387 */ /* 0x000fe20000100800 */
[----:B0-----:R-:W-:-:S03]  /*141b0*/  IMAD R59, R54, UR76, RZ ;  /* 0x0000004c363b7c24 */ /* 0x001fc6000f8e02ff */
[----:B------:R-:W-:Y:S01]  /*141c0*/  STL [R1+0x194], R60 ;  /* 0x0001943c01007387 */ /* 0x000fe20000100800 */
[----:B------:R-:W-:-:S03]  /*141d0*/  IMAD R56, R50, UR76, RZ ;  /* 0x0000004c32387c24 */ /* 0x000fc6000f8e02ff */
[----:B------:R0:W-:Y:S01]  /*141e0*/  STL [R1+0x6600], R60 ;  /* 0x0066003c01007387 */ /* 0x0001e20000100800 */
[----:B------:R-:W-:-:S03]  /*141f0*/  IMAD R55, R49, UR76, RZ ;  /* 0x0000004c31377c24 */ /* 0x000fc6000f8e02ff */
[----:B------:R-:W-:Y:S01]  /*14200*/  STL [R1+0x190], R59 ;  /* 0x0001903b01007387 */ /* 0x000fe20000100800 */
[----:B----4-:R-:W-:-:S03]  /*14210*/  IMAD R54, R48, UR76, RZ ;  /* 0x0000004c30367c24 */ /* 0x010fc6000f8e02ff */
[----:B------:R-:W-:Y:S01]  /*14220*/  STL [R1+0x6604], R59 ;  /* 0x0066043b01007387 */ /* 0x000fe20000100800 */
[----:B------:R-:W-:-:S03]  /*14230*/  IMAD R51, R47, UR76, RZ ;  /* 0x0000004c2f337c24 */ /* 0x000fc6000f8e02ff */
        /* <DEDUP_REMOVED lines=10> */
[----:B0-----:R-:W3:Y:S01]  /*142e0*/  LDL R60, [R1+0x290] ;  /* 0x00029000013c7983 */ /* 0x001ee20000100800 */
[----:B-----5:R-:W-:-:S02]  /*142f0*/  IMAD R50, R46, UR76, RZ ;  /* 0x0000004c2e327c24 */ /* 0x020fc4000f8e02ff */
[----:B--2---:R-:W-:Y:S02]  /*14300*/  IMAD R49, R11, UR76, RZ ;  /* 0x0000004c0b317c24 */ /* 0x004fe4000f8e02ff */
[----:B------:R-:W-:Y:S01]  /*14310*/  IMAD R48, R10, UR76, RZ ;  /* 0x0000004c0a307c24 */ /* 0x000fe2000f8e02ff */
[----:B------:R-:W-:Y:S04]  /*14320*/  STL [R1+0x178], R50 ;  /* 0x0001783201007387 */ /* 0x000fe80000100800 */
[----:B------:R-:W-:Y:S04]  /*14330*/  STL [R1+0x661c], R50 ;  /* 0x00661c3201007387 */ /* 0x000fe80000100800 */
[----:B------:R-:W-:Y:S01]  /*14340*/  STL [R1+0x174], R49 ;  /* 0x0001743101007387 */ /* 0x000fe20000100800 */
[----:B------:R-:W-:-:S03]  /*14350*/  IMAD R46, R61, UR76, RZ ;  /* 0x0000004c3d2e7c24 */ /* 0x000fc6000f8e02ff */
[----:B------:R-:W-:Y:S01]  /*14360*/  STL [R1+0x6620], R49 ;  /* 0x0066203101007387 */ /* 0x000fe20000100800 */
[----:B------:R-:W-:-:S03]  /*14370*/  IMAD R61, R0, UR76, RZ ;  /* 0x0000004c003d7c24 */ /* 0x000fc6000f8e02ff */
[----:B------:R-:W-:Y:S01]  /*14380*/  STL [R1+0x170], R48 ;  /* 0x0001703001007387 */ /* 0x000fe20000100800 */
[----:B------:R-:W-:-:S03]  /*14390*/  IMAD R22, R22, UR76, RZ ;  /* 0x0000004c16167c24 */ /* 0x000fc6000f8e02ff */
[----:B------:R-:W-:Y:S01]  /*143a0*/  STL [R1+0x6624], R48 ;  /* 0x0066243001007387 */ /* 0x000fe20000100800 */
[----:B------:R-:W-:Y:S02]  /*143b0*/  IMAD R47, R5, UR76, RZ ;  /* 0x0000004c052f7c24 */ /* 0x000fe4000f8e02ff */
[----:B------:R-:W-:-:S03]  /*143c0*/  IMAD R23, R23, UR76, RZ ;  /* 0x0000004c17177c24 */ /* 0x000fc6000f8e02ff */
[----:B------:R-:W-:Y:S04]  /*143d0*/  STL [R1+0x16c], R47 ;  /* 0x00016c2f01007387 */ /* 0x000fe80000100800 */
[----:B------:R-:W-:Y:S01]  /*143e0*/  STL [R1+0x6628], R47 ;  /* 0x0066282f01007387 */ /* 0x000fe20000100800 */
[----:B------:R-:W-:-:S03]  /*143f0*/  IMAD R24, R24, UR76, RZ ;  /* 0x0000004c18187c24 */ /* 0x000fc6000f8e02ff */
[----:B------:R-:W-:Y:S04]  /*14400*/  STL [R1+0x168], R46 ;  /* 0x0001682e01007387 */ /* 0x000fe80000100800 */
[----:B------:R-:W-:Y:S04]  /*14410*/  STL [R1+0x662c], R46 ;  /* 0x00662c2e01007387 */ /* 0x000fe80000100800 */
[----:B------:R-:W-:Y:S04]  /*14420*/  STL [R1+0x164], R61 ;  /* 0x0001643d01007387 */ /* 0x000fe80000100800 */
[----:B------:R-:W-:Y:S04]  /*14430*/  STL [R1+0x6630], R61 ;  /* 0x0066303d01007387 */ /* 0x000fe80000100800 */
[----:B------:R-:W-:Y:S04]  /*14440*/  STL [R1+0x160], R22 ;  /* 0x0001601601007387 */ /* 0x000fe80000100800 */
[----:B------:R0:W-:Y:S04]  /*14450*/  STL [R1+0x6634], R22 ;  /* 0x0066341601007387 */ /* 0x0001e80000100800 */
        /* <DEDUP_REMOVED lines=18> */
[----:B------:R-:W-:Y:S01]  /*14580*/  STL [R1+0x138], R32 ;  /* 0x0001382001007387 */ /* 0x000fe20000100800 */
[----:B------:R-:W-:-:S03]  /*14590*/  IMAD R5, R43, UR76, RZ ;  /* 0x0000004c2b057c24 */ /* 0x000fc6000f8e02ff */
[----:B------:R-:W-:Y:S04]  /*145a0*/  STL [R1+0x134], R33 ;  /* 0x0001342101007387 */ /* 0x000fe80000100800 */
        /* <DEDUP_REMOVED lines=8> */
[----:B------:R-:W-:Y:S04]  /*14630*/  STL [R1+0x11c], R39 ;  /* 0x00011c2701007387 */ /* 0x000fe80000100800 */
[----:B------:R-:W-:Y:S04]  /*14640*/  STL [R1+0x110], R40 ;  /* 0x0001102801007387 */ /* 0x000fe80000100800 */
[----:B------:R-:W-:Y:S01]  /*14650*/  STL [R1+0xc0], R5 ;  /* 0x0000c00501007387 */ /* 0x000fe20000100800 */
[----:B0-----:R-:W-:-:S03]  /*14660*/  SHF.R.S32.HI R22, RZ, 0x1f, R19 ;  /* 0x0000001fff167819 */ /* 0x001fc60000011413 */
[----:B------:R-:W-:Y:S04]  /*14670*/  STL [R1+0xf4], R41 ;  /* 0x0000f42901007387 */ /* 0x000fe80000100800 */
[----:B------:R0:W-:Y:S04]  /*14680*/  STL [R1+0xb0], R0 ;  /* 0x0000b00001007387 */ /* 0x0001e80000100800 */
[----:B------:R-:W-:Y:S04]  /*14690*/  STL [R1+0xe0], R21 ;  /* 0x0000e01501007387 */ /* 0x000fe80000100800 */
[----:B------:R-:W-:Y:S01]  /*146a0*/  STL [R1+0x90], R20 ;  /* 0x0000901401007387 */ /* 0x000fe20000100800 */
[----:B0-----:R-:W-:-:S03]  /*146b0*/  SHF.R.S32.HI R0, RZ, 0x1f, R18 ;  /* 0x0000001fff007819 */ /* 0x001fc60000011412 */
[----:B------:R3:W-:Y:S04]  /*146c0*/  STL [R1+0x65cc], R18 ;  /* 0x0065cc1201007387 */ /* 0x0007e80000100800 */
[----:B------:R-:W2:Y:S04]  /*146d0*/  LDL R31, [R1+0x28c] ;  /* 0x00028c00011f7983 */ /* 0x000ea80000100800 */
[----:B------:R0:W-:Y:S04]  /*146e0*/  STL [R1+0x118], R22 ;  /* 0x0001181601007387 */ /* 0x0001e80000100800 */
[----:B------:R-:W4:Y:S01]  /*146f0*/  LDL R30, [R1+0x288] ;  /* 0x00028800011e7983 */ /* 0x000f220000100800 */
[----:B---3--:R-:W-:-:S05]  /*14700*/  SHF.R.S32.HI R18, RZ, 0x1f, R60 ;  /* 0x0000001fff127819 */ /* 0x008fca000001143c */
[----:B------:R3:W-:Y:S04]  /*14710*/  STL [R1+0x114], R18 ;  /* 0x0001141201007387 */ /* 0x0007e80000100800 */
[----:B------:R-:W5:Y:S04]  /*14720*/  LDL R29, [R1+0x284] ;  /* 0x00028400011d7983 */ /* 0x000f680000100800 */
[----:B------:R-:W5:Y:S04]  /*14730*/  LDL R28, [R1+0x280] ;  /* 0x00028000011c7983 */ /* 0x000f680000100800 */
[----:B------:R-:W5:Y:S04]  /*14740*/  LDL R27, [R1+0x27c] ;  /* 0x00027c00011b7983 */ /* 0x000f680000100800 */
[----:B------:R-:W5:Y:S04]  /*14750*/  LDL R26, [R1+0x278] ;  /* 0x00027800011a7983 */ /* 0x000f680000100800 */
[----:B------:R-:W5:Y:S04]  /*14760*/  LDL R25, [R1+0x274] ;  /* 0x0002740001197983 */ /* 0x000f680000100800 */
[----:B------:R-:W5:Y:S04]  /*14770*/  LDL R24, [R1+0x270] ;  /* 0x0002700001187983 */ /* 0x000f680000100800 */
[----:B------:R-:W5:Y:S04]  /*14780*/  LDL R23, [R1+0x26c] ;  /* 0x00026c0001177983 */ /* 0x000f680000100800 */
[----:B0-----:R-:W5:Y:S04]  /*14790*/  LDL R22, [R1+0x268] ;  /* 0x0002680001167983 */ /* 0x001f680000100800 */
[----:B------:R-:W5:Y:S04]  /*147a0*/  LDL R61, [R1+0x264] ;  /* 0x00026400013d7983 */ /* 0x000f680000100800 */
        /* <DEDUP_REMOVED lines=11> */
[----:B------:R-:W5:Y:S01]  /*14860*/  LDL R60, [R1+0x1b8] ;  /* 0x0001b800013c7983 */ /* 0x000f620000100800 */
[----:B------:R-:W-:-:S02]  /*14870*/  IMAD R11, R52, UR76, RZ ;  /* 0x0000004c340b7c24 */ /* 0x000fc4000f8e02ff */
[----:B------:R-:W-:Y:S01]  /*14880*/  IMAD R10, R53, UR76, RZ ;  /* 0x0000004c350a7c24 */ /* 0x000fe2000f8e02ff */
[----:B---3--:R-:W3:Y:S01]  /*14890*/  LDL R18, [R1+0x1b4] ;  /* 0x0001b40001127983 */ /* 0x008ee20000100800 */
[----:B------:R-:W-:-:S03]  /*148a0*/  IMAD R5, R58, UR76, RZ ;  /* 0x0000004c3a057c24 */ /* 0x000fc6000f8e02ff */
[----:B------:R-:W3:Y:S04]  /*148b0*/  LDL R58, [R1+0x1b0] ;  /* 0x0001b000013a7983 */ /* 0x000ee80000100800 */
[----:B------:R-:W3:Y:S04]  /*148c0*/  LDL R53, [R1+0x1ac] ;  /* 0x0001ac0001357983 */ /* 0x000ee80000100800 */
[----:B------:R-:W3:Y:S04]  /*148d0*/  LDL R52, [R1+0x1a8] ;  /* 0x0001a80001347983 */ /* 0x000ee80000100800 */
[----:B------:R-:W3:Y:S04]  /*148e0*/  LDL R45, [R1+0x1a4] ;  /* 0x0001a400012d7983 */ /* 0x000ee80000100800 */
[----:B------:R-:W3:Y:S04]  /*148f0*/  LDL R44, [R1+0x1a0] ;  /* 0x0001a000012c7983 */ /* 0x000ee80000100800 */
[----:B------:R-:W3:Y:S04]  /*14900*/  LDL R43, [R1+0x19c] ;  /* 0x00019c00012b7983 */ /* 0x000ee80000100800 */
[----:B------:R-:W3:Y:S01]  /*14910*/  LDL R42, [R1+0x198] ;  /* 0x00019800012a7983 */ /* 0x000ee20000100800 */
[----:B--2---:R-:W-:-:S05]  /*14920*/  SHF.R.S32.HI R31, RZ, 0x1f, R31 ;  /* 0x0000001fff1f7819 */ /* 0x004fca000001141f */
[----:B------:R0:W-:Y:S01]  /*14930*/  STL [R1+0x10c], R31 ;  /* 0x00010c1f01007387 */ /* 0x0001e20000100800 */
[----:B----4-:R-:W-:-:S03]  /*14940*/  SHF.R.S32.HI R30, RZ, 0x1f, R30 ;  /* 0x0000001fff1e7819 */ /* 0x010fc6000001141e */
[----:B0-----:R-:W2:Y:S04]  /*14950*/  LDL.LU R31, [R1+0x6658] ;  /* 0x00665800011f7983 */ /* 0x001ea80000300800 */
[----:B------:R0:W-:Y:S04]  /*14960*/  STL [R1+0x108], R30 ;  /* 0x0001081e01007387 */ /* 0x0001e80000100800 */
[----:B0-----:R-:W4:Y:S01]  /*14970*/  LDL.LU R30, [R1+0x6654] ;  /* 0x00665400011e7983 */ /* 0x001f220000300800 */
[----:B-----5:R-:W-:Y:S02]  /*14980*/  SHF.R.S32.HI R29, RZ, 0x1f, R29 ;  /* 0x0000001fff1d7819 */ /* 0x020fe4000001141d */
[----:B------:R-:W-:-:S03]  /*14990*/  SHF.R.S32.HI R28, RZ, 0x1f, R28 ;  /* 0x0000001fff1c7819 */ /* 0x000fc6000001141c */
[----:B------:R0:W-:Y:S01]  /*149a0*/  STL [R1+0x104], R29 ;  /* 0x0001041d01007387 */ /* 0x0001e20000100800 */
[----:B------:R-:W-:Y:S02]  /*149b0*/  SHF.R.S32.HI R27, RZ, 0x1f, R27 ;  /* 0x0000001fff1b7819 */ /* 0x000fe4000001141b */
[----:B------:R-:W-:Y:S01]  /*149c0*/  SHF.R.S32.HI R26, RZ, 0x1f, R26 ;  /* 0x0000001fff1a7819 */ /* 0x000fe2000001141a */
[----:B0-----:R-:W5:Y:S01]  /*149d0*/  LDL.LU R29, [R1+0x6650] ;  /* 0x00665000011d7983 */ /* 0x001f620000300800 */
[----:B------:R-:W-:-:S03]  /*149e0*/  SHF.R.S32.HI R25, RZ, 0x1f, R25 ;  /* 0x0000001fff197819 */ /* 0x000fc60000011419 */
[----:B------:R0:W-:Y:S01]  /*149f0*/  STL [R1+0x100], R28 ;  /* 0x0001001c01007387 */ /* 0x0001e20000100800 */
[----:B------:R-:W-:Y:S02]  /*14a00*/  SHF.R.S32.HI R24, RZ, 0x1f, R24 ;  /* 0x0000001fff187819 */ /* 0x000fe40000011418 */
[----:B------:R-:W-:Y:S01]  /*14a10*/  SHF.R.S32.HI R23, RZ, 0x1f, R23 ;  /* 0x0000001fff177819 */ /* 0x000fe20000011417 */
[----:B0-----:R-:W2:Y:S04]  /*14a20*/  LDL.LU R28, [R1+0x664c] ;  /* 0x00664c00011c7983 */ /* 0x001ea80000300800 */
[----:B------:R0:W-:Y:S01]  /*14a30*/  STL [R1+0xfc], R27 ;  /* 0x0000fc1b01007387 */ /* 0x0001e20000100800 */
[----:B------:R-:W-:Y:S02]  /*14a40*/  SHF.R.S32.HI R22, RZ, 0x1f, R22 ;  /* 0x0000001fff167819 */ /* 0x000fe40000011416 */
[----:B------:R-:W-:Y:S01]  /*14a50*/  SHF.R.S32.HI R61, RZ, 0x1f, R61 ;  /* 0x0000001fff3d7819 */ /* 0x000fe2000001143d */
[----:B0-----:R-:W2:Y:S04]  /*14a60*/  LDL.LU R27, [R1+0x6648] ;  /* 0x00664800011b7983 */ /* 0x001ea80000300800 */
[----:B------:R0:W-:Y:S01]  /*14a70*/  STL [R1+0xf8], R26 ;  /* 0x0000f81a01007387 */ /* 0x0001e20000100800 */
[----:B------:R-:W-:-:S03]  /*14a80*/  SHF.R.S32.HI R46, RZ, 0x1f, R46 ;  /* 0x0000001fff2e7819 */ /* 0x000fc6000001142e */
        /* <DEDUP_REMOVED lines=12> */
[----:B0-----:R-:W4:Y:S04]  /*14b50*/  LDL.LU R22, [R1+0x6634] ;  /* 0x0066340001167983 */ /* 0x001f280000300800 */
        /* <DEDUP_REMOVED lines=8> */
[----:B0-----:R-:W5:Y:S04]  /*14be0*/  LDL.LU R47, [R1+0x6628] ;  /* 0x00662800012f7983 */ /* 0x001f680000300800 */
        /* <DEDUP_REMOVED lines=12> */
[----:B------:R0:W-:Y:S04]  /*14cb0*/  STL [R1+0xbc], R54 ;  /* 0x0000bc3601007387 */ /* 0x0001e80000100800 */
        /* <DEDUP_REMOVED lines=10> */
[----:B0-----:R-:W5:Y:S01]  /*14d60*/  LDL.LU R60, [R1+0x6600] ;  /* 0x00660000013c7983 */ /* 0x001f620000300800 */
[----:B---3--:R-:W-:-:S02]  /*14d70*/  SHF.R.S32.HI R18, RZ, 0x1f, R18 ;  /* 0x0000001fff127819 */ /* 0x008fc40000011412 */
[----:B------:R-:W-:-:S03]  /*14d80*/  SHF.R.S32.HI R58, RZ, 0x1f, R58 ;  /* 0x0000001fff3a7819 */ /* 0x000fc6000001143a */
[----:B------:R0:W-:Y:S01]  /*14d90*/  STL [R1+0xa0], R18 ;  /* 0x0000a01201007387 */ /* 0x0001e20000100800 */
[----:B------:R-:W-:Y:S02]  /*14da0*/  SHF.R.S32.HI R52, RZ, 0x1f, R52 ;  /* 0x0000001fff347819 */ /* 0x000fe40000011434 */
[----:B------:R-:W-:Y:S01]  /*14db0*/  SHF.R.S32.HI R45, RZ, 0x1f, R45 ;  /* 0x0000001fff2d7819 */ /* 0x000fe2000001142d */
[----:B------:R-:W-:Y:S01]  /*14dc0*/  STL [R1+0x9c], R58 ;  /* 0x00009c3a01007387 */ /* 0x000fe20000100800 */
[----:B0-----:R-:W-:Y:S02]  /*14dd0*/  SHF.R.S32.HI R18, RZ, 0x1f, R53 ;  /* 0x0000001fff127819 */ /* 0x001fe40000011435 */
[----:B------:R-:W-:-:S03]  /*14de0*/  SHF.R.S32.HI R43, RZ, 0x1f, R43 ;  /* 0x0000001fff2b7819 */ /* 0x000fc6000001142b */
[----:B------:R0:W-:Y:S01]  /*14df0*/  STL [R1+0x98], R18 ;  /* 0x0000981201007387 */ /* 0x0001e20000100800 */
[----:B------:R-:W-:-:S03]  /*14e00*/  SHF.R.S32.HI R42, RZ, 0x1f, R42 ;  /* 0x0000001fff2a7819 */ /* 0x000fc6000001142a */
[----:B------:R-:W-:Y:S01]  /*14e10*/  STL [R1+0x94], R52 ;  /* 0x0000943401007387 */ /* 0x000fe20000100800 */
[----:B0-----:R-:W-:-:S03]  /*14e20*/  SHF.R.S32.HI R18, RZ, 0x1f, R44 ;  /* 0x0000001fff127819 */ /* 0x001fc6000001142c */
[----:B------:R-:W-:Y:S04]  /*14e30*/  STL [R1+0x8c], R45 ;  /* 0x00008c2d01007387 */ /* 0x000fe80000100800 */
[----:B------:R-:W-:Y:S04]  /*14e40*/  STL [R1+0x88], R18 ;  /* 0x0000881201007387 */ /* 0x000fe80000100800 */
[----:B------:R4:W-:Y:S01]  /*14e50*/  STL [R1+0x84], R43 ;  /* 0x0000842b01007387 */ /* 0x0009e20000100800 */
[----:B--2---:R-:W-:Y:S02]  /*14e60*/  SHF.R.S32.HI R23, RZ, 0x1f, R23 ;  /* 0x0000001fff177819 */ /* 0x004fe40000011417 */
[----:B----4-:R-:W-:-:S02]  /*14e70*/  SHF.R.S32.HI R43, RZ, 0x1f, R46 ;  /* 0x0000001fff2b7819 */ /* 0x010fc4000001142e */
[----:B-----5:R-:W-:Y:S02]  /*14e80*/  SHF.R.S32.HI R18, RZ, 0x1f, R60 ;  /* 0x0000001fff127819 */ /* 0x020fe4000001143c */
[----:B------:R-:W2:Y:S04]  /*14e90*/  LDL.LU R60, [R1+0x65fc] ;  /* 0x0065fc00013c7983 */ /* 0x000ea80000300800 */
[----:B------:R0:W-:Y:S02]  /*14ea0*/  STL [R1+0x80], R42 ;  /* 0x0000802a01007387 */ /* 0x0001e40000100800 */
[----:B0-----:R-:W-:Y:S02]  /*14eb0*/  SHF.R.S32.HI R42, RZ, 0x1f, R59 ;  /* 0x0000001fff2a7819 */ /* 0x001fe4000001143b */
[----:B------:R-:W3:Y:S04]  /*14ec0*/  LDL.LU R59, [R1+0x65f8] ;  /* 0x0065f800013b7983 */ /* 0x000ee80000300800 */
[----:B------:R0:W-:Y:S02]  /*14ed0*/  STL [R1+0x7c], R18 ;  /* 0x00007c1201007387 */ /* 0x0001e40000100800 */
[----:B0-----:R-:W-:-:S02]  /*14ee0*/  SHF.R.S32.HI R18, RZ, 0x1f, R57 ;  /* 0x0000001fff127819 */ /* 0x001fc40000011439 */
[----:B------:R-:W4:Y:S04]  /*14ef0*/  LDL.LU R57, [R1+0x65f4] ;  /* 0x0065f40001397983 */ /* 0x000f280000300800 */
[----:B------:R0:W-:Y:S02]  /*14f00*/  STL [R1+0x78], R42 ;  /* 0x0000782a01007387 */ /* 0x0001e40000100800 */
[----:B0-----:R-:W-:Y:S02]  /*14f10*/  SHF.R.S32.HI R42, RZ, 0x1f, R56 ;  /* 0x0000001fff2a7819 */ /* 0x001fe40000011438 */
[----:B------:R-:W5:Y:S04]  /*14f20*/  LDL.LU R56, [R1+0x65f0] ;  /* 0x0065f00001387983 */ /* 0x000f680000300800 */
[----:B------:R0:W-:Y:S02]  /*14f30*/  STL [R1+0x74], R18 ;  /* 0x0000741201007387 */ /* 0x0001e40000100800 */
[----:B0-----:R-:W-:-:S02]  /*14f40*/  SHF.R.S32.HI R18, RZ, 0x1f, R55 ;  /* 0x0000001fff127819 */ /* 0x001fc40000011437 */
[----:B------:R-:W2:Y:S04]  /*14f50*/  LDL.LU R55, [R1+0x65ec] ;  /* 0x0065ec0001377983 */ /* 0x000ea80000300800 */
[----:B------:R0:W-:Y:S02]  /*14f60*/  STL [R1+0x70], R42 ;  /* 0x0000702a01007387 */ /* 0x0001e40000100800 */
[----:B0-----:R-:W-:Y:S02]  /*14f70*/  SHF.R.S32.HI R42, RZ, 0x1f, R54 ;  /* 0x0000001fff2a7819 */ /* 0x001fe40000011436 */
[----:B------:R-:W2:Y:S04]  /*14f80*/  LDL.LU R54, [R1+0x65e8] ;  /* 0x0065e80001367983 */ /* 0x000ea80000300800 */
        /* <DEDUP_REMOVED lines=15> */
[----:B------:R0:W-:Y:S04]  /*15080*/  STL [R1+0x58], R42 ;  /* 0x0000582a01007387 */ /* 0x0001e80000100800 */
[----:B------:R-:W2:Y:S04]  /*15090*/  LDL.LU R46, [R1+0x65d0] ;  /* 0x0065d000012e7983 */ /* 0x000ea80000300800 */
[----:B------:R1:W-:Y:S01]  /*150a0*/  STL [R1+0x54], R18 ;  /* 0x0000541201007387 */ /* 0x0003e20000100800 */
[----:B0-----:R-:W-:-:S03]  /*150b0*/  SHF.R.S32.HI R42, RZ, 0x1f, R61 ;  /* 0x0000001fff2a7819 */ /* 0x001fc6000001143d */
[----:B------:R-:W-:Y:S01]  /*150c0*/  STL [R1+0x50], R43 ;  /* 0x0000502b01007387 */ /* 0x000fe20000100800 */
[----:B-1----:R-:W-:Y:S02]  /*150d0*/  SHF.R.S32.HI R18, RZ, 0x1f, R22 ;  /* 0x0000001fff127819 */ /* 0x002fe40000011416 */
[----:B------:R-:W-:Y:S01]  /*150e0*/  SHF.R.S32.HI R22, RZ, 0x1f, R24 ;  /* 0x0000001fff167819 */ /* 0x000fe20000011418 */
[----:B------:R-:W-:Y:S04]  /*150f0*/  STL [R1+0x4c], R42 ;  /* 0x00004c2a01007387 */ /* 0x000fe80000100800 */
[----:B------:R0:W-:Y:S04]  /*15100*/  STL [R1+0x48], R18 ;  /* 0x0000481201007387 */ /* 0x0001e80000100800 */
[----:B------:R1:W-:Y:S04]  /*15110*/  STL [R1+0x44], R23 ;  /* 0x0000441701007387 */ /* 0x0003e80000100800 */
[----:B------:R1:W-:Y:S01]  /*15120*/  STL [R1+0x40], R22 ;  /* 0x0000401601007387 */ /* 0x0003e20000100800 */
[----:B0-----:R-:W-:-:S02]  /*15130*/  SHF.R.S32.HI R18, RZ, 0x1f, R25 ;  /* 0x0000001fff127819 */ /* 0x001fc40000011419 */
[----:B-1----:R-:W-:-:S03]  /*15140*/  SHF.R.S32.HI R23, RZ, 0x1f, R26 ;  /* 0x0000001fff177819 */ /* 0x002fc6000001141a */
[----:B------:R0:W-:Y:S01]  /*15150*/  STL [R1+0x3c], R18 ;  /* 0x00003c1201007387 */ /* 0x0001e20000100800 */
[----:B------:R-:W-:-:S03]  /*15160*/  SHF.R.S32.HI R22, RZ, 0x1f, R27 ;  /* 0x0000001fff167819 */ /* 0x000fc6000001141b */
[----:B------:R1:W-:Y:S04]  /*15170*/  STL [R1+0x38], R23 ;  /* 0x0000381701007387 */ /* 0x0003e80000100800 */
[----:B------:R1:W-:Y:S01]  /*15180*/  STL [R1+0x34], R22 ;  /* 0x0000341601007387 */ /* 0x0003e20000100800 */
[----:B0-----:R-:W-:Y:S02]  /*15190*/  SHF.R.S32.HI R18, RZ, 0x1f, R28 ;  /* 0x0000001fff127819 */ /* 0x001fe4000001141c */
        /* <DEDUP_REMOVED lines=21> */
[----:B------:R-:W-:Y:S01]  /*152f0*/  STL [R1+0x8], R23 ;  /* 0x0000081701007387 */ /* 0x000fe20000100800 */
[----:B------:R-:W-:-:S03]  /*15300*/  SHF.R.S32.HI R61, RZ, 0x1f, R41 ;  /* 0x0000001fff3d7819 */ /* 0x000fc60000011429 */
[----:B------:R1:W-:Y:S01]  /*15310*/  STL [R1+0x4], R22 ;  /* 0x0000041601007387 */ /* 0x0003e20000100800 */
[----:B0-----:R-:W-:-:S03]  /*15320*/  SHF.R.S32.HI R18, RZ, 0x1f, R40 ;  /* 0x0000001fff127819 */ /* 0x001fc60000011428 */
[----:B------:R0:W-:Y:S01]  /*15330*/  STL [R1+0x6574], R61 ;  /* 0x0065743d01007387 */ /* 0x0001e20000100800 */
[----:B-1----:R-:W-:-:S03]  /*15340*/  SHF.R.S32.HI R22, RZ, 0x1f, R21 ;  /* 0x0000001fff167819 */ /* 0x002fc60000011415 */
[----:B------:R-:W-:Y:S04]  /*15350*/  STL [R1], R18 ;  /* 0x0000001201007387 */ /* 0x000fe80000100800 */
[----:B0-----:R-:W2:Y:S04]  /*15360*/  LDL.LU R61, [R1+0xc0] ;  /* 0x0000c000013d7983 */ /* 0x001ea80000300800 */
[----:B------:R0:W-:Y:S04]  /*15370*/  STL [R1+0x656c], R22 ;  /* 0x00656c1601007387 */ /* 0x0001e80000100800 */
[----:B0-----:R-:W3:Y:S01]  /*15380*/  LDL.LU R22, [R1+0xb0] ;  /* 0x0000b00001167983 */ /* 0x001ee20000300800 */
[----:B------:R-:W-:-:S02]  /*15390*/  SHF.R.S32.HI R25, RZ, 0x1f, R20 ;  /* 0x0000001fff197819 */ /* 0x000fc40000011414 */
[----:B--2---:R-:W-:Y:S01]  /*153a0*/  SHF.R.S32.HI R23, RZ, 0x1f, R61 ;  /* 0x0000001fff177819 */ /* 0x004fe2000001143d */
[----:B------:R-:W-:Y:S04]  /*153b0*/  STL [R1+0x657c], R61 ;  /* 0x00657c3d01007387 */ /* 0x000fe80000100800 */
[----:B------:R-:W-:Y:S01]  /*153c0*/  STL [R1+0x6570], R23 ;  /* 0x0065701701007387 */ /* 0x000fe20000100800 */
[----:B---3--:R-:W-:-:S05]  /*153d0*/  SHF.R.S32.HI R24, RZ, 0x1f, R22 ;  /* 0x0000001fff187819 */ /* 0x008fca0000011416 */
[----:B------:R-:W-:Y:S04]  /*153e0*/  STL [R1+0x6580], R24 ;  /* 0x0065801801007387 */ /* 0x000fe80000100800 */
[----:B------:R-:W-:Y:S04]  /*153f0*/  STL [R1+0x6578], R22 ;  /* 0x0065781601007387 */ /* 0x000fe80000100800 */
[----:B------:R-:W2:Y:S04]  /*15400*/  LDL R21, [R1+0x23c] ;  /* 0x00023c0001157983 */ /* 0x000ea80000100800 */
[----:B------:R-:W3:Y:S01]  /*15410*/  LDL R20, [R1+0x238] ;  /* 0x0002380001147983 */ /* 0x000ee20000100800 */
[----:B------:R-:W-:-:S02]  /*15420*/  SHF.R.S32.HI R26, RZ, 0x1f, R17 ;  /* 0x0000001fff1a7819 */ /* 0x000fc40000011411 */
[----:B------:R-:W-:Y:S01]  /*15430*/  SHF.R.S32.HI R27, RZ, 0x1f, R16 ;  /* 0x0000001fff1b7819 */ /* 0x000fe20000011410 */
[----:B------:R-:W4:Y:S01]  /*15440*/  LDL R42, [R1+0x244] ;  /* 0x00024400012a7983 */ /* 0x000f220000100800 */
[----:B------:R-:W-:-:S03]  /*15450*/  SHF.R.S32.HI R28, RZ, 0x1f, R15 ;  /* 0x0000001fff1c7819 */ /* 0x000fc6000001140f */
[----:B------:R-:W4:Y:S01]  /*15460*/  LDL R43, [R1+0x240] ;  /* 0x00024000012b7983 */ /* 0x000f220000100800 */
[----:B------:R-:W-:-:S03]  /*15470*/  SHF.R.S32.HI R29, RZ, 0x1f, R14 ;  /* 0x0000001fff1d7819 */ /* 0x000fc6000001140e */
[----:B------:R-:W4:Y:S04]  /*15480*/  LDL R52, [R1+0x21c] ;  /* 0x00021c0001347983 */ /* 0x000f280000100800 */
[----:B------:R-:W4:Y:S04]  /*15490*/  LDL R53, [R1+0x218] ;  /* 0x0002180001357983 */ /* 0x000f280000100800 */
[----:B------:R-:W-:Y:S01]  /*154a0*/  STL [R1+0x6584], R25 ;  /* 0x0065841901007387 */ /* 0x000fe20000100800 */
[----:B------:R-:W-:-:S03]  /*154b0*/  SHF.R.S32.HI R30, RZ, 0x1f, R13 ;  /* 0x0000001fff1e7819 */ /* 0x000fc6000001140d */
        /* <DEDUP_REMOVED lines=11> */
[----:B------:R-:W4:Y:S01]  /*15570*/  LDL R18, [R1+0x1f8] ;  /* 0x0001f80001127983 */ /* 0x000f220000100800 */
[----:B------:R-:W-:-:S03]  /*15580*/  SHF.R.S32.HI R31, RZ, 0x1f, R12 ;  /* 0x0000001fff1f7819 */ /* 0x000fc6000001140c */
[----:B0-----:R-:W5:Y:S04]  /*15590*/  LDL R17, [R1+0x1ec] ;  /* 0x0001ec0001117983 */ /* 0x001f680000100800 */
[----:B-1----:R-:W5:Y:S04]  /*155a0*/  LDL R12, [R1+0x1e8] ;  /* 0x0001e800010c7983 */ /* 0x002f680000100800 */
        /* <DEDUP_REMOVED lines=15> */
[----:B--2---:R-:W-:-:S03]  /*156a0*/  SHF.R.S32.HI R44, RZ, 0x1f, R21 ;  /* 0x0000001fff2c7819 */ /* 0x004fc60000011415 */
[----:B------:R-:W2:Y:S01]  /*156b0*/  LDL R21, [R1+0x1f4] ;  /* 0x0001f40001157983 */ /* 0x000ea20000100800 */
[----:B---3--:R-:W-:-:S03]  /*156c0*/  SHF.R.S32.HI R45, RZ, 0x1f, R20 ;  /* 0x0000001fff2d7819 */ /* 0x008fc60000011414 */
[----:B------:R-:W3:Y:S01]  /*156d0*/  LDL R20, [R1+0x1f0] ;  /* 0x0001f00001147983 */ /* 0x000ee20000100800 */
[----:B----4-:R-:W-:-:S05]  /*156e0*/  SHF.R.S32.HI R18, RZ, 0x1f, R18 ;  /* 0x0000001fff127819 */ /* 0x010fca0000011412 */
[----:B------:R0:W-:Y:S04]  /*156f0*/  STL [R1+0x2a4], R18 ;  /* 0x0002a41201007387 */ /* 0x0001e80000100800 */
[----:B0-----:R-:W4:Y:S01]  /*15700*/  LDL.LU R18, [R1+0x65cc] ;  /* 0x0065cc0001127983 */ /* 0x001f220000300800 */
[----:B--2---:R-:W-:Y:S02]  /*15710*/  SHF.R.S32.HI R21, RZ, 0x1f, R21 ;  /* 0x0000001fff157819 */ /* 0x004fe40000011415 */
[----:B---3--:R-:W-:-:S03]  /*15720*/  SHF.R.S32.HI R20, RZ, 0x1f, R20 ;  /* 0x0000001fff147819 */ /* 0x008fc60000011414 */
[----:B------:R0:W-:Y:S04]  /*15730*/  STL [R1+0x2b0], R21 ;  /* 0x0002b01501007387 */ /* 0x0001e80000100800 */
[----:B0-----:R-:W2:Y:S04]  /*15740*/  LDL.LU R21, [R1+0x65c8] ;  /* 0x0065c80001157983 */ /* 0x001ea80000300800 */
[----:B------:R0:W-:Y:S04]  /*15750*/  STL [R1+0x2bc], R20 ;  /* 0x0002bc1401007387 */ /* 0x0001e80000100800 */
[----:B0-----:R-:W3:Y:S01]  /*15760*/  LDL.LU R20, [R1+0x65c4] ;  /* 0x0065c40001147983 */ /* 0x001ee20000300800 */
[----:B-----5:R-:W-:-:S02]  /*15770*/  SHF.R.S32.HI R17, RZ, 0x1f, R17 ;  /* 0x0000001fff117819 */ /* 0x020fc40000011411 */
[----:B------:R-:W-:-:S03]  /*15780*/  SHF.R.S32.HI R12, RZ, 0x1f, R12 ;  /* 0x0000001fff0c7819 */ /* 0x000fc6000001140c */
[----:B------:R0:W-:Y:S04]  /*15790*/  STL [R1+0x2c4], R17 ;  /* 0x0002c41101007387 */ /* 0x0001e80000100800 */
[----:B0-----:R-:W5:Y:S04]  /*157a0*/  LDL.LU R17, [R1+0x290] ;  /* 0x0002900001117983 */ /* 0x001f680000300800 */
[----:B------:R0:W-:Y:S02]  /*157b0*/  STL [R1+0x2d0], R12 ;  /* 0x0002d00c01007387 */ /* 0x0001e40000100800 */
[----:B0-----:R-:W-:-:S02]  /*157c0*/  SHF.R.S32.HI R12, RZ, 0x1f, R13 ;  /* 0x0000001fff0c7819 */ /* 0x001fc4000001140d */
[----:B------:R-:W-:-:S03]  /*157d0*/  SHF.R.S32.HI R13, RZ, 0x1f, R30 ;  /* 0x0000001fff0d7819 */ /* 0x000fc6000001141e */
[----:B------:R0:W-:Y:S01]  /*157e0*/  STL [R1+0x2d8], R12 ;  /* 0x0002d80c01007387 */ /* 0x0001e20000100800 */
[----:B------:R-:W-:Y:S02]  /*157f0*/  SHF.R.S32.HI R14, RZ, 0x1f, R14 ;  /* 0x0000001fff0e7819 */ /* 0x000fe4000001140e */
[----:B0-----:R-:W-:Y:S02]  /*15800*/  SHF.R.S32.HI R12, RZ, 0x1f, R26 ;  /* 0x0000001fff0c7819 */ /* 0x001fe4000001141a */
[----:B------:R-:W4:Y:S04]  /*15810*/  LDL.LU R26, [R1+0x28c] ;  /* 0x00028c00011a7983 */ /* 0x000f280000300800 */
[----:B------:R0:W-:Y:S04]  /*15820*/  STL [R1+0x2dc], R13 ;  /* 0x0002dc0d01007387 */ /* 0x0001e80000100800 */
[----:B------:R1:W-:Y:S04]  /*15830*/  STL [R1+0x2e0], R12 ;  /* 0x0002e00c01007387 */ /* 0x0003e80000100800 */
[----:B------:R1:W-:Y:S01]  /*15840*/  STL [R1+0x2e4], R14 ;  /* 0x0002e40e01007387 */ /* 0x0003e20000100800 */
[----:B0-----:R-:W-:-:S03]  /*15850*/  SHF.R.S32.HI R13, RZ, 0x1f, R25 ;  /* 0x0000001fff0d7819 */ /* 0x001fc60000011419 */
[----:B------:R-:W4:Y:S01]  /*15860*/  LDL.LU R25, [R1+0x288] ;  /* 0x0002880001197983 */ /* 0x000f220000300800 */
[----:B-1----:R-:W-:-:S05]  /*15870*/  SHF.R.S32.HI R12, RZ, 0x1f, R29 ;  /* 0x0000001fff0c7819 */ /* 0x002fca000001141d */
[----:B------:R0:W-:Y:S01]  /*15880*/  STL [R1+0x2e8], R12 ;  /* 0x0002e80c01007387 */ /* 0x0001e20000100800 */
[----:B------:R-:W-:-:S03]  /*15890*/  SHF.R.S32.HI R14, RZ, 0x1f, R15 ;  /* 0x0000001fff0e7819 */ /* 0x000fc6000001140f */
[----:B------:R1:W-:Y:S01]  /*158a0*/  STL [R1+0x2ec], R13 ;  /* 0x0002ec0d01007387 */ /* 0x0003e20000100800 */
[----:B0-----:R-:W-:-:S03]  /*158b0*/  SHF.R.S32.HI R12, RZ, 0x1f, R22 ;  /* 0x0000001fff0c7819 */ /* 0x001fc60000011416 */
[----:B------:R-:W4:Y:S04]  /*158c0*/  LDL.LU R22, [R1+0x118] ;  /* 0x0001180001167983 */ /* 0x000f280000300800 */
[----:B------:R0:W-:Y:S01]  /*158d0*/  STL [R1+0x2f0], R12 ;  /* 0x0002f00c01007387 */ /* 0x0001e20000100800 */
[----:B-1----:R-:W-:-:S03]  /*158e0*/  SHF.R.S32.HI R13, RZ, 0x1f, R24 ;  /* 0x0000001fff0d7819 */ /* 0x002fc60000011418 */
[----:B------:R2:W-:Y:S04]  /*158f0*/  STL [R1+0x2f4], R14 ;  /* 0x0002f40e01007387 */ /* 0x0005e80000100800 */
[----:B------:R-:W4:Y:S01]  /*15900*/  LDL.LU R15, [R1+0x284] ;  /* 0x00028400010f7983 */ /* 0x000f220000300800 */
[----:B0-----:R-:W-:-:S05]  /*15910*/  SHF.R.S32.HI R12, RZ, 0x1f, R28 ;  /* 0x0000001fff0c7819 */ /* 0x001fca000001141c */
[----:B------:R3:W-:Y:S04]  /*15920*/  STL [R1+0x2f8], R12 ;  /* 0x0002f80c01007387 */ /* 0x0007e80000100800 */
[----:B------:R0:W-:Y:S01]  /*15930*/  STL [R1+0x2fc], R13 ;  /* 0x0002fc0d01007387 */ /* 0x0001e20000100800 */
[----:B--2---:R-:W-:Y:S02]  /*15940*/  SHF.R.S32.HI R14, RZ, 0x1f, R21 ;  /* 0x0000001fff0e7819 */ /* 0x004fe40000011415 */
[----:B---3--:R-:W-:Y:S02]  /*15950*/  SHF.R.S32.HI R12, RZ, 0x1f, R20 ;  /* 0x0000001fff0c7819 */ /* 0x008fe40000011414 */
[----:B------:R-:W4:Y:S04]  /*15960*/  LDL.LU R20, [R1+0x65c0] ;  /* 0x0065c00001147983 */ /* 0x000f280000300800 */
[----:B------:R-:W2:Y:S04]  /*15970*/  LDL.LU R24, [R1+0x114] ;  /* 0x0001140001187983 */ /* 0x000ea80000300800 */
[----:B------:R1:W-:Y:S04]  /*15980*/  STL [R1+0x300], R12 ;  /* 0x0003000c01007387 */ /* 0x0003e80000100800 */
[----:B------:R-:W3:Y:S01]  /*15990*/  LDL.LU R21, [R1+0x65bc] ;  /* 0x0065bc0001157983 */ /* 0x000ee20000300800 */
[----:B0-----:R-:W-:-:S02]  /*159a0*/  SHF.R.S32.HI R13, RZ, 0x1f, R27 ;  /* 0x0000001fff0d7819 */ /* 0x001fc4000001141b */
[----:B-1----:R-:W-:Y:S01]  /*159b0*/  SHF.R.S32.HI R12, RZ, 0x1f, R16 ;  /* 0x0000001fff0c7819 */ /* 0x002fe20000011410 */
[----:B------:R0:W-:Y:S04]  /*159c0*/  STL [R1+0x304], R14 ;  /* 0x0003040e01007387 */ /* 0x0001e80000100800 */
[----:B------:R-:W2:Y:S04]  /*159d0*/  LDL.LU R28, [R1+0x280] ;  /* 0x00028000011c7983 */ /* 0x000ea80000300800 */
[----:B------:R1:W-:Y:S01]  /*159e0*/  STL [R1+0x308], R12 ;  /* 0x0003080c01007387 */ /* 0x0003e20000100800 */
[----:B0-----:R-:W-:-:S03]  /*159f0*/  SHF.R.S32.HI R14, RZ, 0x1f, R23 ;  /* 0x0000001fff0e7819 */ /* 0x001fc60000011417 */
[----:B------:R-:W-:Y:S01]  /*15a00*/  STL [R1+0x30c], R13 ;  /* 0x00030c0d01007387 */ /* 0x000fe20000100800 */
[----:B-1----:R-:W-:-:S03]  /*15a10*/  SHF.R.S32.HI R12, RZ, 0x1f, R61 ;  /* 0x0000001fff0c7819 */ /* 0x002fc6000001143d */
[----:B------:R-:W2:Y:S04]  /*15a20*/  LDL.LU R61, [R1+0x10c] ;  /* 0x00010c00013d7983 */ /* 0x000ea80000300800 */
[----:B------:R4:W-:Y:S04]  /*15a30*/  STL [R1+0x310], R12 ;  /* 0x0003100c01007387 */ /* 0x0009e80000100800 */
[----:B------:R0:W-:Y:S01]  /*15a40*/  STL [R1+0x314], R14 ;  /* 0x0003140e01007387 */ /* 0x0001e20000100800 */
[C---:B----4-:R-:W-:Y:S02]  /*15a50*/  IADD3 R12, P2, PT, R18.reuse, R20, RZ ;  /* 0x00000014120c7210 */ /* 0x050fe40007f5e0ff */
[----:B---3--:R-:W-:-:S02]  /*15a60*/  IADD3 R13, P5, PT, R18, R21, RZ ;  /* 0x00000015120d7210 */ /* 0x008fc40007fbe0ff */
[----:B------:R-:W3:Y:S04]  /*15a70*/  LDL.LU R18, [R1+0x65b8] ;  /* 0x0065b80001127983 */ /* 0x000ee80000300800 */
[----:B------:R1:W-:Y:S01]  /*15a80*/  STL [R1+0x6460], R12 ;  /* 0x0064600c01007387 */ /* 0x0003e20000100800 */
[----:B0-----:R-:W-:-:S03]  /*15a90*/  IADD3 R14, P0, PT, R19, R21, RZ ;  /* 0x00000015130e7210 */ /* 0x001fc60007f1e0ff */
[----:B------:R-:W4:Y:S01]  /*15aa0*/  LDL.LU R16, [R1+0x27c] ;  /* 0x00027c0001107983 */ /* 0x000f220000300800 */
[----:B-1----:R-:W-:-:S03]  /*15ab0*/  IADD3 R12, P1, PT, R19, R20, RZ ;  /* 0x00000014130c7210 */ /* 0x002fc60007f3e0ff */
[----:B------:R5:W-:Y:S04]  /*15ac0*/  STL [R1+0x6458], R13 ;  /* 0x0064580d01007387 */ /* 0x000be80000100800 */
[----:B------:R-:W2:Y:S04]  /*15ad0*/  LDL.LU R23, [R1+0x108] ;  /* 0x0001080001177983 */ /* 0x000ea80000300800 */
[----:B------:R0:W-:Y:S04]  /*15ae0*/  STL [R1+0x6454], R12 ;  /* 0x0064540c01007387 */ /* 0x0001e80000100800 */
[----:B------:R-:W2:Y:S01]  /*15af0*/  LDL.LU R19, [R1+0x65b4] ;  /* 0x0065b40001137983 */ /* 0x000ea20000300800 */
[----:B-----5:R-:W-:-:S02]  /*15b00*/  IADD3 R13, P3, PT, R17, R21, RZ ;  /* 0x00000015110d7210 */ /* 0x020fc40007f7e0ff */
[-C--:B0-----:R-:W-:Y:S01]  /*15b10*/  IADD3 R12, P4, PT, R17, R20.reuse, RZ ;  /* 0x00000014110c7210 */ /* 0x081fe20007f9e0ff */
[----:B------:R-:W-:Y:S04]  /*15b20*/  STL [R1+0x644c], R14 ;  /* 0x00644c0e01007387 */ /* 0x000fe80000100800 */
[----:B------:R-:W5:Y:S04]  /*15b30*/  LDL.LU R27, [R1+0x278] ;  /* 0x00027800011b7983 */ /* 0x000f680000300800 */
[----:B------:R-:W-:Y:S04]  /*15b40*/  STL [R1+0x6450], R12 ;  /* 0x0064500c01007387 */ /* 0x000fe80000100800 */
[----:B------:R0:W-:Y:S04]  /*15b50*/  STL [R1+0x6444], R13 ;  /* 0x0064440d01007387 */ /* 0x0001e80000100800 */
[----:B------:R-:W4:Y:S01]  /*15b60*/  LDL.LU R17, [R1+0x104] ;  /* 0x0001040001117983 */ /* 0x000f220000300800 */
[----:B0-----:R-:W-:Y:S01]  /*15b70*/  IADD3 R13, P6, PT, R26, R20, RZ ;  /* 0x000000141a0d7210 */ /* 0x001fe20007fde0ff */
[----:B---3--:R-:W-:-:S05]  /*15b80*/  IMAD.X R12, R0, 0x1, R18, P2 ;  /* 0x00000001000c7824 */ /* 0x008fca00010e0612 */
[----:B------:R0:W-:Y:S04]  /*15b90*/  STL [R1+0x645c], R12 ;  /* 0x00645c0c01007387 */ /* 0x0001e80000100800 */
[----:B------:R-:W-:Y:S04]  /*15ba0*/  STL [R1+0x6448], R13 ;  /* 0x0064480d01007387 */ /* 0x000fe80000100800 */
[----:B------:R-:W3:Y:S01]  /*15bb0*/  LDL.LU R29, [R1+0x274] ;  /* 0x00027400011d7983 */ /* 0x000ee20000300800 */
[----:B--2---:R-:W-:Y:S01]  /*15bc0*/  IMAD.X R0, R0, 0x1, R19, P5 ;  /* 0x0000000100007824 */ /* 0x004fe200028e0613 */
[----:B0-----:R-:W-:-:S04]  /*15bd0*/  IADD3 R12, P5, PT, R26, R21, RZ ;  /* 0x000000151a0c7210 */ /* 0x001fc80007fbe0ff */
[----:B------:R0:W-:Y:S04]  /*15be0*/  STL [R1+0x6440], R0 ;  /* 0x0064400001007387 */ /* 0x0001e80000100800 */
[----:B------:R1:W-:Y:S04]  /*15bf0*/  STL [R1+0x6438], R12 ;  /* 0x0064380c01007387 */ /* 0x0003e80000100800 */
[----:B------:R-:W2:Y:S01]  /*15c00*/  LDL.LU R26, [R1+0x100] ;  /* 0x00010000011a7983 */ /* 0x000ea20000300800 */
[----:B0-----:R-:W-:Y:S01]  /*15c10*/  IADD3 R0, P2, PT, R25, R20, RZ ;  /* 0x0000001419007210 */ /* 0x001fe20007f5e0ff */
[----:B------:R-:W-:-:S04]  /*15c20*/  IMAD.X R13, R22, 0x1, R18, P1 ;  /* 0x00000001160d7824 */ /* 0x000fc800008e0612 */
[----:B------:R0:W-:Y:S01]  /*15c30*/  STL [R1+0x643c], R0 ;  /* 0x00643c0001007387 */ /* 0x0001e20000100800 */
[----:B-1----:R-:W-:-:S03]  /*15c40*/  IMAD.X R12, R22, 0x1, R19, P0 ;  /* 0x00000001160c7824 */ /* 0x002fc600000e0613 */
[----:B------:R-:W-:Y:S01]  /*15c50*/  STL [R1+0x6434], R13 ;  /* 0x0064340d01007387 */ /* 0x000fe20000100800 */
[----:B0-----:R-:W-:-:S03]  /*15c60*/  IADD3 R0, P1, PT, R25, R21, RZ ;  /* 0x0000001519007210 */ /* 0x001fc60007f3e0ff */
[----:B------:R-:W2:Y:S04]  /*15c70*/  LDL.LU R25, [R1+0x270] ;  /* 0x0002700001197983 */ /* 0x000ea80000300800 */
[----:B------:R0:W-:Y:S04]  /*15c80*/  STL [R1+0x6430], R0 ;  /* 0x0064300001007387 */ /* 0x0001e80000100800 */
[----:B------:R1:W-:Y:S04]  /*15c90*/  STL [R1+0x6424], R12 ;  /* 0x0064240c01007387 */ /* 0x0003e80000100800 */
[----:B------:R-:W2:Y:S01]  /*15ca0*/  LDL.LU R22, [R1+0xfc] ;  /* 0x0000fc0001167983 */ /* 0x000ea20000300800 */
[----:B0-----:R-:W-:Y:S01]  /*15cb0*/  IADD3 R0, P0, PT, R15, R20, RZ ;  /* 0x000000140f007210 */ /* 0x001fe20007f1e0ff */
[----:B------:R-:W-:-:S04]  /*15cc0*/  IMAD.X R13, R24, 0x1, R18, P4 ;  /* 0x00000001180d7824 */ /* 0x000fc800020e0612 */
[----:B------:R0:W-:Y:S01]  /*15cd0*/  STL [R1+0x642c], R0 ;  /* 0x00642c0001007387 */ /* 0x0001e20000100800 */
[----:B-1----:R-:W-:-:S03]  /*15ce0*/  IMAD.X R12, R24, 0x1, R19, P3 ;  /* 0x00000001180c7824 */ /* 0x002fc600018e0613 */
[----:B------:R1:W-:Y:S01]  /*15cf0*/  STL [R1+0x6428], R13 ;  /* 0x0064280d01007387 */ /* 0x0003e20000100800 */
[----:B0-----:R-:W-:-:S03]  /*15d00*/  IADD3 R0, P4, PT, R15, R21, RZ ;  /* 0x000000150f007210 */ /* 0x001fc60007f9e0ff */
[----:B------:R-:W2:Y:S04]  /*15d10*/  LDL.LU R15, [R1+0x26c] ;  /* 0x00026c00010f7983 */ /* 0x000ea80000300800 */
[----:B------:R0:W-:Y:S01]  /*15d20*/  STL [R1+0x6420], R0 ;  /* 0x0064200001007387 */ /* 0x0001e20000100800 */
[----:B-1----:R-:W-:-:S03]  /*15d30*/  IMAD.X R13, R61, 0x1, R18, P6 ;  /* 0x000000013d0d7824 */ /* 0x002fc600030e0612 */
[----:B------:R1:W-:Y:S04]  /*15d40*/  STL [R1+0x6414], R12 ;  /* 0x0064140c01007387 */ /* 0x0003e80000100800 */
[----:B------:R-:W2:Y:S01]  /*15d50*/  LDL.LU R24, [R1+0xf8] ;  /* 0x0000f80001187983 */ /* 0x000ea20000300800 */
[----:B0-----:R-:W-:-:S05]  /*15d60*/  IADD3 R0, P3, PT, R28, R20, RZ ;  /* 0x000000141c007210 */ /* 0x001fca0007f7e0ff */
        /* <DEDUP_REMOVED lines=8> */
[----:B----4-:R-:W-:Y:S01]  /*15df0*/  IADD3 R0, P5, PT, R16, R20, RZ ;  /* 0x0000001410007210 */ /* 0x010fe20007fbe0ff */
[----:B------:R-:W-:-:S04]  /*15e00*/  IMAD.X R13, R23, 0x1, R18, P2 ;  /* 0x00000001170d7824 */ /* 0x000fc800010e0612 */
[----:B------:R1:W-:Y:S01]  /*15e10*/  STL [R1+0x640c], R0 ;  /* 0x00640c0001007387 */ /* 0x0003e20000100800 */
[----:B0-----:R-:W-:-:S03]  /*15e20*/  IMAD.X R12, R23, 0x1, R19, P1 ;  /* 0x00000001170c7824 */ /* 0x001fc600008e0613 */
[----:B------:R-:W-:Y:S01]  /*15e30*/  STL [R1+0x6408], R13 ;  /* 0x0064080d01007387 */ /* 0x000fe20000100800 */
[----:B-1----:R-:W-:-:S03]  /*15e40*/  IADD3 R0, P2, PT, R16, R21, RZ ;  /* 0x0000001510007210 */ /* 0x002fc60007f5e0ff */
[----:B------:R-:W4:Y:S04]  /*15e50*/  LDL.LU R16, [R1+0x264] ;  /* 0x0002640001107983 */ /* 0x000f280000300800 */
[----:B------:R5:W-:Y:S04]  /*15e60*/  STL [R1+0x6400], R0 ;  /* 0x0064000001007387 */ /* 0x000be80000100800 */
[----:B------:R0:W-:Y:S04]  /*15e70*/  STL [R1+0x63f4], R12 ;  /* 0x0063f40c01007387 */ /* 0x0001e80000100800 */
[----:B------:R-:W4:Y:S01]  /*15e80*/  LDL.LU R23, [R1+0xec] ;  /* 0x0000ec0001177983 */ /* 0x000f220000300800 */
[----:B-----5:R-:W-:Y:S01]  /*15e90*/  IADD3 R0, P1, PT, R27, R20, RZ ;  /* 0x000000141b007210 */ /* 0x020fe20007f3e0ff */
[----:B------:R-:W-:-:S04]  /*15ea0*/  IMAD.X R13, R17, 0x1, R18, P0 ;  /* 0x00000001110d7824 */ /* 0x000fc800000e0612 */
[----:B------:R1:W-:Y:S01]  /*15eb0*/  STL [R1+0x63fc], R0 ;  /* 0x0063fc0001007387 */ /* 0x0003e20000100800 */
[----:B0-----:R-:W-:-:S03]  /*15ec0*/  IMAD.X R12, R17, 0x1, R19, P4 ;  /* 0x00000001110c7824 */ /* 0x001fc600020e0613 */
[----:B------:R-:W-:Y:S01]  /*15ed0*/  STL [R1+0x63f8], R13 ;  /* 0x0063f80d01007387 */ /* 0x000fe20000100800 */
[----:B-1----:R-:W-:-:S03]  /*15ee0*/  IADD3 R0, P0, PT, R27, R21, RZ ;  /* 0x000000151b007210 */ /* 0x002fc60007f1e0ff */
[----:B------:R-:W5:Y:S04]  /*15ef0*/  LDL.LU R27, [R1+0x260] ;  /* 0x00026000011b7983 */ /* 0x000f680000300800 */
[----:B------:R3:W-:Y:S04]  /*15f00*/  STL [R1+0x63f0], R0 ;  /* 0x0063f00001007387 */ /* 0x0007e80000100800 */
[----:B------:R-:W-:Y:S04]  /*15f10*/  STL [R1+0x63e4], R12 ;  /* 0x0063e40c01007387 */ /* 0x000fe80000100800 */
[----:B------:R-:W5:Y:S01]  /*15f20*/  LDL.LU R17, [R1+0xe8] ;  /* 0x0000e80001117983 */ /* 0x000f620000300800 */
[----:B---3--:R-:W-:-:S05]  /*15f30*/  IADD3 R0, P4, PT, R29, R20, RZ ;  /* 0x000000141d007210 */ /* 0x008fca0007f9e0ff */
[----:B------:R0:W-:Y:S01]  /*15f40*/  STL [R1+0x63ec], R0 ;  /* 0x0063ec0001007387 */ /* 0x0001e20000100800 */
[C---:B--2---:R-:W-:Y:S01]  /*15f50*/  IMAD.X R13, R26.reuse, 0x1, R18, P3 ;  /* 0x000000011a0d7824 */ /* 0x044fe200018e0612 */
[----:B0-----:R-:W-:Y:S01]  /*15f60*/  IADD3 R0, P3, PT, R29, R21, RZ ;  /* 0x000000151d007210 */ /* 0x001fe20007f7e0ff */
[----:B------:R-:W-:-:S03]  /*15f70*/  IMAD.X R12, R26, 0x1, R19, P6 ;  /* 0x000000011a0c7824 */ /* 0x000fc600030e0613 */
[----:B------:R-:W-:Y:S04]  /*15f80*/  STL [R1+0x63e8], R13 ;  /* 0x0063e80d01007387 */ /* 0x000fe80000100800 */
[----:B------:R-:W2:Y:S04]  /*15f90*/  LDL.LU R29, [R1+0x25c] ;  /* 0x00025c00011d7983 */ /* 0x000ea80000300800 */
[----:B------:R0:W-:Y:S04]  /*15fa0*/  STL [R1+0x63e0], R0 ;  /* 0x0063e00001007387 */ /* 0x0001e80000100800 */
[----:B------:R1:W-:Y:S04]  /*15fb0*/  STL [R1+0x63d4], R12 ;  /* 0x0063d40c01007387 */ /* 0x0003e80000100800 */
[----:B------:R-:W3:Y:S01]  /*15fc0*/  LDL.LU R26, [R1+0xe4] ;  /* 0x0000e400011a7983 */ /* 0x000ee20000300800 */
[----:B0-----:R-:W-:-:S05]  /*15fd0*/  IADD3 R0, P6, PT, R25, R20, RZ ;  /* 0x0000001419007210 */ /* 0x001fca0007fde0ff */
[----:B------:R0:W-:Y:S01]  /*15fe0*/  STL [R1+0x63dc], R0 ;  /* 0x0063dc0001007387 */ /* 0x0001e20000100800 */
[C---:B------:R-:W-:Y:S02]  /*15ff0*/  IMAD.X R13, R22.reuse, 0x1, R18, P5 ;  /* 0x00000001160d7824 */ /* 0x040fe400028e0612 */
[----:B-1----:R-:W-:-:S03]  /*16000*/  IMAD.X R12, R22, 0x1, R19, P2 ;  /* 0x00000001160c7824 */ /* 0x002fc600010e0613 */
[----:B------:R-:W-:Y:S01]  /*16010*/  STL [R1+0x63d8], R13 ;  /* 0x0063d80d01007387 */ /* 0x000fe20000100800 */
[----:B0-----:R-:W-:-:S03]  /*16020*/  IADD3 R0, P5, PT, R25, R21, RZ ;  /* 0x0000001519007210 */ /* 0x001fc60007fbe0ff */
[----:B------:R-:W3:Y:S04]  /*16030*/  LDL.LU R25, [R1+0x258] ;  /* 0x0002580001197983 */ /* 0x000ee80000300800 */
[----:B------:R0:W-:Y:S04]  /*16040*/  STL [R1+0x63d0], R0 ;  /* 0x0063d00001007387 */ /* 0x0001e80000100800 */
[----:B------:R1:W-:Y:S04]  /*16050*/  STL [R1+0x63c4], R12 ;  /* 0x0063c40c01007387 */ /* 0x0003e80000100800 */
[----:B------:R-:W3:Y:S01]  /*16060*/  LDL.LU R22, [R1+0xdc] ;  /* 0x0000dc0001167983 */ /* 0x000ee20000300800 */
[----:B0-----:R-:W-:-:S05]  /*16070*/  IADD3 R0, P2, PT, R15, R20, RZ ;  /* 0x000000140f007210 */ /* 0x001fca0007f5e0ff */
[----:B------:R0:W-:Y:S01]  /*16080*/  STL [R1+0x63cc], R0 ;  /* 0x0063cc0001007387 */ /* 0x0001e20000100800 */
[C-C-:B------:R-:W-:Y:S02]  /*16090*/  IMAD.X R13, R24.reuse, 0x1, R18.reuse, P1 ;  /* 0x00000001180d7824 */ /* 0x140fe400008e0612 */
[----:B-1----:R-:W-:Y:S01]  /*160a0*/  IMAD.X R12, R24, 0x1, R19, P0 ;  /* 0x00000001180c7824 */ /* 0x002fe200000e0613 */
[----:B0-----:R-:W-:Y:S02]  /*160b0*/  IADD3 R0, P1, PT, R15, R21, RZ ;  /* 0x000000150f007210 */ /* 0x001fe40007f3e0ff */
[----:B------:R-:W-:Y:S04]  /*160c0*/  STL [R1+0x63c8], R13 ;  /* 0x0063c80d01007387 */ /* 0x000fe80000100800 */
[----:B------:R-:W3:Y:S04]  /*160d0*/  LDL.LU R15, [R1+0x254] ;  /* 0x00025400010f7983 */ /* 0x000ee80000300800 */
[----:B------:R0:W-:Y:S04]  /*160e0*/  STL [R1+0x63c0], R0 ;  /* 0x0063c00001007387 */ /* 0x0001e80000100800 */
[----:B------:R1:W-:Y:S04]  /*160f0*/  STL [R1+0x63b4], R12 ;  /* 0x0063b40c01007387 */ /* 0x0003e80000100800 */
[----:B------:R-:W3:Y:S01]  /*16100*/  LDL.LU R24, [R1+0xd8] ;  /* 0x0000d80001187983 */ /* 0x000ee20000300800 */
[----:B0-----:R-:W-:Y:S01]  /*16110*/  IADD3 R0, P0, PT, R28, R20, RZ ;  /* 0x000000141c007210 */ /* 0x001fe20007f1e0ff */
[----:B------:R-:W-:-:S04]  /*16120*/  IMAD.X R13, R61, 0x1, R18, P4 ;  /* 0x000000013d0d7824 */ /* 0x000fc800020e0612 */
[----:B------:R0:W-:Y:S01]  /*16130*/  STL [R1+0x63bc], R0 ;  /* 0x0063bc0001007387 */ /* 0x0001e20000100800 */
[----:B-1----:R-:W-:-:S03]  /*16140*/  IMAD.X R12, R61, 0x1, R19, P3 ;  /* 0x000000013d0c7824 */ /* 0x002fc600018e0613 */
[----:B------:R-:W-:Y:S01]  /*16150*/  STL [R1+0x63b8], R13 ;  /* 0x0063b80d01007387 */ /* 0x000fe20000100800 */
[----:B0-----:R-:W-:-:S03]  /*16160*/  IADD3 R0, P4, PT, R28, R21, RZ ;  /* 0x000000151c007210 */ /* 0x001fc60007f9e0ff */
[----:B------:R-:W3:Y:S04]  /*16170*/  LDL.LU R28, [R1+0x250] ;  /* 0x00025000011c7983 */ /* 0x000ee80000300800 */
[----:B------:R4:W-:Y:S04]  /*16180*/  STL [R1+0x63b0], R0 ;  /* 0x0063b00001007387 */ /* 0x0009e80000100800 */
[----:B------:R0:W-:Y:S04]  /*16190*/  STL [R1+0x63a4], R12 ;  /* 0x0063a40c01007387 */ /* 0x0001e80000100800 */
[----:B------:R-:W3:Y:S01]  /*161a0*/  LDL.LU R61, [R1+0xd4] ;  /* 0x0000d400013d7983 */ /* 0x000ee20000300800 */
        /* <DEDUP_REMOVED lines=18> */
[----:B------:R0:W-:Y:S04]  /*162d0*/  STL [R1+0x6384], R12 ;  /* 0x0063840c01007387 */ /* 0x0001e80000100800 */
[----:B------:R-:W5:Y:S01]  /*162e0*/  LDL.LU R17, [R1+0xcc] ;  /* 0x0000cc0001117983 */ /* 0x000f620000300800 */
[----:B--2---:R-:W-:-:S05]  /*162f0*/  IADD3 R0, P1, PT, R29, R20, RZ ;  /* 0x000000141d007210 */ /* 0x004fca0007f3e0ff */
[----:B------:R1:W-:Y:S01]  /*16300*/  STL [R1+0x638c], R0 ;  /* 0x00638c0001007387 */ /* 0x0003e20000100800 */
[C---:B---3--:R-:W-:Y:S02]  /*16310*/  IMAD.X R13, R26.reuse, 0x1, R18, P0 ;  /* 0x000000011a0d7824 */ /* 0x048fe400000e0612 */
[----:B0-----:R-:W-:Y:S01]  /*16320*/  IMAD.X R12, R26, 0x1, R19, P4 ;  /* 0x000000011a0c7824 */ /* 0x001fe200020e0613 */
[----:B-1----:R-:W-:Y:S02]  /*16330*/  IADD3 R0, P0, PT, R29, R21, RZ ;  /* 0x000000151d007210 */ /* 0x002fe40007f1e0ff */
        /* <DEDUP_REMOVED lines=8> */
[----:B-1----:R-:W-:Y:S01]  /*163c0*/  IMAD.X R12, R22, 0x1, R19, P6 ;  /* 0x00000001160c7824 */ /* 0x002fe200030e0613 */
[----:B0-----:R-:W-:Y:S02]  /*163d0*/  IADD3 R0, P3, PT, R25, R21, RZ ;  /* 0x0000001519007210 */ /* 0x001fe40007f7e0ff */
[----:B------:R-:W-:Y:S04]  /*163e0*/  STL [R1+0x6378], R13 ;  /* 0x0063780d01007387 */ /* 0x000fe80000100800 */
[----:B------:R-:W3:Y:S04]  /*163f0*/  LDL.LU R25, [R1+0x1c4] ;  /* 0x0001c40001197983 */ /* 0x000ee80000300800 */
        /* <DEDUP_REMOVED lines=83> */
[----:B----4-:R-:W-:-:S05]  /*16930*/  IADD3 R0, P2, PT, R16, R20, RZ ;  /* 0x0000001410007210 */ /* 0x010fca0007f5e0ff */
[----:B------:R1:W-:Y:S01]  /*16940*/  STL [R1+0x62ec], R0 ;  /* 0x0062ec0001007387 */ /* 0x0003e20000100800 */
[C---:B------:R-:W-:Y:S02]  /*16950*/  IMAD.X R13, R23.reuse, 0x1, R18, P1 ;  /* 0x00000001170d7824 */ /* 0x040fe400008e0612 */
[----:B0-----:R-:W-:-:S03]  /*16960*/  IMAD.X R12, R23, 0x1, R19, P0 ;  /* 0x00000001170c7824 */ /* 0x001fc600000e0613 */
[----:B------:R-:W-:Y:S01]  /*16970*/  STL [R1+0x62e8], R13 ;  /* 0x0062e80d01007387 */ /* 0x000fe20000100800 */
[----:B-1----:R-:W-:-:S03]  /*16980*/  IADD3 R0, P1, PT, R16, R21, RZ ;  /* 0x0000001510007210 */ /* 0x002fc60007f3e0ff */
[----:B------:R-:W4:Y:S04]  /*16990*/  LDL.LU R16, [R1+0x1a0] ;  /* 0x0001a00001107983 */ /* 0x000f280000300800 */
[----:B------:R5:W-:Y:S04]  /*169a0*/  STL [R1+0x62e0], R0 ;  /* 0x0062e00001007387 */ /* 0x000be80000100800 */
[----:B------:R0:W-:Y:S04]  /*169b0*/  STL [R1+0x62d4], R12 ;  /* 0x0062d40c01007387 */ /* 0x0001e80000100800 */
[----:B------:R-:W4:Y:S01]  /*169c0*/  LDL.LU R23, [R1+0x98] ;  /* 0x0000980001177983 */ /* 0x000f220000300800 */
[----:B-----5:R-:W-:-:S05]  /*169d0*/  IADD3 R0, P0, PT, R27, R20, RZ ;  /* 0x000000141b007210 */ /* 0x020fca0007f1e0ff */
[----:B------:R1:W-:Y:S01]  /*169e0*/  STL [R1+0x62dc], R0 ;  /* 0x0062dc0001007387 */ /* 0x0003e20000100800 */
[C---:B------:R-:W-:Y:S02]  /*169f0*/  IMAD.X R13, R17.reuse, 0x1, R18, P4 ;  /* 0x00000001110d7824 */ /* 0x040fe400020e0612 */
        /* <DEDUP_REMOVED lines=85> */
[----:B------:R-:W-:Y:S04]  /*16f50*/  STL [R1+0x6244], R12 ;  /* 0x0062440c01007387 */ /* 0x000fe80000100800 */
[----:B------:R-:W3:Y:S01]  /*16f60*/  LDL.LU R22, [R1+0x70] ;  /* 0x0000700001167983 */ /* 0x000ee20000300800 */
[----:B0-----:R-:W-:-:S05]  /*16f70*/  IADD3 R0, P5, PT, R15, R20, RZ ;  /* 0x000000140f007210 */ /* 0x001fca0007fbe0ff */
[----:B------:R0:W-:Y:S01]  /*16f80*/  STL [R1+0x624c], R0 ;  /* 0x00624c0001007387 */ /* 0x0001e20000100800 */
[----:B------:R-:W-:Y:S01]  /*16f90*/  IMAD.X R13, R24, 0x1, R18, P2 ;  /* 0x00000001180d7824 */ /* 0x000fe200010e0612 */
[----:B0-----:R-:W-:-:S04]  /*16fa0*/  IADD3 R0, P2, PT, R15, R21, RZ ;  /* 0x000000150f007210 */ /* 0x001fc80007f5e0ff */
[----:B------:R-:W-:Y:S01]  /*16fb0*/  STL [R1+0x6248], R13 ;  /* 0x0062480d01007387 */ /* 0x000fe20000100800 */
[----:B------:R-:W-:-:S03]  /*16fc0*/  IMAD.X R12, R24, 0x1, R19, P1 ;  /* 0x00000001180c7824 */ /* 0x000fc600008e0613 */
        /* <DEDUP_REMOVED lines=16> */
[C-C-:B------:R-:W-:Y:S02]  /*170d0*/  IMAD.X R13, R23.reuse, 0x1, R18.reuse, P3 ;  /* 0x00000001170d7824 */ /* 0x140fe400018e0612 */
[----:B0-----:R-:W-:Y:S01]  /*170e0*/  IMAD.X R12, R23, 0x1, R19, P6 ;  /* 0x00000001170c7824 */ /* 0x001fe200030e0613 */
[----:B-1----:R-:W-:Y:S02]  /*170f0*/  IADD3 R0, P3, PT, R16, R21, RZ ;  /* 0x0000001510007210 */ /* 0x002fe40007f7e0ff */
[----:B------:R-:W-:Y:S04]  /*17100*/  STL [R1+0x6228], R13 ;  /* 0x0062280d01007387 */ /* 0x000fe80000100800 */
[----:B------:R-:W4:Y:S04]  /*17110*/  LDL.LU R16, [R1+0x170] ;  /* 0x0001700001107983 */ /* 0x000f280000300800 */
[----:B------:R5:W-:Y:S04]  /*17120*/  STL [R1+0x6220], R0 ;  /* 0x0062200001007387 */ /* 0x000be80000100800 */
[----:B------:R0:W-:Y:S04]  /*17130*/  STL [R1+0x6214], R12 ;  /* 0x0062140c01007387 */ /* 0x0001e80000100800 */
[----:B------:R-:W4:Y:S01]  /*17140*/  LDL.LU R23, [R1+0x64] ;  /* 0x0000640001177983 */ /* 0x000f220000300800 */
[----:B-----5:R-:W-:Y:S01]  /*17150*/  IADD3 R0, P6, PT, R27, R20, RZ ;  /* 0x000000141b007210 */ /* 0x020fe20007fde0ff */
[----:B0-----:R-:W-:-:S04]  /*17160*/  IMAD.X R12, R17, 0x1, R18, P5 ;  /* 0x00000001110c7824 */ /* 0x001fc800028e0612 */
[----:B------:R0:W-:Y:S02]  /*17170*/  STL [R1+0x621c], R0 ;  /* 0x00621c0001007387 */ /* 0x0001e40000100800 */
[----:B0-----:R-:W-:Y:S02]  /*17180*/  IADD3 R0, P5, PT, R27, R21, RZ ;  /* 0x000000151b007210 */ /* 0x001fe40007fbe0ff */
[----:B------:R-:W5:Y:S04]  /*17190*/  LDL.LU R27, [R1+0x16c] ;  /* 0x00016c00011b7983 */ /* 0x000f680000300800 */
[----:B------:R0:W-:Y:S04]  /*171a0*/  STL [R1+0x6218], R12 ;  /* 0x0062180c01007387 */ /* 0x0001e80000100800 */
[----:B------:R2:W-:Y:S01]  /*171b0*/  STL [R1+0x6210], R0 ;  /* 0x0062100001007387 */ /* 0x0005e20000100800 */
[----:B0-----:R-:W-:-:S03]  /*171c0*/  IMAD.X R12, R17, 0x1, R19, P2 ;  /* 0x00000001110c7824 */ /* 0x001fc600010e0613 */
[----:B------:R-:W5:Y:S04]  /*171d0*/  LDL.LU R17, [R1+0x60] ;  /* 0x0000600001117983 */ /* 0x000f680000300800 */
[----:B------:R3:W-:Y:S01]  /*171e0*/  STL [R1+0x6204], R12 ;  /* 0x0062040c01007387 */ /* 0x0007e20000100800 */
[----:B--2---:R-:W-:-:S05]  /*171f0*/  IADD3 R0, P2, PT, R29, R20, RZ ;  /* 0x000000141d007210 */ /* 0x004fca0007f5e0ff */
[----:B------:R0:W-:Y:S01]  /*17200*/  STL [R1+0x620c], R0 ;  /* 0x00620c0001007387 */ /* 0x0001e20000100800 */
[C---:B---3--:R-:W-:Y:S01]  /*17210*/  IMAD.X R12, R26.reuse, 0x1, R18, P1 ;  /* 0x000000011a0c7824 */ /* 0x048fe200008e0612 */
[----:B0-----:R-:W-:Y:S02]  /*17220*/  IADD3 R0, P1, PT, R29, R21, RZ ;  /* 0x000000151d007210 */ /* 0x001fe40007f3e0ff */
[----:B------:R-:W2:Y:S04]  /*17230*/  LDL.LU R29, [R1+0x168] ;  /* 0x00016800011d7983 */ /* 0x000ea80000300800 */
[----:B------:R0:W-:Y:S04]  /*17240*/  STL [R1+0x6208], R12 ;  /* 0x0062080c01007387 */ /* 0x0001e80000100800 */
[----:B------:R1:W-:Y:S01]  /*17250*/  STL [R1+0x6200], R0 ;  /* 0x0062000001007387 */ /* 0x0003e20000100800 */
[----:B0-----:R-:W-:-:S03]  /*17260*/  IMAD.X R12, R26, 0x1, R19, P0 ;  /* 0x000000011a0c7824 */ /* 0x001fc600000e0613 */
[----:B------:R-:W3:Y:S01]  /*17270*/  LDL.LU R26, [R1+0x5c] ;  /* 0x00005c00011a7983 */ /* 0x000ee20000300800 */
[----:B-1----:R-:W-:-:S03]  /*17280*/  IADD3 R0, P0, PT, R25, R20, RZ ;  /* 0x0000001419007210 */ /* 0x002fc60007f1e0ff */
[----:B------:R0:W-:Y:S04]  /*17290*/  STL [R1+0x61f4], R12 ;  /* 0x0061f40c01007387 */ /* 0x0001e80000100800 */
[----:B------:R1:W-:Y:S01]  /*172a0*/  STL [R1+0x61fc], R0 ;  /* 0x0061fc0001007387 */ /* 0x0003e20000100800 */
[C---:B0-----:R-:W-:Y:S01]  /*172b0*/  IMAD.X R12, R22.reuse, 0x1, R18, P4 ;  /* 0x00000001160c7824 */ /* 0x041fe200020e0612 */
[----:B-1----:R-:W-:Y:S02]  /*172c0*/  IADD3 R0, P4, PT, R25, R21, RZ ;  /* 0x0000001519007210 */ /* 0x002fe40007f9e0ff */
[----:B------:R-:W3:Y:S04]  /*172d0*/  LDL.LU R25, [R1+0x164] ;  /* 0x0001640001197983 */ /* 0x000ee80000300800 */
        /* <DEDUP_REMOVED lines=15> */
[----:B------:R0:W-:Y:S01]  /*173d0*/  STL [R1+0x61d4], R12 ;  /* 0x0061d40c01007387 */ /* 0x0001e20000100800 */
[----:B------:R-:W-:-:S03]  /*173e0*/  IMAD.X R13, R61, 0x1, R18, P2 ;  /* 0x000000013d0d7824 */ /* 0x000fc600010e0612 */
[----:B------:R1:W-:Y:S01]  /*173f0*/  STL [R1+0x61dc], R0 ;  /* 0x0061dc0001007387 */ /* 0x0003e20000100800 */
[----:B0-----:R-:W-:-:S03]  /*17400*/  IADD3 R12, P2, PT, R28, R21, RZ ;  /* 0x000000151c0c7210 */ /* 0x001fc60007f5e0ff */
[----:B------:R-:W-:Y:S01]  /*17410*/  STL [R1+0x61d8], R13 ;  /* 0x0061d80d01007387 */ /* 0x000fe20000100800 */
[----:B-1----:R-:W-:-:S03]  /*17420*/  IMAD.X R0, R61, 0x1, R19, P1 ;  /* 0x000000013d007824 */ /* 0x002fc600008e0613 */
[----:B------:R-:W3:Y:S04]  /*17430*/  LDL.LU R61, [R1+0x15c] ;  /* 0x00015c00013d7983 */ /* 0x000ee80000300800 */
[----:B------:R4:W-:Y:S04]  /*17440*/  STL [R1+0x61d0], R12 ;  /* 0x0061d00c01007387 */ /* 0x0009e80000100800 */
[----:B------:R0:W-:Y:S04]  /*17450*/  STL [R1+0x61c4], R0 ;  /* 0x0061c40001007387 */ /* 0x0001e80000100800 */
[----:B------:R-:W3:Y:S01]  /*17460*/  LDL.LU R28, [R1+0x50] ;  /* 0x00005000011c7983 */ /* 0x000ee20000300800 */
[C---:B----4-:R-:W-:Y:S01]  /*17470*/  IADD3 R12, P1, PT, R16.reuse, R20, RZ ;  /* 0x00000014100c7210 */ /* 0x050fe20007f3e0ff */
[----:B0-----:R-:W-:Y:S01]  /*17480*/  IMAD.X R0, R23, 0x1, R18, P0 ;  /* 0x0000000117007824 */ /* 0x001fe200000e0612 */
[----:B------:R-:W-:-:S03]  /*17490*/  IADD3 R13, P0, PT, R16, R21, RZ ;  /* 0x00000015100d7210 */ /* 0x000fc60007f1e0ff */
[----:B------:R0:W-:Y:S04]  /*174a0*/  STL [R1+0x61cc], R12 ;  /* 0x0061cc0c01007387 */ /* 0x0001e80000100800 */
[----:B------:R5:W-:Y:S04]  /*174b0*/  STL [R1+0x61c8], R0 ;  /* 0x0061c80001007387 */ /* 0x000be80000100800 */
[----:B------:R-:W-:Y:S01]  /*174c0*/  STL [R1+0x61c0], R13 ;  /* 0x0061c00d01007387 */ /* 0x000fe20000100800 */
[----:B0-----:R-:W-:-:S03]  /*174d0*/  IMAD.X R12, R23, 0x1, R19, P4 ;  /* 0x00000001170c7824 */ /* 0x001fc600020e0613 */
[----:B------:R-:W4:Y:S04]  /*174e0*/  LDL.LU R23, [R1+0x158] ;  /* 0x0001580001177983 */ /* 0x000f280000300800 */
[----:B------:R-:W-:Y:S01]  /*174f0*/  STL [R1+0x61b4], R12 ;  /* 0x0061b40c01007387 */ /* 0x000fe20000100800 */
[----:B-----5:R-:W-:-:S03]  /*17500*/  IADD3 R0, P4, PT, R27, R20, RZ ;  /* 0x000000141b007210 */ /* 0x020fc60007f9e0ff */
[----:B------:R-:W5:Y:S04]  /*17510*/  LDL.LU R16, [R1+0x4c] ;  /* 0x00004c0001107983 */ /* 0x000f680000300800 */
[----:B------:R0:W-:Y:S02]  /*17520*/  STL [R1+0x61bc], R0 ;  /* 0x0061bc0001007387 */ /* 0x0001e40000100800 */
[----:B0-----:R-:W-:Y:S01]  /*17530*/  IMAD.X R0, R17, 0x1, R18, P3 ;  /* 0x0000000111007824 */ /* 0x001fe200018e0612 */
[----:B------:R-:W-:Y:S01]  /*17540*/  IADD3 R13, P3, PT, R27, R21, RZ ;  /* 0x000000151b0d7210 */ /* 0x000fe20007f7e0ff */
[----:B------:R-:W-:-:S03]  /*17550*/  IMAD.X R12, R17, 0x1, R19, P6 ;  /* 0x00000001110c7824 */ /* 0x000fc600030e0613 */
[----:B------:R2:W-:Y:S04]  /*17560*/  STL [R1+0x61b8], R0 ;  /* 0x0061b80001007387 */ /* 0x0005e80000100800 */
[----:B------:R-:W-:Y:S04]  /*17570*/  STL [R1+0x61b0], R13 ;  /* 0x0061b00d01007387 */ /* 0x000fe80000100800 */
[----:B------:R-:W5:Y:S04]  /*17580*/  LDL.LU R27, [R1+0x154] ;  /* 0x00015400011b7983 */ /* 0x000f680000300800 */
[----:B------:R-:W-:Y:S04]  /*17590*/  STL [R1+0x61a4], R12 ;  /* 0x0061a40c01007387 */ /* 0x000fe80000100800 */
[----:B------:R-:W5:Y:S01]  /*175a0*/  LDL.LU R17, [R1+0x48] ;  /* 0x0000480001117983 */ /* 0x000f620000300800 */
[----:B--2---:R-:W-:-:S05]  /*175b0*/  IADD3 R0, P6, PT, R29, R20, RZ ;  /* 0x000000141d007210 */ /* 0x004fca0007fde0ff */
[----:B------:R3:W-:Y:S02]  /*175c0*/  STL [R1+0x61ac], R0 ;  /* 0x0061ac0001007387 */ /* 0x0007e40000100800 */
[C---:B---3--:R-:W-:Y:S01]  /*175d0*/  IMAD.X R0, R26.reuse, 0x1, R18, P5 ;  /* 0x000000011a007824 */ /* 0x048fe200028e0612 */
[----:B------:R-:W-:Y:S01]  /*175e0*/  IADD3 R13, P5, PT, R29, R21, RZ ;  /* 0x000000151d0d7210 */ /* 0x000fe20007fbe0ff */
[----:B------:R-:W-:-:S03]  /*175f0*/  IMAD.X R12, R26, 0x1, R19, P2 ;  /* 0x000000011a0c7824 */ /* 0x000fc600010e0613 */
[----:B------:R0:W-:Y:S04]  /*17600*/  STL [R1+0x61a8], R0 ;  /* 0x0061a80001007387 */ /* 0x0001e80000100800 */
[----:B------:R-:W-:Y:S04]  /*17610*/  STL [R1+0x61a0], R13 ;  /* 0x0061a00d01007387 */ /* 0x000fe80000100800 */
[----:B------:R-:W2:Y:S04]  /*17620*/  LDL.LU R26, [R1+0x150] ;  /* 0x00015000011a7983 */ /* 0x000ea80000300800 */
[----:B------:R-:W-:Y:S04]  /*17630*/  STL [R1+0x6194], R12 ;  /* 0x0061940c01007387 */ /* 0x000fe80000100800 */
[----:B------:R-:W3:Y:S01]  /*17640*/  LDL.LU R14, [R1+0x44] ;  /* 0x00004400010e7983 */ /* 0x000ee20000300800 */
[----:B0-----:R-:W-:-:S05]  /*17650*/  IADD3 R0, P2, PT, R25, R20, RZ ;  /* 0x0000001419007210 */ /* 0x001fca0007f5e0ff */
[----:B------:R0:W-:Y:S02]  /*17660*/  STL [R1+0x619c], R0 ;  /* 0x00619c0001007387 */ /* 0x0001e40000100800 */
[C---:B0-----:R-:W-:Y:S01]  /*17670*/  IMAD.X R0, R22.reuse, 0x1, R18, P1 ;  /* 0x0000000116007824 */ /* 0x041fe200008e0612 */
[----:B------:R-:W-:Y:S01]  /*17680*/  IADD3 R13, P1, PT, R25, R21, RZ ;  /* 0x00000015190d7210 */ /* 0x000fe20007f3e0ff */
[----:B------:R-:W-:-:S03]  /*17690*/  IMAD.X R12, R22, 0x1, R19, P0 ;  /* 0x00000001160c7824 */ /* 0x000fc600000e0613 */
[----:B------:R0:W-:Y:S04]  /*176a0*/  STL [R1+0x6198], R0 ;  /* 0x0061980001007387 */ /* 0x0001e80000100800 */
[----:B------:R1:W-:Y:S04]  /*176b0*/  STL [R1+0x6190], R13 ;  /* 0x0061900d01007387 */ /* 0x0003e80000100800 */
[----:B------:R-:W3:Y:S04]  /*176c0*/  LDL.LU R25, [R1+0x14c] ;  /* 0x00014c0001197983 */ /* 0x000ee80000300800 */
[----:B------:R1:W-:Y:S04]  /*176d0*/  STL [R1+0x6184], R12 ;  /* 0x0061840c01007387 */ /* 0x0003e80000100800 */
[----:B------:R-:W3:Y:S01]  /*176e0*/  LDL.LU R22, [R1+0x40] ;  /* 0x0000400001167983 */ /* 0x000ee20000300800 */
[----:B0-----:R-:W-:-:S05]  /*176f0*/  IADD3 R0, P0, PT, R15, R20, RZ ;  /* 0x000000140f007210 */ /* 0x001fca0007f1e0ff */
[----:B------:R0:W-:Y:S01]  /*17700*/  STL [R1+0x618c], R0 ;  /* 0x00618c0001007387 */ /* 0x0001e20000100800 */
[C---:B-1----:R-:W-:Y:S01]  /*17710*/  IMAD.X R13, R24.reuse, 0x1, R18, P4 ;  /* 0x00000001180d7824 */ /* 0x042fe200020e0612 */
[----:B------:R-:W-:Y:S01]  /*17720*/  IADD3 R12, P4, PT, R15, R21, RZ ;  /* 0x000000150f0c7210 */ /* 0x000fe20007f9e0ff */
[----:B0-----:R-:W-:-:S03]  /*17730*/  IMAD.X R0, R24, 0x1, R19, P3 ;  /* 0x0000000118007824 */ /* 0x001fc600018e0613 */
[----:B------:R-:W-:Y:S04]  /*17740*/  STL [R1+0x6188], R13 ;  /* 0x0061880d01007387 */ /* 0x000fe80000100800 */
[----:B------:R-:W3:Y:S04]  /*17750*/  LDL.LU R29, [R1+0x148] ;  /* 0x00014800011d7983 */ /* 0x000ee80000300800 */
[----:B------:R0:W-:Y:S04]  /*17760*/  STL [R1+0x6180], R12 ;  /* 0x0061800c01007387 */ /* 0x0001e80000100800 */
[----:B------:R1:W-:Y:S04]  /*17770*/  STL [R1+0x6174], R0 ;  /* 0x0061740001007387 */ /* 0x0003e80000100800 */
[----:B------:R-:W3:Y:S01]  /*17780*/  LDL.LU R24, [R1+0x3c] ;  /* 0x00003c0001187983 */ /* 0x000ee20000300800 */
[----:B0-----:R-:W-:-:S05]  /*17790*/  IADD3 R12, P3, PT, R61, R20, RZ ;  /* 0x000000143d0c7210 */ /* 0x001fca0007f7e0ff */
[----:B------:R0:W-:Y:S01]  /*177a0*/  STL [R1+0x617c], R12 ;  /* 0x00617c0c01007387 */ /* 0x0001e20000100800 */
[C---:B-1----:R-:W-:Y:S01]  /*177b0*/  IMAD.X R0, R28.reuse, 0x1, R18, P6 ;  /* 0x000000011c007824 */ /* 0x042fe200030e0612 */
[----:B0-----:R-:W-:Y:S02]  /*177c0*/  IADD3 R12, P6, PT, R61, R21, RZ ;  /* 0x000000153d0c7210 */ /* 0x001fe40007fde0ff */
[----:B------:R-:W3:Y:S04]  /*177d0*/  LDL.LU R61, [R1+0x144] ;  /* 0x00014400013d7983 */ /* 0x000ee80000300800 */
[----:B------:R0:W-:Y:S04]  /*177e0*/  STL [R1+0x6178], R0 ;  /* 0x0061780001007387 */ /* 0x0001e80000100800 */
[----:B------:R5:W-:Y:S04]  /*177f0*/  STL [R1+0x6170], R12 ;  /* 0x0061700c01007387 */ /* 0x000be80000100800 */
[----:B------:R-:W3:Y:S01]  /*17800*/  LDL.LU R15, [R1+0x38] ;  /* 0x00003800010f7983 */ /* 0x000ee20000300800 */
[----:B0-----:R-:W-:Y:S01]  /*17810*/  IMAD.X R0, R28, 0x1, R19, P5 ;  /* 0x000000011c007824 */ /* 0x001fe200028e0613 */
[----:B----4-:R-:W-:-:S04]  /*17820*/  IADD3 R13, P5, PT, R23, R20, RZ ;  /* 0x00000014170d7210 */ /* 0x010fc80007fbe0ff */
[----:B------:R0:W-:Y:S04]  /*17830*/  STL [R1+0x6164], R0 ;  /* 0x0061640001007387 */ /* 0x0001e80000100800 */
[----:B------:R1:W-:Y:S01]  /*17840*/  STL [R1+0x616c], R13 ;  /* 0x00616c0d01007387 */ /* 0x0003e20000100800 */
[----:B-----5:R-:W-:-:S03]  /*17850*/  IMAD.X R12, R16, 0x1, R18, P2 ;  /* 0x00000001100c7824 */ /* 0x020fc600010e0612 */
[----:B------:R-:W4:Y:S01]  /*17860*/  LDL.LU R28, [R1+0x140] ;  /* 0x00014000011c7983 */ /* 0x000f220000300800 */
[----:B0-----:R-:W-:-:S03]  /*17870*/  IADD3 R0, P2, PT, R23, R21, RZ ;  /* 0x0000001517007210 */ /* 0x001fc60007f5e0ff */
[----:B------:R0:W-:Y:S04]  /*17880*/  STL [R1+0x6168], R12 ;  /* 0x0061680c01007387 */ /* 0x0001e80000100800 */
[----:B------:R-:W5:Y:S01]  /*17890*/  LDL.LU R23, [R1+0x34] ;  /* 0x0000340001177983 */ /* 0x000f620000300800 */
[----:B-1----:R-:W-:-:S03]  /*178a0*/  IMAD.X R13, R16, 0x1, R19, P1 ;  /* 0x00000001100d7824 */ /* 0x002fc600008e0613 */
[----:B------:R1:W-:Y:S04]  /*178b0*/  STL [R1+0x6160], R0 ;  /* 0x0061600001007387 */ /* 0x0003e80000100800 */
[----:B------:R-:W-:Y:S04]  /*178c0*/  STL [R1+0x6154], R13 ;  /* 0x0061540d01007387 */ /* 0x000fe80000100800 */
[----:B------:R-:W5:Y:S01]  /*178d0*/  LDL.LU R16, [R1+0x13c] ;  /* 0x00013c0001107983 */ /* 0x000f620000300800 */
[----:B0-----:R-:W-:Y:S01]  /*178e0*/  IADD3 R12, P1, PT, R27, R20, RZ ;  /* 0x000000141b0c7210 */ /* 0x001fe20007f3e0ff */
[----:B-1----:R-:W-:-:S04]  /*178f0*/  IMAD.X R0, R17, 0x1, R18, P0 ;  /* 0x0000000111007824 */ /* 0x002fc800000e0612 */
[----:B------:R0:W-:Y:S04]  /*17900*/  STL [R1+0x615c], R12 ;  /* 0x00615c0c01007387 */ /* 0x0001e80000100800 */
[----:B------:R1:W-:Y:S01]  /*17910*/  STL [R1+0x6158], R0 ;  /* 0x0061580001007387 */ /* 0x0003e20000100800 */
[----:B0-----:R-:W-:-:S03]  /*17920*/  IADD3 R12, P0, PT, R27, R21, RZ ;  /* 0x000000151b0c7210 */ /* 0x001fc60007f1e0ff */
[----:B------:R-:W5:Y:S01]  /*17930*/  LDL.LU R27, [R1+0x30] ;  /* 0x00003000011b7983 */ /* 0x000f620000300800 */
[----:B-1----:R-:W-:-:S03]  /*17940*/  IMAD.X R0, R17, 0x1, R19, P4 ;  /* 0x0000000111007824 */ /* 0x002fc600020e0613 */
[----:B------:R3:W-:Y:S04]  /*17950*/  STL [R1+0x6150], R12 ;  /* 0x0061500c01007387 */ /* 0x0007e80000100800 */
[----:B------:R0:W-:Y:S01]  /*17960*/  STL [R1+0x6144], R0 ;  /* 0x0061440001007387 */ /* 0x0001e20000100800 */
[----:B--2---:R-:W-:-:S05]  /*17970*/  IADD3 R13, P4, PT, R26, R20, RZ ;  /* 0x000000141a0d7210 */ /* 0x004fca0007f9e0ff */
[----:B------:R-:W-:Y:S04]  /*17980*/  STL [R1+0x614c], R13 ;  /* 0x00614c0d01007387 */ /* 0x000fe80000100800 */
[----:B------:R-:W2:Y:S01]  /*17990*/  LDL.LU R17, [R1+0x138] ;  /* 0x0001380001117983 */ /* 0x000ea20000300800 */
[----:B---3--:R-:W-:Y:S01]  /*179a0*/  IMAD.X R12, R14, 0x1, R18, P3 ;  /* 0x000000010e0c7824 */ /* 0x008fe200018e0612 */
[----:B0-----:R-:W-:-:S04]  /*179b0*/  IADD3 R0, P3, PT, R26, R21, RZ ;  /* 0x000000151a007210 */ /* 0x001fc80007f7e0ff */
[----:B------:R-:W-:Y:S04]  /*179c0*/  STL [R1+0x6148], R12 ;  /* 0x0061480c01007387 */ /* 0x000fe80000100800 */
[----:B------:R-:W3:Y:S04]  /*179d0*/  LDL.LU R26, [R1+0x2c] ;  /* 0x00002c00011a7983 */ /* 0x000ee80000300800 */
[----:B------:R0:W-:Y:S02]  /*179e0*/  STL [R1+0x6140], R0 ;  /* 0x0061400001007387 */ /* 0x0001e40000100800 */
[----:B0-----:R-:W-:Y:S01]  /*179f0*/  IMAD.X R0, R14, 0x1, R19, P6 ;  /* 0x000000010e007824 */ /* 0x001fe200030e0613 */
[----:B------:R-:W-:-:S04]  /*17a00*/  IADD3 R13, P6, PT, R25, R20, RZ ;  /* 0x00000014190d7210 */ /* 0x000fc80007fde0ff */
[----:B------:R0:W-:Y:S04]  /*17a10*/  STL [R1+0x6134], R0 ;  /* 0x0061340001007387 */ /* 0x0001e80000100800 */
[----:B------:R-:W-:Y:S01]  /*17a20*/  STL [R1+0x613c], R13 ;  /* 0x00613c0d01007387 */ /* 0x000fe20000100800 */
[C---:B------:R-:W-:Y:S01]  /*17a30*/  IMAD.X R12, R22.reuse, 0x1, R18, P5 ;  /* 0x00000001160c7824 */ /* 0x040fe200028e0612 */
[----:B0-----:R-:W-:Y:S02]  /*17a40*/  IADD3 R0, P5, PT, R25, R21, RZ ;  /* 0x0000001519007210 */ /* 0x001fe40007fbe0ff */
        /* <DEDUP_REMOVED lines=9> */
[----:B------:R-:W-:Y:S01]  /*17ae0*/  IADD3 R13, P1, PT, R29, R21, RZ ;  /* 0x000000151d0d7210 */ /* 0x000fe20007f3e0ff */
[----:B-1----:R-:W-:-:S03]  /*17af0*/  IMAD.X R0, R24, 0x1, R19, P0 ;  /* 0x0000000118007824 */ /* 0x002fc600000e0613 */
[----:B------:R0:W-:Y:S04]  /*17b00*/  STL [R1+0x6128], R12 ;  /* 0x0061280c01007387 */ /* 0x0001e80000100800 */
[----:B------:R-:W-:Y:S04]  /*17b10*/  STL [R1+0x6120], R13 ;  /* 0x0061200d01007387 */ /* 0x000fe80000100800 */
[----:B------:R-:W3:Y:S01]  /*17b20*/  LDL.LU R24, [R1+0x130] ;  /* 0x0001300001187983 */ /* 0x000ee20000300800 */
[----:B0-----:R-:W-:-:S03]  /*17b30*/  IADD3 R12, P0, PT, R61, R20, RZ ;  /* 0x000000143d0c7210 */ /* 0x001fc60007f1e0ff */
[----:B------:R0:W-:Y:S04]  /*17b40*/  STL [R1+0x6114], R0 ;  /* 0x0061140001007387 */ /* 0x0001e80000100800 */
[----:B------:R1:W-:Y:S01]  /*17b50*/  STL [R1+0x611c], R12 ;  /* 0x00611c0c01007387 */ /* 0x0003e20000100800 */
[--C-:B0-----:R-:W-:Y:S01]  /*17b60*/  IMAD.X R0, R15, 0x1, R18.reuse, P4 ;  /* 0x000000010f007824 */ /* 0x101fe200020e0612 */
[----:B-1----:R-:W-:Y:S02]  /*17b70*/  IADD3 R12, P4, PT, R61, R21, RZ ;  /* 0x000000153d0c7210 */ /* 0x002fe40007f9e0ff */
[----:B------:R-:W3:Y:S04]  /*17b80*/  LDL.LU R61, [R1+0x24] ;  /* 0x00002400013d7983 */ /* 0x000ee80000300800 */
[----:B------:R0:W-:Y:S04]  /*17b90*/  STL [R1+0x6118], R0 ;  /* 0x0061180001007387 */ /* 0x0001e80000100800 */
[----:B------:R5:W-:Y:S01]  /*17ba0*/  STL [R1+0x6110], R12 ;  /* 0x0061100c01007387 */ /* 0x000be20000100800 */
[----:B0-----:R-:W-:Y:S01]  /*17bb0*/  IMAD.X R0, R15, 0x1, R19, P3 ;  /* 0x000000010f007824 */ /* 0x001fe200018e0613 */
[----:B----4-:R-:W-:Y:S01]  /*17bc0*/  IADD3 R13, P3, PT, R28, R20, RZ ;  /* 0x000000141c0d7210 */ /* 0x010fe20007f7e0ff */
[----:B-----5:R-:W-:-:S03]  /*17bd0*/  IMAD.X R12, R23, 0x1, R18, P6 ;  /* 0x00000001170c7824 */ /* 0x020fc600030e0612 */
[----:B------:R0:W-:Y:S04]  /*17be0*/  STL [R1+0x6104], R0 ;  /* 0x0061040001007387 */ /* 0x0001e80000100800 */
[----:B------:R-:W-:Y:S04]  /*17bf0*/  STL [R1+0x610c], R13 ;  /* 0x00610c0d01007387 */ /* 0x000fe80000100800 */
[----:B------:R-:W4:Y:S01]  /*17c00*/  LDL.LU R30, [R1+0x12c] ;  /* 0x00012c00011e7983 */ /* 0x000f220000300800 */
[----:B0-----:R-:W-:-:S03]  /*17c10*/  IADD3 R0, P6, PT, R28, R21, RZ ;  /* 0x000000151c007210 */ /* 0x001fc60007fde0ff */
[----:B------:R0:W-:Y:S04]  /*17c20*/  STL [R1+0x6108], R12 ;  /* 0x0061080c01007387 */ /* 0x0001e80000100800 */
[----:B------:R1:W-:Y:S01]  /*17c30*/  STL [R1+0x6100], R0 ;  /* 0x0061000001007387 */ /* 0x0003e20000100800 */
[----:B0-----:R-:W-:-:S03]  /*17c40*/  IMAD.X R12, R23, 0x1, R19, P5 ;  /* 0x00000001170c7824 */ /* 0x001fc600028e0613 */
[----:B------:R-:W5:Y:S01]  /*17c50*/  LDL.LU R23, [R1+0x20] ;  /* 0x0000200001177983 */ /* 0x000f620000300800 */
[----:B-1----:R-:W-:-:S03]  /*17c60*/  IADD3 R0, P5, PT, R16, R20, RZ ;  /* 0x0000001410007210 */ /* 0x002fc60007fbe0ff */
[----:B------:R-:W-:Y:S04]  /*17c70*/  STL [R1+0x60f4], R12 ;  /* 0x0060f40c01007387 */ /* 0x000fe80000100800 */
[----:B------:R0:W-:Y:S01]  /*17c80*/  STL [R1+0x60fc], R0 ;  /* 0x0060fc0001007387 */ /* 0x0001e20000100800 */
[----:B------:R-:W-:-:S05]  /*17c90*/  IMAD.X R13, R27, 0x1, R18, P2 ;  /* 0x000000011b0d7824 */ /* 0x000fca00010e0612 */
[----:B------:R1:W-:Y:S01]  /*17ca0*/  STL [R1+0x60f8], R13 ;  /* 0x0060f80d01007387 */ /* 0x0003e20000100800 */
[----:B0-----:R-:W-:-:S03]  /*17cb0*/  IADD3 R0, P2, PT, R16, R21, RZ ;  /* 0x0000001510007210 */ /* 0x001fc60007f5e0ff */
[----:B-1----:R-:W5:Y:S04]  /*17cc0*/  LDL.LU R13, [R1+0x128] ;  /* 0x00012800010d7983 */ /* 0x002f680000300800 */
[----:B------:R0:W-:Y:S01]  /*17cd0*/  STL [R1+0x60f0], R0 ;  /* 0x0060f00001007387 */ /* 0x0001e20000100800 */
[----:B------:R-:W-:-:S03]  /*17ce0*/  IMAD.X R12, R27, 0x1, R19, P1 ;  /* 0x000000011b0c7824 */ /* 0x000fc600008e0613 */
[----:B0-----:R-:W5:Y:S04]  /*17cf0*/  LDL.LU R0, [R1+0x1c] ;  /* 0x00001c0001007983 */ /* 0x001f680000300800 */
[----:B------:R3:W-:Y:S04]  /*17d00*/  STL [R1+0x60e4], R12 ;  /* 0x0060e40c01007387 */ /* 0x0007e80000100800 */
[----:B------:R-:W5:Y:S01]  /*17d10*/  LDL.LU R29, [R1+0x124] ;  /* 0x00012400011d7983 */ /* 0x000f620000300800 */
[----:B--2---:R-:W-:-:S05]  /*17d20*/  IADD3 R14, P1, PT, R17, R20, RZ ;  /* 0x00000014110e7210 */ /* 0x004fca0007f3e0ff */
[----:B------:R0:W-:Y:S01]  /*17d30*/  STL [R1+0x60ec], R14 ;  /* 0x0060ec0e01007387 */ /* 0x0001e20000100800 */
[C---:B---3--:R-:W-:Y:S01]  /*17d40*/  IMAD.X R12, R26.reuse, 0x1, R18, P0 ;  /* 0x000000011a0c7824 */ /* 0x048fe200000e0612 */
[----:B------:R-:W-:Y:S02]  /*17d50*/  IADD3 R16, P0, PT, R17, R21, RZ ;  /* 0x0000001511107210 */ /* 0x000fe40007f1e0ff */
[----:B0-----:R-:W2:Y:S01]  /*17d60*/  LDL.LU R14, [R1+0x18] ;  /* 0x00001800010e7983 */ /* 0x001ea20000300800 */
[----:B------:R-:W-:-:S03]  /*17d70*/  IMAD.X R15, R26, 0x1, R19, P4 ;  /* 0x000000011a0f7824 */ /* 0x000fc600020e0613 */
[----:B------:R-:W-:Y:S04]  /*17d80*/  STL [R1+0x60e8], R12 ;  /* 0x0060e80c01007387 */ /* 0x000fe80000100800 */
[----:B------:R-:W-:Y:S04]  /*17d90*/  STL [R1+0x60e0], R16 ;  /* 0x0060e01001007387 */ /* 0x000fe80000100800 */
[----:B------:R-:W3:Y:S04]  /*17da0*/  LDL.LU R28, [R1+0x120] ;  /* 0x00012000011c7983 */ /* 0x000ee80000300800 */
[----:B------:R0:W-:Y:S04]  /*17db0*/  STL [R1+0x60d4], R15 ;  /* 0x0060d40f01007387 */ /* 0x0001e80000100800 */
[----:B0-----:R-:W3:Y:S01]  /*17dc0*/  LDL.LU R15, [R1+0x14] ;  /* 0x00001400010f7983 */ /* 0x001ee20000300800 */
[----:B------:R-:W-:-:S05]  /*17dd0*/  IADD3 R12, P4, PT, R25, R20, RZ ;  /* 0x00000014190c7210 */ /* 0x000fca0007f9e0ff */
[----:B------:R0:W-:Y:S04]  /*17de0*/  STL [R1+0x60dc], R12 ;  /* 0x0060dc0c01007387 */ /* 0x0001e80000100800 */
[----:B------:R-:W3:Y:S01]  /*17df0*/  LDL.LU R27, [R1+0x11c] ;  /* 0x00011c00011b7983 */ /* 0x000ee20000300800 */
[----:B------:R-:W-:-:S05]  /*17e00*/  IMAD.X R16, R22, 0x1, R18, P3 ;  /* 0x0000000116107824 */ /* 0x000fca00018e0612 */
[----:B------:R1:W-:Y:S01]  /*17e10*/  STL [R1+0x60d8], R16 ;  /* 0x0060d81001007387 */ /* 0x0003e20000100800 */
[----:B0-----:R-:W-:-:S03]  /*17e20*/  IADD3 R12, P3, PT, R25, R21, RZ ;  /* 0x00000015190c7210 */ /* 0x001fc60007f7e0ff */
[----:B-1----:R-:W3:Y:S01]  /*17e30*/  LDL.LU R16, [R1+0x10] ;  /* 0x0000100001107983 */ /* 0x002ee20000300800 */
[----:B------:R-:W-:-:S03]  /*17e40*/  IMAD.X R17, R22, 0x1, R19, P6 ;  /* 0x0000000116117824 */ /* 0x000fc600030e0613 */
[----:B------:R0:W-:Y:S04]  /*17e50*/  STL [R1+0x60d0], R12 ;  /* 0x0060d00c01007387 */ /* 0x0001e80000100800 */
[----:B------:R-:W3:Y:S04]  /*17e60*/  LDL.LU R26, [R1+0x110] ;  /* 0x00011000011a7983 */ /* 0x000ee80000300800 */
[----:B------:R1:W-:Y:S01]  /*17e70*/  STL [R1+0x60c4], R17 ;  /* 0x0060c41101007387 */ /* 0x0003e20000100800 */
[----:B0-----:R-:W-:-:S03]  /*17e80*/  IADD3 R12, P6, PT, R24, R20, RZ ;  /* 0x00000014180c7210 */ /* 0x001fc60007fde0ff */
[----:B-1----:R-:W3:Y:S04]  /*17e90*/  LDL.LU R17, [R1+0xc] ;  /* 0x00000c0001117983 */ /* 0x002ee80000300800 */
[----:B------:R0:W-:Y:S04]  /*17ea0*/  STL [R1+0x60cc], R12 ;  /* 0x0060cc0c01007387 */ /* 0x0001e80000100800 */
[----:B------:R-:W3:Y:S01]  /*17eb0*/  LDL.LU R25, [R1+0xf4] ;  /* 0x0000f40001197983 */ /* 0x000ee20000300800 */
[----:B------:R-:W-:Y:S01]  /*17ec0*/  IMAD.X R22, R61, 0x1, R18, P5 ;  /* 0x000000013d167824 */ /* 0x000fe200028e0612 */
[----:B0-----:R-:W-:-:S04]  /*17ed0*/  IADD3 R12, P5, PT, R24, R21, RZ ;  /* 0x00000015180c7210 */ /* 0x001fc80007fbe0ff */
[----:B------:R0:W-:Y:S04]  /*17ee0*/  STL [R1+0x60c8], R22 ;  /* 0x0060c81601007387 */ /* 0x0001e80000100800 */
[----:B------:R-:W3:Y:S04]  /*17ef0*/  LDL.LU R24, [R1+0x8] ;  /* 0x0000080001187983 */ /* 0x000ee80000300800 */
[----:B------:R-:W-:Y:S01]  /*17f00*/  STL [R1+0x60c0], R12 ;  /* 0x0060c00c01007387 */ /* 0x000fe20000100800 */
[----:B0-----:R-:W-:-:S03]  /*17f10*/  IMAD.X R22, R61, 0x1, R19, P2 ;  /* 0x000000013d167824 */ /* 0x001fc600010e0613 */
[----:B------:R-:W3:Y:S04]  /*17f20*/  LDL.LU R61, [R1+0xe0] ;  /* 0x0000e000013d7983 */ /* 0x000ee80000300800 */
[----:B------:R0:W-:Y:S04]  /*17f30*/  STL [R1+0x60b4], R22 ;  /* 0x0060b41601007387 */ /* 0x0001e80000100800 */
[----:B0-----:R-:W3:Y:S01]  /*17f40*/  LDL.LU R22, [R1+0x4] ;  /* 0x0000040001167983 */ /* 0x001ee20000300800 */
[----:B----4-:R-:W-:-:S05]  /*17f50*/  IADD3 R12, P2, PT, R30, R20, RZ ;  /* 0x000000141e0c7210 */ /* 0x010fca0007f5e0ff */
[----:B------:R5:W-:Y:S02]  /*17f60*/  STL [R1+0x60bc], R12 ;  /* 0x0060bc0c01007387 */ /* 0x000be40000100800 */
[----:B-----5:R-:W-:Y:S01]  /*17f70*/  IMAD.X R12, R23, 0x1, R18, P1 ;  /* 0x00000001170c7824 */ /* 0x020fe200008e0612 */
[----:B------:R-:W-:-:S04]  /*17f80*/  IADD3 R30, P1, PT, R30, R21, RZ ;  /* 0x000000151e1e7210 */ /* 0x000fc80007f3e0ff */
[----:B------:R0:W-:Y:S04]  /*17f90*/  STL [R1+0x60b8], R12 ;  /* 0x0060b80c01007387 */ /* 0x0001e80000100800 */
[----:B0-----:R-:W4:Y:S04]  /*17fa0*/  LDL.LU R12, [R1+0x65b0] ;  /* 0x0065b000010c7983 */ /* 0x001f280000300800 */
[----:B------:R0:W-:Y:S02]  /*17fb0*/  STL [R1+0x60b0], R30 ;  /* 0x0060b01e01007387 */ /* 0x0001e40000100800 */
[----:B0-----:R-:W-:-:S02]  /*17fc0*/  IMAD.X R30, R23, 0x1, R19, P0 ;  /* 0x00000001171e7824 */ /* 0x001fc400000e0613 */
[----:B------:R-:W5:Y:S04]  /*17fd0*/  LDL.LU R23, [R1] ;  /* 0x0000000001177983 */ /* 0x000f680000300800 */
[----:B------:R0:W-:Y:S02]  /*17fe0*/  STL [R1+0x60a4], R30 ;  /* 0x0060a41e01007387 */ /* 0x0001e40000100800 */
[----:B0-----:R-:W-:-:S05]  /*17ff0*/  IADD3 R30, P0, PT, R13, R20, RZ ;  /* 0x000000140d1e7210 */ /* 0x001fca0007f1e0ff */
[----:B------:R0:W-:Y:S02]  /*18000*/  STL [R1+0x60ac], R30 ;  /* 0x0060ac1e01007387 */ /* 0x0001e40000100800 */
[C---:B0-----:R-:W-:Y:S01]  /*18010*/  IMAD.X R30, R0.reuse, 0x1, R18, P4 ;  /* 0x00000001001e7824 */ /* 0x041fe200020e0612 */
[----:B------:R-:W-:Y:S01]  /*18020*/  IADD3 R13, P4, PT, R13, R21, RZ ;  /* 0x000000150d0d7210 */ /* 0x000fe20007f9e0ff */
[----:B------:R-:W-:-:S03]  /*18030*/  IMAD.X R0, R0, 0x1, R19, P3 ;  /* 0x0000000100007824 */ /* 0x000fc600018e0613 */
[----:B------:R0:W-:Y:S04]  /*18040*/  STL [R1+0x60a8], R30 ;  /* 0x0060a81e01007387 */ /* 0x0001e80000100800 */
[----:B0-----:R-:W4:Y:S04]  /*18050*/  LDL.LU R30, [R1+0x65ac] ;  /* 0x0065ac00011e7983 */ /* 0x001f280000300800 */
[----:B------:R0:W-:Y:S04]  /*18060*/  STL [R1+0x60a0], R13 ;  /* 0x0060a00d01007387 */ /* 0x0001e80000100800 */
[----:B0-----:R-:W4:Y:S04]  /*18070*/  LDL.LU R13, [R1+0x65a8] ;  /* 0x0065a800010d7983 */ /* 0x001f280000300800 */
[----:B------:R0:W-:Y:S02]  /*18080*/  STL [R1+0x6094], R0 ;  /* 0x0060940001007387 */ /* 0x0001e40000100800 */
[----:B0-----:R-:W-:-:S05]  /*18090*/  IADD3 R0, P3, PT, R29, R20, RZ ;  /* 0x000000141d007210 */ /* 0x001fca0007f7e0ff */
[----:B------:R2:W-:Y:S02]  /*180a0*/  STL [R1+0x609c], R0 ;  /* 0x00609c0001007387 */ /* 0x0005e40000100800 */
[C---:B--2---:R-:W-:Y:S01]  /*180b0*/  IMAD.X R0, R14.reuse, 0x1, R18, P6 ;  /* 0x000000010e007824 */ /* 0x044fe200030e0612 */
[----:B------:R-:W-:Y:S01]  /*180c0*/  IADD3 R29, P6, PT, R29, R21, RZ ;  /* 0x000000151d1d7210 */ /* 0x000fe20007fde0ff */
[----:B------:R-:W-:-:S03]  /*180d0*/  IMAD.X R14, R14, 0x1, R19, P5 ;  /* 0x000000010e0e7824 */ /* 0x000fc600028e0613 */
[----:B------:R0:W-:Y:S04]  /*180e0*/  STL [R1+0x6098], R0 ;  /* 0x0060980001007387 */ /* 0x0001e80000100800 */
[----:B0-----:R-:W2:Y:S04]  /*180f0*/  LDL.LU R0, [R1+0x90] ;  /* 0x0000900001007983 */ /* 0x001ea80000300800 */
[----:B------:R0:W-:Y:S04]  /*18100*/  STL [R1+0x6090], R29 ;  /* 0x0060901d01007387 */ /* 0x0001e80000100800 */
[----:B0-----:R-:W2:Y:S04]  /*18110*/  LDL.LU R29, [R1+0x65a4] ;  /* 0x0065a400011d7983 */ /* 0x001ea80000300800 */
[----:B------:R3:W-:Y:S02]  /*18120*/  STL [R1+0x6084], R14 ;  /* 0x0060840e01007387 */ /* 0x0007e40000100800 */
[----:B---3--:R-:W-:-:S05]  /*18130*/  IADD3 R14, P5, PT, R28, R20, RZ ;  /* 0x000000141c0e7210 */ /* 0x008fca0007fbe0ff */
[----:B------:R0:W-:Y:S02]  /*18140*/  STL [R1+0x608c], R14 ;  /* 0x00608c0e01007387 */ /* 0x0001e40000100800 */
[C---:B0-----:R-:W-:Y:S01]  /*18150*/  IMAD.X R14, R15.reuse, 0x1, R18, P2 ;  /* 0x000000010f0e7824 */ /* 0x041fe200010e0612 */
[----:B------:R-:W-:Y:S01]  /*18160*/  IADD3 R28, P2, PT, R28, R21, RZ ;  /* 0x000000151c1c7210 */ /* 0x000fe20007f5e0ff */
[----:B------:R-:W-:-:S03]  /*18170*/  IMAD.X R15, R15, 0x1, R19, P1 ;  /* 0x000000010f0f7824 */ /* 0x000fc600008e0613 */
[----:B------:R0:W-:Y:S04]  /*18180*/  STL [R1+0x6088], R14 ;  /* 0x0060880e01007387 */ /* 0x0001e80000100800 */
[----:B0-----:R-:W3:Y:S04]  /*18190*/  LDL.LU R14, [R1+0x65a0] ;  /* 0x0065a000010e7983 */ /* 0x001ee80000300800 */
[----:B------:R0:W-:Y:S04]  /*181a0*/  STL [R1+0x6080], R28 ;  /* 0x0060801c01007387 */ /* 0x0001e80000100800 */
[----:B0-----:R-:W2:Y:S04]  /*181b0*/  LDL.LU R28, [R1+0x659c] ;  /* 0x00659c00011c7983 */ /* 0x001ea80000300800 */
[----:B------:R0:W-:Y:S02]  /*181c0*/  STL [R1+0x6074], R15 ;  /* 0x0060740f01007387 */ /* 0x0001e40000100800 */
[----:B0-----:R-:W-:-:S05]  /*181d0*/  IADD3 R15, P1, PT, R27, R20, RZ ;  /* 0x000000141b0f7210 */ /* 0x001fca0007f3e0ff */
[----:B------:R0:W-:Y:S02]  /*181e0*/  STL [R1+0x607c], R15 ;  /* 0x00607c0f01007387 */ /* 0x0001e40000100800 */
[C---:B0-----:R-:W-:Y:S01]  /*181f0*/  IMAD.X R15, R16.reuse, 0x1, R18, P0 ;  /* 0x00000001100f7824 */ /* 0x041fe200000e0612 */
[----:B------:R-:W-:Y:S01]  /*18200*/  IADD3 R27, P0, PT, R27, R21, RZ ;  /* 0x000000151b1b7210 */ /* 0x000fe20007f1e0ff */
[----:B------:R-:W-:-:S03]  /*18210*/  IMAD.X R16, R16, 0x1, R19, P4 ;  /* 0x0000000110107824 */ /* 0x000fc600020e0613 */
[----:B------:R0:W-:Y:S04]  /*18220*/  STL [R1+0x6078], R15 ;  /* 0x0060780f01007387 */ /* 0x0001e80000100800 */
[----:B0-----:R-:W2:Y:S04]  /*18230*/  LDL.LU R15, [R1+0x6598] ;  /* 0x00659800010f7983 */ /* 0x001ea80000300800 */
        /* <DEDUP_REMOVED lines=25> */
[----:B0-----:R-:W-:Y:S01]  /*183d0*/  IMAD.X R24, R22, 0x1, R18, P1 ;  /* 0x0000000116187824 */ /* 0x001fe200008e0612 */
[----:B------:R-:W-:-:S04]  /*183e0*/  IADD3 R61, P1, PT, R61, R21, RZ ;  /* 0x000000153d3d7210 */ /* 0x000fc80007f3e0ff */
[----:B------:R0:W-:Y:S04]  /*183f0*/  STL [R1+0x6048], R24 ;  /* 0x0060481801007387 */ /* 0x0001e80000100800 */
[----:B0-----:R-:W2:Y:S04]  /*18400*/  LDL.LU R24, [R1+0x6580] ;  /* 0x0065800001187983 */ /* 0x001ea80000300800 */
[----:B------:R0:W-:Y:S04]  /*18410*/  STL [R1+0x6040], R61 ;  /* 0x0060403d01007387 */ /* 0x0001e80000100800 */
[----:B0-----:R-:W2:Y:S01]  /*18420*/  LDL.LU R61, [R1+0x657c] ;  /* 0x00657c00013d7983 */ /* 0x001ea20000300800 */
[----:B------:R-:W-:-:S05]  /*18430*/  IMAD.X R22, R22, 0x1, R19, P0 ;  /* 0x0000000116167824 */ /* 0x000fca00000e0613 */
[----:B------:R2:W-:Y:S02]  /*18440*/  STL [R1+0x6034], R22 ;  /* 0x0060341601007387 */ /* 0x0005e40000100800 */
[----:B--2---:R-:W-:-:S05]  /*18450*/  IADD3 R22, P0, PT, R61, R20, RZ ;  /* 0x000000143d167210 */ /* 0x004fca0007f1e0ff */
[----:B------:R5:W-:Y:S02]  /*18460*/  STL [R1+0x603c], R22 ;  /* 0x00603c1601007387 */ /* 0x000be40000100800 */
[----:B-----5:R-:W-:Y:S01]  /*18470*/  IMAD.X R22, R23, 0x1, R18, P4 ;  /* 0x0000000117167824 */ /* 0x020fe200020e0612 */
[----:B------:R-:W-:-:S04]  /*18480*/  IADD3 R61, P4, PT, R61, R21, RZ ;  /* 0x000000153d3d7210 */ /* 0x000fc80007f9e0ff */
[----:B------:R0:W-:Y:S04]  /*18490*/  STL [R1+0x6038], R22 ;  /* 0x0060381601007387 */ /* 0x0001e80000100800 */
[----:B0-----:R-:W2:Y:S04]  /*184a0*/  LDL.LU R22, [R1+0x6578] ;  /* 0x0065780001167983 */ /* 0x001ea80000300800 */
[----:B------:R0:W-:Y:S04]  /*184b0*/  STL [R1+0x6030], R61 ;  /* 0x0060303d01007387 */ /* 0x0001e80000100800 */
[----:B0-----:R-:W5:Y:S01]  /*184c0*/  LDL.LU R61, [R1+0x6574] ;  /* 0x00657400013d7983 */ /* 0x001f620000300800 */
        /* <DEDUP_REMOVED lines=12> */
[----:B0-----:R-:W-:-:S05]  /*18590*/  IADD3 R61, P5, PT, R0, R20, RZ ;  /* 0x00000014003d7210 */ /* 0x001fca0007fbe0ff */
[----:B------:R5:W-:Y:S01]  /*185a0*/  STL [R1+0x601c], R61 ;  /* 0x00601c3d01007387 */ /* 0x000be20000100800 */
[----:B------:R-:W-:Y:S02]  /*185b0*/  SHF.R.S32.HI R32, RZ, 0x1f, R11 ;  /* 0x0000001fff207819 */ /* 0x000fe4000001140b */
[----:B------:R-:W-:Y:S02]  /*185c0*/  SHF.R.S32.HI R33, RZ, 0x1f, R10 ;  /* 0x0000001fff217819 */ /* 0x000fe4000001140a */
[----:B------:R-:W-:Y:S02]  /*185d0*/  SHF.R.S32.HI R34, RZ, 0x1f, R9 ;  /* 0x0000001fff227819 */ /* 0x000fe40000011409 */
[----:B------:R-:W-:Y:S02]  /*185e0*/  SHF.R.S32.HI R35, RZ, 0x1f, R8 ;  /* 0x0000001fff237819 */ /* 0x000fe40000011408 */
[----:B------:R-:W-:Y:S01]  /*185f0*/  SHF.R.S32.HI R36, RZ, 0x1f, R7 ;  /* 0x0000001fff247819 */ /* 0x000fe20000011407 */
[----:B-----5:R-:W-:-:S05]  /*18600*/  IMAD.X R61, R22, 0x1, R18, P2 ;  /* 0x00000001163d7824 */ /* 0x020fca00010e0612 */
[----:B------:R0:W-:Y:S02]  /*18610*/  STL [R1+0x6018], R61 ;  /* 0x0060183d01007387 */ /* 0x0001e40000100800 */
[----:B0-----:R-:W-:Y:S01]  /*18620*/  IADD3 R61, P2, PT, R0, R21, RZ ;  /* 0x00000015003d7210 */ /* 0x001fe20007f5e0ff */
[----:B------:R-:W-:Y:S01]  /*18630*/  IMAD.X R0, R22, 0x1, R19, P1 ;  /* 0x0000000116007824 */ /* 0x000fe200008e0613 */
[----:B------:R-:W-:-:S03]  /*18640*/  IADD3 R22, P1, PT, R17, R20, RZ ;  /* 0x0000001411167210 */ /* 0x000fc60007f3e0ff */
[----:B------:R2:W-:Y:S04]  /*18650*/  STL [R1+0x6010], R61 ;  /* 0x0060103d01007387 */ /* 0x0005e80000100800 */
[----:B------:R0:W-:Y:S01]  /*18660*/  STL [R1+0x6004], R0 ;  /* 0x0060040001007387 */ /* 0x0001e20000100800 */
[----:B--2---:R-:W-:-:S03]  /*18670*/  IMAD.X R61, R23, 0x1, R18, P0 ;  /* 0x00000001173d7824 */ /* 0x004fc600000e0612 */
[----:B------:R1:W-:Y:S01]  /*18680*/  STL [R1+0x600c], R22 ;  /* 0x00600c1601007387 */ /* 0x0003e20000100800 */
[----:B0-----:R-:W-:-:S03]  /*18690*/  IADD3 R0, P0, PT, R17, R21, RZ ;  /* 0x0000001511007210 */ /* 0x001fc60007f1e0ff */
[----:B------:R-:W-:Y:S04]  /*186a0*/  STL [R1+0x6008], R61 ;  /* 0x0060083d01007387 */ /* 0x000fe80000100800 */
[----:B------:R0:W-:Y:S01]  /*186b0*/  STL [R1+0x6000], R0 ;  /* 0x0060000001007387 */ /* 0x0001e20000100800 */
[----:B-1----:R-:W-:Y:S01]  /*186c0*/  IMAD.X R22, R23, 0x1, R19, P4 ;  /* 0x0000000117167824 */ /* 0x002fe200020e0613 */
[----:B------:R-:W-:-:S04]  /*186d0*/  IADD3 R17, P4, PT, R16, R20, RZ ;  /* 0x0000001410117210 */ /* 0x000fc80007f9e0ff */
[----:B------:R-:W-:Y:S01]  /*186e0*/  STL [R1+0x5ff4], R22 ;  /* 0x005ff41601007387 */ /* 0x000fe20000100800 */
[----:B0-----:R-:W-:Y:S01]  /*186f0*/  IMAD.X R0, R24, 0x1, R18, P3 ;  /* 0x0000000118007824 */ /* 0x001fe200018e0612 */
[----:B------:R-:W-:Y:S02]  /*18700*/  IADD3 R16, P3, PT, R16, R21, RZ ;  /* 0x0000001510107210 */ /* 0x000fe40007f7e0ff */
[----:B------:R0:W-:Y:S04]  /*18710*/  STL [R1+0x5ffc], R17 ;  /* 0x005ffc1101007387 */ /* 0x0001e80000100800 */
[----:B------:R1:W-:Y:S01]  /*18720*/  STL [R1+0x5ff8], R0 ;  /* 0x005ff80001007387 */ /* 0x0003e20000100800 */
[----:B0-----:R-:W-:-:S03]  /*18730*/  IMAD.X R17, R24, 0x1, R19, P6 ;  /* 0x0000000118117824 */ /* 0x001fc600030e0613 */
[----:B------:R0:W-:Y:S01]  /*18740*/  STL [R1+0x5ff0], R16 ;  /* 0x005ff01001007387 */ /* 0x0001e20000100800 */
[----:B-1----:R-:W-:-:S03]  /*18750*/  IADD3 R0, P6, PT, R15, R20, RZ ;  /* 0x000000140f007210 */ /* 0x002fc60007fde0ff */
[----:B------:R-:W-:Y:S04]  /*18760*/  STL [R1+0x5fe4], R17 ;  /* 0x005fe41101007387 */ /* 0x000fe80000100800 */
[----:B------:R1:W-:Y:S01]  /*18770*/  STL [R1+0x5fec], R0 ;  /* 0x005fec0001007387 */ /* 0x0003e20000100800 */
[----:B0-----:R-:W-:Y:S01]  /*18780*/  IMAD.X R16, R25, 0x1, R18, P5 ;  /* 0x0000000119107824 */ /* 0x001fe200028e0612 */
[----:B------:R-:W-:-:S04]  /*18790*/  IADD3 R15, P5, PT, R15, R21, RZ ;  /* 0x000000150f0f7210 */ /* 0x000fc80007fbe0ff */
[----:B------:R3:W-:Y:S01]  /*187a0*/  STL [R1+0x5fe8], R16 ;  /* 0x005fe81001007387 */ /* 0x0007e20000100800 */
[----:B-1----:R-:W-:-:S03]  /*187b0*/  IMAD.X R0, R25, 0x1, R19, P2 ;  /* 0x0000000119007824 */ /* 0x002fc600010e0613 */
[----:B------:R0:W-:Y:S04]  /*187c0*/  STL [R1+0x5fe0], R15 ;  /* 0x005fe00f01007387 */ /* 0x0001e80000100800 */
[----:B------:R1:W-:Y:S01]  /*187d0*/  STL [R1+0x5fd4], R0 ;  /* 0x005fd40001007387 */ /* 0x0003e20000100800 */
[----:B---3--:R-:W-:Y:S01]  /*187e0*/  IADD3 R16, P2, PT, R14, R20, RZ ;  /* 0x000000140e107210 */ /* 0x008fe20007f5e0ff */
[----:B0-----:R-:W-:-:S04]  /*187f0*/  IMAD.X R15, R26, 0x1, R18, P1 ;  /* 0x000000011a0f7824 */ /* 0x001fc800008e0612 */
[----:B------:R-:W-:Y:S01]  /*18800*/  STL [R1+0x5fdc], R16 ;  /* 0x005fdc1001007387 */ /* 0x000fe20000100800 */
[----:B-1----:R-:W-:Y:S01]  /*18810*/  IADD3 R0, P1, PT, R14, R21, RZ ;  /* 0x000000150e007210 */ /* 0x002fe20007f3e0ff */
[----:B------:R-:W-:Y:S02]  /*18820*/  IMAD.X R14, R26, 0x1, R19, P0 ;  /* 0x000000011a0e7824 */ /* 0x000fe400000e0613 */
[----:B------:R4:W-:Y:S04]  /*18830*/  STL [R1+0x5fd8], R15 ;  /* 0x005fd80f01007387 */ /* 0x0009e80000100800 */
[----:B------:R0:W-:Y:S01]  /*18840*/  STL [R1+0x5fd0], R0 ;  /* 0x005fd00001007387 */ /* 0x0001e20000100800 */
[----:B----4-:R-:W-:-:S03]  /*18850*/  IADD3 R15, P0, PT, R13, R20, RZ ;  /* 0x000000140d0f7210 */ /* 0x010fc60007f1e0ff */
[----:B------:R1:W-:Y:S01]  /*18860*/  STL [R1+0x5fc4], R14 ;  /* 0x005fc40e01007387 */ /* 0x0003e20000100800 */
[----:B0-----:R-:W-:-:S03]  /*18870*/  IMAD.X R0, R27, 0x1, R18, P4 ;  /* 0x000000011b007824 */ /* 0x001fc600020e0612 */
[----:B------:R-:W-:Y:S04]  /*18880*/  STL [R1+0x5fcc], R15 ;  /* 0x005fcc0f01007387 */ /* 0x000fe80000100800 */
[----:B------:R0:W-:Y:S01]  /*18890*/  STL [R1+0x5fc8], R0 ;  /* 0x005fc80001007387 */ /* 0x0001e20000100800 */
[----:B-1----:R-:W-:Y:S01]  /*188a0*/  IADD3 R14, P4, PT, R13, R21, RZ ;  /* 0x000000150d0e7210 */ /* 0x002fe20007f9e0ff */
[----:B------:R-:W-:-:S04]  /*188b0*/  IMAD.X R13, R27, 0x1, R19, P3 ;  /* 0x000000011b0d7824 */ /* 0x000fc800018e0613 */
[----:B------:R1:W-:Y:S01]  /*188c0*/  STL [R1+0x5fc0], R14 ;  /* 0x005fc00e01007387 */ /* 0x0003e20000100800 */
[----:B0-----:R-:W-:-:S03]  /*188d0*/  IADD3 R0, P3, PT, R12, R20, RZ ;  /* 0x000000140c007210 */ /* 0x001fc60007f7e0ff */
[----:B------:R0:W-:Y:S04]  /*188e0*/  STL [R1+0x5fb4], R13 ;  /* 0x005fb40d01007387 */ /* 0x0001e80000100800 */
[----:B------:R2:W-:Y:S01]  /*188f0*/  STL [R1+0x5fbc], R0 ;  /* 0x005fbc0001007387 */ /* 0x0005e20000100800 */
[----:B-1----:R-:W-:Y:S01]  /*18900*/  IMAD.X R14, R28, 0x1, R18, P6 ;  /* 0x000000011c0e7824 */ /* 0x002fe200030e0612 */
[----:B0-----:R-:W-:-:S04]  /*18910*/  IADD3 R13, P6, PT, R12, R21, RZ ;  /* 0x000000150c0d7210 */ /* 0x001fc80007fde0ff */
[----:B------:R-:W-:Y:S01]  /*18920*/  STL [R1+0x5fb8], R14 ;  /* 0x005fb80e01007387 */ /* 0x000fe20000100800 */
[----:B--2---:R-:W-:Y:S01]  /*18930*/  IMAD.X R0, R28, 0x1, R19, P5 ;  /* 0x000000011c007824 */ /* 0x004fe200028e0613 */
        /* <DEDUP_REMOVED lines=10> */
[----:B------:R-:W-:Y:S01]  /*189e0*/  STL [R1+0x5f94], R12 ;  /* 0x005f940c01007387 */ /* 0x000fe20000100800 */
[----:B-1----:R-:W-:Y:S01]  /*189f0*/  IMAD.X R0, R30, 0x1, R18, P0 ;  /* 0x000000011e007824 */ /* 0x002fe200000e0612 */
        /* <DEDUP_REMOVED lines=14> */
[----:B0-----:R-:W-:Y:S01]  /*18ae0*/  IADD3 R10, P6, PT, R8, R20, RZ ;  /* 0x00000014080a7210 */ /* 0x001fe20007fde0ff */
[----:B-1----:R-:W-:-:S04]  /*18af0*/  IMAD.X R9, R32, 0x1, R18, P5 ;  /* 0x0000000120097824 */ /* 0x002fc800028e0612 */
[----:B------:R-:W-:Y:S01]  /*18b00*/  STL [R1+0x5f7c], R10 ;  /* 0x005f7c0a01007387 */ /* 0x000fe20000100800 */
[-C--:B--2---:R-:W-:Y:S01]  /*18b10*/  IADD3 R0, P5, PT, R8, R21.reuse, RZ ;  /* 0x0000001508007210 */ /* 0x084fe20007fbe0ff */
[----:B------:R-:W-:Y:S02]  /*18b20*/  IMAD.X R8, R32, 0x1, R19, P2 ;  /* 0x0000000120087824 */ /* 0x000fe400010e0613 */
[----:B------:R-:W-:Y:S04]  /*18b30*/  STL [R1+0x5f78], R9 ;  /* 0x005f780901007387 */ /* 0x000fe80000100800 */
[----:B------:R-:W2:Y:S04]  /*18b40*/  LDL.LU R23, [R1+0x244] ;  /* 0x0002440001177983 */ /* 0x000ea80000300800 */
[----:B------:R0:W-:Y:S04]  /*18b50*/  STL [R1+0x5f70], R0 ;  /* 0x005f700001007387 */ /* 0x0001e80000100800 */
[----:B------:R1:W-:Y:S01]  /*18b60*/  STL [R1+0x5f64], R8 ;  /* 0x005f640801007387 */ /* 0x0003e20000100800 */
[----:B0-----:R-:W-:Y:S01]  /*18b70*/  IADD3 R0, P2, PT, R7, R20, RZ ;  /* 0x0000001407007210 */ /* 0x001fe20007f5e0ff */
[----:B-1----:R-:W-:Y:S01]  /*18b80*/  IMAD.X R8, R33, 0x1, R18, P1 ;  /* 0x0000000121087824 */ /* 0x002fe200008e0612 */
[----:B------:R-:W-:-:S03]  /*18b90*/  IADD3 R7, P1, PT, R7, R21, RZ ;  /* 0x0000001507077210 */ /* 0x000fc60007f3e0ff */
[----:B------:R0:W-:Y:S04]  /*18ba0*/  STL [R1+0x5f6c], R0 ;  /* 0x005f6c0001007387 */ /* 0x0001e80000100800 */
[----:B------:R-:W-:Y:S04]  /*18bb0*/  STL [R1+0x5f68], R8 ;  /* 0x005f680801007387 */ /* 0x000fe80000100800 */
[----:B------:R-:W3:Y:S01]  /*18bc0*/  LDL.LU R61, [R1+0x240] ;  /* 0x00024000013d7983 */ /* 0x000ee20000300800 */
[----:B0-----:R-:W-:-:S03]  /*18bd0*/  IMAD.X R0, R33, 0x1, R19, P0 ;  /* 0x0000000121007824 */ /* 0x001fc600000e0613 */
[----:B------:R0:W-:Y:S04]  /*18be0*/  STL [R1+0x5f60], R7 ;  /* 0x005f600701007387 */ /* 0x0001e80000100800 */
[----:B------:R1:W-:Y:S01]  /*18bf0*/  STL [R1+0x5f54], R0 ;  /* 0x005f540001007387 */ /* 0x0003e20000100800 */
[----:B0-----:R-:W-:Y:S01]  /*18c00*/  IADD3 R7, P0, PT, R6, R20, RZ ;  /* 0x0000001406077210 */ /* 0x001fe20007f1e0ff */
[----:B-1----:R-:W-:-:S04]  /*18c10*/  IMAD.X R0, R34, 0x1, R18, P4 ;  /* 0x0000000122007824 */ /* 0x002fc800020e0612 */
[----:B------:R-:W-:Y:S04]  /*18c20*/  STL [R1+0x5f5c], R7 ;  /* 0x005f5c0701007387 */ /* 0x000fe80000100800 */
[----:B------:R0:W-:Y:S04]  /*18c30*/  STL [R1+0x5f58], R0 ;  /* 0x005f580001007387 */ /* 0x0001e80000100800 */
[----:B0-----:R-:W4:Y:S01]  /*18c40*/  LDL.LU R0, [R1+0x23c] ;  /* 0x00023c0001007983 */ /* 0x001f220000300800 */
[----:B------:R-:W-:Y:S02]  /*18c50*/  SHF.R.S32.HI R37, RZ, 0x1f, R6 ;  /* 0x0000001fff257819 */ /* 0x000fe40000011406 */
[----:B------:R-:W-:Y:S01]  /*18c60*/  IADD3 R6, P4, PT, R6, R21, RZ ;  /* 0x0000001506067210 */ /* 0x000fe20007f9e0ff */
[----:B------:R-:W-:-:S04]  /*18c70*/  IMAD.X R7, R34, 0x1, R19, P3 ;  /* 0x0000000122077824 */ /* 0x000fc800018e0613 */
[----:B------:R0:W-:Y:S01]  /*18c80*/  STL [R1+0x5f50], R6 ;  /* 0x005f500601007387 */ /* 0x0001e20000100800 */
[----:B------:R-:W-:-:S03]  /*18c90*/  SHF.R.S32.HI R38, RZ, 0x1f, R5 ;  /* 0x0000001fff267819 */ /* 0x000fc60000011405 */
[----:B------:R1:W-:Y:S01]  /*18ca0*/  STL [R1+0x5f44], R7 ;  /* 0x005f440701007387 */ /* 0x0003e20000100800 */
[----:B0-----:R-:W-:Y:S01]  /*18cb0*/  IADD3 R6, P3, PT, R5, R20, RZ ;  /* 0x0000001405067210 */ /* 0x001fe20007f7e0ff */
[----:B-1----:R-:W-:Y:S01]  /*18cc0*/  IMAD.X R7, R35, 0x1, R18, P6 ;  /* 0x0000000123077824 */ /* 0x002fe200030e0612 */
[----:B------:R-:W-:-:S03]  /*18cd0*/  IADD3 R5, P6, PT, R5, R21, RZ ;  /* 0x0000001505057210 */ /* 0x000fc60007fde0ff */
[----:B------:R0:W-:Y:S04]  /*18ce0*/  STL [R1+0x5f4c], R6 ;  /* 0x005f4c0601007387 */ /* 0x0001e80000100800 */
[----:B------:R-:W-:Y:S04]  /*18cf0*/  STL [R1+0x5f48], R7 ;  /* 0x005f480701007387 */ /* 0x000fe80000100800 */
[----:B------:R-:W5:Y:S01]  /*18d00*/  LDL.LU R24, [R1+0x238] ;  /* 0x0002380001187983 */ /* 0x000f620000300800 */
[----:B0-----:R-:W-:-:S03]  /*18d10*/  IMAD.X R6, R35, 0x1, R19, P5 ;  /* 0x0000000123067824 */ /* 0x001fc600028e0613 */
        /* <DEDUP_REMOVED lines=27> */
[----:B------:R1:W-:Y:S04]  /*18ed0*/  STL [R1+0x5f18], R4 ;  /* 0x005f180401007387 */ /* 0x0003e80000100800 */
[----:B------:R-:W5:Y:S01]  /*18ee0*/  LDL.LU R22, [R1+0x22c] ;  /* 0x00022c0001167983 */ /* 0x000f620000300800 */
[----:B0-----:R-:W-:-:S03]  /*18ef0*/  IMAD.X R3, R38, 0x1, R19, P6 ;  /* 0x0000000126037824 */ /* 0x001fc600030e0613 */
[----:B------:R2:W-:Y:S01]  /*18f00*/  STL [R1+0x5f10], R2 ;  /* 0x005f100201007387 */ /* 0x0005e20000100800 */
[----:B-1----:R-:W-:-:S03]  /*18f10*/  IMAD.X R4, R39, 0x1, R18, P5 ;  /* 0x0000000127047824 */ /* 0x002fc600028e0612 */
[----:B------:R0:W-:Y:S01]  /*18f20*/  STL [R1+0x5f04], R3 ;  /* 0x005f040301007387 */ /* 0x0001e20000100800 */
[C---:B--2---:R-:W-:Y:S02]  /*18f30*/  IADD3 R2, P6, PT, R23.reuse, R20, RZ ;  /* 0x0000001417027210 */ /* 0x044fe40007fde0ff */
[----:B0-----:R-:W-:-:S03]  /*18f40*/  IADD3 R3, P5, PT, R23, R21, RZ ;  /* 0x0000001517037210 */ /* 0x001fc60007fbe0ff */
[----:B------:R0:W-:Y:S04]  /*18f50*/  STL [R1+0x5f0c], R2 ;  /* 0x005f0c0201007387 */ /* 0x0001e80000100800 */
[----:B------:R1:W-:Y:S04]  /*18f60*/  STL [R1+0x5f08], R4 ;  /* 0x005f080401007387 */ /* 0x0003e80000100800 */
[----:B------:R-:W2:Y:S01]  /*18f70*/  LDL.LU R23, [R1+0x228] ;  /* 0x0002280001177983 */ /* 0x000ea20000300800 */
[----:B0-----:R-:W-:-:S03]  /*18f80*/  IMAD.X R2, R39, 0x1, R19, P2 ;  /* 0x0000000127027824 */ /* 0x001fc600010e0613 */
[----:B------:R3:W-:Y:S01]  /*18f90*/  STL [R1+0x5f00], R3 ;  /* 0x005f000301007387 */ /* 0x0007e20000100800 */
[----:B-1----:R-:W-:-:S03]  /*18fa0*/  IMAD.X R4, R40, 0x1, R18, P1 ;  /* 0x0000000128047824 */ /* 0x002fc600008e0612 */
[----:B------:R0:W-:Y:S01]  /*18fb0*/  STL [R1+0x5ef4], R2 ;  /* 0x005ef40201007387 */ /* 0x0001e20000100800 */
[C---:B---3--:R-:W-:Y:S02]  /*18fc0*/  IADD3 R3, P2, PT, R61.reuse, R20, RZ ;  /* 0x000000143d037210 */ /* 0x048fe40007f5e0ff */
[----:B0-----:R-:W-:-:S03]  /*18fd0*/  IADD3 R2, P1, PT, R61, R21, RZ ;  /* 0x000000153d027210 */ /* 0x001fc60007f3e0ff */
[----:B------:R0:W-:Y:S04]  /*18fe0*/  STL [R1+0x5efc], R3 ;  /* 0x005efc0301007387 */ /* 0x0001e80000100800 */
[----:B------:R1:W-:Y:S04]  /*18ff0*/  STL [R1+0x5ef8], R4 ;  /* 0x005ef80401007387 */ /* 0x0003e80000100800 */
[----:B------:R-:W3:Y:S01]  /*19000*/  LDL.LU R61, [R1+0x224] ;  /* 0x00022400013d7983 */ /* 0x000ee20000300800 */
[----:B0-----:R-:W-:-:S03]  /*19010*/  IMAD.X R3, R40, 0x1, R19, P0 ;  /* 0x0000000128037824 */ /* 0x001fc600000e0613 */
[----:B------:R4:W-:Y:S01]  /*19020*/  STL [R1+0x5ef0], R2 ;  /* 0x005ef00201007387 */ /* 0x0009e20000100800 */
[----:B-1----:R-:W-:-:S03]  /*19030*/  IMAD.X R4, R41, 0x1, R18, P4 ;  /* 0x0000000129047824 */ /* 0x002fc600020e0612 */
[----:B------:R0:W-:Y:S01]  /*19040*/  STL [R1+0x5ee4], R3 ;  /* 0x005ee40301007387 */ /* 0x0001e20000100800 */
[C---:B----4-:R-:W-:Y:S02]  /*19050*/  IADD3 R2, P0, PT, R0.reuse, R20, RZ ;  /* 0x0000001400027210 */ /* 0x050fe40007f1e0ff */
[----:B0-----:R-:W-:-:S03]  /*19060*/  IADD3 R3, P4, PT, R0, R21, RZ ;  /* 0x0000001500037210 */ /* 0x001fc60007f9e0ff */
[----:B------:R0:W-:Y:S04]  /*19070*/  STL [R1+0x5eec], R2 ;  /* 0x005eec0201007387 */ /* 0x0001e80000100800 */
[----:B------:R1:W-:Y:S04]  /*19080*/  STL [R1+0x5ee8], R4 ;  /* 0x005ee80401007387 */ /* 0x0003e80000100800 */
[----:B------:R-:W4:Y:S01]  /*19090*/  LDL.LU R0, [R1+0x220] ;  /* 0x0002200001007983 */ /* 0x000f220000300800 */
[----:B------:R-:W-:Y:S01]  /*190a0*/  SHF.R.S32.HI R42, RZ, 0x1f, R42 ;  /* 0x0000001fff2a7819 */ /* 0x000fe2000001142a */
[----:B0-----:R-:W-:-:S02]  /*190b0*/  IMAD.X R2, R41, 0x1, R19, P3 ;  /* 0x0000000129027824 */ /* 0x001fc400018e0613 */
[----:B------:R5:W-:Y:S02]  /*190c0*/  STL [R1+0x5ee0], R3 ;  /* 0x005ee00301007387 */ /* 0x000be40000100800 */
[----:B-1----:R-:W-:Y:S02]  /*190d0*/  IMAD.X R4, R42, 0x1, R18, P6 ;  /* 0x000000012a047824 */ /* 0x002fe400030e0612 */
[----:B------:R0:W-:Y:S01]  /*190e0*/  STL [R1+0x5ed4], R2 ;  /* 0x005ed40201007387 */ /* 0x0001e20000100800 */
[----:B------:R-:W-:Y:S02]  /*190f0*/  SHF.R.S32.HI R43, RZ, 0x1f, R43 ;  /* 0x0000001fff2b7819 */ /* 0x000fe4000001142b */
[C---:B-----5:R-:W-:Y:S02]  /*19100*/  IADD3 R3, P3, PT, R24.reuse, R20, RZ ;  /* 0x0000001418037210 */ /* 0x060fe40007f7e0ff */
[----:B0-----:R-:W-:-:S03]  /*19110*/  IADD3 R2, P6, PT, R24, R21, RZ ;  /* 0x0000001518027210 */ /* 0x001fc60007fde0ff */
[----:B------:R0:W-:Y:S04]  /*19120*/  STL [R1+0x5edc], R3 ;  /* 0x005edc0301007387 */ /* 0x0001e80000100800 */
[----:B------:R1:W-:Y:S04]  /*19130*/  STL [R1+0x5ed8], R4 ;  /* 0x005ed80401007387 */ /* 0x0003e80000100800 */
[----:B------:R-:W5:Y:S01]  /*19140*/  LDL.LU R15, [R1+0x21c] ;  /* 0x00021c00010f7983 */ /* 0x000f620000300800 */
[----:B0-----:R-:W-:-:S03]  /*19150*/  IMAD.X R3, R42, 0x1, R19, P5 ;  /* 0x000000012a037824 */ /* 0x001fc600028e0613 */
[----:B------:R0:W-:Y:S01]  /*19160*/  STL [R1+0x5ed0], R2 ;  /* 0x005ed00201007387 */ /* 0x0001e20000100800 */
[----:B-1----:R-:W-:-:S03]  /*19170*/  IMAD.X R4, R43, 0x1, R18, P2 ;  /* 0x000000012b047824 */ /* 0x002fc600010e0612 */
[----:B------:R1:W-:Y:S01]  /*19180*/  STL [R1+0x5ec4], R3 ;  /* 0x005ec40301007387 */ /* 0x0003e20000100800 */
[C---:B0-----:R-:W-:Y:S02]  /*19190*/  IADD3 R2, P5, PT, R16.reuse, R20, RZ ;  /* 0x0000001410027210 */ /* 0x041fe40007fbe0ff */
[----:B-1----:R-:W-:-:S03]  /*191a0*/  IADD3 R3, P2, PT, R16, R21, RZ ;  /* 0x0000001510037210 */ /* 0x002fc60007f5e0ff */
        /* <DEDUP_REMOVED lines=16> */
[----:B------:R-:W-:Y:S02]  /*192b0*/  SHF.R.S32.HI R46, RZ, 0x1f, R46 ;  /* 0x0000001fff2e7819 */ /* 0x000fe4000001142e */
[C---:B0-----:R-:W-:Y:S02]  /*192c0*/  IADD3 R2, P4, PT, R22.reuse, R20, RZ ;  /* 0x0000001416027210 */ /* 0x041fe40007f9e0ff */
[----:B-1----:R-:W-:-:S03]  /*192d0*/  IADD3 R3, P3, PT, R22, R21, RZ ;  /* 0x0000001516037210 */ /* 0x002fc60007f7e0ff */
[----:B------:R0:W-:Y:S04]  /*192e0*/  STL [R1+0x5eac], R2 ;  /* 0x005eac0201007387 */ /* 0x0001e80000100800 */
[----:B------:R-:W-:Y:S04]  /*192f0*/  STL [R1+0x5ea8], R4 ;  /* 0x005ea80401007387 */ /* 0x000fe80000100800 */
[----:B------:R-:W5:Y:S01]  /*19300*/  LDL.LU R22, [R1+0x210] ;  /* 0x0002100001167983 */ /* 0x000f620000300800 */
[----:B0-----:R-:W-:-:S03]  /*19310*/  IMAD.X R2, R45, 0x1, R19, P6 ;  /* 0x000000012d027824 */ /* 0x001fc600030e0613 */
[----:B------:R0:W-:Y:S01]  /*19320*/  STL [R1+0x5ea0], R3 ;  /* 0x005ea00301007387 */ /* 0x0001e20000100800 */
[----:B------:R-:W-:-:S03]  /*19330*/  SHF.R.S32.HI R47, RZ, 0x1f, R47 ;  /* 0x0000001fff2f7819 */ /* 0x000fc6000001142f */
[----:B------:R1:W-:Y:S01]  /*19340*/  STL [R1+0x5e94], R2 ;  /* 0x005e940201007387 */ /* 0x0003e20000100800 */
[----:B0-----:R-:W-:Y:S01]  /*19350*/  IMAD.X R3, R46, 0x1, R18, P5 ;  /* 0x000000012e037824 */ /* 0x001fe200028e0612 */
[----:B------:R-:W-:Y:S02]  /*19360*/  SHF.R.S32.HI R48, RZ, 0x1f, R48 ;  /* 0x0000001fff307819 */ /* 0x000fe40000011430 */
[C---:B--2---:R-:W-:Y:S02]  /*19370*/  IADD3 R4, P6, PT, R23.reuse, R20, RZ ;  /* 0x0000001417047210 */ /* 0x044fe40007fde0ff */
[----:B-1----:R-:W-:-:S03]  /*19380*/  IADD3 R2, P5, PT, R23, R21, RZ ;  /* 0x0000001517027210 */ /* 0x002fc60007fbe0ff */
[----:B------:R-:W-:Y:S04]  /*19390*/  STL [R1+0x5e9c], R4 ;  /* 0x005e9c0401007387 */ /* 0x000fe80000100800 */
[----:B------:R-:W2:Y:S04]  /*193a0*/  LDL.LU R16, [R1+0x20c] ;  /* 0x00020c0001107983 */ /* 0x000ea80000300800 */
[----:B------:R0:W-:Y:S04]  /*193b0*/  STL [R1+0x5e98], R3 ;  /* 0x005e980301007387 */ /* 0x0001e80000100800 */
[----:B------:R1:W-:Y:S01]  /*193c0*/  STL [R1+0x5e90], R2 ;  /* 0x005e900201007387 */ /* 0x0003e20000100800 */
[----:B0-----:R-:W-:Y:S01]  /*193d0*/  IMAD.X R3, R46, 0x1, R19, P2 ;  /* 0x000000012e037824 */ /* 0x001fe200010e0613 */
[----:B---3--:R-:W-:Y:S01]  /*193e0*/  IADD3 R4, P2, PT, R61, R20, RZ ;  /* 0x000000143d047210 */ /* 0x008fe20007f5e0ff */
[----:B-1----:R-:W-:-:S03]  /*193f0*/  IMAD.X R2, R47, 0x1, R18, P1 ;  /* 0x000000012f027824 */ /* 0x002fc600008e0612 */
[----:B------:R0:W-:Y:S04]  /*19400*/  STL [R1+0x5e84], R3 ;  /* 0x005e840301007387 */ /* 0x0001e80000100800 */
[----:B------:R-:W-:Y:S01]  /*19410*/  STL [R1+0x5e8c], R4 ;  /* 0x005e8c0401007387 */ /* 0x000fe20000100800 */
[----:B0-----:R-:W-:-:S03]  /*19420*/  IADD3 R3, P1, PT, R61, R21, RZ ;  /* 0x000000153d037210 */ /* 0x001fc60007f3e0ff */
[----:B------:R-:W3:Y:S04]  /*19430*/  LDL.LU R61, [R1+0x208] ;  /* 0x00020800013d7983 */ /* 0x000ee80000300800 */
[----:B------:R0:W-:Y:S04]  /*19440*/  STL [R1+0x5e88], R2 ;  /* 0x005e880201007387 */ /* 0x0001e80000100800 */
[----:B------:R1:W-:Y:S01]  /*19450*/  STL [R1+0x5e80], R3 ;  /* 0x005e800301007387 */ /* 0x0003e20000100800 */
[----:B0-----:R-:W-:Y:S01]  /*19460*/  IMAD.X R2, R47, 0x1, R19, P0 ;  /* 0x000000012f027824 */ /* 0x001fe200000e0613 */
[----:B----4-:R-:W-:Y:S01]  /*19470*/  IADD3 R4, P0, PT, R0, R20, RZ ;  /* 0x0000001400047210 */ /* 0x010fe20007f1e0ff */
[----:B-1----:R-:W-:-:S03]  /*19480*/  IMAD.X R3, R48, 0x1, R18, P4 ;  /* 0x0000000130037824 */ /* 0x002fc600020e0612 */
[----:B------:R0:W-:Y:S04]  /*19490*/  STL [R1+0x5e74], R2 ;  /* 0x005e740201007387 */ /* 0x0001e80000100800 */
[----:B------:R1:W-:Y:S01]  /*194a0*/  STL [R1+0x5e7c], R4 ;  /* 0x005e7c0401007387 */ /* 0x0003e20000100800 */
[----:B0-----:R-:W-:-:S03]  /*194b0*/  IADD3 R2, P4, PT, R0, R21, RZ ;  /* 0x0000001500027210 */ /* 0x001fc60007f9e0ff */
[----:B------:R-:W4:Y:S01]  /*194c0*/  LDL.LU R0, [R1+0x204] ;  /* 0x0002040001007983 */ /* 0x000f220000300800 */
[----:B------:R-:W-:Y:S01]  /*194d0*/  SHF.R.S32.HI R49, RZ, 0x1f, R49 ;  /* 0x0000001fff317819 */ /* 0x000fe20000011431 */
[----:B-1----:R-:W-:Y:S02]  /*194e0*/  IMAD.X R4, R48, 0x1, R19, P3 ;  /* 0x0000000130047824 */ /* 0x002fe400018e0613 */
[----:B------:R5:W-:Y:S04]  /*194f0*/  STL [R1+0x5e78], R3 ;  /* 0x005e780301007387 */ /* 0x000be80000100800 */
[----:B------:R0:W-:Y:S04]  /*19500*/  STL [R1+0x5e70], R2 ;  /* 0x005e700201007387 */ /* 0x0001e80000100800 */
[----:B------:R-:W-:Y:S04]  /*19510*/  STL [R1+0x5e64], R4 ;  /* 0x005e640401007387 */ /* 0x000fe80000100800 */
[----:B------:R-:W4:Y:S01]  /*19520*/  LDL.LU R23, [R1+0x200] ;  /* 0x0002000001177983 */ /* 0x000f220000300800 */
[----:B-----5:R-:W-:Y:S01]  /*19530*/  IADD3 R3, P3, PT, R15, R20, RZ ;  /* 0x000000140f037210 */ /* 0x020fe20007f7e0ff */
[----:B0-----:R-:W-:Y:S01]  /*19540*/  IMAD.X R2, R49, 0x1, R18, P6 ;  /* 0x0000000131027824 */ /* 0x001fe200030e0612 */
[----:B------:R-:W-:-:S03]  /*19550*/  SHF.R.S32.HI R50, RZ, 0x1f, R50 ;  /* 0x0000001fff327819 */ /* 0x000fc60000011432 */
[----:B------:R0:W-:Y:S04]  /*19560*/  STL [R1+0x5e6c], R3 ;  /* 0x005e6c0301007387 */ /* 0x0001e80000100800 */
[----:B------:R1:W-:Y:S01]  /*19570*/  STL [R1+0x5e68], R2 ;  /* 0x005e680201007387 */ /* 0x0003e20000100800 */
[----:B0-----:R-:W-:Y:S01]  /*19580*/  IADD3 R3, P6, PT, R15, R21, RZ ;  /* 0x000000150f037210 */ /* 0x001fe20007fde0ff */
[----:B-1----:R-:W-:-:S04]  /*19590*/  IMAD.X R2, R49, 0x1, R19, P5 ;  /* 0x0000000131027824 */ /* 0x002fc800028e0613 */
[----:B------:R0:W-:Y:S04]  /*195a0*/  STL [R1+0x5e60], R3 ;  /* 0x005e600301007387 */ /* 0x0001e80000100800 */
[----:B------:R1:W-:Y:S01]  /*195b0*/  STL [R1+0x5e54], R2 ;  /* 0x005e540201007387 */ /* 0x0003e20000100800 */
[----:B------:R-:W-:Y:S01]  /*195c0*/  IADD3 R4, P5, PT, R24, R20, RZ ;  /* 0x0000001418047210 */ /* 0x000fe20007fbe0ff */
[----:B0-----:R-:W-:Y:S01]  /*195d0*/  IMAD.X R3, R50, 0x1, R18, P2 ;  /* 0x0000000132037824 */ /* 0x001fe200010e0612 */
[----:B------:R-:W-:-:S03]  /*195e0*/  SHF.R.S32.HI R51, RZ, 0x1f, R51 ;  /* 0x0000001fff337819 */ /* 0x000fc60000011433 */
[----:B------:R0:W-:Y:S01]  /*195f0*/  STL [R1+0x5e5c], R4 ;  /* 0x005e5c0401007387 */ /* 0x0001e20000100800 */
[----:B-1----:R-:W-:-:S03]  /*19600*/  IADD3 R2, P2, PT, R24, R21, RZ ;  /* 0x0000001518027210 */ /* 0x002fc60007f5e0ff */
[----:B------:R-:W5:Y:S04]  /*19610*/  LDL.LU R24, [R1+0x1fc] ;  /* 0x0001fc0001187983 */ /* 0x000f680000300800 */
[----:B------:R1:W-:Y:S04]  /*19620*/  STL [R1+0x5e58], R3 ;  /* 0x005e580301007387 */ /* 0x0003e80000100800 */
[----:B------:R1:W-:Y:S01]  /*19630*/  STL [R1+0x5e50], R2 ;  /* 0x005e500201007387 */ /* 0x0003e20000100800 */
[----:B0-----:R-:W-:Y:S02]  /*19640*/  IMAD.X R4, R51, 0x1, R18, P0 ;  /* 0x0000000133047824 */ /* 0x001fe400000e0612 */
[----:B-1----:R-:W-:Y:S01]  /*19650*/  IMAD.X R3, R50, 0x1, R19, P1 ;  /* 0x0000000132037824 */ /* 0x002fe200008e0613 */
[----:B------:R-:W-:-:S04]  /*19660*/  IADD3 R2, P1, PT, R17, R20, RZ ;  /* 0x0000001411027210 */ /* 0x000fc80007f3e0ff */
[----:B------:R0:W-:Y:S01]  /*19670*/  STL [R1+0x5e44], R3 ;  /* 0x005e440301007387 */ /* 0x0001e20000100800 */
[----:B------:R-:W-:-:S03]  /*19680*/  SHF.R.S32.HI R52, RZ, 0x1f, R52 ;  /* 0x0000001fff347819 */ /* 0x000fc60000011434 */
[----:B------:R1:W-:Y:S01]  /*19690*/  STL [R1+0x5e4c], R2 ;  /* 0x005e4c0201007387 */ /* 0x0003e20000100800 */
[----:B0-----:R-:W-:-:S03]  /*196a0*/  IADD3 R3, P0, PT, R17, R21, RZ ;  /* 0x0000001511037210 */ /* 0x001fc60007f1e0ff */
[----:B------:R0:W-:Y:S01]  /*196b0*/  STL [R1+0x5e48], R4 ;  /* 0x005e480401007387 */ /* 0x0001e20000100800 */
[----:B-1----:R-:W-:-:S03]  /*196c0*/  IMAD.X R2, R51, 0x1, R19, P4 ;  /* 0x0000000133027824 */ /* 0x002fc600020e0613 */
[----:B------:R-:W5:Y:S04]  /*196d0*/  LDL.LU R17, [R1+0x1f8] ;  /* 0x0001f80001117983 */ /* 0x000f680000300800 */
[----:B------:R1:W-:Y:S01]  /*196e0*/  STL [R1+0x5e40], R3 ;  /* 0x005e400301007387 */ /* 0x0003e20000100800 */
[----:B------:R-:W-:-:S03]  /*196f0*/  SHF.R.S32.HI R53, RZ, 0x1f, R53 ;  /* 0x0000001fff357819 */ /* 0x000fc60000011435 */
[----:B------:R1:W-:Y:S01]  /*19700*/  STL [R1+0x5e34], R2 ;  /* 0x005e340201007387 */ /* 0x0003e20000100800 */
[----:B0-----:R-:W-:Y:S01]  /*19710*/  IADD3 R4, P4, PT, R22, R20, RZ ;  /* 0x0000001416047210 */ /* 0x001fe20007f9e0ff */
[----:B-1----:R-:W-:-:S04]  /*19720*/  IMAD.X R3, R52, 0x1, R18, P3 ;  /* 0x0000000134037824 */ /* 0x002fc800018e0612 */
[----:B------:R0:W-:Y:S01]  /*19730*/  STL [R1+0x5e3c], R4 ;  /* 0x005e3c0401007387 */ /* 0x0001e20000100800 */
[----:B------:R-:W-:-:S03]  /*19740*/  IADD3 R2, P3, PT, R22, R21, RZ ;  /* 0x0000001516027210 */ /* 0x000fc60007f7e0ff */
[----:B------:R-:W-:Y:S01]  /*19750*/  STL [R1+0x5e38], R3 ;  /* 0x005e380301007387 */ /* 0x000fe20000100800 */
[----:B0-----:R-:W-:-:S03]  /*19760*/  IMAD.X R4, R52, 0x1, R19, P6 ;  /* 0x0000000134047824 */ /* 0x001fc600030e0613 */
[----:B------:R0:W-:Y:S04]  /*19770*/  STL [R1+0x5e30], R2 ;  /* 0x005e300201007387 */ /* 0x0001e80000100800 */
[----:B------:R-:W-:Y:S01]  /*19780*/  STL [R1+0x5e24], R4 ;  /* 0x005e240401007387 */ /* 0x000fe20000100800 */
[----:B------:R-:W-:-:S03]  /*19790*/  SHF.R.S32.HI R54, RZ, 0x1f, R54 ;  /* 0x0000001fff367819 */ /* 0x000fc60000011436 */
[----:B------:R-:W5:Y:S01]  /*197a0*/  LDL.LU R22, [R1+0x1f4] ;  /* 0x0001f40001167983 */ /* 0x000f620000300800 */
[----:B0-----:R-:W-:Y:S01]  /*197b0*/  IMAD.X R2, R53, 0x1, R18, P5 ;  /* 0x0000000135027824 */ /* 0x001fe200028e0612 */
[----:B------:R-:W-:Y:S02]  /*197c0*/  SHF.R.S32.HI R55, RZ, 0x1f, R55 ;  /* 0x0000001fff377819 */ /* 0x000fe40000011437 */
[----:B--2---:R-:W-:-:S05]  /*197d0*/  IADD3 R3, P6, PT, R16, R20, RZ ;  /* 0x0000001410037210 */ /* 0x004fca0007fde0ff */
[----:B------:R0:W-:Y:S04]  /*197e0*/  STL [R1+0x5e2c], R3 ;  /* 0x005e2c0301007387 */ /* 0x0001e80000100800 */
[----:B------:R1:W-:Y:S01]  /*197f0*/  STL [R1+0x5e28], R2 ;  /* 0x005e280201007387 */ /* 0x0003e20000100800 */
[----:B0-----:R-:W-:Y:S01]  /*19800*/  IADD3 R3, P5, PT, R16, R21, RZ ;  /* 0x0000001510037210 */ /* 0x001fe20007fbe0ff */
[----:B-1----:R-:W-:-:S04]  /*19810*/  IMAD.X R2, R53, 0x1, R19, P2 ;  /* 0x0000000135027824 */ /* 0x002fc800010e0613 */
[----:B------:R0:W-:Y:S04]  /*19820*/  STL [R1+0x5e20], R3 ;  /* 0x005e200301007387 */ /* 0x0001e80000100800 */
[----:B------:R1:W-:Y:S01]  /*19830*/  STL [R1+0x5e14], R2 ;  /* 0x005e140201007387 */ /* 0x0003e20000100800 */
[----:B0-----:R-:W-:Y:S01]  /*19840*/  IMAD.X R3, R54, 0x1, R18, P1 ;  /* 0x0000000136037824 */ /* 0x001fe200008e0612 */
[C---:B---3--:R-:W-:Y:S02]  /*19850*/  IADD3 R4, P2, PT, R61.reuse, R20, RZ ;  /* 0x000000143d047210 */ /* 0x048fe40007f5e0ff */
[----:B-1----:R-:W-:-:S03]  /*19860*/  IADD3 R2, P1, PT, R61, R21, RZ ;  /* 0x000000153d027210 */ /* 0x002fc60007f3e0ff */
[----:B------:R0:W-:Y:S04]  /*19870*/  STL [R1+0x5e1c], R4 ;  /* 0x005e1c0401007387 */ /* 0x0001e80000100800 */
[----:B------:R-:W2:Y:S04]  /*19880*/  LDL.LU R61, [R1+0x1f0] ;  /* 0x0001f000013d7983 */ /* 0x000ea80000300800 */
[----:B------:R-:W-:Y:S01]  /*19890*/  STL [R1+0x5e18], R3 ;  /* 0x005e180301007387 */ /* 0x000fe20000100800 */
[----:B0-----:R-:W-:-:S03]  /*198a0*/  IMAD.X R4, R54, 0x1, R19, P0 ;  /* 0x0000000136047824 */ /* 0x001fc600000e0613 */
[----:B------:R0:W-:Y:S04]  /*198b0*/  STL [R1+0x5e10], R2 ;  /* 0x005e100201007387 */ /* 0x0001e80000100800 */
[----:B------:R-:W-:Y:S01]  /*198c0*/  STL [R1+0x5e04], R4 ;  /* 0x005e040401007387 */ /* 0x000fe20000100800 */
[----:B0-----:R-:W-:Y:S01]  /*198d0*/  IMAD.X R2, R55, 0x1, R18, P4 ;  /* 0x0000000137027824 */ /* 0x001fe200020e0612 */
[C---:B----4-:R-:W-:Y:S02]  /*198e0*/  IADD3 R3, P0, PT, R0.reuse, R20, RZ ;  /* 0x0000001400037210 */ /* 0x050fe40007f1e0ff */
[----:B------:R-:W-:-:S03]  /*198f0*/  IADD3 R0, P4, PT, R0, R21, RZ ;  /* 0x0000001500007210 */ /* 0x000fc60007f9e0ff */
[----:B------:R0:W-:Y:S04]  /*19900*/  STL [R1+0x5e0c], R3 ;  /* 0x005e0c0301007387 */ /* 0x0001e80000100800 */
[----:B------:R-:W-:Y:S01]  /*19910*/  STL [R1+0x5e08], R2 ;  /* 0x005e080201007387 */ /* 0x000fe20000100800 */
[----:B0-----:R-:W-:-:S03]  /*19920*/  IMAD.X R3, R55, 0x1, R19, P3 ;  /* 0x0000000137037824 */ /* 0x001fc600018e0613 */
[----:B------:R0:W-:Y:S04]  /*19930*/  STL [R1+0x5e00], R0 ;  /* 0x005e000001007387 */ /* 0x0001e80000100800 */
[----:B0-----:R-:W3:Y:S04]  /*19940*/  LDL.LU R0, [R1+0x1ec] ;  /* 0x0001ec0001007983 */ /* 0x001ee80000300800 */
[----:B------:R0:W-:Y:S04]  /*19950*/  STL [R1+0x5df4], R3 ;  /* 0x005df40301007387 */ /* 0x0001e80000100800 */
[----:B------:R-:W4:Y:S01]  /*19960*/  LDL.LU R16, [R1+0x2a4] ;  /* 0x0002a40001107983 */ /* 0x000f220000300800 */
[----:B------:R-:W-:-:S02]  /*19970*/  IADD3 R2, P3, PT, R23, R20, RZ ;  /* 0x0000001417027210 */ /* 0x000fc40007f7e0ff */
[----:B------:R-:W-:-:S03]  /*19980*/  SHF.R.S32.HI R56, RZ, 0x1f, R56 ;  /* 0x0000001fff387819 */ /* 0x000fc60000011438 */
[----:B------:R1:W-:Y:S02]  /*19990*/  STL [R1+0x5dfc], R2 ;  /* 0x005dfc0201007387 */ /* 0x0003e40000100800 */
[C---:B0-----:R-:W-:Y:S02]  /*199a0*/  IMAD.X R3, R56.reuse, 0x1, R19, P5 ;  /* 0x0000000138037824 */ /* 0x041fe400028e0613 */
[----:B-1----:R-:W-:Y:S01]  /*199b0*/  IMAD.X R2, R56, 0x1, R18, P6 ;  /* 0x0000000138027824 */ /* 0x002fe200030e0612 */
[----:B------:R-:W-:-:S04]  /*199c0*/  IADD3 R4, P6, PT, R23, R21, RZ ;  /* 0x0000001517047210 */ /* 0x000fc80007fde0ff */
[----:B------:R5:W-:Y:S01]  /*199d0*/  STL [R1+0x5df8], R2 ;  /* 0x005df80201007387 */ /* 0x000be20000100800 */
[----:B------:R-:W-:-:S03]  /*199e0*/  SHF.R.S32.HI R57, RZ, 0x1f, R57 ;  /* 0x0000001fff397819 */ /* 0x000fc60000011439 */
[----:B------:R-:W-:Y:S04]  /*199f0*/  STL [R1+0x5df0], R4 ;  /* 0x005df00401007387 */ /* 0x000fe80000100800 */
[----:B------:R-:W4:Y:S01]  /*19a00*/  LDL.LU R23, [R1+0x1e8] ;  /* 0x0001e80001177983 */ /* 0x000f220000300800 */
[----:B-----5:R-:W-:-:S03]  /*19a10*/  IADD3 R2, P5, PT, R24, R20, RZ ;  /* 0x0000001418027210 */ /* 0x020fc60007fbe0ff */
[----:B------:R0:W-:Y:S04]  /*19a20*/  STL [R1+0x5de4], R3 ;  /* 0x005de40301007387 */ /* 0x0001e80000100800 */
[----:B------:R-:W5:Y:S04]  /*19a30*/  LDL.LU R27, [R1+0x2b0] ;  /* 0x0002b000011b7983 */ /* 0x000f680000300800 */
[----:B------:R1:W-:Y:S01]  /*19a40*/  STL [R1+0x5dec], R2 ;  /* 0x005dec0201007387 */ /* 0x0003e20000100800 */
[C---:B0-----:R-:W-:Y:S01]  /*19a50*/  IMAD.X R3, R57.reuse, 0x1, R19, P1 ;  /* 0x0000000139037824 */ /* 0x041fe200008e0613 */
[----:B------:R-:W-:Y:S01]  /*19a60*/  SHF.R.S32.HI R58, RZ, 0x1f, R58 ;  /* 0x0000001fff3a7819 */ /* 0x000fe2000001143a */
[----:B-1----:R-:W-:Y:S01]  /*19a70*/  IMAD.X R2, R57, 0x1, R18, P2 ;  /* 0x0000000139027824 */ /* 0x002fe200010e0612 */
[----:B------:R-:W-:-:S04]  /*19a80*/  IADD3 R4, P2, PT, R24, R21, RZ ;  /* 0x0000001518047210 */ /* 0x000fc80007f5e0ff */
[----:B------:R0:W-:Y:S04]  /*19a90*/  STL [R1+0x5de8], R2 ;  /* 0x005de80201007387 */ /* 0x0001e80000100800 */
[----:B------:R1:W-:Y:S04]  /*19aa0*/  STL [R1+0x5de0], R4 ;  /* 0x005de00401007387 */ /* 0x0003e80000100800 */
[----:B------:R-:W5:Y:S01]  /*19ab0*/  LDL.LU R25, [R1+0x1e4] ;  /* 0x0001e40001197983 */ /* 0x000f620000300800 */
[----:B0-----:R-:W-:-:S03]  /*19ac0*/  IADD3 R2, P1, PT, R17, R20, RZ ;  /* 0x0000001411027210 */ /* 0x001fc60007f3e0ff */
[----:B------:R0:W-:Y:S01]  /*19ad0*/  STL [R1+0x5dd4], R3 ;  /* 0x005dd40301007387 */ /* 0x0001e20000100800 */
[----:B-1----:R-:W-:-:S03]  /*19ae0*/  IMAD.X R4, R58, 0x1, R18, P0 ;  /* 0x000000013a047824 */ /* 0x002fc600000e0612 */
[----:B------:R-:W5:Y:S01]  /*19af0*/  LDL.LU R15, [R1+0x2bc] ;  /* 0x0002bc00010f7983 */ /* 0x000f620000300800 */
[----:B------:R-:W-:-:S03]  /*19b00*/  SHF.R.S32.HI R59, RZ, 0x1f, R59 ;  /* 0x0000001fff3b7819 */ /* 0x000fc6000001143b */
[----:B------:R1:W-:Y:S01]  /*19b10*/  STL [R1+0x5ddc], R2 ;  /* 0x005ddc0201007387 */ /* 0x0003e20000100800 */
[----:B0-----:R-:W-:-:S03]  /*19b20*/  IMAD.X R3, R58, 0x1, R19, P4 ;  /* 0x000000013a037824 */ /* 0x001fc600020e0613 */
[----:B------:R0:W-:Y:S04]  /*19b30*/  STL [R1+0x5dd8], R4 ;  /* 0x005dd80401007387 */ /* 0x0001e80000100800 */
[----:B------:R-:W5:Y:S01]  /*19b40*/  LDL.LU R24, [R1+0x1e0] ;  /* 0x0001e00001187983 */ /* 0x000f620000300800 */
[----:B-1----:R-:W-:-:S05]  /*19b50*/  IADD3 R2, P0, PT, R17, R21, RZ ;  /* 0x0000001511027210 */ /* 0x002fca0007f1e0ff */
[----:B------:R1:W-:Y:S01]  /*19b60*/  STL [R1+0x5dd0], R2 ;  /* 0x005dd00201007387 */ /* 0x0003e20000100800 */
[----:B0-----:R-:W-:-:S03]  /*19b70*/  IMAD.X R4, R59, 0x1, R18, P3 ;  /* 0x000000013b047824 */ /* 0x001fc600018e0612 */
[----:B------:R0:W-:Y:S04]  /*19b80*/  STL [R1+0x5dc4], R3 ;  /* 0x005dc40301007387 */ /* 0x0001e80000100800 */
[----:B------:R-:W5:Y:S01]  /*19b90*/  LDL.LU R17, [R1+0x2c4] ;  /* 0x0002c40001117983 */ /* 0x000f620000300800 */
[C---:B-1----:R-:W-:Y:S02]  /*19ba0*/  IADD3 R2, P4, PT, R22.reuse, R20, RZ ;  /* 0x0000001416027210 */ /* 0x042fe40007f9e0ff */
[----:B0-----:R-:W-:-:S03]  /*19bb0*/  IADD3 R3, P3, PT, R22, R21, RZ ;  /* 0x0000001516037210 */ /* 0x001fc60007f7e0ff */
[----:B------:R0:W-:Y:S01]  /*19bc0*/  STL [R1+0x5dcc], R2 ;  /* 0x005dcc0201007387 */ /* 0x0001e20000100800 */
[----:B------:R-:W-:-:S03]  /*19bd0*/  SHF.R.S32.HI R60, RZ, 0x1f, R60 ;  /* 0x0000001fff3c7819 */ /* 0x000fc6000001143c */
[----:B------:R-:W-:Y:S04]  /*19be0*/  STL [R1+0x5dc8], R4 ;  /* 0x005dc80401007387 */ /* 0x000fe80000100800 */
[----:B------:R-:W5:Y:S01]  /*19bf0*/  LDL.LU R13, [R1+0x1dc] ;  /* 0x0001dc00010d7983 */ /* 0x000f620000300800 */
[----:B0-----:R-:W-:-:S03]  /*19c00*/  IMAD.X R2, R59, 0x1, R19, P6 ;  /* 0x000000013b027824 */ /* 0x001fc600030e0613 */
[----:B------:R-:W-:Y:S04]  /*19c10*/  STL [R1+0x5dc0], R3 ;  /* 0x005dc00301007387 */ /* 0x000fe80000100800 */
[----:B------:R0:W-:Y:S04]  /*19c20*/  STL [R1+0x5db4], R2 ;  /* 0x005db40201007387 */ /* 0x0001e80000100800 */
[----:B------:R-:W5:Y:S01]  /*19c30*/  LDL.LU R22, [R1+0x2d0] ;  /* 0x0002d00001167983 */ /* 0x000f620000300800 */
[----:B0-----:R-:W-:Y:S01]  /*19c40*/  IMAD.X R2, R60, 0x1, R18, P5 ;  /* 0x000000013c027824 */ /* 0x001fe200028e0612 */
[----:B--2---:R-:W-:-:S05]  /*19c50*/  IADD3 R3, P6, PT, R61, R20, RZ ;  /* 0x000000143d037210 */ /* 0x004fca0007fde0ff */
[----:B------:R0:W-:Y:S04]  /*19c60*/  STL [R1+0x5dbc], R3 ;  /* 0x005dbc0301007387 */ /* 0x0001e80000100800 */
[----:B------:R-:W2:Y:S01]  /*19c70*/  LDL.LU R26, [R1+0x1d8] ;  /* 0x0001d800011a7983 */ /* 0x000ea20000300800 */
[----:B0-----:R-:W-:-:S03]  /*19c80*/  IADD3 R3, P5, PT, R61, R21, RZ ;  /* 0x000000153d037210 */ /* 0x001fc60007fbe0ff */
[----:B------:R0:W-:Y:S04]  /*19c90*/  STL [R1+0x5db8], R2 ;  /* 0x005db80201007387 */ /* 0x0001e80000100800 */
[----:B------:R4:W-:Y:S04]  /*19ca0*/  STL [R1+0x5db0], R3 ;  /* 0x005db00301007387 */ /* 0x0009e80000100800 */
[----:B------:R-:W2:Y:S01]  /*19cb0*/  LDL.LU R61, [R1+0x2d8] ;  /* 0x0002d800013d7983 */ /* 0x000ea20000300800 */
[----:B0-----:R-:W-:-:S05]  /*19cc0*/  IMAD.X R2, R60, 0x1, R19, P2 ;  /* 0x000000013c027824 */ /* 0x001fca00010e0613 */
[----:B------:R0:W-:Y:S01]  /*19cd0*/  STL [R1+0x5da4], R2 ;  /* 0x005da40201007387 */ /* 0x0001e20000100800 */
[----:B---3--:R-:W-:-:S05]  /*19ce0*/  IADD3 R4, P2, PT, R0, R20, RZ ;  /* 0x0000001400047210 */ /* 0x008fca0007f5e0ff */
[----:B------:R-:W-:Y:S01]  /*19cf0*/  STL [R1+0x5dac], R4 ;  /* 0x005dac0401007387 */ /* 0x000fe20000100800 */
[----:B----4-:R-:W-:Y:S01]  /*19d00*/  IMAD.X R3, R16, 0x1, R18, P1 ;  /* 0x0000000110037824 */ /* 0x010fe200008e0612 */
[----:B0-----:R-:W-:Y:S02]  /*19d10*/  IADD3 R2, P1, PT, R0, R21, RZ ;  /* 0x0000001500027210 */ /* 0x001fe40007f3e0ff */
[----:B------:R-:W3:Y:S04]  /*19d20*/  LDL.LU R0, [R1+0x1d4] ;  /* 0x0001d40001007983 */ /* 0x000ee80000300800 */
[----:B------:R-:W-:Y:S04]  /*19d30*/  STL [R1+0x5da8], R3 ;  /* 0x005da80301007387 */ /* 0x000fe80000100800 */
[----:B------:R-:W4:Y:S04]  /*19d40*/  LDL.LU R14, [R1+0x2dc] ;  /* 0x0002dc00010e7983 */ /* 0x000f280000300800 */
[----:B------:R0:W-:Y:S02]  /*19d50*/  STL [R1+0x5d9c], R2 ;  /* 0x005d9c0201007387 */ /* 0x0001e40000100800 */
[----:B0-----:R-:W-:Y:S01]  /*19d60*/  IMAD.X R2, R16, 0x1, R19, P0 ;  /* 0x0000000110027824 */ /* 0x001fe200000e0613 */
[----:B------:R-:W-:-:S04]  /*19d70*/  IADD3 R4, P0, PT, R23, R20, RZ ;  /* 0x0000001417047210 */ /* 0x000fc80007f1e0ff */
[----:B------:R0:W-:Y:S04]  /*19d80*/  STL [R1+0x5d94], R2 ;  /* 0x005d940201007387 */ /* 0x0001e80000100800 */
[----:B------:R-:W-:Y:S01]  /*19d90*/  STL [R1+0x5da0], R4 ;  /* 0x005da00401007387 */ /* 0x000fe20000100800 */
[----:B-----5:R-:W-:-:S03]  /*19da0*/  IMAD.X R3, R27, 0x1, R18, P4 ;  /* 0x000000011b037824 */ /* 0x020fc600020e0612 */
[----:B------:R-:W5:Y:S01]  /*19db0*/  LDL.LU R16, [R1+0x1d0] ;  /* 0x0001d00001107983 */ /* 0x000f620000300800 */
[----:B0-----:R-:W-:-:S03]  /*19dc0*/  IADD3 R2, P4, PT, R23, R21, RZ ;  /* 0x0000001517027210 */ /* 0x001fc60007f9e0ff */
[----:B------:R-:W-:Y:S04]  /*19dd0*/  STL [R1+0x5d98], R3 ;  /* 0x005d980301007387 */ /* 0x000fe80000100800 */
[----:B------:R-:W5:Y:S04]  /*19de0*/  LDL.LU R23, [R1+0x2e0] ;  /* 0x0002e00001177983 */ /* 0x000f680000300800 */
[----:B------:R0:W-:Y:S02]  /*19df0*/  STL [R1+0x5d8c], R2 ;  /* 0x005d8c0201007387 */ /* 0x0001e40000100800 */
[----:B0-----:R-:W-:Y:S01]  /*19e00*/  IMAD.X R2, R27, 0x1, R19, P3 ;  /* 0x000000011b027824 */ /* 0x001fe200018e0613 */
[----:B------:R-:W-:-:S04]  /*19e10*/  IADD3 R4, P3, PT, R25, R20, RZ ;  /* 0x0000001419047210 */ /* 0x000fc80007f7e0ff */
[----:B------:R0:W-:Y:S04]  /*19e20*/  STL [R1+0x5d84], R2 ;  /* 0x005d840201007387 */ /* 0x0001e80000100800 */
[----:B------:R-:W-:Y:S01]  /*19e30*/  STL [R1+0x5d90], R4 ;  /* 0x005d900401007387 */ /* 0x000fe20000100800 */
[----:B------:R-:W-:Y:S01]  /*19e40*/  IMAD.X R3, R15, 0x1, R18, P6 ;  /* 0x000000010f037824 */ /* 0x000fe200030e0612 */
[----:B0-----:R-:W-:Y:S02]  /*19e50*/  IADD3 R2, P6, PT, R25, R21, RZ ;  /* 0x0000001519027210 */ /* 0x001fe40007fde0ff */
[----:B------:R-:W5:Y:S04]  /*19e60*/  LDL.LU R25, [R1+0x1cc] ;  /* 0x0001cc0001197983 */ /* 0x000f680000300800 */
[----:B------:R0:W-:Y:S04]  /*19e70*/  STL [R1+0x5d88], R3 ;  /* 0x005d880301007387 */ /* 0x0001e80000100800 */
[----:B------:R1:W-:Y:S01]  /*19e80*/  STL [R1+0x5d7c], R2 ;  /* 0x005d7c0201007387 */ /* 0x0003e20000100800 */
[----:B0-----:R-:W-:-:S03]  /*19e90*/  IMAD.X R3, R15, 0x1, R19, P5 ;  /* 0x000000010f037824 */ /* 0x001fc600028e0613 */
[----:B------:R-:W5:Y:S01]  /*19ea0*/  LDL.LU R15, [R1+0x2e4] ;  /* 0x0002e400010f7983 */ /* 0x000f620000300800 */
[----:B-1----:R-:W-:-:S03]  /*19eb0*/  IADD3 R2, P5, PT, R24, R20, RZ ;  /* 0x0000001418027210 */ /* 0x002fc60007fbe0ff */
[----:B------:R0:W-:Y:S01]  /*19ec0*/  STL [R1+0x5d74], R3 ;  /* 0x005d740301007387 */ /* 0x0001e20000100800 */
[----:B------:R-:W-:-:S03]  /*19ed0*/  IMAD.X R4, R17, 0x1, R18, P2 ;  /* 0x0000000111047824 */ /* 0x000fc600010e0612 */
[----:B------:R1:W-:Y:S04]  /*19ee0*/  STL [R1+0x5d80], R2 ;  /* 0x005d800201007387 */ /* 0x0003e80000100800 */
[----:B------:R-:W-:Y:S01]  /*19ef0*/  STL [R1+0x5d78], R4 ;  /* 0x005d780401007387 */ /* 0x000fe20000100800 */
[----:B0-----:R-:W-:Y:S01]  /*19f00*/  IMAD.X R3, R17, 0x1, R19, P1 ;  /* 0x0000000111037824 */ /* 0x001fe200008e0613 */
[-C--:B-1----:R-:W-:Y:S02]  /*19f10*/  IADD3 R2, P2, PT, R24, R21.reuse, RZ ;  /* 0x0000001518027210 */ /* 0x082fe40007f5e0ff */
[----:B------:R-:W5:Y:S04]  /*19f20*/  LDL.LU R24, [R1+0x29c] ;  /* 0x00029c0001187983 */ /* 0x000f680000300800 */
[----:B------:R0:W-:Y:S04]  /*19f30*/  STL [R1+0x5d6c], R2 ;  /* 0x005d6c0201007387 */ /* 0x0001e80000100800 */
[----:B------:R1:W-:Y:S04]  /*19f40*/  STL [R1+0x5d64], R3 ;  /* 0x005d640301007387 */ /* 0x0003e80000100800 */
[----:B------:R-:W5:Y:S01]  /*19f50*/  LDL.LU R17, [R1+0x2e8] ;  /* 0x0002e80001117983 */ /* 0x000f620000300800 */
[C---:B0-----:R-:W-:Y:S01]  /*19f60*/  IADD3 R2, P1, PT, R13.reuse, R20, RZ ;  /* 0x000000140d027210 */ /* 0x041fe20007f3e0ff */
[----:B-1----:R-:W-:Y:S01]  /*19f70*/  IMAD.X R3, R22, 0x1, R18, P0 ;  /* 0x0000000116037824 */ /* 0x002fe200000e0612 */
[----:B------:R-:W-:-:S03]  /*19f80*/  IADD3 R4, P0, PT, R13, R21, RZ ;  /* 0x000000150d047210 */ /* 0x000fc60007f1e0ff */
[----:B------:R0:W-:Y:S04]  /*19f90*/  STL [R1+0x5d70], R2 ;  /* 0x005d700201007387 */ /* 0x0001e80000100800 */
[----:B------:R2:W-:Y:S01]  /*19fa0*/  STL [R1+0x5d68], R3 ;  /* 0x005d680301007387 */ /* 0x0005e20000100800 */
[----:B0-----:R-:W-:-:S03]  /*19fb0*/  IMAD.X R2, R22, 0x1, R19, P4 ;  /* 0x0000000116027824 */ /* 0x001fc600020e0613 */
[----:B------:R-:W-:Y:S04]  /*19fc0*/  STL [R1+0x5d5c], R4 ;  /* 0x005d5c0401007387 */ /* 0x000fe80000100800 */
[----:B------:R-:W5:Y:S04]  /*19fd0*/  LDL.LU R22, [R1+0x2a0] ;  /* 0x0002a00001167983 */ /* 0x000f680000300800 */
[----:B------:R0:W-:Y:S01]  /*19fe0*/  STL [R1+0x5d54], R2 ;  /* 0x005d540201007387 */ /* 0x0001e20000100800 */
[----:B--2---:R-:W-:-:S05]  /*19ff0*/  IADD3 R3, P4, PT, R26, R20, RZ ;  /* 0x000000141a037210 */ /* 0x004fca0007f9e0ff */
[----:B------:R1:W-:Y:S04]  /*1a000*/  STL [R1+0x5d60], R3 ;  /* 0x005d600301007387 */ /* 0x0003e80000100800 */
[----:B------:R-:W2:Y:S01]  /*1a010*/  LDL.LU R28, [R1+0x2ec] ;  /* 0x0002ec00011c7983 */ /* 0x000ea20000300800 */
[----:B0-----:R-:W-:Y:S01]  /*1a020*/  IMAD.X R2, R61, 0x1, R18, P3 ;  /* 0x000000013d027824 */ /* 0x001fe200018e0612 */
[----:B-1----:R-:W-:-:S04]  /*1a030*/  IADD3 R3, P3, PT, R26, R21, RZ ;  /* 0x000000151a037210 */ /* 0x002fc80007f7e0ff */
[----:B------:R0:W-:Y:S04]  /*1a040*/  STL [R1+0x5d58], R2 ;  /* 0x005d580201007387 */ /* 0x0001e80000100800 */
[----:B------:R4:W-:Y:S01]  /*1a050*/  STL [R1+0x5d4c], R3 ;  /* 0x005d4c0301007387 */ /* 0x0009e20000100800 */
[----:B0-----:R-:W-:-:S05]  /*1a060*/  IMAD.X R2, R61, 0x1, R19, P6 ;  /* 0x000000013d027824 */ /* 0x001fca00030e0613 */
[----:B------:R0:W-:Y:S01]  /*1a070*/  STL [R1+0x5d44], R2 ;  /* 0x005d440201007387 */ /* 0x0001e20000100800 */
[----:B---3--:R-:W-:-:S05]  /*1a080*/  IADD3 R4, P6, PT, R0, R20, RZ ;  /* 0x0000001400047210 */ /* 0x008fca0007fde0ff */
[----:B------:R-:W-:Y:S01]  /*1a090*/  STL [R1+0x5d50], R4 ;  /* 0x005d500401007387 */ /* 0x000fe20000100800 */
[----:B----4-:R-:W-:-:S03]  /*1a0a0*/  IMAD.X R3, R14, 0x1, R18, P5 ;  /* 0x000000010e037824 */ /* 0x010fc600028e0612 */
[----:B------:R-:W3:Y:S01]  /*1a0b0*/  LDL.LU R61, [R1+0x2a8] ;  /* 0x0002a800013d7983 */ /* 0x000ee20000300800 */
[----:B0-----:R-:W-:-:S03]  /*1a0c0*/  IADD3 R2, P5, PT, R0, R21, RZ ;  /* 0x0000001500027210 */ /* 0x001fc60007fbe0ff */
[----:B------:R-:W-:Y:S04]  /*1a0d0*/  STL [R1+0x5d48], R3 ;  /* 0x005d480301007387 */ /* 0x000fe80000100800 */
[----:B------:R-:W4:Y:S04]  /*1a0e0*/  LDL.LU R0, [R1+0x2f0] ;  /* 0x0002f00001007983 */ /* 0x000f280000300800 */
[----:B------:R0:W-:Y:S02]  /*1a0f0*/  STL [R1+0x5d3c], R2 ;  /* 0x005d3c0201007387 */ /* 0x0001e40000100800 */
[----:B0-----:R-:W-:Y:S01]  /*1a100*/  IMAD.X R2, R14, 0x1, R19, P2 ;  /* 0x000000010e027824 */ /* 0x001fe200010e0613 */
[----:B-----5:R-:W-:-:S04]  /*1a110*/  IADD3 R4, P2, PT, R16, R20, RZ ;  /* 0x0000001410047210 */ /* 0x020fc80007f5e0ff */
[----:B------:R0:W-:Y:S04]  /*1a120*/  STL [R1+0x5d34], R2 ;  /* 0x005d340201007387 */ /* 0x0001e80000100800 */
[----:B------:R-:W-:Y:S01]  /*1a130*/  STL [R1+0x5d40], R4 ;  /* 0x005d400401007387 */ /* 0x000fe20000100800 */
[----:B------:R-:W-:-:S03]  /*1a140*/  IMAD.X R3, R23, 0x1, R18, P1 ;  /* 0x0000000117037824 */ /* 0x000fc600008e0612 */
[----:B------:R-:W5:Y:S01]  /*1a150*/  LDL.LU R12, [R1+0x2ac] ;  /* 0x0002ac00010c7983 */ /* 0x000f620000300800 */
[----:B0-----:R-:W-:-:S03]  /*1a160*/  IADD3 R2, P1, PT, R16, R21, RZ ;  /* 0x0000001510027210 */ /* 0x001fc60007f3e0ff */
[----:B------:R0:W-:Y:S04]  /*1a170*/  STL [R1+0x5d38], R3 ;  /* 0x005d380301007387 */ /* 0x0001e80000100800 */
[----:B------:R-:W5:Y:S04]  /*1a180*/  LDL.LU R27, [R1+0x2f4] ;  /* 0x0002f400011b7983 */ /* 0x000f680000300800 */
[----:B------:R1:W-:Y:S01]  /*1a190*/  STL [R1+0x5d2c], R2 ;  /* 0x005d2c0201007387 */ /* 0x0003e20000100800 */
[----:B0-----:R-:W-:-:S03]  /*1a1a0*/  IMAD.X R3, R23, 0x1, R19, P0 ;  /* 0x0000000117037824 */ /* 0x001fc600000e0613 */
[----:B------:R-:W5:Y:S04]  /*1a1b0*/  LDL.LU R16, [R1+0x2b4] ;  /* 0x0002b40001107983 */ /* 0x000f680000300800 */
[----:B------:R-:W-:Y:S04]  /*1a1c0*/  STL [R1+0x5d24], R3 ;  /* 0x005d240301007387 */ /* 0x000fe80000100800 */
[----:B------:R-:W5:Y:S01]  /*1a1d0*/  LDL.LU R23, [R1+0x2f8] ;  /* 0x0002f80001177983 */ /* 0x000f620000300800 */
[----:B-1----:R-:W-:-:S05]  /*1a1e0*/  IADD3 R2, P0, PT, R25, R20, RZ ;  /* 0x0000001419027210 */ /* 0x002fca0007f1e0ff */
[----:B------:R0:W-:Y:S01]  /*1a1f0*/  STL [R1+0x5d30], R2 ;  /* 0x005d300201007387 */ /* 0x0001e20000100800 */
[----:B------:R-:W-:Y:S01]  /*1a200*/  IMAD.X R4, R15, 0x1, R18, P4 ;  /* 0x000000010f047824 */ /* 0x000fe200020e0612 */
[----:B0-----:R-:W-:Y:S01]  /*1a210*/  IADD3 R2, P4, PT, R25, R21, RZ ;  /* 0x0000001519027210 */ /* 0x001fe20007f9e0ff */
[----:B------:R-:W-:-:S03]  /*1a220*/  IMAD.X R3, R15, 0x1, R19, P3 ;  /* 0x000000010f037824 */ /* 0x000fc600018e0613 */
[----:B------:R-:W-:Y:S04]  /*1a230*/  STL [R1+0x5d28], R4 ;  /* 0x005d280401007387 */ /* 0x000fe80000100800 */
[----:B------:R-:W5:Y:S04]  /*1a240*/  LDL.LU R13, [R1+0x2b8] ;  /* 0x0002b800010d7983 */ /* 0x000f680000300800 */
[----:B------:R0:W-:Y:S04]  /*1a250*/  STL [R1+0x5ca8], R2 ;  /* 0x005ca80201007387 */ /* 0x0001e80000100800 */
[----:B------:R1:W-:Y:S04]  /*1a260*/  STL [R1+0x5c8c], R3 ;  /* 0x005c8c0301007387 */ /* 0x0003e80000100800 */
[----:B------:R-:W5:Y:S01]  /*1a270*/  LDL.LU R26, [R1+0x2fc] ;  /* 0x0002fc00011a7983 */ /* 0x000f620000300800 */
[----:B0-----:R-:W-:-:S05]  /*1a280*/  IADD3 R2, P3, PT, R24, R20, RZ ;  /* 0x0000001418027210 */ /* 0x001fca0007f7e0ff */
[----:B------:R0:W-:Y:S01]  /*1a290*/  STL [R1+0x5cb0], R2 ;  /* 0x005cb00201007387 */ /* 0x0001e20000100800 */
[----:B-1----:R-:W-:-:S03]  /*1a2a0*/  IMAD.X R3, R17, 0x1, R18, P6 ;  /* 0x0000000111037824 */ /* 0x002fc600030e0612 */
[----:B------:R-:W5:Y:S01]  /*1a2b0*/  LDL.LU R14, [R1+0x2c0] ;  /* 0x0002c000010e7983 */ /* 0x000f620000300800 */
[----:B0-----:R-:W-:-:S03]  /*1a2c0*/  IADD3 R2, P6, PT, R24, R21, RZ ;  /* 0x0000001518027210 */ /* 0x001fc60007fde0ff */
[----:B------:R0:W-:Y:S04]  /*1a2d0*/  STL [R1+0x5c90], R3 ;  /* 0x005c900301007387 */ /* 0x0001e80000100800 */
[----:B------:R-:W5:Y:S04]  /*1a2e0*/  LDL.LU R25, [R1+0x300] ;  /* 0x0003000001197983 */ /* 0x000f680000300800 */
[----:B------:R1:W-:Y:S01]  /*1a2f0*/  STL [R1+0x5cb8], R2 ;  /* 0x005cb80201007387 */ /* 0x0003e20000100800 */
[----:B0-----:R-:W-:-:S03]  /*1a300*/  IMAD.X R3, R17, 0x1, R19, P5 ;  /* 0x0000000111037824 */ /* 0x001fc600028e0613 */
[----:B------:R-:W5:Y:S01]  /*1a310*/  LDL.LU R15, [R1+0x2c8] ;  /* 0x0002c800010f7983 */ /* 0x000f620000300800 */
[----:B-1----:R-:W-:-:S03]  /*1a320*/  IADD3 R2, P5, PT, R22, R20, RZ ;  /* 0x0000001416027210 */ /* 0x002fc60007fbe0ff */
[----:B------:R2:W-:Y:S04]  /*1a330*/  STL [R1+0x5c94], R3 ;  /* 0x005c940301007387 */ /* 0x0005e80000100800 */
[----:B------:R-:W5:Y:S04]  /*1a340*/  LDL.LU R24, [R1+0x304] ;  /* 0x0003040001187983 */ /* 0x000f680000300800 */
[----:B------:R0:W-:Y:S04]  /*1a350*/  STL [R1+0x5cc0], R2 ;  /* 0x005cc00201007387 */ /* 0x0001e80000100800 */
[----:B------:R-:W5:Y:S01]  /*1a360*/  LDL.LU R17, [R1+0x2cc] ;  /* 0x0002cc0001117983 */ /* 0x000f620000300800 */
[----:B--2---:R-:W-:Y:S01]  /*1a370*/  IMAD.X R3, R28, 0x1, R18, P2 ;  /* 0x000000011c037824 */ /* 0x004fe200010e0612 */
[----:B0-----:R-:W-:-:S04]  /*1a380*/  IADD3 R2, P2, PT, R22, R21, RZ ;  /* 0x0000001516027210 */ /* 0x001fc80007f5e0ff */
[----:B------:R0:W-:Y:S04]  /*1a390*/  STL [R1+0x5c98], R3 ;  /* 0x005c980301007387 */ /* 0x0001e80000100800 */
[----:B------:R-:W2:Y:S04]  /*1a3a0*/  LDL.LU R22, [R1+0x308] ;  /* 0x0003080001167983 */ /* 0x000ea80000300800 */
[----:B------:R3:W-:Y:S01]  /*1a3b0*/  STL [R1+0x5cc8], R2 ;  /* 0x005cc80201007387 */ /* 0x0007e20000100800 */
[----:B0-----:R-:W-:-:S05]  /*1a3c0*/  IMAD.X R3, R28, 0x1, R19, P1 ;  /* 0x000000011c037824 */ /* 0x001fca00008e0613 */
[----:B------:R0:W-:Y:S01]  /*1a3d0*/  STL [R1+0x5c9c], R3 ;  /* 0x005c9c0301007387 */ /* 0x0001e20000100800 */
[----:B---3--:R-:W-:Y:S01]  /*1a3e0*/  IADD3 R2, P1, PT, R61, R20, RZ ;  /* 0x000000143d027210 */ /* 0x008fe20007f3e0ff */
[----:B----4-:R-:W-:-:S04]  /*1a3f0*/  IMAD.X R4, R0, 0x1, R18, P0 ;  /* 0x0000000100047824 */ /* 0x010fc800000e0612 */
[----:B------:R1:W-:Y:S01]  /*1a400*/  STL [R1+0x5cd0], R2 ;  /* 0x005cd00201007387 */ /* 0x0003e20000100800 */
[----:B0-----:R-:W-:-:S03]  /*1a410*/  IADD3 R3, P0, PT, R61, R21, RZ ;  /* 0x000000153d037210 */ /* 0x001fc60007f1e0ff */
[----:B------:R-:W-:Y:S01]  /*1a420*/  STL [R1+0x5ca0], R4 ;  /* 0x005ca00401007387 */ /* 0x000fe20000100800 */
[----:B-1----:R-:W-:-:S03]  /*1a430*/  IMAD.X R2, R0, 0x1, R19, P4 ;  /* 0x0000000100027824 */ /* 0x002fc600020e0613 */
[----:B------:R-:W3:Y:S04]  /*1a440*/  LDL.LU R0, [R1+0x2d4] ;  /* 0x0002d40001007983 */ /* 0x000ee80000300800 */
[----:B------:R-:W-:Y:S04]  /*1a450*/  STL [R1+0x5cd8], R3 ;  /* 0x005cd80301007387 */ /* 0x000fe80000100800 */
[----:B------:R-:W4:Y:S04]  /*1a460*/  LDL.LU R61, [R1+0x30c] ;  /* 0x00030c00013d7983 */ /* 0x000f280000300800 */
[----:B------:R5:W-:Y:S02]  /*1a470*/  STL [R1+0x5ca4], R2 ;  /* 0x005ca40201007387 */ /* 0x000be40000100800 */
[C---:B-----5:R-:W-:Y:S01]  /*1a480*/  IADD3 R2, P4, PT, R12.reuse, R20, RZ ;  /* 0x000000140c027210 */ /* 0x060fe20007f9e0ff */
[----:B------:R-:W-:Y:S01]  /*1a490*/  IMAD.X R4, R27, 0x1, R18, P3 ;  /* 0x000000011b047824 */ /* 0x000fe200018e0612 */
[----:B------:R-:W-:-:S03]  /*1a4a0*/  IADD3 R3, P3, PT, R12, R21, RZ ;  /* 0x000000150c037210 */ /* 0x000fc60007f7e0ff */
[----:B------:R0:W-:Y:S04]  /*1a4b0*/  STL [R1+0x5ce0], R2 ;  /* 0x005ce00201007387 */ /* 0x0001e80000100800 */
[----:B------:R1:W-:Y:S01]  /*1a4c0*/  STL [R1+0x5cac], R4 ;  /* 0x005cac0401007387 */ /* 0x0003e20000100800 */
[----:B0-----:R-:W-:-:S03]  /*1a4d0*/  IMAD.X R2, R27, 0x1, R19, P6 ;  /* 0x000000011b027824 */ /* 0x001fc600030e0613 */
[----:B------:R0:W-:Y:S01]  /*1a4e0*/  STL [R1+0x5ce8], R3 ;  /* 0x005ce80301007387 */ /* 0x0001e20000100800 */
[----:B-1----:R-:W-:-:S03]  /*1a4f0*/  IADD3 R4, P6, PT, R16, R20, RZ ;  /* 0x0000001410047210 */ /* 0x002fc60007fde0ff */
[----:B------:R1:W-:Y:S04]  /*1a500*/  STL [R1+0x5cb4], R2 ;  /* 0x005cb40201007387 */ /* 0x0003e80000100800 */
[----:B------:R-:W-:Y:S01]  /*1a510*/  STL [R1+0x5cf0], R4 ;  /* 0x005cf00401007387 */ /* 0x000fe20000100800 */
[C---:B0-----:R-:W-:Y:S01]  /*1a520*/  IMAD.X R3, R23.reuse, 0x1, R18, P5 ;  /* 0x0000000117037824 */ /* 0x041fe200028e0612 */
[----:B-1----:R-:W-:Y:S02]  /*1a530*/  IADD3 R2, P5, PT, R16, R21, RZ ;  /* 0x0000001510027210 */ /* 0x002fe40007fbe0ff */
[----:B------:R-:W5:Y:S04]  /*1a540*/  LDL.LU R16, [R1+0x310] ;  /* 0x0003100001107983 */ /* 0x000f680000300800 */
[----:B------:R0:W-:Y:S04]  /*1a550*/  STL [R1+0x5cbc], R3 ;  /* 0x005cbc0301007387 */ /* 0x0001e80000100800 */
[----:B------:R1:W-:Y:S01]  /*1a560*/  STL [R1+0x5cf8], R2 ;  /* 0x005cf80201007387 */ /* 0x0003e20000100800 */
[----:B0-----:R-:W-:-:S03]  /*1a570*/  IMAD.X R3, R23, 0x1, R19, P2 ;  /* 0x0000000117037824 */ /* 0x001fc600010e0613 */
[----:B------:R-:W5:Y:S01]  /*1a580*/  LDL.LU R23, [R1+0x314] ;  /* 0x0003140001177983 */ /* 0x000f620000300800 */
[----:B-1----:R-:W-:-:S03]  /*1a590*/  IADD3 R2, P2, PT, R13, R20, RZ ;  /* 0x000000140d027210 */ /* 0x002fc60007f5e0ff */
[----:B------:R0:W-:Y:S04]  /*1a5a0*/  STL [R1+0x5cc4], R3 ;  /* 0x005cc40301007387 */ /* 0x0001e80000100800 */
[----:B------:R1:W-:Y:S01]  /*1a5b0*/  STL [R1+0x5d00], R2 ;  /* 0x005d000201007387 */ /* 0x0003e20000100800 */
[----:B------:R-:W-:Y:S01]  /*1a5c0*/  IMAD.X R4, R26, 0x1, R18, P1 ;  /* 0x000000011a047824 */ /* 0x000fe200008e0612 */
[----:B0-----:R-:W-:-:S04]  /*1a5d0*/  IADD3 R3, P1, PT, R13, R21, RZ ;  /* 0x000000150d037210 */ /* 0x001fc80007f3e0ff */
[----:B------:R0:W-:Y:S01]  /*1a5e0*/  STL [R1+0x5ccc], R4 ;  /* 0x005ccc0401007387 */ /* 0x0001e20000100800 */
[----:B-1----:R-:W-:-:S03]  /*1a5f0*/  IMAD.X R2, R26, 0x1, R19, P0 ;  /* 0x000000011a027824 */ /* 0x002fc600000e0613 */
[----:B------:R1:W-:Y:S01]  /*1a600*/  STL [R1+0x5d08], R3 ;  /* 0x005d080301007387 */ /* 0x0003e20000100800 */
[----:B0-----:R-:W-:-:S03]  /*1a610*/  IADD3 R4, P0, PT, R14, R20, RZ ;  /* 0x000000140e047210 */ /* 0x001fc60007f1e0ff */
        /* <DEDUP_REMOVED lines=16> */
[----:B------:R0:W-:Y:S04]  /*1a720*/  STL [R1+0x5cf4], R3 ;  /* 0x005cf40301007387 */ /* 0x0001e80000100800 */
[----:B------:R1:W-:Y:S01]  /*1a730*/  STL [R1+0x5d1c], R2 ;  /* 0x005d1c0201007387 */ /* 0x0003e20000100800 */
[C---:B--2---:R-:W-:Y:S01]  /*1a740*/  IMAD.X R4, R22.reuse, 0x1, R18, P2 ;  /* 0x0000000116047824 */ /* 0x044fe200010e0612 */
[----:B0-----:R-:W-:Y:S01]  /*1a750*/  IADD3 R3, P2, PT, R17, R21, RZ ;  /* 0x0000001511037210 */ /* 0x001fe20007f5e0ff */
[----:B-1----:R-:W-:-:S03]  /*1a760*/  IMAD.X R2, R22, 0x1, R19, P1 ;  /* 0x0000000116027824 */ /* 0x002fc600008e0613 */
[----:B------:R3:W-:Y:S04]  /*1a770*/  STL [R1+0x5cfc], R4 ;  /* 0x005cfc0401007387 */ /* 0x0007e80000100800 */
[----:B------:R-:W2:Y:S04]  /*1a780*/  LDL R29, [R1+0x2f90] ;  /* 0x002f9000011d7983 */ /* 0x000ea80000100800 */
[----:B------:R4:W-:Y:S04]  /*1a790*/  STL [R1+0x5d20], R3 ;  /* 0x005d200301007387 */ /* 0x0009e80000100800 */
[----:B------:R-:W2:Y:S04]  /*1a7a0*/  LDL R28, [R1+0x2f98] ;  /* 0x002f9800011c7983 */ /* 0x000ea80000100800 */
[----:B------:R0:W-:Y:S04]  /*1a7b0*/  STL [R1+0x5d04], R2 ;  /* 0x005d040201007387 */ /* 0x0001e80000100800 */
[----:B------:R-:W2:Y:S01]  /*1a7c0*/  LDL R26, [R1+0x2fa0] ;  /* 0x002fa000011a7983 */ /* 0x000ea20000100800 */
[----:B---3--:R-:W-:-:S05]  /*1a7d0*/  IADD3 R4, P1, PT, R0, R20, RZ ;  /* 0x0000001400047210 */ /* 0x008fca0007f3e0ff */
[----:B------:R-:W-:Y:S01]  /*1a7e0*/  STL [R1+0x5c88], R4 ;  /* 0x005c880401007387 */ /* 0x000fe20000100800 */
[----:B----4-:R-:W-:Y:S01]  /*1a7f0*/  IMAD.X R3, R61, 0x1, R18, P0 ;  /* 0x000000013d037824 */ /* 0x010fe200000e0612 */
[----:B0-----:R-:W-:Y:S02]  /*1a800*/  IADD3 R2, P0, PT, R0, R21, RZ ;  /* 0x0000001500027210 */ /* 0x001fe40007f1e0ff */
[----:B------:R-:W3:Y:S04]  /*1a810*/  LDL R45, [R1+0x2f68] ;  /* 0x002f6800012d7983 */ /* 0x000ee80000100800 */
[----:B------:R-:W-:Y:S04]  /*1a820*/  STL [R1+0x5c84], R3 ;  /* 0x005c840301007387 */ /* 0x000fe80000100800 */
[----:B------:R0:W-:Y:S04]  /*1a830*/  STL [R1+0x5c80], R2 ;  /* 0x005c800201007387 */ /* 0x0001e80000100800 */
[----:B------:R-:W4:Y:S01]  /*1a840*/  LDL R44, [R1+0x2f70] ;  /* 0x002f7000012c7983 */ /* 0x000f220000100800 */
[----:B------:R-:W-:-:S03]  /*1a850*/  SHF.R.S32.HI R0, RZ, 0x1f, R0 ;  /* 0x0000001fff007819 */ /* 0x000fc60000011400 */
[----:B------:R-:W2:Y:S01]  /*1a860*/  LDL R17, [R1+0x2f64] ;  /* 0x002f640001117983 */ /* 0x000ea20000100800 */
[----:B0-----:R-:W-:-:S03]  /*1a870*/  IMAD.X R2, R61, 0x1, R19, P4 ;  /* 0x000000013d027824 */ /* 0x001fc600020e0613 */
[----:B------:R-:W2:Y:S04]  /*1a880*/  LDL R22, [R1+0x2f6c] ;  /* 0x002f6c0001167983 */ /* 0x000ea80000100800 */
[----:B------:R0:W-:Y:S04]  /*1a890*/  STL [R1+0x5c6c], R2 ;  /* 0x005c6c0201007387 */ /* 0x0001e80000100800 */
[----:B------:R-:W2:Y:S01]  /*1a8a0*/  LDL R61, [R1+0x2f74] ;  /* 0x002f7400013d7983 */ /* 0x000ea20000100800 */
[C---:B-----5:R-:W-:Y:S02]  /*1a8b0*/  IMAD.X R3, R16.reuse, 0x1, R18, P3 ;  /* 0x0000000110037824 */ /* 0x060fe400018e0612 */
[----:B0-----:R-:W-:-:S03]  /*1a8c0*/  IMAD.X R2, R16, 0x1, R19, P6 ;  /* 0x0000000110027824 */ /* 0x001fc600030e0613 */
[----:B------:R0:W-:Y:S04]  /*1a8d0*/  STL [R1+0x5c70], R3 ;  /* 0x005c700301007387 */ /* 0x0001e80000100800 */
[----:B------:R1:W-:Y:S01]  /*1a8e0*/  STL [R1+0x5c74], R2 ;  /* 0x005c740201007387 */ /* 0x0003e20000100800 */
[C-C-:B------:R-:W-:Y:S02]  /*1a8f0*/  IMAD.X R4, R23.reuse, 0x1, R18.reuse, P5 ;  /* 0x0000000117047824 */ /* 0x140fe400028e0612 */
[--C-:B0-----:R-:W-:Y:S02]  /*1a900*/  IMAD.X R3, R23, 0x1, R19.reuse, P2 ;  /* 0x0000000117037824 */ /* 0x101fe400010e0613 */
[C---:B-1----:R-:W-:Y:S01]  /*1a910*/  IMAD.X R2, R0.reuse, 0x1, R18, P1 ;  /* 0x0000000100027824 */ /* 0x042fe200008e0612 */
[----:B------:R-:W-:Y:S04]  /*1a920*/  STL [R1+0x5c78], R4 ;  /* 0x005c780401007387 */ /* 0x000fe80000100800 */
[----:B------:R-:W5:Y:S04]  /*1a930*/  LDL R43, [R1+0x2f78] ;  /* 0x002f7800012b7983 */ /* 0x000f680000100800 */
[----:B------:R0:W-:Y:S04]  /*1a940*/  STL [R1+0x5c7c], R3 ;  /* 0x005c7c0301007387 */ /* 0x0001e80000100800 */
[----:B------:R-:W2:Y:S04]  /*1a950*/  LDL R42, [R1+0x2f80] ;  /* 0x002f8000012a7983 */ /* 0x000ea80000100800 */
[----:B------:R-:W-:Y:S04]  /*1a960*/  STL [R1+0x5c68], R2 ;  /* 0x005c680201007387 */ /* 0x000fe80000100800 */
[----:B------:R-:W2:Y:S04]  /*1a970*/  LDL R41, [R1+0x2f88] ;  /* 0x002f880001297983 */ /* 0x000ea80000100800 */
[----:B------:R-:W2:Y:S04]  /*1a980*/  LDL R38, [R1+0x2f50] ;  /* 0x002f500001267983 */ /* 0x000ea80000100800 */
[----:B0-----:R-:W2:Y:S04]  /*1a990*/  LDL R3, [R1+0x2f54] ;  /* 0x002f540001037983 */ /* 0x001ea80000100800 */
[----:B------:R-:W2:Y:S04]  /*1a9a0*/  LDL R40, [R1+0x2fa8] ;  /* 0x002fa80001287983 */ /* 0x000ea80000100800 */
[----:B------:R-:W2:Y:S01]  /*1a9b0*/  LDL R35, [R1+0x2f58] ;  /* 0x002f580001237983 */ /* 0x000ea20000100800 */
[----:B------:R-:W-:-:S03]  /*1a9c0*/  IMAD.X R0, R0, 0x1, R19, P0 ;  /* 0x0000000100007824 */ /* 0x000fc600000e0613 */
[----:B------:R-:W2:Y:S04]  /*1a9d0*/  LDL R39, [R1+0x2fb0] ;  /* 0x002fb00001277983 */ /* 0x000ea80000100800 */
[----:B------:R-:W2:Y:S04]  /*1a9e0*/  LDL R33, [R1+0x2f5c] ;  /* 0x002f5c0001217983 */ /* 0x000ea80000100800 */
[----:B------:R-:W2:Y:S04]  /*1a9f0*/  LDL R37, [R1+0x2fb8] ;  /* 0x002fb80001257983 */ /* 0x000ea80000100800 */
[----:B------:R-:W2:Y:S04]  /*1aa00*/  LDL R8, [R1+0x2f60] ;  /* 0x002f600001087983 */ /* 0x000ea80000100800 */
[----:B------:R-:W-:Y:S01]  /*1aa10*/  STL [R1+0x3ce4], R0 ;  /* 0x003ce40001007387 */ /* 0x000fe20000100800 */
[----:B------:R-:W-:-:S03]  /*1aa20*/  UIMAD UR25, UR6, 0x3f, URZ ;  /* 0x0000003f061978a4 */ /* 0x000fc6000f8e02ff */
[----:B------:R-:W2:Y:S04]  /*1aa30*/  LDL R36, [R1+0x2fcc] ;  /* 0x002fcc0001247983 */ /* 0x000ea80000100800 */
[----:B------:R-:W2:Y:S04]  /*1aa40*/  LDL R34, [R1+0x2fc8] ;  /* 0x002fc80001227983 */ /* 0x000ea80000100800 */
[----:B------:R-:W2:Y:S04]  /*1aa50*/  LDL R32, [R1+0x2fc4] ;  /* 0x002fc40001207983 */ /* 0x000ea80000100800 */
[----:B------:R-:W2:Y:S04]  /*1aa60*/  LDL R31, [R1+0x2fc0] ;  /* 0x002fc000011f7983 */ /* 0x000ea80000100800 */
[----:B------:R-:W2:Y:S01]  /*1aa70*/  LDL R9, [R1+0x2f7c] ;  /* 0x002f7c0001097983 */ /* 0x000ea20000100800 */
[----:B---3--:R-:W-:-:S05]  /*1aa80*/  IADD3 R4, P2, PT, R45, UR25, RZ ;  /* 0x000000192d047c10 */ /* 0x008fca000ff5e0ff */
[----:B------:R4:W-:Y:S04]  /*1aa90*/  STL [R1+0x3cec], R4 ;  /* 0x003cec0401007387 */ /* 0x0009e80000100800 */
[----:B------:R-:W3:Y:S04]  /*1aaa0*/  LDL R30, [R1+0x2fbc] ;  /* 0x002fbc00011e7983 */ /* 0x000ee80000100800 */
[----:B------:R-:W3:Y:S01]  /*1aab0*/  LDL R10, [R1+0x2f84] ;  /* 0x002f8400010a7983 */ /* 0x000ee20000100800 */
[----:B----4-:R-:W-:-:S03]  /*1aac0*/  IADD3 R4, P1, PT, R44, UR25, RZ ;  /* 0x000000192c047c10 */ /* 0x010fc6000ff3e0ff */
[----:B------:R-:W4:Y:S04]  /*1aad0*/  LDL R11, [R1+0x2f8c] ;  /* 0x002f8c00010b7983 */ /* 0x000f280000100800 */
[----:B------:R2:W-:Y:S04]  /*1aae0*/  STL [R1+0x3cf4], R4 ;  /* 0x003cf40401007387 */ /* 0x0005e80000100800 */
[----:B------:R-:W4:Y:S04]  /*1aaf0*/  LDL R27, [R1+0x2f94] ;  /* 0x002f9400011b7983 */ /* 0x000f280000100800 */
[----:B------:R-:W4:Y:S04]  /*1ab00*/  LDL R25, [R1+0x2f9c] ;  /* 0x002f9c0001197983 */ /* 0x000f280000100800 */
[----:B------:R-:W4:Y:S04]  /*1ab10*/  LDL R24, [R1+0x2fa4] ;  /* 0x002fa40001187983 */ /* 0x000f280000100800 */
[----:B------:R-:W4:Y:S04]  /*1ab20*/  LDL R16, [R1+0x2fac] ;  /* 0x002fac0001107983 */ /* 0x000f280000100800 */
[----:B------:R-:W4:Y:S01]  /*1ab30*/  LDL R23, [R1+0x2fb4] ;  /* 0x002fb40001177983 */ /* 0x000f220000100800 */
[----:B------:R-:W-:-:S02]  /*1ab40*/  USHF.R.S32.HI UR76, URZ, 0x1f, UR25 ;  /* 0x0000001fff4c7899 */ /* 0x000fc40008011419 */
[----:B-----5:R-:W-:-:S05]  /*1ab50*/  IADD3 R5, P0, PT, R43, UR25, RZ ;  /* 0x000000192b057c10 */ /* 0x020fca000ff1e0ff */
[----:B------:R0:W-:Y:S01]  /*1ab60*/  STL [R1+0x3cfc], R5 ;  /* 0x003cfc0501007387 */ /* 0x0001e20000100800 */
[----:B--2---:R-:W-:-:S05]  /*1ab70*/  IADD3 R4, P4, PT, R42, UR25, RZ ;  /* 0x000000192a047c10 */ /* 0x004fca000ff9e0ff */
[----:B------:R1:W-:Y:S01]  /*1ab80*/  STL [R1+0x3d04], R4 ;  /* 0x003d040401007387 */ /* 0x0003e20000100800 */
[----:B0-----:R-:W-:Y:S02]  /*1ab90*/  IADD3 R5, P5, PT, R29, UR25, RZ ;  /* 0x000000191d057c10 */ /* 0x001fe4000ffbe0ff */
[----:B------:R-:W-:Y:S02]  /*1aba0*/  IADD3 R6, P6, PT, R41, UR25, RZ ;  /* 0x0000001929067c10 */ /* 0x000fe4000ffde0ff */
[----:B-1----:R-:W-:-:S03]  /*1abb0*/  IADD3 R4, P3, PT, R28, UR25, RZ ;  /* 0x000000191c047c10 */ /* 0x002fc6000ff7e0ff */
[----:B------:R0:W-:Y:S04]  /*1abc0*/  STL [R1+0x3d0c], R6 ;  /* 0x003d0c0601007387 */ /* 0x0001e80000100800 */
[----:B------:R1:W-:Y:S04]  /*1abd0*/  STL [R1+0x3d14], R5 ;  /* 0x003d140501007387 */ /* 0x0003e80000100800 */
[----:B------:R2:W-:Y:S01]  /*1abe0*/  STL [R1+0x3d1c], R4 ;  /* 0x003d1c0401007387 */ /* 0x0005e20000100800 */
[----:B0-----:R-:W-:Y:S02]  /*1abf0*/  IADD3.X R6, PT, PT, R38, UR76, RZ, P2, !PT ;  /* 0x0000004c26067c10 */ /* 0x001fe400097fe4ff */
[----:B-1----:R-:W-:-:S03]  /*1ac00*/  IADD3 R5, P2, PT, R26, UR25, RZ ;  /* 0x000000191a057c10 */ /* 0x002fc6000ff5e0ff */
[----:B------:R0:W-:Y:S01]  /*1ac10*/  STL [R1+0x3ce8], R6 ;  /* 0x003ce80601007387 */ /* 0x0001e20000100800 */
[----:B--2---:R-:W-:-:S03]  /*1ac20*/  IADD3.X R4, PT, PT, R3, UR76, RZ, P1, !PT ;  /* 0x0000004c03047c10 */ /* 0x004fc60008ffe4ff */
[----:B------:R1:W-:Y:S04]  /*1ac30*/  STL [R1+0x3d24], R5 ;  /* 0x003d240501007387 */ /* 0x0003e80000100800 */
[----:B------:R2:W-:Y:S01]  /*1ac40*/  STL [R1+0x3cf0], R4 ;  /* 0x003cf00401007387 */ /* 0x0005e20000100800 */
[----:B0-----:R-:W-:Y:S02]  /*1ac50*/  IADD3 R6, P1, PT, R40, UR25, RZ ;  /* 0x0000001928067c10 */ /* 0x001fe4000ff3e0ff */
[----:B-1----:R-:W-:-:S03]  /*1ac60*/  IADD3.X R5, PT, PT, R35, UR76, RZ, P0, !PT ;  /* 0x0000004c23057c10 */ /* 0x002fc600087fe4ff */
[----:B------:R0:W-:Y:S01]  /*1ac70*/  STL [R1+0x3d2c], R6 ;  /* 0x003d2c0601007387 */ /* 0x0001e20000100800 */
[----:B--2---:R-:W-:-:S03]  /*1ac80*/  IADD3 R4, P0, PT, R39, UR25, RZ ;  /* 0x0000001927047c10 */ /* 0x004fc6000ff1e0ff */
        /* <DEDUP_REMOVED lines=22> */
[----:B------:R-:W-:Y:S04]  /*1adf0*/  STL [R1+0x3d5c], R6 ;  /* 0x003d5c0601007387 */ /* 0x000fe80000100800 */
[----:B------:R0:W-:Y:S01]  /*1ae00*/  STL [R1+0x3d28], R5 ;  /* 0x003d280501007387 */ /* 0x0001e20000100800 */
[----:B---3--:R-:W-:Y:S02]  /*1ae10*/  IADD3 R4, P1, PT, R30, UR25, RZ ;  /* 0x000000191e047c10 */ /* 0x008fe4000ff3e0ff */
[----:B0-----:R-:W-:-:S03]  /*1ae20*/  IADD3.X R5, PT, PT, R10, UR76, RZ, P0, !PT ;  /* 0x0000004c0a057c10 */ /* 0x001fc600087fe4ff */
[----:B------:R0:W-:Y:S01]  /*1ae30*/  STL [R1+0x3d64], R4 ;  /* 0x003d640401007387 */ /* 0x0001e20000100800 */
[----:B----4-:R-:W-:-:S03]  /*1ae40*/  IADD3.X R6, PT, PT, R11, UR76, RZ, P4, !PT ;  /* 0x0000004c0b067c10 */ /* 0x010fc6000a7fe4ff */
[----:B------:R1:W-:Y:S01]  /*1ae50*/  STL [R1+0x3d30], R5 ;  /* 0x003d300501007387 */ /* 0x0003e20000100800 */
[----:B------:R-:W-:Y:S01]  /*1ae60*/  UIMAD UR25, UR6, 0x3e, URZ ;  /* 0x0000003e061978a4 */ /* 0x000fe2000f8e02ff */
[----:B0-----:R-:W-:Y:S02]  /*1ae70*/  IADD3.X R4, PT, PT, R27, UR76, RZ, P6, !PT ;  /* 0x0000004c1b047c10 */ /* 0x001fe4000b7fe4ff */
[----:B------:R0:W-:Y:S01]  /*1ae80*/  STL [R1+0x3d38], R6 ;  /* 0x003d380601007387 */ /* 0x0001e20000100800 */
[----:B-1----:R-:W-:-:S03]  /*1ae90*/  IADD3.X R5, PT, PT, R25, UR76, RZ, P5, !PT ;  /* 0x0000004c19057c10 */ /* 0x002fc6000affe4ff */
[----:B------:R1:W-:Y:S01]  /*1aea0*/  STL [R1+0x3d40], R4 ;  /* 0x003d400401007387 */ /* 0x0003e20000100800 */
[----:B0-----:R-:W-:-:S03]  /*1aeb0*/  IADD3.X R6, PT, PT, R24, UR76, RZ, P3, !PT ;  /* 0x0000004c18067c10 */ /* 0x001fc60009ffe4ff */
[----:B------:R0:W-:Y:S01]  /*1aec0*/  STL [R1+0x3d48], R5 ;  /* 0x003d480501007387 */ /* 0x0001e20000100800 */
[----:B-1----:R-:W-:-:S03]  /*1aed0*/  IADD3.X R4, PT, PT, R16, UR76, RZ, P2, !PT ;  /* 0x0000004c10047c10 */ /* 0x002fc600097fe4ff */
[----:B------:R1:W-:Y:S04]  /*1aee0*/  STL [R1+0x3d50], R6 ;  /* 0x003d500601007387 */ /* 0x0003e80000100800 */
[----:B------:R2:W-:Y:S01]  /*1aef0*/  STL [R1+0x3d58], R4 ;  /* 0x003d580401007387 */ /* 0x0005e20000100800 */
[----:B0-----:R-:W-:Y:S02]  /*1af00*/  IADD3.X R5, PT, PT, R23, UR76, RZ, P1, !PT ;  /* 0x0000004c17057c10 */ /* 0x001fe40008ffe4ff */
[----:B-1----:R-:W-:-:S03]  /*1af10*/  IADD3 R6, P1, PT, R44, UR25, RZ ;  /* 0x000000192c067c10 */ /* 0x002fc6000ff3e0ff */
[----:B------:R0:W-:Y:S01]  /*1af20*/  STL [R1+0x3d60], R5 ;  /* 0x003d600501007387 */ /* 0x0001e20000100800 */
[----:B--2---:R-:W-:Y:S01]  /*1af30*/  IADD3 R4, P2, PT, R45, UR25, RZ ;  /* 0x000000192d047c10 */ /* 0x004fe2000ff5e0ff */
[----:B------:R-:W-:-:S04]  /*1af40*/  USHF.R.S32.HI UR76, URZ, 0x1f, UR25 ;  /* 0x0000001fff4c7899 */ /* 0x000fc80008011419 */
[----:B------:R1:W-:Y:S01]  /*1af50*/  STL [R1+0x3d6c], R4 ;  /* 0x003d6c0401007387 */ /* 0x0003e20000100800 */
[----:B0-----:R-:W-:-:S03]  /*1af60*/  IADD3 R5, P0, PT, R43, UR25, RZ ;  /* 0x000000192b057c10 */ /* 0x001fc6000ff1e0ff */
[----:B------:R0:W-:Y:S01]  /*1af70*/  STL [R1+0x3d74], R6 ;  /* 0x003d740601007387 */ /* 0x0001e20000100800 */
[----:B-1----:R-:W-:-:S03]  /*1af80*/  IADD3 R4, P4, PT, R42, UR25, RZ ;  /* 0x000000192a047c10 */ /* 0x002fc6000ff9e0ff */
[----:B------:R1:W-:Y:S01]  /*1af90*/  STL [R1+0x3d7c], R5 ;  /* 0x003d7c0501007387 */ /* 0x0003e20000100800 */
[----:B0-----:R-:W-:-:S03]  /*1afa0*/  IADD3 R6, P6, PT, R41, UR25, RZ ;  /* 0x0000001929067c10 */ /* 0x001fc6000ffde0ff */
[----:B------:R0:W-:Y:S01]  /*1afb0*/  STL [R1+0x3d84], R4 ;  /* 0x003d840401007387 */ /* 0x0001e20000100800 */
[----:B-1----:R-:W-:-:S03]  /*1afc0*/  IADD3 R5, P5, PT, R29, UR25, RZ ;  /* 0x000000191d057c10 */ /* 0x002fc6000ffbe0ff */
[----:B------:R1:W-:Y:S01]  /*1afd0*/  STL [R1+0x3d8c], R6 ;  /* 0x003d8c0601007387 */ /* 0x0003e20000100800 */
[----:B0-----:R-:W-:-:S03]  /*1afe0*/  IADD3 R4, P3, PT, R28, UR25, RZ ;  /* 0x000000191c047c10 */ /* 0x001fc6000ff7e0ff */
[----:B------:R0:W-:Y:S04]  /*1aff0*/  STL [R1+0x3d94], R5 ;  /* 0x003d940501007387 */ /* 0x0001e80000100800 */
[----:B------:R2:W-:Y:S01]  /*1b000*/  STL [R1+0x3d9c], R4 ;  /* 0x003d9c0401007387 */ /* 0x0005e20000100800 */
[----:B-1----:R-:W-:Y:S02]  /*1b010*/  IADD3.X R6, PT, PT, R38, UR76, RZ, P2, !PT ;  /* 0x0000004c26067c10 */ /* 0x002fe400097fe4ff */
[----:B0-----:R-:W-:-:S03]  /*1b020*/  IADD3 R5, P2, PT, R26, UR25, RZ ;  /* 0x000000191a057c10 */ /* 0x001fc6000ff5e0ff */
        /* <DEDUP_REMOVED lines=35> */
[----:B-1----:R-:W-:Y:S02]  /*1b260*/  IADD3.X R5, PT, PT, R10, UR76, RZ, P0, !PT ;  /* 0x0000004c0a057c10 */ /* 0x002fe400087fe4ff */
[----:B--2---:R-:W-:-:S03]  /*1b270*/  IADD3.X R4, PT, PT, R27, UR76, RZ, P6, !PT ;  /* 0x0000004c1b047c10 */ /* 0x004fc6000b7fe4ff */
[----:B------:R0:W-:Y:S01]  /*1b280*/  STL [R1+0x3db0], R5 ;  /* 0x003db00501007387 */ /* 0x0001e20000100800 */
[----:B------:R-:W-:-:S03]  /*1b290*/  UIMAD UR25, UR6, 0x3d, URZ ;  /* 0x0000003d061978a4 */ /* 0x000fc6000f8e02ff */
[----:B------:R1:W-:Y:S04]  /*1b2a0*/  STL [R1+0x3db8], R6 ;  /* 0x003db80601007387 */ /* 0x0003e80000100800 */
[----:B------:R2:W-:Y:S01]  /*1b2b0*/  STL [R1+0x3dc0], R4 ;  /* 0x003dc00401007387 */ /* 0x0005e20000100800 */
[----:B0-----:R-:W-:Y:S02]  /*1b2c0*/  IADD3.X R5, PT, PT, R25, UR76, RZ, P5, !PT ;  /* 0x0000004c19057c10 */ /* 0x001fe4000affe4ff */
[----:B-1----:R-:W-:-:S03]  /*1b2d0*/  IADD3.X R6, PT, PT, R24, UR76, RZ, P3, !PT ;  /* 0x0000004c18067c10 */ /* 0x002fc60009ffe4ff */
[----:B------:R0:W-:Y:S01]  /*1b2e0*/  STL [R1+0x3dc8], R5 ;  /* 0x003dc80501007387 */ /* 0x0001e20000100800 */
[----:B--2---:R-:W-:-:S03]  /*1b2f0*/  IADD3.X R4, PT, PT, R16, UR76, RZ, P2, !PT ;  /* 0x0000004c10047c10 */ /* 0x004fc600097fe4ff */
        /* <DEDUP_REMOVED lines=399> */
[----:B-1----:R-:W-:Y:S02]  /*1cbf0*/  IADD3 R6, P1, PT, R44, UR25, RZ ;  /* 0x000000192c067c10 */ /* 0x002fe4000ff3e0ff */
[----:B--2---:R-:W-:Y:S01]  /*1cc00*/  IADD3 R4, P2, PT, R45, UR25, RZ ;  /* 0x000000192d047c10 */ /* 0x004fe2000ff5e0ff */
[----:B------:R0:W-:Y:S04]  /*1cc10*/  STL [R1+0x40e0], R5 ;  /* 0x0040e00501007387 */ /* 0x0001e80000100800 */
[----:B------:R1:W-:Y:S01]  /*1cc20*/  STL [R1+0x40ec], R4 ;  /* 0x0040ec0401007387 */ /* 0x0003e20000100800 */
[----:B------:R-:W-:-:S02]  /*1cc30*/  USHF.R.S32.HI UR76, URZ, 0x1f, UR25 ;  /* 0x0000001fff4c7899 */ /* 0x000fc40008011419 */
[----:B0-----:R-:W-:Y:S01]  /*1cc40*/  IADD3 R5, P0, PT, R43, UR25, RZ ;  /* 0x000000192b057c10 */ /* 0x001fe2000ff1e0ff */
[----:B------:R-:W0:Y:S01]  /*1cc50*/  S2R R15, SR_TID.X ;  /* 0x00000000000f7919 */ /* 0x000e220000002100 */
[----:B-1----:R-:W-:Y:S01]  /*1cc60*/  IADD3 R4, P4, PT, R42, UR25, RZ ;  /* 0x000000192a047c10 */ /* 0x002fe2000ff9e0ff */
[----:B------:R1:W-:Y:S04]  /*1cc70*/  STL [R1+0x40f4], R6 ;  /* 0x0040f40601007387 */ /* 0x0003e80000100800 */
[----:B------:R2:W-:Y:S04]  /*1cc80*/  STL [R1+0x40fc], R5 ;  /* 0x0040fc0501007387 */ /* 0x0005e80000100800 */
[----:B------:R3:W-:Y:S01]  /*1cc90*/  STL [R1+0x4104], R4 ;  /* 0x0041040401007387 */ /* 0x0007e20000100800 */
[----:B-1----:R-:W-:-:S02]  /*1cca0*/  IADD3 R6, P6, PT, R41, UR25, RZ ;  /* 0x0000001929067c10 */ /* 0x002fc4000ffde0ff */
[----:B--2---:R-:W-:-:S03]  /*1ccb0*/  IADD3 R5, P5, PT, R29, UR25, RZ ;  /* 0x000000191d057c10 */ /* 0x004fc6000ffbe0ff */
[----:B------:R1:W-:Y:S01]  /*1ccc0*/  STL [R1+0x410c], R6 ;  /* 0x00410c0601007387 */ /* 0x0003e20000100800 */
[----:B---3--:R-:W-:-:S03]  /*1ccd0*/  IADD3 R4, P3, PT, R28, UR25, RZ ;  /* 0x000000191c047c10 */ /* 0x008fc6000ff7e0ff */
[----:B------:R2:W-:Y:S04]  /*1cce0*/  STL [R1+0x4114], R5 ;  /* 0x0041140501007387 */ /* 0x0005e80000100800 */
[----:B------:R3:W-:Y:S01]  /*1ccf0*/  STL [R1+0x411c], R4 ;  /* 0x00411c0401007387 */ /* 0x0007e20000100800 */
[----:B-1----:R-:W-:Y:S02]  /*1cd00*/  IADD3.X R6, PT, PT, R38, UR76, RZ, P2, !PT ;  /* 0x0000004c26067c10 */ /* 0x002fe400097fe4ff */
[----:B--2---:R-:W-:-:S03]  /*1cd10*/  IADD3 R5, P2, PT, R26, UR25, RZ ;  /* 0x000000191a057c10 */ /* 0x004fc6000ff5e0ff */
[----:B------:R1:W-:Y:S01]  /*1cd20*/  STL [R1+0x40e8], R6 ;  /* 0x0040e80601007387 */ /* 0x0003e20000100800 */
[----:B---3--:R-:W-:-:S03]  /*1cd30*/  IADD3.X R4, PT, PT, R3, UR76, RZ, P1, !PT ;  /* 0x0000004c03047c10 */ /* 0x008fc60008ffe4ff */
[----:B------:R2:W-:Y:S04]  /*1cd40*/  STL [R1+0x4124], R5 ;  /* 0x0041240501007387 */ /* 0x0005e80000100800 */
[----:B------:R3:W-:Y:S01]  /*1cd50*/  STL [R1+0x40f0], R4 ;  /* 0x0040f00401007387 */ /* 0x0007e20000100800 */
[----:B-1----:R-:W-:Y:S02]  /*1cd60*/  IADD3 R6, P1, PT, R40, UR25, RZ ;  /* 0x0000001928067c10 */ /* 0x002fe4000ff3e0ff */
[----:B--2---:R-:W-:-:S03]  /*1cd70*/  IADD3.X R5, PT, PT, R35, UR76, RZ, P0, !PT ;  /* 0x0000004c23057c10 */ /* 0x004fc600087fe4ff */
        /* <DEDUP_REMOVED lines=14> */
[----:B------:R2:W-:Y:S01]  /*1ce60*/  STL [R1+0x4110], R5 ;  /* 0x0041100501007387 */ /* 0x0005e20000100800 */
[----:B0-----:R-:W-:-:S03]  /*1ce70*/  LOP3.LUT R2, R15, 0x3, RZ, 0xc0, !PT ;  /* 0x000000030f027812 */ /* 0x001fc600078ec0ff */
[----:B------:R0:W-:Y:S01]  /*1ce80*/  STL [R1+0x414c], R4 ;  /* 0x00414c0401007387 */ /* 0x0001e20000100800 */
[----:B-1----:R-:W-:Y:S02]  /*1ce90*/  IADD3.X R6, PT, PT, R22, UR76, RZ, P3, !PT ;  /* 0x0000004c16067c10 */ /* 0x002fe40009ffe4ff */
[----:B------:R-:W-:Y:S02]  /*1cea0*/  SHF.R.U32.HI R0, RZ, 0x2, R15 ;  /* 0x00000002ff007819 */ /* 0x000fe4000001160f */
[----:B--2---:R-:W-:Y:S01]  /*1ceb0*/  IADD3 R5, P3, PT, R32, UR25, RZ ;  /* 0x0000001920057c10 */ /* 0x004fe2000ff7e0ff */
[----:B------:R1:W-:Y:S01]  /*1cec0*/  STL [R1+0x4118], R6 ;  /* 0x0041180601007387 */ /* 0x0003e20000100800 */
[----:B0-----:R-:W-:Y:S01]  /*1ced0*/  IADD3.X R4, PT, PT, R61, UR76, RZ, P2, !PT ;  /* 0x0000004c3d047c10 */ /* 0x001fe200097fe4ff */
[----:B------:R-:W-:Y:S02]  /*1cee0*/  IMAD R2, R2, 0x820, RZ ;  /* 0x0000082002027824 */ /* 0x000fe400078e02ff */
[----:B------:R0:W-:Y:S01]  /*1cef0*/  STL [R1+0x4154], R5 ;  /* 0x0041540501007387 */ /* 0x0001e20000100800 */
[----:B------:R-:W-:-:S03]  /*1cf00*/  SGXT.U32 R0, R0, 0x3 ;  /* 0x000000030000781a */ /* 0x000fc60000000000 */
[----:B------:R2:W-:Y:S01]  /*1cf10*/  STL [R1+0x4120], R4 ;  /* 0x0041200401007387 */ /* 0x0005e20000100800 */
[----:B-1----:R-:W-:Y:S02]  /*1cf20*/  IADD3 R6, P2, PT, R31, UR25, RZ ;  /* 0x000000191f067c10 */ /* 0x002fe4000ff5e0ff */
[----:B0-----:R-:W-:-:S03]  /*1cf30*/  IADD3.X R5, PT, PT, R9, UR76, RZ, P1, !PT ;  /* 0x0000004c09057c10 */ /* 0x001fc60008ffe4ff */
[----:B------:R-:W-:Y:S01]  /*1cf40*/  STL [R1+0x415c], R6 ;  /* 0x00415c0601007387 */ /* 0x000fe20000100800 */
[----:B--2---:R-:W-:-:S03]  /*1cf50*/  IADD3 R4, P1, PT, R30, UR25, RZ ;  /* 0x000000191e047c10 */ /* 0x004fc6000ff3e0ff */
[----:B------:R0:W-:Y:S01]  /*1cf60*/  STL [R1+0x4128], R5 ;  /* 0x0041280501007387 */ /* 0x0001e20000100800 */
[----:B------:R-:W-:Y:S02]  /*1cf70*/  LOP3.LUT R0, R2, R0, RZ, 0xfc, !PT ;  /* 0x0000000002007212 */ /* 0x000fe400078efcff */
[----:B------:R-:W-:Y:S02]  /*1cf80*/  CS2R R12, SRZ ;  /* 0x00000000000c7805 */ /* 0x000fe4000001ff00 */
[----:B------:R-:W-:Y:S01]  /*1cf90*/  IADD3.X R2, PT, PT, R10, UR76, RZ, P0, !PT ;  /* 0x0000004c0a027c10 */ /* 0x000fe200087fe4ff */
[----:B------:R1:W-:Y:S01]  /*1cfa0*/  STL [R1+0x4164], R4 ;  /* 0x0041640401007387 */ /* 0x0003e20000100800 */
[----:B------:R-:W2:Y:S01]  /*1cfb0*/  LDCU UR25, c[0x0][0x3a8] ;  /* 0x00007500ff1977ac */ /* 0x000ea20008000800 */
[----:B0-----:R-:W-:Y:S02]  /*1cfc0*/  IADD3.X R5, PT, PT, R11, UR76, RZ, P4, !PT ;  /* 0x0000004c0b057c10 */ /* 0x001fe4000a7fe4ff */
[----:B------:R0:W-:Y:S01]  /*1cfd0*/  STL [R1+0x4130], R2 ;  /* 0x0041300201007387 */ /* 0x0001e20000100800 */
[----:B-1----:R-:W-:-:S03]  /*1cfe0*/  IADD3.X R4, PT, PT, R27, UR76, RZ, P6, !PT ;  /* 0x0000004c1b047c10 */ /* 0x002fc6000b7fe4ff */
[----:B------:R1:W-:Y:S04]  /*1cff0*/  STL [R1+0x4138], R5 ;  /* 0x0041380501007387 */ /* 0x0003e80000100800 */
[----:B------:R3:W-:Y:S01]  /*1d000*/  STL [R1+0x4140], R4 ;  /* 0x0041400401007387 */ /* 0x0007e20000100800 */
[----:B0-----:R-:W-:Y:S02]  /*1d010*/  IADD3.X R2, PT, PT, R25, UR76, RZ, P5, !PT ;  /* 0x0000004c19027c10 */ /* 0x001fe4000affe4ff */
[----:B-1----:R-:W-:-:S03]  /*1d020*/  IADD3.X R5, PT, PT, R24, UR76, RZ, P3, !PT ;  /* 0x0000004c18057c10 */ /* 0x002fc60009ffe4ff */
[----:B------:R0:W-:Y:S01]  /*1d030*/  STL [R1+0x4148], R2 ;  /* 0x0041480201007387 */ /* 0x0001e20000100800 */
[----:B---3--:R-:W-:-:S03]  /*1d040*/  IADD3.X R4, PT, PT, R16, UR76, RZ, P2, !PT ;  /* 0x0000004c10047c10 */ /* 0x008fc600097fe4ff */
[----:B------:R1:W-:Y:S04]  /*1d050*/  STL [R1+0x4150], R5 ;  /* 0x0041500501007387 */ /* 0x0003e80000100800 */
[----:B------:R3:W-:Y:S01]  /*1d060*/  STL [R1+0x4158], R4 ;  /* 0x0041580401007387 */ /* 0x0007e20000100800 */
[----:B0-----:R-:W-:Y:S02]  /*1d070*/  IADD3.X R2, PT, PT, R23, UR76, RZ, P1, !PT ;  /* 0x0000004c17027c10 */ /* 0x001fe40008ffe4ff */
[----:B-1----:R-:W-:Y:S02]  /*1d080*/  IADD3 R5, P1, PT, R44, UR7, RZ ;  /* 0x000000072c057c10 */ /* 0x002fe4000ff3e0ff */
[----:B---3--:R-:W-:Y:S01]  /*1d090*/  IADD3 R4, P2, PT, R45, UR7, RZ ;  /* 0x000000072d047c10 */ /* 0x008fe2000ff5e0ff */
[----:B------:R0:W-:Y:S04]  /*1d0a0*/  STL [R1+0x4160], R2 ;  /* 0x0041600201007387 */ /* 0x0001e80000100800 */
[----:B------:R1:W-:Y:S01]  /*1d0b0*/  STL [R1+0x416c], R4 ;  /* 0x00416c0401007387 */ /* 0x0003e20000100800 */
[----:B------:R-:W-:-:S02]  /*1d0c0*/  USHF.R.S32.HI UR76, URZ, 0x1f, UR7 ;  /* 0x0000001fff4c7899 */ /* 0x000fc40008011407 */
[----:B0-----:R-:W-:Y:S01]  /*1d0d0*/  IADD3 R2, P0, PT, R43, UR7, RZ ;  /* 0x000000072b027c10 */ /* 0x001fe2000ff1e0ff */
[----:B------:R0:W-:Y:S01]  /*1d0e0*/  STL [R1+0x4174], R5 ;  /* 0x0041740501007387 */ /* 0x0001e20000100800 */
[----:B-1----:R-:W-:-:S03]  /*1d0f0*/  IADD3 R4, P4, PT, R42, UR7, RZ ;  /* 0x000000072a047c10 */ /* 0x002fc6000ff9e0ff */
[----:B------:R1:W-:Y:S04]  /*1d100*/  STL [R1+0x417c], R2 ;  /* 0x00417c0201007387 */ /* 0x0003e80000100800 */
[----:B------:R3:W-:Y:S01]  /*1d110*/  STL [R1+0x4184], R4 ;  /* 0x0041840401007387 */ /* 0x0007e20000100800 */
[----:B0-----:R-:W-:Y:S02]  /*1d120*/  IADD3 R5, P6, PT, R41, UR7, RZ ;  /* 0x0000000729057c10 */ /* 0x001fe4000ffde0ff */
[----:B-1----:R-:W-:-:S03]  /*1d130*/  IADD3 R2, P5, PT, R29, UR7, RZ ;  /* 0x000000071d027c10 */ /* 0x002fc6000ffbe0ff */
[----:B------:R0:W-:Y:S01]  /*1d140*/  STL [R1+0x418c], R5 ;  /* 0x00418c0501007387 */ /* 0x0001e20000100800 */
[----:B---3--:R-:W-:-:S03]  /*1d150*/  IADD3 R4, P3, PT, R28, UR7, RZ ;  /* 0x000000071c047c10 */ /* 0x008fc6000ff7e0ff */
[----:B------:R1:W-:Y:S04]  /*1d160*/  STL [R1+0x4194], R2 ;  /* 0x0041940201007387 */ /* 0x0003e80000100800 */
[----:B------:R3:W-:Y:S01]  /*1d170*/  STL [R1+0x419c], R4 ;  /* 0x00419c0401007387 */ /* 0x0007e20000100800 */
[----:B0-----:R-:W-:Y:S02]  /*1d180*/  IADD3.X R5, PT, PT, R38, UR76, RZ, P2, !PT ;  /* 0x0000004c26057c10 */ /* 0x001fe400097fe4ff */
[----:B-1----:R-:W-:-:S03]  /*1d190*/  IADD3 R2, P2, PT, R26, UR7, RZ ;  /* 0x000000071a027c10 */ /* 0x002fc6000ff5e0ff */
[----:B------:R0:W-:Y:S01]  /*1d1a0*/  STL [R1+0x4168], R5 ;  /* 0x0041680501007387 */ /* 0x0001e20000100800 */
[----:B---3--:R-:W-:-:S03]  /*1d1b0*/  IADD3.X R4, PT, PT, R3, UR76, RZ, P1, !PT ;  /* 0x0000004c03047c10 */ /* 0x008fc60008ffe4ff */
[----:B------:R1:W-:Y:S04]  /*1d1c0*/  STL [R1+0x41a4], R2 ;  /* 0x0041a40201007387 */ /* 0x0003e80000100800 */
[----:B------:R3:W-:Y:S01]  /*1d1d0*/  STL [R1+0x4170], R4 ;  /* 0x0041700401007387 */ /* 0x0007e20000100800 */
[----:B0-----:R-:W-:Y:S02]  /*1d1e0*/  IADD3 R5, P1, PT, R40, UR7, RZ ;  /* 0x0000000728057c10 */ /* 0x001fe4000ff3e0ff */
[----:B-1----:R-:W-:-:S03]  /*1d1f0*/  IADD3.X R2, PT, PT, R35, UR76, RZ, P0, !PT ;  /* 0x0000004c23027c10 */ /* 0x002fc600087fe4ff */
        /* <DEDUP_REMOVED lines=24> */
[----:B------:R-:W-:Y:S01]  /*1d380*/  STL [R1+0x41dc], R5 ;  /* 0x0041dc0501007387 */ /* 0x000fe20000100800 */
[----:B---3--:R-:W-:-:S03]  /*1d390*/  IADD3 R4, P1, PT, R30, UR7, RZ ;  /* 0x000000071e047c10 */ /* 0x008fc6000ff3e0ff */
[----:B------:R-:W-:Y:S01]  /*1d3a0*/  STL [R1+0x41a8], R2 ;  /* 0x0041a80201007387 */ /* 0x000fe20000100800 */
[----:B------:R-:W-:Y:S01]  /*1d3b0*/  IADD3.X R6, PT, PT, R11, UR76, RZ, P4, !PT ;  /* 0x0000004c0b067c10 */ /* 0x000fe2000a7fe4ff */
[----:B------:R-:W0:Y:S02]  /*1d3c0*/  LDCU UR7, c[0x0][0x3a8] ;  /* 0x00007500ff0777ac */ /* 0x000e240008000800 */
[----:B------:R1:W-:Y:S02]  /*1d3d0*/  STL [R1+0x41e4], R4 ;  /* 0x0041e40401007387 */ /* 0x0003e40000100800 */
[----:B-1----:R-:W-:Y:S01]  /*1d3e0*/  IADD3.X R4, PT, PT, R10, UR76, RZ, P0, !PT ;  /* 0x0000004c0a047c10 */ /* 0x002fe200087fe4ff */
[----:B------:R-:W-:-:S04]  /*1d3f0*/  IMAD.SHL.U32 R2, R15, 0x2, RZ ;  /* 0x000000020f027824 */ /* 0x000fc800078e00ff */
[----:B------:R1:W-:Y:S04]  /*1d400*/  STL [R1+0x41b0], R4 ;  /* 0x0041b00401007387 */ /* 0x0003e80000100800 */
[----:B------:R3:W-:Y:S04]  /*1d410*/  STL [R1+0x41b8], R6 ;  /* 0x0041b80601007387 */ /* 0x0007e80000100800 */
[----:B------:R-:W4:Y:S01]  /*1d420*/  LDL.LU R15, [R1+0x318] ;  /* 0x00031800010f7983 */ /* 0x000f220000300800 */
[----:B------:R-:W-:Y:S02]  /*1d430*/  IADD3.X R5, PT, PT, R27, UR76, RZ, P6, !PT ;  /* 0x0000004c1b057c10 */ /* 0x000fe4000b7fe4ff */
[----:B-1----:R-:W-:-:S03]  /*1d440*/  IADD3.X R4, PT, PT, R25, UR76, RZ, P5, !PT ;  /* 0x0000004c19047c10 */ /* 0x002fc6000affe4ff */
[----:B------:R-:W-:Y:S01]  /*1d450*/  STL [R1+0x41c0], R5 ;  /* 0x0041c00501007387 */ /* 0x000fe20000100800 */
[----:B---3--:R-:W-:-:S03]  /*1d460*/  IADD3.X R6, PT, PT, R24, UR76, RZ, P3, !PT ;  /* 0x0000004c18067c10 */ /* 0x008fc60009ffe4ff */
[----:B------:R1:W-:Y:S04]  /*1d470*/  STL [R1+0x41c8], R4 ;  /* 0x0041c80401007387 */ /* 0x0003e80000100800 */
[----:B------:R3:W-:Y:S01]  /*1d480*/  STL [R1+0x41d0], R6 ;  /* 0x0041d00601007387 */ /* 0x0007e20000100800 */
[----:B-1----:R-:W-:Y:S02]  /*1d490*/  IADD3.X R4, PT, PT, R16, UR76, RZ, P2, !PT ;  /* 0x0000004c10047c10 */ /* 0x002fe400097fe4ff */
[----:B------:R-:W-:-:S03]  /*1d4a0*/  IADD3.X R5, PT, PT, R23, UR76, RZ, P1, !PT ;  /* 0x0000004c17057c10 */ /* 0x000fc60008ffe4ff */
[----:B------:R1:W-:Y:S01]  /*1d4b0*/  STL [R1+0x41d8], R4 ;  /* 0x0041d80401007387 */ /* 0x0003e20000100800 */
[----:B---3--:R-:W-:-:S03]  /*1d4c0*/  IADD3 R6, P1, PT, R44, UR10, RZ ;  /* 0x0000000a2c067c10 */ /* 0x008fc6000ff3e0ff */
[----:B------:R3:W-:Y:S01]  /*1d4d0*/  STL [R1+0x41e0], R5 ;  /* 0x0041e00501007387 */ /* 0x0007e20000100800 */
[----:B-1----:R-:W-:Y:S02]  /*1d4e0*/  IADD3 R4, P2, PT, R45, UR10, RZ ;  /* 0x0000000a2d047c10 */ /* 0x002fe4000ff5e0ff */
[----:B---3--:R-:W-:-:S03]  /*1d4f0*/  IADD3 R5, P0, PT, R43, UR10, RZ ;  /* 0x0000000a2b057c10 */ /* 0x008fc6000ff1e0ff */
[----:B------:R1:W-:Y:S01]  /*1d500*/  STL [R1+0x41ec], R4 ;  /* 0x0041ec0401007387 */ /* 0x0003e20000100800 */
[----:B------:R-:W-:-:S03]  /*1d510*/  USHF.R.S32.HI UR76, URZ, 0x1f, UR10 ;  /* 0x0000001fff4c7899 */ /* 0x000fc6000801140a */
[----:B------:R3:W-:Y:S01]  /*1d520*/  STL [R1+0x41f4], R6 ;  /* 0x0041f40601007387 */ /* 0x0007e20000100800 */
[----:B-1----:R-:W-:-:S03]  /*1d530*/  IADD3 R4, P4, PT, R42, UR10, RZ ;  /* 0x0000000a2a047c10 */ /* 0x002fc6000ff9e0ff */
[----:B------:R1:W-:Y:S01]  /*1d540*/  STL [R1+0x41fc], R5 ;  /* 0x0041fc0501007387 */ /* 0x0003e20000100800 */
[----:B---3--:R-:W-:-:S03]  /*1d550*/  IADD3 R6, P6, PT, R41, UR10, RZ ;  /* 0x0000000a29067c10 */ /* 0x008fc6000ffde0ff */
[----:B------:R3:W-:Y:S01]  /*1d560*/  STL [R1+0x4204], R4 ;  /* 0x0042040401007387 */ /* 0x0007e20000100800 */
[----:B-1----:R-:W-:-:S03]  /*1d570*/  IADD3 R5, P5, PT, R29, UR10, RZ ;  /* 0x0000000a1d057c10 */ /* 0x002fc6000ffbe0ff */
[----:B------:R1:W-:Y:S01]  /*1d580*/  STL [R1+0x420c], R6 ;  /* 0x00420c0601007387 */ /* 0x0003e20000100800 */
[----:B---3--:R-:W-:-:S03]  /*1d590*/  IADD3 R4, P3, PT, R28, UR10, RZ ;  /* 0x0000000a1c047c10 */ /* 0x008fc6000ff7e0ff */
[----:B------:R3:W-:Y:S04]  /*1d5a0*/  STL [R1+0x4214], R5 ;  /* 0x0042140501007387 */ /* 0x0007e80000100800 */
[----:B------:R5:W-:Y:S01]  /*1d5b0*/  STL [R1+0x421c], R4 ;  /* 0x00421c0401007387 */ /* 0x000be20000100800 */
[----:B-1----:R-:W-:Y:S02]  /*1d5c0*/  IADD3.X R6, PT, PT, R38, UR76, RZ, P2, !PT ;  /* 0x0000004c26067c10 */ /* 0x002fe400097fe4ff */
[----:B---3--:R-:W-:-:S03]  /*1d5d0*/  IADD3 R5, P2, PT, R26, UR10, RZ ;  /* 0x0000000a1a057c10 */ /* 0x008fc6000ff5e0ff */
[----:B------:R1:W-:Y:S01]  /*1d5e0*/  STL [R1+0x41e8], R6 ;  /* 0x0041e80601007387 */ /* 0x0003e20000100800 */
[----:B-----5:R-:W-:-:S03]  /*1d5f0*/  IADD3.X R4, PT, PT, R3, UR76, RZ, P1, !PT ;  /* 0x0000004c03047c10 */ /* 0x020fc60008ffe4ff */
[----:B------:R3:W-:Y:S04]  /*1d600*/  STL [R1+0x4224], R5 ;  /* 0x0042240501007387 */ /* 0x0007e80000100800 */
[----:B------:R5:W-:Y:S01]  /*1d610*/  STL [R1+0x41f0], R4 ;  /* 0x0041f00401007387 */ /* 0x000be20000100800 */
[----:B-1----:R-:W-:Y:S02]  /*1d620*/  IADD3 R6, P1, PT, R40, UR10, RZ ;  /* 0x0000000a28067c10 */ /* 0x002fe4000ff3e0ff */
[----:B---3--:R-:W-:-:S03]  /*1d630*/  IADD3.X R5, PT, PT, R35, UR76, RZ, P0, !PT ;  /* 0x0000004c23057c10 */ /* 0x008fc600087fe4ff */
[----:B------:R1:W-:Y:S01]  /*1d640*/  STL [R1+0x422c], R6 ;  /* 0x00422c0601007387 */ /* 0x0003e20000100800 */
[----:B-----5:R-:W-:-:S03]  /*1d650*/  IADD3 R4, P0, PT, R39, UR10, RZ ;  /* 0x0000000a27047c10 */ /* 0x020fc6000ff1e0ff */
        /* <DEDUP_REMOVED lines=22> */
[----:B------:R-:W-:Y:S01]  /*1d7c0*/  STL [R1+0x425c], R6 ;  /* 0x00425c0601007387 */ /* 0x000fe20000100800 */
[----:B-----5:R-:W-:-:S03]  /*1d7d0*/  IADD3 R4, P1, PT, R30, UR10, RZ ;  /* 0x0000000a1e047c10 */ /* 0x020fc6000ff3e0ff */
[----:B------:R1:W-:Y:S01]  /*1d7e0*/  STL [R1+0x4228], R5 ;  /* 0x0042280501007387 */ /* 0x0003e20000100800 */
[----:B------:R-:W3:Y:S03]  /*1d7f0*/  LDCU UR10, c[0x0][0x3a8] ;  /* 0x00007500ff0a77ac */ /* 0x000ee60008000800 */
[----:B------:R5:W-:Y:S01]  /*1d800*/  STL [R1+0x4264], R4 ;  /* 0x0042640401007387 */ /* 0x000be20000100800 */
[----:B-1----:R-:W-:Y:S02]  /*1d810*/  IADD3.X R5, PT, PT, R11, UR76, RZ, P4, !PT ;  /* 0x0000004c0b057c10 */ /* 0x002fe4000a7fe4ff */
[----:B-----5:R-:W-:Y:S02]  /*1d820*/  IADD3.X R4, PT, PT, R10, UR76, RZ, P0, !PT ;  /* 0x0000004c0a047c10 */ /* 0x020fe400087fe4ff */
[----:B----4-:R-:W-:-:S05]  /*1d830*/  LOP3.LUT R2, R15, 0x30, R2, 0x78, !PT ;  /* 0x000000300f027812 */ /* 0x010fca00078e7802 */
[----:B------:R1:W-:Y:S04]  /*1d840*/  STL [R1+0x2448], R2 ;  /* 0x0024480201007387 */ /* 0x0003e80000100800 */
[----:B------:R4:W-:Y:S01]  /*1d850*/  STL [R1+0x4230], R4 ;  /* 0x0042300401007387 */ /* 0x0009e20000100800 */
[----:B-1----:R-:W-:-:S03]  /*1d860*/  IADD3.X R2, PT, PT, R27, UR76, RZ, P6, !PT ;  /* 0x0000004c1b027c10 */ /* 0x002fc6000b7fe4ff */
[----:B------:R1:W-:Y:S01]  /*1d870*/  STL [R1+0x4238], R5 ;  /* 0x0042380501007387 */ /* 0x0003e20000100800 */
[----:B----4-:R-:W-:-:S03]  /*1d880*/  IADD3.X R4, PT, PT, R25, UR76, RZ, P5, !PT ;  /* 0x0000004c19047c10 */ /* 0x010fc6000affe4ff */
[----:B------:R4:W-:Y:S01]  /*1d890*/  STL [R1+0x4240], R2 ;  /* 0x0042400201007387 */ /* 0x0009e20000100800 */
[----:B-1----:R-:W-:-:S03]  /*1d8a0*/  IADD3.X R5, PT, PT, R24, UR76, RZ, P3, !PT ;  /* 0x0000004c18057c10 */ /* 0x002fc60009ffe4ff */
[----:B------:R1:W-:Y:S01]  /*1d8b0*/  STL [R1+0x4248], R4 ;  /* 0x0042480401007387 */ /* 0x0003e20000100800 */
[----:B----4-:R-:W-:-:S03]  /*1d8c0*/  IADD3.X R2, PT, PT, R16, UR76, RZ, P2, !PT ;  /* 0x0000004c10027c10 */ /* 0x010fc600097fe4ff */
[----:B------:R4:W-:Y:S04]  /*1d8d0*/  STL [R1+0x4250], R5 ;  /* 0x0042500501007387 */ /* 0x0009e80000100800 */
[----:B------:R5:W-:Y:S01]  /*1d8e0*/  STL [R1+0x4258], R2 ;  /* 0x0042580201007387 */ /* 0x000be20000100800 */
[----:B-1----:R-:W-:Y:S02]  /*1d8f0*/  IADD3.X R4, PT, PT, R23, UR76, RZ, P1, !PT ;  /* 0x0000004c17047c10 */ /* 0x002fe40008ffe4ff */
[----:B----4-:R-:W-:Y:S02]  /*1d900*/  IADD3 R5, P1, PT, R44, UR11, RZ ;  /* 0x0000000b2c057c10 */ /* 0x010fe4000ff3e0ff */
[----:B-----5:R-:W-:Y:S01]  /*1d910*/  IADD3 R2, P2, PT, R45, UR11, RZ ;  /* 0x0000000b2d027c10 */ /* 0x020fe2000ff5e0ff */
[----:B------:R1:W-:Y:S04]  /*1d920*/  STL [R1+0x4260], R4 ;  /* 0x0042600401007387 */ /* 0x0003e80000100800 */
[----:B------:R4:W-:Y:S01]  /*1d930*/  STL [R1+0x426c], R2 ;  /* 0x00426c0201007387 */ /* 0x0009e20000100800 */
[----:B------:R-:W-:-:S02]  /*1d940*/  USHF.R.S32.HI UR76, URZ, 0x1f, UR11 ;  /* 0x0000001fff4c7899 */ /* 0x000fc4000801140b */
[----:B-1----:R-:W-:Y:S01]  /*1d950*/  IADD3 R4, P0, PT, R43, UR11, RZ ;  /* 0x0000000b2b047c10 */ /* 0x002fe2000ff1e0ff */
[----:B------:R1:W-:Y:S01]  /*1d960*/  STL [R1+0x4274], R5 ;  /* 0x0042740501007387 */ /* 0x0003e20000100800 */
[----:B----4-:R-:W-:-:S03]  /*1d970*/  IADD3 R2, P4, PT, R42, UR11, RZ ;  /* 0x0000000b2a027c10 */ /* 0x010fc6000ff9e0ff */
[----:B------:R4:W-:Y:S04]  /*1d980*/  STL [R1+0x427c], R4 ;  /* 0x00427c0401007387 */ /* 0x0009e80000100800 */
[----:B------:R5:W-:Y:S01]  /*1d990*/  STL [R1+0x4284], R2 ;  /* 0x0042840201007387 */ /* 0x000be20000100800 */
[----:B-1----:R-:W-:Y:S02]  /*1d9a0*/  IADD3 R5, P6, PT, R41, UR11, RZ ;  /* 0x0000000b29057c10 */ /* 0x002fe4000ffde0ff */
[----:B----4-:R-:W-:-:S03]  /*1d9b0*/  IADD3 R4, P5, PT, R29, UR11, RZ ;  /* 0x0000000b1d047c10 */ /* 0x010fc6000ffbe0ff */
[----:B------:R1:W-:Y:S01]  /*1d9c0*/  STL [R1+0x428c], R5 ;  /* 0x00428c0501007387 */ /* 0x0003e20000100800 */
[----:B-----5:R-:W-:-:S03]  /*1d9d0*/  IADD3 R2, P3, PT, R28, UR11, RZ ;  /* 0x0000000b1c027c10 */ /* 0x020fc6000ff7e0ff */
[----:B------:R4:W-:Y:S04]  /*1d9e0*/  STL [R1+0x4294], R4 ;  /* 0x0042940401007387 */ /* 0x0009e80000100800 */
[----:B------:R5:W-:Y:S01]  /*1d9f0*/  STL [R1+0x429c], R2 ;  /* 0x00429c0201007387 */ /* 0x000be20000100800 */
[----:B-1----:R-:W-:Y:S02]  /*1da00*/  IADD3.X R5, PT, PT, R38, UR76, RZ, P2, !PT ;  /* 0x0000004c26057c10 */ /* 0x002fe400097fe4ff */
[----:B----4-:R-:W-:-:S03]  /*1da10*/  IADD3 R4, P2, PT, R26, UR11, RZ ;  /* 0x0000000b1a047c10 */ /* 0x010fc6000ff5e0ff */
[----:B------:R1:W-:Y:S01]  /*1da20*/  STL [R1+0x4268], R5 ;  /* 0x0042680501007387 */ /* 0x0003e20000100800 */
[----:B-----5:R-:W-:-:S03]  /*1da30*/  IADD3.X R2, PT, PT, R3, UR76, RZ, P1, !PT ;  /* 0x0000004c03027c10 */ /* 0x020fc60008ffe4ff */
[----:B------:R4:W-:Y:S04]  /*1da40*/  STL [R1+0x42a4], R4 ;  /* 0x0042a40401007387 */ /* 0x0009e80000100800 */
[----:B------:R5:W-:Y:S01]  /*1da50*/  STL [R1+0x4270], R2 ;  /* 0x0042700201007387 */ /* 0x000be20000100800 */
[----:B-1----:R-:W-:Y:S02]  /*1da60*/  IADD3 R5, P1, PT, R40, UR11, RZ ;  /* 0x0000000b28057c10 */ /* 0x002fe4000ff3e0ff */
[----:B----4-:R-:W-:-:S03]  /*1da70*/  IADD3.X R4, PT, PT, R35, UR76, RZ, P0, !PT ;  /* 0x0000004c23047c10 */ /* 0x010fc600087fe4ff */
        /* <DEDUP_REMOVED lines=24> */
[----:B------:R-:W-:Y:S01]  /*1dc00*/  STL [R1+0x42dc], R5 ;  /* 0x0042dc0501007387 */ /* 0x000fe20000100800 */
[----:B-----5:R-:W-:-:S03]  /*1dc10*/  IADD3 R2, P1, PT, R30, UR11, RZ ;  /* 0x0000000b1e027c10 */ /* 0x020fc6000ff3e0ff */
[----:B------:R-:W-:Y:S04]  /*1dc20*/  STL [R1+0x42a8], R4 ;  /* 0x0042a80401007387 */ /* 0x000fe80000100800 */
[----:B------:R1:W-:Y:S04]  /*1dc30*/  STL [R1+0x42e4], R2 ;  /* 0x0042e40201007387 */ /* 0x0003e80000100800 */
        /* <DEDUP_REMOVED lines=2032> */
[----:B------:R-:W-:Y:S01]  /*25b40*/  STL [R1+0x4ec], RZ ;  /* 0x0004ecff01007387 */ /* 0x000fe20000100800 */
[----:B-1----:R-:W-:-:S03]  /*25b50*/  IADD3.X R2, PT, PT, R10, UR76, RZ, P0, !PT ;  /* 0x0000004c0a027c10 */ /* 0x002fc600087fe4ff */
[----:B------:R-:W-:Y:S04]  /*25b60*/  STL [R1+0x4b0], RZ ;  /* 0x0004b0ff01007387 */ /* 0x000fe80000100800 */
[----:B------:R-:W-:Y:S04]  /*25b70*/  STL [R1+0x4b4], RZ ;  /* 0x0004b4ff01007387 */ /* 0x000fe80000100800 */
[----:B------:R-:W-:Y:S01]  /*25b80*/  STL [R1+0x4b8], RZ ;  /* 0x0004b8ff01007387 */ /* 0x000fe20000100800 */
[----:B------:R-:W-:-:S03]  /*25b90*/  IADD3.X R19, PT, PT, R11, UR76, RZ, P4, !PT ;  /* 0x0000004c0b137c10 */ /* 0x000fc6000a7fe4ff */
[----:B------:R-:W-:Y:S01]  /*25ba0*/  STL [R1+0x4bc], RZ ;  /* 0x0004bcff01007387 */ /* 0x000fe20000100800 */
[----:B------:R-:W-:-:S03]  /*25bb0*/  IADD3.X R18, PT, PT, R27, UR76, RZ, P6, !PT ;  /* 0x0000004c1b127c10 */ /* 0x000fc6000b7fe4ff */
[----:B------:R-:W-:Y:S04]  /*25bc0*/  STL [R1+0x480], RZ ;  /* 0x000480ff01007387 */ /* 0x000fe80000100800 */
[----:B------:R-:W-:Y:S04]  /*25bd0*/  STL [R1+0x484], RZ ;  /* 0x000484ff01007387 */ /* 0x000fe80000100800 */
[----:B------:R-:W-:Y:S04]  /*25be0*/  STL [R1+0x488], RZ ;  /* 0x000488ff01007387 */ /* 0x000fe80000100800 */
[----:B------:R-:W-:Y:S04]  /*25bf0*/  STL [R1+0x48c], RZ ;  /* 0x00048cff01007387 */ /* 0x000fe80000100800 */
        /* <DEDUP_REMOVED lines=9> */
[----:B------:R4:W-:Y:S01]  /*25c90*/  STL [R1+0x42d8], R18 ;  /* 0x0042d81201007387 */ /* 0x0009e20000100800 */
[----:B------:R-:W-:-:S03]  /*25ca0*/  USHF.R.S32.HI UR11, URZ, 0x1f, UR5 ;  /* 0x0000001fff0b7899 */ /* 0x000fc60008011405 */
[----:B------:R5:W-:Y:S01]  /*25cb0*/  STL [R1+0x42e0], R2 ;  /* 0x0042e00201007387 */ /* 0x000be20000100800 */
[----:B-1----:R-:W-:Y:S02]  /*25cc0*/  IADD3 R19, P1, PT, R44, UR12, RZ ;  /* 0x0000000c2c137c10 */ /* 0x002fe4000ff3e0ff */
[----:B----4-:R-:W-:Y:S02]  /*25cd0*/  IADD3 R18, P2, PT, R45, UR12, RZ ;  /* 0x0000000c2d127c10 */ /* 0x010fe4000ff5e0ff */
[----:B-----5:R-:W-:-:S03]  /*25ce0*/  IADD3 R2, P0, PT, R43, UR12, RZ ;  /* 0x0000000c2b027c10 */ /* 0x020fc6000ff1e0ff */
[----:B------:R1:W-:Y:S01]  /*25cf0*/  STL [R1+0x42ec], R18 ;  /* 0x0042ec1201007387 */ /* 0x0003e20000100800 */
[----:B------:R-:W-:Y:S02]  /*25d00*/  ULEA.HI UR11, UR11, UR5, URZ, 0x6 ;  /* 0x000000050b0b7291 */ /* 0x000fe4000f8f30ff */
[----:B------:R-:W-:Y:S01]  /*25d10*/  USHF.R.S32.HI UR5, URZ, 0x1f, UR12 ;  /* 0x0000001fff057899 */ /* 0x000fe2000801140c */
        /* <DEDUP_REMOVED lines=47> */
[----:B-----5:R-:W-:-:S05]  /*26010*/  IADD3.X R2, PT, PT, R10, UR5, RZ, P0, !PT ;  /* 0x000000050a027c10 */ /* 0x020fca00087fe4ff */
        /* <DEDUP_REMOVED lines=9> */
[----:B-1----:R-:W-:-:S03]  /*260b0*/  IADD3.X R2, PT, PT, R23, UR5, RZ, P1, !PT ;  /* 0x0000000517027c10 */ /* 0x002fc60008ffe4ff */
[----:B------:R1:W-:Y:S04]  /*260c0*/  STL [R1+0x4358], R18 ;  /* 0x0043581201007387 */ /* 0x0003e80000100800 */
[----:B------:R5:W-:Y:S01]  /*260d0*/  STL [R1+0x4360], R2 ;  /* 0x0043600201007387 */ /* 0x000be20000100800 */
[----:B----4-:R-:W-:Y:S02]  /*260e0*/  IADD3 R19, P1, PT, R44, UR13, RZ ;  /* 0x0000000d2c137c10 */ /* 0x010fe4000ff3e0ff */
[----:B-1----:R-:W-:Y:S02]  /*260f0*/  IADD3 R18, P2, PT, R45, UR13, RZ ;  /* 0x0000000d2d127c10 */ /* 0x002fe4000ff5e0ff */
[----:B-----5:R-:W-:-:S03]  /*26100*/  IADD3 R2, P0, PT, R43, UR13, RZ ;  /* 0x0000000d2b027c10 */ /* 0x020fc6000ff1e0ff */
[----:B------:R1:W-:Y:S01]  /*26110*/  STL [R1+0x436c], R18 ;  /* 0x00436c1201007387 */ /* 0x0003e20000100800 */
[----:B------:R-:W-:-:S03]  /*26120*/  USHF.R.S32.HI UR76, URZ, 0x1f, UR13 ;  /* 0x0000001fff4c7899 */ /* 0x000fc6000801140d */
        /* <DEDUP_REMOVED lines=1475> */
[----:B----4-:R-:W-:Y:S02]  /*2bd60*/  IADD3.X R19, PT, PT, R11, UR23, RZ, P4, !PT ;  /* 0x000000170b137c10 */ /* 0x010fe4000a7fe4ff */
[----:B-----5:R-:W-:Y:S01]  /*2bd70*/  IADD3.X R2, PT, PT, R10, UR23, RZ, P0, !PT ;  /* 0x000000170a027c10 */ /* 0x020fe200087fe4ff */
[----:B------:R1:W-:Y:S04]  /*2bd80*/  STL [R1+0x4ee4], R18 ;  /* 0x004ee41201007387 */ /* 0x0003e80000100800 */
[----:B------:R4:W-:Y:S01]  /*2bd90*/  STL [R1+0x4eb0], R2 ;  /* 0x004eb00201007387 */ /* 0x0009e20000100800 */
[----:B-1----:R-:W-:-:S03]  /*2bda0*/  IADD3.X R18, PT, PT, R27, UR23, RZ, P6, !PT ;  /* 0x000000171b127c10 */ /* 0x002fc6000b7fe4ff */
[----:B------:R1:W-:Y:S01]  /*2bdb0*/  STL [R1+0x4eb8], R19 ;  /* 0x004eb81301007387 */ /* 0x0003e20000100800 */
[----:B----4-:R-:W-:-:S03]  /*2bdc0*/  IADD3.X R2, PT, PT, R25, UR23, RZ, P5, !PT ;  /* 0x0000001719027c10 */ /* 0x010fc6000affe4ff */
[----:B------:R4:W-:Y:S04]  /*2bdd0*/  STL [R1+0x4ec0], R18 ;  /* 0x004ec01201007387 */ /* 0x0009e80000100800 */
[----:B------:R5:W-:Y:S01]  /*2bde0*/  STL [R1+0x4ec8], R2 ;  /* 0x004ec80201007387 */ /* 0x000be20000100800 */
[----:B-1----:R-:W-:Y:S02]  /*2bdf0*/  IADD3.X R19, PT, PT, R24, UR23, RZ, P3, !PT ;  /* 0x0000001718137c10 */ /* 0x002fe40009ffe4ff */
[----:B----4-:R-:W-:-:S03]  /*2be00*/  IADD3.X R18, PT, PT, R16, UR23, RZ, P2, !PT ;  /* 0x0000001710127c10 */ /* 0x010fc600097fe4ff */
[----:B------:R-:W-:Y:S01]  /*2be10*/  STL [R1+0x4ed0], R19 ;  /* 0x004ed01301007387 */ /* 0x000fe20000100800 */
[----:B-----5:R-:W-:-:S03]  /*2be20*/  IADD3.X R2, PT, PT, R23, UR23, RZ, P1, !PT ;  /* 0x0000001717027c10 */ /* 0x020fc60008ffe4ff */
[----:B------:R-:W-:Y:S04]  /*2be30*/  STL [R1+0x4ed8], R18 ;  /* 0x004ed81201007387 */ /* 0x000fe80000100800 */
[----:B------:R1:W-:Y:S01]  /*2be40*/  STL [R1+0x4ee0], R2 ;  /* 0x004ee00201007387 */ /* 0x0003e20000100800 */
[----:B------:R-:W-:Y:S02]  /*2be50*/  CS2R R4, SRZ ;  /* 0x0000000000047805 */ /* 0x000fe4000001ff00 */
[----:B------:R-:W-:Y:S02]  /*2be60*/  CS2R R6, SRZ ;  /* 0x0000000000067805 */ /* 0x000fe4000001ff00 */
[----:B------:R-:W-:Y:S01]  /*2be70*/  CS2R R14, SRZ ;  /* 0x00000000000e7805 */ /* 0x000fe2000001ff00 */
[----:B------:R-:W-:-:S02]  /*2be80*/  USHF.L.U32 UR6, UR6, 0x6, URZ ;  /* 0x0000000606067899 */ /* 0x000fc400080006ff */
[----:B------:R-:W-:Y:S02]  /*2be90*/  USHF.R.S32.HI UR65, URZ, 0x1f, UR65 ;  /* 0x0000001fff417899 */ /* 0x000fe40008011441 */
[----:B---3--:R-:W-:Y:S02]  /*2bea0*/  UIMAD UR10, UR10, 0x11, URZ ;  /* 0x000000110a0a78a4 */ /* 0x008fe4000f8e02ff */
[----:B------:R-:W-:Y:S02]  /*2beb0*/  USHF.R.S32.HI UR17, URZ, 0x1f, UR40 ;  /* 0x0000001fff117899 */ /* 0x000fe40008011428 */
[----:B------:R-:W-:Y:S02]  /*2bec0*/  USHF.R.S32.HI UR28, URZ, 0x1f, UR41 ;  /* 0x0000001fff1c7899 */ /* 0x000fe40008011429 */
[----:B------:R-:W-:Y:S02]  /*2bed0*/  USHF.R.S32.HI UR14, URZ, 0x1f, UR42 ;  /* 0x0000001fff0e7899 */ /* 0x000fe4000801142a */
[----:B------:R-:W-:-:S02]  /*2bee0*/  USHF.R.S32.HI UR29, URZ, 0x1f, UR43 ;  /* 0x0000001fff1d7899 */ /* 0x000fc4000801142b */
[----:B------:R-:W-:Y:S02]  /*2bef0*/  USHF.R.S32.HI UR18, URZ, 0x1f, UR44 ;  /* 0x0000001fff127899 */ /* 0x000fe4000801142c */
[----:B------:R-:W-:Y:S02]  /*2bf00*/  USHF.R.S32.HI UR30, URZ, 0x1f, UR45 ;  /* 0x0000001fff1e7899 */ /* 0x000fe4000801142d */
        /* <DEDUP_REMOVED lines=18> */
[----:B------:R-:W-:Y:S01]  /*2c030*/  USHF.R.S32.HI UR23, URZ, 0x1f, UR64 ;  /* 0x0000001fff177899 */ /* 0x000fe20008011440 */
[----:B-1----:R-:W-:Y:S01]  /*2c040*/  IADD3 R2, P3, PT, R45, UR40, RZ ;  /* 0x000000282d027c10 */ /* 0x002fe2000ff7e0ff */
[----:B------:R-:W-:Y:S01]  /*2c050*/  USHF.R.S32.HI UR76, URZ, 0x1f, UR10 ;  /* 0x0000001fff4c7899 */ /* 0x000fe2000801140a */
[----:B------:R-:W-:Y:S01]  /*2c060*/  IADD3 R19, P2, PT, R44, UR40, RZ ;  /* 0x000000282c137c10 */ /* 0x000fe2000ff5e0ff */
[----:B------:R-:W-:Y:S01]  /*2c070*/  USHF.R.S32.HI UR11, URZ, 0x6, UR11 ;  /* 0x00000006ff0b7899 */ /* 0x000fe2000801140b */
[----:B------:R-:W-:Y:S01]  /*2c080*/  IADD3 R18, P6, PT, R43, UR40, RZ ;  /* 0x000000282b127c10 */ /* 0x000fe2000ffde0ff */
[----:B------:R1:W-:Y:S04]  /*2c090*/  STL [R1+0x4eec], R2 ;  /* 0x004eec0201007387 */ /* 0x0003e80000100800 */
[----:B------:R3:W-:Y:S04]  /*2c0a0*/  STL [R1+0x4ef4], R19 ;  /* 0x004ef41301007387 */ /* 0x0007e80000100800 */
[----:B------:R4:W-:Y:S01]  /*2c0b0*/  STL [R1+0x4efc], R18 ;  /* 0x004efc1201007387 */ /* 0x0009e20000100800 */
[----:B-1----:R-:W-:-:S02]  /*2c0c0*/  IADD3 R2, P5, PT, R42, UR40, RZ ;  /* 0x000000282a027c10 */ /* 0x002fc4000ffbe0ff */
[----:B---3--:R-:W-:-:S03]  /*2c0d0*/  IADD3 R19, P1, PT, R41, UR40, RZ ;  /* 0x0000002829137c10 */ /* 0x008fc6000ff3e0ff */
[----:B------:R1:W-:Y:S01]  /*2c0e0*/  STL [R1+0x4f04], R2 ;  /* 0x004f040201007387 */ /* 0x0003e20000100800 */
[----:B----4-:R-:W-:-:S03]  /*2c0f0*/  IADD3 R18, P0, PT, R29, UR40, RZ ;  /* 0x000000281d127c10 */ /* 0x010fc6000ff1e0ff */
[----:B------:R3:W-:Y:S04]  /*2c100*/  STL [R1+0x4f0c], R19 ;  /* 0x004f0c1301007387 */ /* 0x0007e80000100800 */
[----:B------:R4:W-:Y:S01]  /*2c110*/  STL [R1+0x4f14], R18 ;  /* 0x004f141201007387 */ /* 0x0009e20000100800 */
[----:B-1----:R-:W-:Y:S02]  /*2c120*/  IADD3 R2, P4, PT, R28, UR40, RZ ;  /* 0x000000281c027c10 */ /* 0x002fe4000ff9e0ff */
[----:B---3--:R-:W-:-:S03]  /*2c130*/  IADD3.X R19, PT, PT, R38, UR17, RZ, P3, !PT ;  /* 0x0000001126137c10 */ /* 0x008fc60009ffe4ff */
[----:B------:R1:W-:Y:S01]  /*2c140*/  STL [R1+0x4f1c], R2 ;  /* 0x004f1c0201007387 */ /* 0x0003e20000100800 */
[----:B----4-:R-:W-:-:S03]  /*2c150*/  IADD3 R18, P3, PT, R26, UR40, RZ ;  /* 0x000000281a127c10 */ /* 0x010fc6000ff7e0ff */
[----:B------:R3:W-:Y:S04]  /*2c160*/  STL [R1+0x4ee8], R19 ;  /* 0x004ee81301007387 */ /* 0x0007e80000100800 */
[----:B------:R4:W-:Y:S01]  /*2c170*/  STL [R1+0x4f24], R18 ;  /* 0x004f241201007387 */ /* 0x0009e20000100800 */
[----:B-1----:R-:W-:Y:S02]  /*2c180*/  IADD3.X R2, PT, PT, R3, UR17, RZ, P2, !PT ;  /* 0x0000001103027c10 */ /* 0x002fe400097fe4ff */
[----:B---3--:R-:W-:-:S03]  /*2c190*/  IADD3 R19, P2, PT, R40, UR40, RZ ;  /* 0x0000002828137c10 */ /* 0x008fc6000ff5e0ff */
[----:B------:R1:W-:Y:S01]  /*2c1a0*/  STL [R1+0x4ef0], R2 ;  /* 0x004ef00201007387 */ /* 0x0003e20000100800 */
[----:B----4-:R-:W-:-:S03]  /*2c1b0*/  IADD3.X R18, PT, PT, R35, UR17, RZ, P6, !PT ;  /* 0x0000001123127c10 */ /* 0x010fc6000b7fe4ff */
        /* <DEDUP_REMOVED lines=26> */
[----:B-1----:R-:W-:Y:S01]  /*2c360*/  IADD3 R2, P2, PT, R30, UR40, RZ ;  /* 0x000000281e027c10 */ /* 0x002fe2000ff5e0ff */
[----:B------:R-:W-:Y:S01]  /*2c370*/  USHF.R.S32.HI UR40, URZ, 0x1f, UR6 ;  /* 0x0000001fff287899 */ /* 0x000fe20008011406 */
[----:B---3--:R-:W-:-:S03]  /*2c380*/  LOP3.LUT R19, R0, 0x20, RZ, 0x3c, !PT ;  /* 0x0000002000137812 */ /* 0x008fc600078e3cff */
[----:B------:R1:W-:Y:S01]  /*2c390*/  STL [R1+0x4f64], R2 ;  /* 0x004f640201007387 */ /* 0x0003e20000100800 */
[----:B------:R-:W-:Y:S02]  /*2c3a0*/  IADD3.X R19, PT, PT, R10, UR17, RZ, P6, !PT ;  /* 0x000000110a137c10 */ /* 0x000fe4000b7fe4ff */
[C---:B----4-:R-:W-:Y:S02]  /*2c3b0*/  LOP3.LUT R18, R0.reuse, 0x60, RZ, 0x3c, !PT ;  /* 0x0000006000127812 */ /* 0x050fe400078e3cff */
[----:B------:R-:W-:Y:S01]  /*2c3c0*/  IADD3.X R18, PT, PT, R11, UR17, RZ, P5, !PT ;  /* 0x000000110b127c10 */ /* 0x000fe2000affe4ff */
[----:B------:R3:W-:Y:S01]  /*2c3d0*/  STL [R1+0x4f30], R19 ;  /* 0x004f301301007387 */ /* 0x0007e20000100800 */
[----:B-1----:R-:W-:Y:S02]  /*2c3e0*/  LOP3.LUT R2, R0, 0x40, RZ, 0x3c, !PT ;  /* 0x0000004000027812 */ /* 0x002fe400078e3cff */
[----:B------:R-:W-:Y:S02]  /*2c3f0*/  IADD3 R2, P6, PT, R45, UR41, RZ ;  /* 0x000000292d027c10 */ /* 0x000fe4000ffde0ff */
[----:B---3--:R-:W-:-:S03]  /*2c400*/  IADD3 R19, P5, PT, R44, UR41, RZ ;  /* 0x000000292c137c10 */ /* 0x008fc6000ffbe0ff */
[----:B------:R1:W-:Y:S04]  /*2c410*/  STL [R1+0x4f6c], R2 ;  /* 0x004f6c0201007387 */ /* 0x0003e80000100800 */
        /* <DEDUP_REMOVED lines=1602> */
[----:B------:R1:W-:Y:S01]  /*32840*/  STL [R1+0x53f4], R18 ;  /* 0x0053f41201007387 */ /* 0x0003e20000100800 */
[----:B------:R-:W-:-:S03]  /*32850*/  IADD3.X R3, PT, PT, R3, UR76, RZ, P1, !PT ;  /* 0x0000004c03037c10 */ /* 0x000fc60008ffe4ff */
        /* <DEDUP_REMOVED lines=18> */
[----:B------:R-:W-:Y:S01]  /*32980*/  STL [R1+0x541c], R19 ;  /* 0x00541c1301007387 */ /* 0x000fe20000100800 */
[----:B0-----:R-:W-:Y:S02]  /*32990*/  IADD3.X R2, PT, PT, R38, UR76, RZ, P5, !PT ;  /* 0x0000004c26027c10 */ /* 0x001fe4000affe4ff */
[----:B-1----:R-:W-:-:S03]  /*329a0*/  IADD3 R18, P5, PT, R37, UR10, RZ ;  /* 0x0000000a25127c10 */ /* 0x002fc6000ffbe0ff */
[----:B------:R0:W-:Y:S04]  /*329b0*/  STL [R1+0x53e8], R2 ;  /* 0x0053e80201007387 */ /* 0x0001e80000100800 */
        /* <DEDUP_REMOVED lines=12> */
[----:B------:R-:W-:Y:S01]  /*32a80*/  STL [R1+0x543c], R18 ;  /* 0x00543c1201007387 */ /* 0x000fe20000100800 */
[----:B------:R-:W-:-:S03]  /*32a90*/  IADD3.X R8, PT, PT, R9, UR76, RZ, P2, !PT ;  /* 0x0000004c09087c10 */ /* 0x000fc600097fe4ff */
[----:B------:R1:W-:Y:S01]  /*32aa0*/  STL [R1+0x5408], R3 ;  /* 0x0054080301007387 */ /* 0x0003e20000100800 */
[----:B0-----:R-:W-:-:S05]  /*32ab0*/  IADD3 R2, P3, PT, R31, UR10, RZ ;  /* 0x0000000a1f027c10 */ /* 0x001fca000ff7e0ff */
[----:B------:R0:W-:Y:S01]  /*32ac0*/  STL [R1+0x5444], R2 ;  /* 0x0054440201007387 */ /* 0x0001e20000100800 */
[----:B-1----:R-:W-:-:S03]  /*32ad0*/  IADD3 R3, P2, PT, R30, UR10, RZ ;  /* 0x0000000a1e037c10 */ /* 0x002fc6000ff5e0ff */
        /* <DEDUP_REMOVED lines=21> */
[----:B-1----:R-:W-:-:S03]  /*32c30*/  IADD3.X R8, PT, PT, R17, UR76, RZ, P6, !PT ;  /* 0x0000004c11087c10 */ /* 0x002fc6000b7fe4ff */
[----:B------:R0:W-:Y:S01]  /*32c40*/  STL [R1+0x5448], R2 ;  /* 0x0054480201007387 */ /* 0x0001e20000100800 */
[----:B--2---:R-:W-:-:S03]  /*32c50*/  IADD3.X R3, PT, PT, R22, UR76, RZ, P5, !PT ;  /* 0x0000004c16037c10 */ /* 0x004fc6000affe4ff */
[----:B------:R1:W-:Y:S01]  /*32c60*/  STL [R1+0x5c50], R8 ;  /* 0x005c500801007387 */ /* 0x0003e20000100800 */
[----:B0-----:R-:W-:-:S05]  /*32c70*/  IADD3.X R2, PT, PT, R61, UR76, RZ, P1, !PT ;  /* 0x0000004c3d027c10 */ /* 0x001fca0008ffe4ff */
[----:B------:R1:W-:Y:S04]  /*32c80*/  STL [R1+0x5c60], R2 ;  /* 0x005c600201007387 */ /* 0x0003e80000100800 */
[----:B------:R1:W-:Y:S02]  /*32c90*/  STL [R1+0x5c58], R3 ;  /* 0x005c580301007387 */ /* 0x0003e40000100800 */
.L_x_1:
[----:B------:R-:W2:Y:S01]  /*32ca0*/  LDL R9, [R1+0x2fb4] ;  /* 0x002fb40001097983 */ /* 0x000ea20000100800 */
[----:B-1----:R-:W0:Y:S03]  /*32cb0*/  LDC R2, c[0x0][0x3a0] ;  /* 0x0000e800ff027b82 */ /* 0x002e260000000800 */
[----:B--2---:R1:W-:Y:S04]  /*32cc0*/  STL [R1+0x7530], R9 ;  /* 0x0075300901007387 */ /* 0x0043e80000100800 */
[----:B------:R-:W2:Y:S04]  /*32cd0*/  LDL R8, [R1+0x2fbc] ;  /* 0x002fbc0001087983 */ /* 0x000ea80000100800 */
[----:B-1----:R-:W0:Y:S04]  /*32ce0*/  LDL R9, [R1+0x3ce0] ;  /* 0x003ce00001097983 */ /* 0x002e280000100800 */
        /* <DEDUP_REMOVED lines=957> */
[----:B-----5:R-:W-:Y:S04]  /*368c0*/  STL [R1+0x658c], R15 ;  /* 0x00658c0f01007387 */ /* 0x020fe80000100800 */
[----:B------:R-:W-:Y:S04]  /*368d0*/  STL [R1+0x6588], R14 ;  /* 0x0065880e01007387 */ /* 0x000fe80000100800 */
[----:B------:R-:W-:Y:S04]  /*368e0*/  STL [R1+0x6584], R13 ;  /* 0x0065840d01007387 */ /* 0x000fe80000100800 */
[----:B------:R-:W-:Y:S04]  /*368f0*/  STL [R1+0x6580], R12 ;  /* 0x0065800c01007387 */ /* 0x000fe80000100800 */
[----:B------:R-:W-:Y:S04]  /*36900*/  STL [R1+0x657c], R7 ;  /* 0x00657c0701007387 */ /* 0x000fe80000100800 */
[----:B------:R-:W-:Y:S04]  /*36910*/  STL [R1+0x6578], R6 ;  /* 0x0065780601007387 */ /* 0x000fe80000100800 */
[----:B------:R-:W-:Y:S01]  /*36920*/  STL [R1+0x6590], R6 ;  /* 0x0065900601007387 */ /* 0x000fe20000100800 */
[----:B0-----:R-:W-:-:S03]  /*36930*/  IMAD R2, R9, -0x40, R2 ;  /* 0xffffffc009027824 */ /* 0x001fc600078e0202 */
[----:B------:R-:W-:Y:S04]  /*36940*/  STL [R1+0x6574], R5 ;  /* 0x0065740501007387 */ /* 0x000fe80000100800 */
[----:B------:R-:W-:Y:S04]  /*36950*/  STL [R1+0x6570], R4 ;  /* 0x0065700401007387 */ /* 0x000fe80000100800 */
[----:B------:R-:W-:Y:S04]  /*36960*/  STL [R1+0x6594], R4 ;  /* 0x0065940401007387 */ /* 0x000fe80000100800 */
[----:B------:R-:W-:Y:S04]  /*36970*/  STL [R1+0x656c], R0 ;  /* 0x00656c0001007387 */ /* 0x000fe80000100800 */
[----:B------:R-:W2:Y:S01]  /*36980*/  LDL.LU R9, [R1+0x7530] ;  /* 0x0075300001097983 */ /* 0x000ea20000300800 */
[----:B------:R-:W-:-:S02]  /*36990*/  ISETP.GT.AND P0, PT, R2, RZ, PT ;  /* 0x000000ff0200720c */ /* 0x000fc40003f04270 */
[----:B-1----:R-:W-:-:S11]  /*369a0*/  PRMT R59, RZ, 0x7610, R59 ;  /* 0x00007610ff3b7816 */ /* 0x002fd6000000003b */
[----:B--2---:R-:W2:Y:S04]  /*369b0*/  @P0 LDG.E.U8 R59, desc[UR8][R8.64] ;  /* 0x00000008083b0981 */ /* 0x004ea8000c1e1100 */
[----:B--2---:R0:W-:Y:S04]  /*369c0*/  STL [R1+0x2f48], R59 ;  /* 0x002f483b01007387 */ /* 0x0041e80000100800 */
[----:B0-----:R-:W2:Y:S04]  /*369d0*/  LDL.LU R59, [R1+0x752c] ;  /* 0x00752c00013b7983 */ /* 0x001ea80000300800 */
[----:B------:R-:W3:Y:S04]  /*369e0*/  LDL R8, [R1+0x2fac] ;  /* 0x002fac0001087983 */ /* 0x000ee80000100800 */
[----:B------:R-:W3:Y:S01]  /*369f0*/  LDL R9, [R1+0x2fc0] ;  /* 0x002fc00001097983 */ /* 0x000ee20000100800 */
[----:B------:R-:W-:-:S02]  /*36a00*/  PRMT R60, RZ, 0x7610, R60 ;  /* 0x00007610ff3c7816 */ /* 0x000fc4000000003c */
[----:B---3--:R-:W-:-:S04]  /*36a10*/  @P0 LOP3.LUT R9, R9, R8, RZ, 0x3c, !PT ;  /* 0x0000000809090212 */ /* 0x008fc800078e3cff */
[----:B------:R-:W-:-:S04]  /*36a20*/  @P0 LOP3.LUT R8, R9, R8, RZ, 0x3c, !PT ;  /* 0x0000000809080212 */ /* 0x000fc800078e3cff */
[----:B------:R-:W-:-:S05]  /*36a30*/  @P0 LOP3.LUT R9, R9, R8, RZ, 0x3c, !PT ;  /* 0x0000000809090212 */ /* 0x000fca00078e3cff */
[----:B------:R-:W3:Y:S04]  /*36a40*/  @P0 LDG.E.U8 R60, desc[UR8][R8.64] ;  /* 0x00000008083c0981 */ /* 0x000ee8000c1e1100 */
[----:B---3--:R0:W-:Y:S04]  /*36a50*/  STL [R1+0x2f44], R60 ;  /* 0x002f443c01007387 */ /* 0x0081e80000100800 */
[----:B0-----:R-:W3:Y:S04]  /*36a60*/  LDL.LU R60, [R1+0x7528] ;  /* 0x00752800013c7983 */ /* 0x001ee80000300800 */
[----:B------:R-:W4:Y:S04]  /*36a70*/  LDL R8, [R1+0x2fa4] ;  /* 0x002fa40001087983 */ /* 0x000f280000100800 */
[----:B------:R-:W4:Y:S01]  /*36a80*/  LDL R9, [R1+0x2fc4] ;  /* 0x002fc40001097983 */ /* 0x000f220000100800 */
[----:B------:R-:W-:-:S02]  /*36a90*/  PRMT R61, RZ, 0x7610, R61 ;  /* 0x00007610ff3d7816 */ /* 0x000fc4000000003d */
[----:B----4-:R-:W-:-:S04]  /*36aa0*/  @P0 LOP3.LUT R9, R9, R8, RZ, 0x3c, !PT ;  /* 0x0000000809090212 */ /* 0x010fc800078e3cff */
[----:B------:R-:W-:-:S04]  /*36ab0*/  @P0 LOP3.LUT R8, R9, R8, RZ, 0x3c, !PT ;  /* 0x0000000809080212 */ /* 0x000fc800078e3cff */
[----:B------:R-:W-:-:S05]  /*36ac0*/  @P0 LOP3.LUT R9, R9, R8, RZ, 0x3c, !PT ;  /* 0x0000000809090212 */ /* 0x000fca00078e3cff */
[----:B------:R-:W4:Y:S04]  /*36ad0*/  @P0 LDG.E.U8 R61, desc[UR8][R8.64] ;  /* 0x00000008083d0981 */ /* 0x000f28000c1e1100 */
[----:B----4-:R0:W-:Y:S04]  /*36ae0*/  STL [R1+0x2f40], R61 ;  /* 0x002f403d01007387 */ /* 0x0101e80000100800 */
[----:B0-----:R-:W4:Y:S04]  /*36af0*/  LDL.LU R61, [R1+0x7524] ;  /* 0x00752400013d7983 */ /* 0x001f280000300800 */
[----:B------:R-:W2:Y:S04]  /*36b00*/  LDL R8, [R1+0x2f9c] ;  /* 0x002f9c0001087983 */ /* 0x000ea80000100800 */
[----:B------:R-:W2:Y:S01]  /*36b10*/  LDL R9, [R1+0x2fc8] ;  /* 0x002fc80001097983 */ /* 0x000ea20000100800 */
[----:B---3--:R-:W-:-:S02]  /*36b20*/  PRMT R60, RZ, 0x7610, R60 ;  /* 0x00007610ff3c7816 */ /* 0x008fc4000000003c */
[----:B--2---:R-:W-:-:S04]  /*36b30*/  @P0 LOP3.LUT R9, R9, R8, RZ, 0x3c, !PT ;  /* 0x0000000809090212 */ /* 0x004fc800078e3cff */
[----:B------:R-:W-:-:S04]  /*36b40*/  @P0 LOP3.LUT R8, R9, R8, RZ, 0x3c, !PT ;  /* 0x0000000809080212 */ /* 0x000fc800078e3cff */
[----:B------:R-:W-:-:S05]  /*36b50*/  @P0 LOP3.LUT R9, R9, R8, RZ, 0x3c, !PT ;  /* 0x0000000809090212 */ /* 0x000fca00078e3cff */
[----:B------:R-:W2:Y:S04]  /*36b60*/  @P0 LDG.E.U8 R60, desc[UR8][R8.64] ;  /* 0x00000008083c0981 */ /* 0x000ea8000c1e1100 */
[----:B--2---:R0:W-:Y:S04]  /*36b70*/  STL [R1+0x2f3c], R60 ;  /* 0x002f3c3c01007387 */ /* 0x0041e80000100800 */
[----:B0-----:R-:W2:Y:S04]  /*36b80*/  LDL.LU R60, [R1+0x7520] ;  /* 0x00752000013c7983 */ /* 0x001ea80000300800 */
[----:B------:R-:W3:Y:S04]  /*36b90*/  LDL R8, [R1+0x2f94] ;  /* 0x002f940001087983 */ /* 0x000ee80000100800 */
[----:B------:R-:W3:Y:S01]  /*36ba0*/  LDL R9, [R1+0x2fcc] ;  /* 0x002fcc0001097983 */ /* 0x000ee20000100800 */
[----:B----4-:R-:W-:-:S02]  /*36bb0*/  PRMT R61, RZ, 0x7610, R61 ;  /* 0x00007610ff3d7816 */ /* 0x010fc4000000003d */
        /* <DEDUP_REMOVED lines=8> */
[----:B--2---:R-:W-:-:S02]  /*36c40*/  PRMT R60, RZ, 0x7610, R60 ;  /* 0x00007610ff3c7816 */ /* 0x004fc4000000003c */
[----:B----4-:R-:W-:-:S04]  /*36c50*/  @P0 LOP3.LUT R9, R9, R8, RZ, 0x3c, !PT ;  /* 0x0000000809090212 */ /* 0x010fc800078e3cff */
[----:B------:R-:W-:-:S04]  /*36c60*/  @P0 LOP3.LUT R8, R9, R8, RZ, 0x3c, !PT ;  /* 0x0000000809080212 */ /* 0x000fc800078e3cff */
[----:B------:R-:W-:-:S05]  /*36c70*/  @P0 LOP3.LUT R9, R9, R8, RZ, 0x3c, !PT ;  /* 0x0000000809090212 */ /* 0x000fca00078e3cff */
[----:B------:R-:W2:Y:S04]  /*36c80*/  @P0 LDG.E.U8 R60, desc[UR8][R8.64] ;  /* 0x00000008083c0981 */ /* 0x000ea8000c1e1100 */
[----:B--2---:R0:W-:Y:S04]  /*36c90*/  STL [R1+0x2f34], R60 ;  /* 0x002f343c01007387 */ /* 0x0041e80000100800 */
[----:B0-----:R-:W2:Y:S04]  /*36ca0*/  LDL.LU R60, [R1+0x7518] ;  /* 0x00751800013c7983 */ /* 0x001ea80000300800 */
[----:B------:R-:W4:Y:S04]  /*36cb0*/  LDL R8, [R1+0x2f84] ;  /* 0x002f840001087983 */ /* 0x000f280000100800 */
[----:B------:R-:W4:Y:S01]  /*36cc0*/  LDL R9, [R1+0x2fb0] ;  /* 0x002fb00001097983 */ /* 0x000f220000100800 */
[----:B---3--:R-:W-:-:S02]  /*36cd0*/  PRMT R61, RZ, 0x7610, R61 ;  /* 0x00007610ff3d7816 */ /* 0x008fc4000000003d */
[----:B----4-:R-:W-:-:S04]  /*36ce0*/  @P0 LOP3.LUT R9, R9, R8, RZ, 0x3c, !PT ;  /* 0x0000000809090212 */ /* 0x010fc800078e3cff */
        /* <DEDUP_REMOVED lines=83> */
[----:B------:R-:W2:Y:S01]  /*37220*/  @P0 LDG.E.U8 R60, desc[UR8][R8.64] ;  /* 0x00000008083c0981 */ /* 0x000ea2000c1e1100 */
[----:B------:R-:W-:-:S03]  /*37230*/  ISETP.GT.AND P1, PT, R2, 0x1, PT ;  /* 0x000000010200780c */ /* 0x000fc60003f24270 */
        /* <DEDUP_REMOVED lines=8114> */
[----:B------:R-:W-:-:S02]  /*56d60*/  PRMT R58, RZ, 0x7610, R58 ;  /* 0x00007610ff3a7816 */ /* 0x000fc4000000003a */
[----:B--2---:R-:W-:-:S04]  /*56d70*/  @P0 LOP3.LUT R9, R9, R8, RZ, 0x3c, !PT ;  /* 0x0000000809090212 */ /* 0x004fc800078e3cff */
[----:B------:R-:W-:-:S04]  /*56d80*/  @P0 LOP3.LUT R8, R9, R8, RZ, 0x3c, !PT ;  /* 0x0000000809080212 */ /* 0x000fc800078e3cff */
[----:B------:R-:W-:-:S05]  /*56d90*/  @P0 LOP3.LUT R9, R9, R8, RZ, 0x3c, !PT ;  /* 0x0000000809090212 */ /* 0x000fca00078e3cff */
[----:B------:R-:W2:Y:S01]  /*56da0*/  @P0 LDG.E.U8 R58, desc[UR8][R8.64] ;  /* 0x00000008083a0981 */ /* 0x000ea2000c1e1100 */
[----:B------:R-:W-:-:S03]  /*56db0*/  ISETP.GT.AND P1, PT, R2, 0x39, PT ;  /* 0x000000390200780c */ /* 0x000fc60003f24270 */
[----:B--2---:R0:W-:Y:S04]  /*56dc0*/  STL [R1+0x14c], R58 ;  /* 0x00014c3a01007387 */ /* 0x0041e80000100800 */
[----:B0-----:R-:W2:Y:S04]  /*56dd0*/  LDL.LU R58, [R1+0x66f0] ;  /* 0x0066f000013a7983 */ /* 0x001ea80000300800 */
[----:B------:R-:W2:Y:S04]  /*56de0*/  LDL R8, [R1+0x4060] ;  /* 0x0040600001087983 */ /* 0x000ea80000100800 */
[----:B------:R-:W2:Y:S01]  /*56df0*/  LDL R9, [R1+0x4064] ;  /* 0x0040640001097983 */ /* 0x000ea20000100800 */
[----:B------:R-:W-:-:S02]  /*56e00*/  PRMT R57, RZ, 0x7610, R57 ;  /* 0x00007610ff397816 */ /* 0x000fc40000000039 */
[----:B--2---:R-:W-:-:S04]  /*56e10*/  @P1 LOP3.LUT R9, R9, R8, RZ, 0x3c, !PT ;  /* 0x0000000809091212 */ /* 0x004fc800078e3cff */
[----:B------:R-:W-:-:S04]  /*56e20*/  @P1 LOP3.LUT R8, R9, R8, RZ, 0x3c, !PT ;  /* 0x0000000809081212 */ /* 0x000fc800078e3cff */
[----:B------:R-:W-:-:S05]  /*56e30*/  @P1 LOP3.LUT R9, R9, R8, RZ, 0x3c, !PT ;  /* 0x0000000809091212 */ /* 0x000fca00078e3cff */
[----:B------:R-:W2:Y:S04]  /*56e40*/  @P1 LDG.E.U8 R57, desc[UR8][R8.64] ;  /* 0x0000000808391981 */ /* 0x000ea8000c1e1100 */
        /* <DEDUP_REMOVED lines=316> */
[----:B------:R0:W2:Y:S04]  /*58210*/  @P1 LDG.E.U8 R7, desc[UR8][R8.64] ;  /* 0x0000000808071981 */ /* 0x0000a8000c1e1100 */
[----:B------:R-:W0:Y:S04]  /*58220*/  LDL R8, [R1+0x3f40] ;  /* 0x003f400001087983 */ /* 0x000e280000100800 */
[----:B------:R-:W0:Y:S01]  /*58230*/  LDL R9, [R1+0x3f44] ;  /* 0x003f440001097983 */ /* 0x000e220000100800 */
[----:B------:R-:W-:Y:S02]  /*58240*/  PRMT R22, RZ, 0x7610, R22 ;  /* 0x00007610ff167816 */ /* 0x000fe40000000016 */
[----:B0-----:R-:W-:-:S04]  /*58250*/  @P1 LOP3.LUT R9, R9, R8, RZ, 0x3c, !PT ;  /* 0x0000000809091212 */ /* 0x001fc800078e3cff */
[----:B------:R-:W-:-:S04]  /*58260*/  @P1 LOP3.LUT R8, R9, R8, RZ, 0x3c, !PT ;  /* 0x0000000809081212 */ /* 0x000fc800078e3cff */
[----:B------:R-:W-:-:S05]  /*58270*/  @P1 LOP3.LUT R9, R9, R8, RZ, 0x3c, !PT ;  /* 0x0000000809091212 */ /* 0x000fca00078e3cff */
[----:B------:R-:W3:Y:S04]  /*58280*/  @P1 LDG.E.U8 R22, desc[UR8][R8.64] ;  /* 0x0000000808161981 */ /* 0x000ee8000c1e1100 */
[----:B--2---:R0:W-:Y:S04]  /*58290*/  STL [R1+0x9c], R7 ;  /* 0x00009c0701007387 */ /* 0x0041e80000100800 */
[----:B0-----:R-:W2:Y:S04]  /*582a0*/  LDL R7, [R1+0x3f1c] ;  /* 0x003f1c0001077983 */ /* 0x001ea80000100800 */
[----:B---3--:R0:W-:Y:S04]  /*582b0*/  STL [R1+0x98], R22 ;  /* 0x0000981601007387 */ /* 0x0081e80000100800 */
[----:B0-----:R-:W3:Y:S04]  /*582c0*/  LDL.LU R22, [R1+0x6660] ;  /* 0x0066600001167983 */ /* 0x001ee80000300800 */
        /* <DEDUP_REMOVED lines=34> */
[----:B------:R-:W-:-:S03]  /*584f0*/  PRMT R4, RZ, 0x7610, R4 ;  /* 0x00007610ff047816 */ /* 0x000fc60000000004 */
[----:B--2---:R0:W-:Y:S04]  /*58500*/  STL [R1+0x78], R18 ;  /* 0x0000781201007387 */ /* 0x0041e80000100800 */
[----:B0-----:R-:W2:Y:S04]  /*58510*/  LDL.LU R18, [R1+0x6650] ;  /* 0x0066500001127983 */ /* 0x001ea80000300800 */
[----:B------:R-:W2:Y:S01]  /*58520*/  LDL R9, [R1+0x3f18] ;  /* 0x003f180001097983 */ /* 0x000ea20000100800 */
[----:B------:R-:W-:Y:S01]  /*58530*/  @P1 IMAD.MOV.U32 R8, RZ, RZ, R7 ;  /* 0x000000ffff081224 */ /* 0x000fe200078e0007 */
[----:B------:R-:W-:-:S02]  /*58540*/  PRMT R6, RZ, 0x7610, R6 ;  /* 0x00007610ff067816 */ /* 0x000fc40000000006 */
[----:B------:R-:W3:Y:S04]  /*58550*/  LDL R7, [R1+0x3ef4] ;  /* 0x003ef40001077983 */ /* 0x000ee80000100800 */
[----:B--2---:R0:W2:Y:S04]  /*58560*/  @P1 LDG.E.U8 R4, desc[UR8][R8.64] ;  /* 0x0000000808041981 */ /* 0x0040a8000c1e1100 */
[----:B------:R-:W0:Y:S04]  /*58570*/  LDL R8, [R1+0x3f10] ;  /* 0x003f100001087983 */ /* 0x000e280000100800 */
[----:B------:R-:W0:Y:S02]  /*58580*/  LDL R9, [R1+0x3f14] ;  /* 0x003f140001097983 */ /* 0x000e240000100800 */
[----:B0-----:R-:W-:-:S04]  /*58590*/  @P1 LOP3.LUT R9, R9, R8, RZ, 0x3c, !PT ;  /* 0x0000000809091212 */ /* 0x001fc800078e3cff */
[----:B------:R-:W-:-:S04]  /*585a0*/  @P1 LOP3.LUT R8, R9, R8, RZ, 0x3c, !PT ;  /* 0x0000000809081212 */ /* 0x000fc800078e3cff */
[----:B------:R-:W-:Y:S01]  /*585b0*/  @P1 LOP3.LUT R9, R9, R8, RZ, 0x3c, !PT ;  /* 0x0000000809091212 */ /* 0x000fe200078e3cff */
[----:B--2---:R-:W-:Y:S04]  /*585c0*/  STL [R1+0x6598], R4 ;  /* 0x0065980401007387 */ /* 0x004fe80000100800 */
[----:B------:R0:W2:Y:S04]  /*585d0*/  @P1 LDG.E.U8 R6, desc[UR8][R8.64] ;  /* 0x0000000808061981 */ /* 0x0000a8000c1e1100 */
[----:B------:R-:W0:Y:S04]  /*585e0*/  LDL R8, [R1+0x3f08] ;  /* 0x003f080001087983 */ /* 0x000e280000100800 */
[----:B------:R-:W0:Y:S01]  /*585f0*/  LDL R9, [R1+0x3f0c] ;  /* 0x003f0c0001097983 */ /* 0x000e220000100800 */
[----:B------:R-:W-:-:S02]  /*58600*/  PRMT R15, RZ, 0x7610, R15 ;  /* 0x00007610ff0f7816 */ /* 0x000fc4000000000f */
        /* <DEDUP_REMOVED lines=21> */
[----:B------:R-:W4:Y:S01]  /*58760*/  LDL R9, [R1+0x3ef0] ;  /* 0x003ef00001097983 */ /* 0x000f220000100800 */
[----:B------:R-:W-:Y:S01]  /*58770*/  PRMT R12, RZ, 0x7610, R12 ;  /* 0x00007610ff0c7816 */ /* 0x000fe2000000000c */
[----:B---3--:R-:W-:-:S02]  /*58780*/  @P1 IMAD.MOV.U32 R8, RZ, RZ, R7 ;  /* 0x000000ffff081224 */ /* 0x008fc400078e0007 */
[----:B--2---:R-:W-:Y:S01]  /*58790*/  STL [R1+0x65a8], R13 ;  /* 0x0065a80d01007387 */ /* 0x004fe20000100800 */
[----:B------:R-:W-:-:S03]  /*587a0*/  PRMT R0, RZ, 0x7610, R0 ;  /* 0x00007610ff007816 */ /* 0x000fc60000000000 */
[----:B------:R-:W2:Y:S04]  /*587b0*/  LDL R7, [R1+0x3ecc] ;  /* 0x003ecc0001077983 */ /* 0x000ea80000100800 */
[----:B----4-:R0:W3:Y:S04]  /*587c0*/  @P1 LDG.E.U8 R12, desc[UR8][R8.64] ;  /* 0x00000008080c1981 */ /* 0x0100e8000c1e1100 */
[----:B------:R-:W0:Y:S04]  /*587d0*/  LDL R8, [R1+0x3ee8] ;  /* 0x003ee80001087983 */ /* 0x000e280000100800 */
[----:B------:R-:W0:Y:S02]  /*587e0*/  LDL R9, [R1+0x3eec] ;  /* 0x003eec0001097983 */ /* 0x000e240000100800 */
[----:B0-----:R-:W-:-:S04]  /*587f0*/  @P1 LOP3.LUT R9, R9, R8, RZ, 0x3c, !PT ;  /* 0x0000000809091212 */ /* 0x001fc800078e3cff */
[----:B------:R-:W-:-:S04]  /*58800*/  @P1 LOP3.LUT R8, R9, R8, RZ, 0x3c, !PT ;  /* 0x0000000809081212 */ /* 0x000fc800078e3cff */
[----:B------:R-:W-:Y:S01]  /*58810*/  @P1 LOP3.LUT R9, R9, R8, RZ, 0x3c, !PT ;  /* 0x0000000809091212 */ /* 0x000fe200078e3cff */
[----:B---3--:R-:W-:Y:S04]  /*58820*/  STL [R1+0x65ac], R12 ;  /* 0x0065ac0c01007387 */ /* 0x008fe80000100800 */
[----:B------:R0:W3:Y:S04]  /*58830*/  @P1 LDG.E.U8 R0, desc[UR8][R8.64] ;  /* 0x0000000808001981 */ /* 0x0000e8000c1e1100 */
[----:B------:R-:W0:Y:S04]  /*58840*/  LDL R8, [R1+0x3ee0] ;  /* 0x003ee00001087983 */ /* 0x000e280000100800 */
[----:B------:R-:W0:Y:S01]  /*58850*/  LDL R9, [R1+0x3ee4] ;  /* 0x003ee40001097983 */ /* 0x000e220000100800 */
[----:B------:R-:W-:-:S02]  /*58860*/  ISETP.GT.AND P0, PT, R2, 0x3c, PT ;  /* 0x0000003c0200780c */ /* 0x000fc40003f04270 */
[----:B------:R-:W-:-:S11]  /*58870*/  PRMT R17, RZ, 0x7610, R17 ;  /* 0x00007610ff117816 */ /* 0x000fd60000000011 */
[----:B0-----:R-:W-:-:S04]  /*58880*/  @P0 LOP3.LUT R9, R9, R8, RZ, 0x3c, !PT ;  /* 0x0000000809090212 */ /* 0x001fc800078e3cff */
[----:B------:R-:W-:-:S04]  /*58890*/  @P0 LOP3.LUT R8, R9, R8, RZ, 0x3c, !PT ;  /* 0x0000000809080212 */ /* 0x000fc800078e3cff */
[----:B------:R-:W-:-:S05]  /*588a0*/  @P0 LOP3.LUT R9, R9, R8, RZ, 0x3c, !PT ;  /* 0x0000000809090212 */ /* 0x000fca00078e3cff */
[----:B------:R-:W4:Y:S04]  /*588b0*/  @P0 LDG.E.U8 R17, desc[UR8][R8.64] ;  /* 0x0000000808110981 */ /* 0x000f28000c1e1100 */
[----:B---3--:R-:W-:Y:S04]  /*588c0*/  STL [R1+0x65b0], R0 ;  /* 0x0065b00001007387 */ /* 0x008fe80000100800 */
[----:B----4-:R0:W-:Y:S04]  /*588d0*/  STL [R1+0x48], R17 ;  /* 0x0000481101007387 */ /* 0x0101e80000100800 */
        /* <DEDUP_REMOVED lines=21> */
[----:B------:R-:W-:-:S03]  /*58a30*/  @P0 IMAD.MOV.U32 R8, RZ, RZ, R7 ;  /* 0x000000ffff080224 */ /* 0x000fc600078e0007 */
[----:B------:R-:W3:Y:S04]  /*58a40*/  LDL R7, [R1+0x3eac] ;  /* 0x003eac0001077983 */ /* 0x000ee80000100800 */
[----:B--2---:R-:W2:Y:S04]  /*58a50*/  @P0 LDG.E.U8 R10, desc[UR8][R8.64] ;  /* 0x00000008080a0981 */ /* 0x004ea8000c1e1100 */
        /* <DEDUP_REMOVED lines=9> */
[----:B------:R-:W3:Y:S04]  /*58af0*/  LDL R8, [R1+0x3eb8] ;  /* 0x003eb80001087983 */ /* 0x000ee80000100800 */
[----:B------:R-:W3:Y:S01]  /*58b00*/  LDL R9, [R1+0x3ebc] ;  /* 0x003ebc0001097983 */ /* 0x000ee20000100800 */
[----:B------:R-:W-:-:S03]  /*58b10*/  PRMT R14, RZ, 0x7610, R14 ;  /* 0x00007610ff0e7816 */ /* 0x000fc6000000000e */
[----:B--2---:R0:W-:Y:S04]  /*58b20*/  STL [R1+0x661c], R15 ;  /* 0x00661c0f01007387 */ /* 0x0041e80000100800 */
[----:B0-----:R-:W2:Y:S01]  /*58b30*/  LDL R15, [R1+0x3eb4] ;  /* 0x003eb400010f7983 */ /* 0x001ea20000100800 */
[----:B---3--:R-:W-:-:S04]  /*58b40*/  @P0 LOP3.LUT R9, R9, R8, RZ, 0x3c, !PT ;  /* 0x0000000809090212 */ /* 0x008fc800078e3cff */
[----:B------:R-:W-:-:S04]  /*58b50*/  @P0 LOP3.LUT R8, R9, R8, RZ, 0x3c, !PT ;  /* 0x0000000809080212 */ /* 0x000fc800078e3cff */
[----:B------:R-:W-:-:S05]  /*58b60*/  @P0 LOP3.LUT R9, R9, R8, RZ, 0x3c, !PT ;  /* 0x0000000809090212 */ /* 0x000fca00078e3cff */
[----:B------:R2:W3:Y:S04]  /*58b70*/  @P0 LDG.E.U8 R14, desc[UR8][R8.64] ;  /* 0x00000008080e0981 */ /* 0x0004e8000c1e1100 */
[----:B------:R-:W4:Y:S01]  /*58b80*/  LDL R9, [R1+0x3eb0] ;  /* 0x003eb00001097983 */ /* 0x000f220000100800 */
[----:B------:R-:W-:Y:S01]  /*58b90*/  PRMT R13, RZ, 0x7610, R13 ;  /* 0x00007610ff0d7816 */ /* 0x000fe2000000000d */
[----:B--2---:R-:W-:Y:S02]  /*58ba0*/  @P0 IMAD.MOV.U32 R8, RZ, RZ, R15 ;  /* 0x000000ffff080224 */ /* 0x004fe400078e000f */
[----:B---3--:R0:W-:Y:S01]  /*58bb0*/  STL [R1+0x6620], R14 ;  /* 0x0066200e01007387 */ /* 0x0081e20000100800 */
[----:B------:R-:W-:-:S03]  /*58bc0*/  PRMT R12, RZ, 0x7610, R12 ;  /* 0x00007610ff0c7816 */ /* 0x000fc6000000000c */
[----:B------:R-:W2:Y:S04]  /*58bd0*/  LDL R15, [R1+0x3e90] ;  /* 0x003e9000010f7983 */ /* 0x000ea80000100800 */
[----:B----4-:R1:W3:Y:S04]  /*58be0*/  @P0 LDG.E.U8 R13, desc[UR8][R8.64] ;  /* 0x00000008080d0981 */ /* 0x0102e8000c1e1100 */
[----:B0-----:R-:W4:Y:S04]  /*58bf0*/  LDL R14, [R1+0x3e94] ;  /* 0x003e9400010e7983 */ /* 0x001f280000100800 */
[----:B------:R-:W2:Y:S01]  /*58c00*/  LDL R9, [R1+0x3ea8] ;  /* 0x003ea80001097983 */ /* 0x000ea20000100800 */
[----:B-1----:R-:W-:-:S03]  /*58c10*/  @P0 IMAD.MOV.U32 R8, RZ, RZ, R7 ;  /* 0x000000ffff080224 */ /* 0x002fc600078e0007 */
[----:B---3--:R-:W-:Y:S01]  /*58c20*/  STL [R1+0x6624], R13 ;  /* 0x0066240d01007387 */ /* 0x008fe20000100800 */
[----:B------:R-:W-:-:S03]  /*58c30*/  PRMT R6, RZ, 0x7610, R6 ;  /* 0x00007610ff067816 */ /* 0x000fc60000000006 */
[----:B------:R-:W3:Y:S04]  /*58c40*/  LDL R7, [R1+0x3e8c] ;  /* 0x003e8c0001077983 */ /* 0x000ee80000100800 */
[----:B--2---:R0:W2:Y:S04]  /*58c50*/  @P0 LDG.E.U8 R12, desc[UR8][R8.64] ;  /* 0x00000008080c0981 */ /* 0x0040a8000c1e1100 */
[----:B------:R-:W0:Y:S04]  /*58c60*/  LDL R8, [R1+0x3ea0] ;  /* 0x003ea00001087983 */ /* 0x000e280000100800 */
[----:B------:R-:W0:Y:S02]  /*58c70*/  LDL R9, [R1+0x3ea4] ;  /* 0x003ea40001097983 */ /* 0x000e240000100800 */
[----:B0-----:R-:W-:-:S04]  /*58c80*/  @P0 LOP3.LUT R9, R9, R8, RZ, 0x3c, !PT ;  /* 0x0000000809090212 */ /* 0x001fc800078e3cff */
[----:B------:R-:W-:-:S04]  /*58c90*/  @P0 LOP3.LUT R8, R9, R8, RZ, 0x3c, !PT ;  /* 0x0000000809080212 */ /* 0x000fc800078e3cff */
[----:B------:R-:W-:-:S05]  /*58ca0*/  @P0 LOP3.LUT R9, R9, R8, RZ, 0x3c, !PT ;  /* 0x0000000809090212 */ /* 0x000fca00078e3cff */
[----:B------:R-:W3:Y:S04]  /*58cb0*/  @P0 LDG.E.U8 R6, desc[UR8][R8.64] ;  /* 0x0000000808060981 */ /* 0x000ee8000c1e1100 */
[----:B--2---:R0:W-:Y:S04]  /*58cc0*/  STL [R1+0x6628], R12 ;  /* 0x0066280c01007387 */ /* 0x0041e80000100800 */
[----:B------:R-:W2:Y:S04]  /*58cd0*/  LDL R8, [R1+0x3e98] ;  /* 0x003e980001087983 */ /* 0x000ea80000100800 */
[----:B------:R-:W2:Y:S04]  /*58ce0*/  LDL R9, [R1+0x3e9c] ;  /* 0x003e9c0001097983 */ /* 0x000ea80000100800 */
[----:B0-----:R-:W4:Y:S04]  /*58cf0*/  LDL R12, [R1+0x3e84] ;  /* 0x003e8400010c7983 */ /* 0x001f280000100800 */
[----:B---3--:R0:W-:Y:S04]  /*58d00*/  STL [R1+0x662c], R6 ;  /* 0x00662c0601007387 */ /* 0x0081e80000100800 */
[----:B0-----:R-:W3:Y:S01]  /*58d10*/  LDL R6, [R1+0x3e88] ;  /* 0x003e880001067983 */ /* 0x001ee20000100800 */
[----:B--2---:R-:W-:-:S02]  /*58d20*/  @P0 LOP3.LUT R9, R9, R8, RZ, 0x3c, !PT ;  /* 0x0000000809090212 */ /* 0x004fc400078e3cff */
[----:B------:R-:W-:Y:S02]  /*58d30*/  PRMT R4, RZ, 0x7610, R4 ;  /* 0x00007610ff047816 */ /* 0x000fe40000000004 */
[----:B------:R-:W-:-:S04]  /*58d40*/  @P0 LOP3.LUT R8, R9, R8, RZ, 0x3c, !PT ;  /* 0x0000000809080212 */ /* 0x000fc800078e3cff */
[----:B------:R-:W-:Y:S02]  /*58d50*/  @P0 LOP3.LUT R9, R9, R8, RZ, 0x3c, !PT ;  /* 0x0000000809090212 */ /* 0x000fe400078e3cff */
[----:B------:R-:W-:-:S03]  /*58d60*/  PRMT R0, RZ, 0x7610, R0 ;  /* 0x00007610ff007816 */ /* 0x000fc60000000000 */
[----:B------:R4:W2:Y:S01]  /*58d70*/  @P0 LDG.E.U8 R4, desc[UR8][R8.64] ;  /* 0x0000000808040981 */ /* 0x0008a2000c1e1100 */
[----:B------:R-:W-:Y:S01]  /*58d80*/  PRMT R3, RZ, 0x7610, R3 ;  /* 0x00007610ff037816 */ /* 0x000fe20000000003 */
[----:B----4-:R-:W-:Y:S02]  /*58d90*/  @P0 IMAD.MOV.U32 R8, RZ, RZ, R14 ;  /* 0x000000ffff080224 */ /* 0x010fe400078e000e */
[----:B------:R-:W-:-:S05]  /*58da0*/  @P0 IMAD.MOV.U32 R9, RZ, RZ, R15 ;  /* 0x000000ffff090224 */ /* 0x000fca00078e000f */
[----:B------:R0:W4:Y:S02]  /*58db0*/  @P0 LDG.E.U8 R0, desc[UR8][R8.64] ;  /* 0x0000000808000981 */ /* 0x000124000c1e1100 */
[----:B0-----:R-:W-:Y:S02]  /*58dc0*/  @P0 IMAD.MOV.U32 R8, RZ, RZ, R7 ;  /* 0x000000ffff080224 */ /* 0x001fe400078e0007 */
[----:B---3--:R-:W-:-:S05]  /*58dd0*/  @P0 IMAD.MOV.U32 R9, RZ, RZ, R6 ;  /* 0x000000ffff090224 */ /* 0x008fca00078e0006 */
[----:B------:R-:W3:Y:S04]  /*58de0*/  @P0 LDG.E.U8 R3, desc[UR8][R8.64] ;  /* 0x0000000808030981 */ /* 0x000ee8000c1e1100 */
[----:B--2---:R0:W-:Y:S04]  /*58df0*/  STL [R1+0x6630], R4 ;  /* 0x0066300401007387 */ /* 0x0041e80000100800 */
[----:B------:R-:W2:Y:S04]  /*58e00*/  LDL R15, [R1+0x3e70] ;  /* 0x003e7000010f7983 */ /* 0x000ea80000100800 */
[----:B------:R-:W2:Y:S04]  /*58e10*/  LDL R14, [R1+0x3e74] ;  /* 0x003e7400010e7983 */ /* 0x000ea80000100800 */
[----:B0-----:R-:W2:Y:S04]  /*58e20*/  LDL R4, [R1+0x3e7c] ;  /* 0x003e7c0001047983 */ /* 0x001ea80000100800 */
[----:B----4-:R-:W-:Y:S04]  /*58e30*/  STL [R1+0x6634], R0 ;  /* 0x0066340001007387 */ /* 0x010fe80000100800 */
[----:B------:R-:W4:Y:S04]  /*58e40*/  LDL R7, [R1+0x3e68] ;  /* 0x003e680001077983 */ /* 0x000f280000100800 */
[----:B------:R-:W2:Y:S04]  /*58e50*/  LDL R6, [R1+0x3e6c] ;  /* 0x003e6c0001067983 */ /* 0x000ea80000100800 */
[----:B---3--:R0:W-:Y:S04]  /*58e60*/  STL [R1+0xc], R3 ;  /* 0x00000c0301007387 */ /* 0x0081e80000100800 */
[----:B0-----:R-:W3:Y:S04]  /*58e70*/  LDL.LU R3, [R1+0x663c] ;  /* 0x00663c0001037983 */ /* 0x001ee80000300800 */
[----:B------:R-:W2:Y:S01]  /*58e80*/  LDL R9, [R1+0x3e80] ;  /* 0x003e800001097983 */ /* 0x000ea20000100800 */
[----:B------:R-:W-:Y:S01]  /*58e90*/  PRMT R5, RZ, 0x7610, R5 ;  /* 0x00007610ff057816 */ /* 0x000fe20000000005 */
[----:B------:R-:W-:Y:S01]  /*58ea0*/  @P0 IMAD.MOV.U32 R8, RZ, RZ, R12 ;  /* 0x000000ffff080224 */ /* 0x000fe200078e000c */
[----:B------:R-:W-:Y:S01]  /*58eb0*/  PRMT R0, RZ, 0x7610, R0 ;  /* 0x00007610ff007816 */ /* 0x000fe20000000000 */
[----:B------:R-:W3:Y:S04]  /*58ec0*/  LDL R12, [R1+0x3e60] ;  /* 0x003e6000010c7983 */ /* 0x000ee80000100800 */
[----:B--2---:R0:W2:Y:S04]  /*58ed0*/  @P0 LDG.E.U8 R5, desc[UR8][R8.64] ;  /* 0x0000000808050981 */ /* 0x0040a8000c1e1100 */
[----:B------:R-:W2:Y:S01]  /*58ee0*/  LDL R9, [R1+0x3e78] ;  /* 0x003e780001097983 */ /* 0x000ea20000100800 */
[----:B0-----:R-:W-:-:S05]  /*58ef0*/  @P0 IMAD.MOV.U32 R8, RZ, RZ, R4 ;  /* 0x000000ffff080224 */ /* 0x001fca00078e0004 */
[----:B--2---:R0:W2:Y:S04]  /*58f00*/  @P0 LDG.E.U8 R0, desc[UR8][R8.64] ;  /* 0x0000000808000981 */ /* 0x0040a8000c1e1100 */
[----:B------:R1:W-:Y:S04]  /*58f10*/  STL [R1+0x8], R5 ;  /* 0x0000080501007387 */ /* 0x0003e80000100800 */
[----:B------:R-:W2:Y:S04]  /*58f20*/  LDL R4, [R1+0x3e58] ;  /* 0x003e580001047983 */ /* 0x000ea80000100800 */
[----:B-1----:R-:W2:Y:S01]  /*58f30*/  LDL R5, [R1+0x3e64] ;  /* 0x003e640001057983 */ /* 0x002ea20000100800 */
[----:B------:R-:W-:-:S02]  /*58f40*/  PRMT R13, RZ, 0x7610, R13 ;  /* 0x00007610ff0d7816 */ /* 0x000fc4000000000d */
[----:B------:R-:W-:Y:S01]  /*58f50*/  ISETP.GT.AND P1, PT, R2, 0x3d, PT ;  /* 0x0000003d0200780c */ /* 0x000fe20003f24270 */
[----:B0-----:R-:W-:Y:S02]  /*58f60*/  @P0 IMAD.MOV.U32 R8, RZ, RZ, R14 ;  /* 0x000000ffff080224 */ /* 0x001fe400078e000e */
[----:B------:R-:W-:Y:S01]  /*58f70*/  @P0 IMAD.MOV.U32 R9, RZ, RZ, R15 ;  /* 0x000000ffff090224 */ /* 0x000fe200078e000f */
[----:B------:R-:W-:-:S04]  /*58f80*/  PRMT R61, RZ, 0x7610, R61 ;  /* 0x00007610ff3d7816 */ /* 0x000fc8000000003d */
[----:B------:R0:W2:Y:S01]  /*58f90*/  @P0 LDG.E.U8 R13, desc[UR8][R8.64] ;  /* 0x00000008080d0981 */ /* 0x0000a2000c1e1100 */
[----:B------:R-:W-:Y:S01]  /*58fa0*/  PRMT R60, RZ, 0x7610, R60 ;  /* 0x00007610ff3c7816 */ /* 0x000fe2000000003c */
[----:B0-----:R-:W-:Y:S02]  /*58fb0*/  @P0 IMAD.MOV.U32 R8, RZ, RZ, R6 ;  /* 0x000000ffff080224 */ /* 0x001fe400078e0006 */
[----:B----4-:R-:W-:-:S05]  /*58fc0*/  @P0 IMAD.MOV.U32 R9, RZ, RZ, R7 ;  /* 0x000000ffff090224 */ /* 0x010fca00078e0007 */
[----:B------:R3:W4:Y:S02]  /*58fd0*/  @P0 LDG.E.U8 R61, desc[UR8][R8.64] ;  /* 0x00000008083d0981 */ /* 0x000724000c1e1100 */
[----:B---3--:R-:W-:Y:S02]  /*58fe0*/  @P1 IMAD.MOV.U32 R9, RZ, RZ, R12 ;  /* 0x000000ffff091224 */ /* 0x008fe400078e000c */
[----:B--2---:R0:W-:Y:S04]  /*58ff0*/  STL [R1+0x4], R0 ;  /* 0x0000040001007387 */ /* 0x0041e80000100800 */
[----:B------:R-:W2:Y:S04]  /*59000*/  LDL R7, [R1+0x3e50] ;  /* 0x003e500001077983 */ /* 0x000ea80000100800 */
[----:B------:R-:W3:Y:S04]  /*59010*/  LDL R6, [R1+0x3e54] ;  /* 0x003e540001067983 */ /* 0x000ee80000100800 */
[----:B0-----:R-:W2:Y:S01]  /*59020*/  LDL R0, [R1+0x3e5c] ;  /* 0x003e5c0001007983 */ /* 0x001ea20000100800 */
[----:B------:R-:W-:-:S05]  /*59030*/  @P1 IMAD.MOV.U32 R8, RZ, RZ, R5 ;  /* 0x000000ffff081224 */ /* 0x000fca00078e0005 */
[----:B------:R0:W3:Y:S01]  /*59040*/  @P1 LDG.E.U8 R60, desc[UR8][R8.64] ;  /* 0x00000008083c1981 */ /* 0x0000e2000c1e1100 */
[----:B------:R-:W-:Y:S01]  /*59050*/  PRMT R59, RZ, 0x7610, R59 ;  /* 0x00007610ff3b7816 */ /* 0x000fe2000000003b */
[----:B0-----:R-:W-:Y:S01]  /*59060*/  @P1 IMAD.MOV.U32 R9, RZ, RZ, R4 ;  /* 0x000000ffff091224 */ /* 0x001fe200078e0004 */
[----:B------:R-:W-:Y:S01]  /*59070*/  PRMT R58, RZ, 0x7610, R58 ;  /* 0x00007610ff3a7816 */ /* 0x000fe2000000003a */
[----:B----4-:R0:W-:Y:S04]  /*59080*/  STL [R1+0x6638], R61 ;  /* 0x0066383d01007387 */ /* 0x0101e80000100800 */
[----:B------:R-:W4:Y:S04]  /*59090*/  LDL R15, [R1+0x3e4c] ;  /* 0x003e4c00010f7983 */ /* 0x000f280000100800 */
[----:B0-----:R-:W4:Y:S01]  /*590a0*/  LDL R61, [R1+0x3e48] ;  /* 0x003e4800013d7983 */ /* 0x001f220000100800 */
[----:B--2---:R-:W-:-:S05]  /*590b0*/  @P1 IMAD.MOV.U32 R8, RZ, RZ, R0 ;  /* 0x000000ffff081224 */ /* 0x004fca00078e0000 */
[----:B------:R0:W2:Y:S04]  /*590c0*/  @P1 LDG.E.U8 R59, desc[UR8][R8.64] ;  /* 0x00000008083b1981 */ /* 0x0000a8000c1e1100 */
[----:B---3--:R-:W-:Y:S04]  /*590d0*/  STL [R1+0x6610], R60 ;  /* 0x0066103c01007387 */ /* 0x008fe80000100800 */
[----:B------:R-:W3:Y:S04]  /*590e0*/  LDL R5, [R1+0x3e40] ;  /* 0x003e400001057983 */ /* 0x000ee80000100800 */
[----:B------:R-:W3:Y:S04]  /*590f0*/  LDL R4, [R1+0x3e44] ;  /* 0x003e440001047983 */ /* 0x000ee80000100800 */
[----:B------:R-:W3:Y:S04]  /*59100*/  LDL R12, [R1+0x3e38] ;  /* 0x003e3800010c7983 */ /* 0x000ee80000100800 */
[----:B------:R-:W3:Y:S01]  /*59110*/  LDL R0, [R1+0x3e3c] ;  /* 0x003e3c0001007983 */ /* 0x000ee20000100800 */
[----:B0-----:R-:W-:-:S02]  /*59120*/  @P1 IMAD.MOV.U32 R8, RZ, RZ, R6 ;  /* 0x000000ffff081224 */ /* 0x001fc400078e0006 */
[----:B------:R-:W-:-:S05]  /*59130*/  @P1 IMAD.MOV.U32 R9, RZ, RZ, R7 ;  /* 0x000000ffff091224 */ /* 0x000fca00078e0007 */
[----:B------:R4:W3:Y:S01]  /*59140*/  @P1 LDG.E.U8 R58, desc[UR8][R8.64] ;  /* 0x00000008083a1981 */ /* 0x0008e2000c1e1100 */
[----:B------:R-:W-:Y:S01]  /*59150*/  PRMT R57, RZ, 0x7610, R57 ;  /* 0x00007610ff397816 */ /* 0x000fe20000000039 */
[----:B----4-:R-:W-:Y:S02]  /*59160*/  @P1 IMAD.MOV.U32 R8, RZ, RZ, R15 ;  /* 0x000000ffff081224 */ /* 0x010fe400078e000f */
[----:B------:R-:W-:-:S05]  /*59170*/  @P1 IMAD.MOV.U32 R9, RZ, RZ, R61 ;  /* 0x000000ffff091224 */ /* 0x000fca00078e003d */
[----:B------:R3:W4:Y:S04]  /*59180*/  @P1 LDG.E.U8 R57, desc[UR8][R8.64] ;  /* 0x0000000808391981 */ /* 0x000728000c1e1100 */
[----:B--2---:R-:W-:Y:S04]  /*59190*/  STL [R1+0x6614], R59 ;  /* 0x0066143b01007387 */ /* 0x004fe80000100800 */
[----:B------:R-:W2:Y:S04]  /*591a0*/  LDL R14, [R1+0x3e30] ;  /* 0x003e3000010e7983 */ /* 0x000ea80000100800 */
[----:B------:R0:W-:Y:S04]  /*591b0*/  STL [R1], R13 ;  /* 0x0000000d01007387 */ /* 0x0001e80000100800 */
[----:B------:R-:W4:Y:S04]  /*591c0*/  LDL R7, [R1+0x3e28] ;  /* 0x003e280001077983 */ /* 0x000f280000100800 */
[----:B------:R-:W4:Y:S04]  /*591d0*/  LDL R6, [R1+0x3e2c] ;  /* 0x003e2c0001067983 */ /* 0x000f280000100800 */
[----:B0-----:R-:W4:Y:S01]  /*591e0*/  LDL R13, [R1+0x3e34] ;  /* 0x003e3400010d7983 */ /* 0x001f220000100800 */
[----:B---3--:R-:W-:-:S02]  /*591f0*/  @P1 IMAD.MOV.U32 R8, RZ, RZ, R4 ;  /* 0x000000ffff081224 */ /* 0x008fc400078e0004 */
[----:B------:R-:W-:Y:S01]  /*59200*/  @P1 IMAD.MOV.U32 R9, RZ, RZ, R5 ;  /* 0x000000ffff091224 */ /* 0x000fe200078e0005 */
[----:B------:R0:W-:Y:S04]  /*59210*/  STL [R1+0x6618], R58 ;  /* 0x0066183a01007387 */ /* 0x0001e80000100800 */
[----:B------:R-:W3:Y:S04]  /*59220*/  LDL R5, [R1+0x3e20] ;  /* 0x003e200001057983 */ /* 0x000ee80000100800 */
[----:B------:R-:W3:Y:S01]  /*59230*/  LDL R4, [R1+0x3e24] ;  /* 0x003e240001047983 */ /* 0x000ee20000100800 */
[----:B------:R-:W-:-:S02]  /*59240*/  PRMT R56, RZ, 0x7610, R56 ;  /* 0x00007610ff387816 */ /* 0x000fc40000000038 */
[----:B------:R-:W-:Y:S02]  /*59250*/  PRMT R55, RZ, 0x7610, R55 ;  /* 0x00007610ff377816 */ /* 0x000fe40000000037 */
[----:B------:R-:W-:Y:S01]  /*59260*/  PRMT R54, RZ, 0x7610, R54 ;  /* 0x00007610ff367816 */ /* 0x000fe20000000036 */
[----:B------:R-:W3:Y:S04]  /*59270*/  LDL R15, [R1+0x3e14] ;  /* 0x003e1400010f7983 */ /* 0x000ee80000100800 */
[----:B------:R1:W3:Y:S04]  /*59280*/  @P1 LDG.E.U8 R56, desc[UR8][R8.64] ;  /* 0x0000000808381981 */ /* 0x0002e8000c1e1100 */
[----:B0-----:R-:W3:Y:S01]  /*59290*/  LDL R58, [R1+0x3e10] ;  /* 0x003e1000013a7983 */ /* 0x001ee20000100800 */
[----:B-1----:R-:W-:-:S02]  /*592a0*/  @P1 IMAD.MOV.U32 R8, RZ, RZ, R0 ;  /* 0x000000ffff081224 */ /* 0x002fc400078e0000 */
[----:B------:R-:W-:Y:S01]  /*592b0*/  @P1 IMAD.MOV.U32 R9, RZ, RZ, R12 ;  /* 0x000000ffff091224 */ /* 0x000fe200078e000c */
[----:B------:R-:W3:Y:S04]  /*592c0*/  LDL R0, [R1+0x3e1c] ;  /* 0x003e1c0001007983 */ /* 0x000ee80000100800 */
[----:B------:R-:W3:Y:S04]  /*592d0*/  LDL R12, [R1+0x3e18] ;  /* 0x003e1800010c7983 */ /* 0x000ee80000100800 */
[----:B------:R2:W3:Y:S01]  /*592e0*/  @P1 LDG.E.U8 R55, desc[UR8][R8.64] ;  /* 0x0000000808371981 */ /* 0x0004e2000c1e1100 */
[----:B------:R-:W-:Y:S01]  /*592f0*/  PRMT R53, RZ, 0x7610, R53 ;  /* 0x00007610ff357816 */ /* 0x000fe20000000035 */
[----:B--2---:R-:W-:Y:S01]  /*59300*/  @P1 IMAD.MOV.U32 R9, RZ, RZ, R14 ;  /* 0x000000ffff091224 */ /* 0x004fe200078e000e */
[----:B------:R-:W-:-:S02]  /*59310*/  PRMT R52, RZ, 0x7610, R52 ;  /* 0x00007610ff347816 */ /* 0x000fc40000000034 */
[----:B------:R-:W-:Y:S01]  /*59320*/  PRMT R51, RZ, 0x7610, R51 ;  /* 0x00007610ff337816 */ /* 0x000fe20000000033 */
[----:B------:R-:W2:Y:S01]  /*59330*/  LDL R14, [R1+0x3df8] ;  /* 0x003df800010e7983 */ /* 0x000ea20000100800 */
[----:B----4-:R-:W-:-:S03]  /*59340*/  @P1 IMAD.MOV.U32 R8, RZ, RZ, R13 ;  /* 0x000000ffff081224 */ /* 0x010fc600078e000d */
[----:B------:R-:W4:Y:S04]  /*59350*/  LDL R13, [R1+0x3dfc] ;  /* 0x003dfc00010d7983 */ /* 0x000f280000100800 */
[----:B------:R0:W2:Y:S02]  /*59360*/  @P1 LDG.E.U8 R54, desc[UR8][R8.64] ;  /* 0x0000000808361981 */ /* 0x0000a4000c1e1100 */
[----:B0-----:R-:W-:Y:S02]  /*59370*/  @P1 IMAD.MOV.U32 R8, RZ, RZ, R6 ;  /* 0x000000ffff081224 */ /* 0x001fe400078e0006 */
[----:B------:R-:W-:Y:S01]  /*59380*/  @P1 IMAD.MOV.U32 R9, RZ, RZ, R7 ;  /* 0x000000ffff091224 */ /* 0x000fe200078e0007 */
[----:B------:R-:W2:Y:S04]  /*59390*/  LDL R6, [R1+0x3e0c] ;  /* 0x003e0c0001067983 */ /* 0x000ea80000100800 */
[----:B------:R-:W4:Y:S04]  /*593a0*/  LDL R7, [R1+0x3e08] ;  /* 0x003e080001077983 */ /* 0x000f280000100800 */
[----:B------:R3:W4:Y:S02]  /*593b0*/  @P1 LDG.E.U8 R53, desc[UR8][R8.64] ;  /* 0x0000000808351981 */ /* 0x000724000c1e1100 */
[----:B---3--:R-:W-:-:S02]  /*593c0*/  @P1 IMAD.MOV.U32 R8, RZ, RZ, R4 ;  /* 0x000000ffff081224 */ /* 0x008fc400078e0004 */
[----:B------:R-:W-:Y:S01]  /*593d0*/  @P1 IMAD.MOV.U32 R9, RZ, RZ, R5 ;  /* 0x000000ffff091224 */ /* 0x000fe200078e0005 */
[----:B------:R-:W3:Y:S04]  /*593e0*/  LDL R4, [R1+0x3e04] ;  /* 0x003e040001047983 */ /* 0x000ee80000100800 */
[----:B------:R-:W3:Y:S04]  /*593f0*/  LDL R5, [R1+0x3e00] ;  /* 0x003e000001057983 */ /* 0x000ee80000100800 */
[----:B------:R0:W3:Y:S01]  /*59400*/  @P1 LDG.E.U8 R52, desc[UR8][R8.64] ;  /* 0x0000000808341981 */ /* 0x0000e2000c1e1100 */
[----:B------:R-:W-:Y:S01]  /*59410*/  PRMT R50, RZ, 0x7610, R50 ;  /* 0x00007610ff327816 */ /* 0x000fe20000000032 */
[----:B0-----:R-:W-:-:S02]  /*59420*/  @P1 IMAD.MOV.U32 R8, RZ, RZ, R0 ;  /* 0x000000ffff081224 */ /* 0x001fc400078e0000 */
[----:B------:R-:W-:Y:S01]  /*59430*/  @P1 IMAD.MOV.U32 R9, RZ, RZ, R12 ;  /* 0x000000ffff091224 */ /* 0x000fe200078e000c */
[----:B------:R-:W3:Y:S04]  /*59440*/  LDL R0, [R1+0x3df4] ;  /* 0x003df40001007983 */ /* 0x000ee80000100800 */
[----:B------:R-:W3:Y:S04]  /*59450*/  LDL R12, [R1+0x3df0] ;  /* 0x003df000010c7983 */ /* 0x000ee80000100800 */
[----:B------:R0:W3:Y:S01]  /*59460*/  @P1 LDG.E.U8 R51, desc[UR8][R8.64] ;  /* 0x0000000808331981 */ /* 0x0000e2000c1e1100 */
[----:B------:R-:W-:Y:S01]  /*59470*/  PRMT R49, RZ, 0x7610, R49 ;  /* 0x00007610ff317816 */ /* 0x000fe20000000031 */
[----:B0-----:R-:W-:-:S02]  /*59480*/  @P1 IMAD.MOV.U32 R8, RZ, RZ, R15 ;  /* 0x000000ffff081224 */ /* 0x001fc400078e000f */
[----:B------:R-:W-:-:S05]  /*59490*/  @P1 IMAD.MOV.U32 R9, RZ, RZ, R58 ;  /* 0x000000ffff091224 */ /* 0x000fca00078e003a */
[----:B------:R2:W3:Y:S02]  /*594a0*/  @P1 LDG.E.U8 R50, desc[UR8][R8.64] ;  /* 0x0000000808321981 */ /* 0x0004e4000c1e1100 */
[----:B--2---:R-:W-:Y:S02]  /*594b0*/  @P1 IMAD.MOV.U32 R8, RZ, RZ, R6 ;  /* 0x000000ffff081224 */ /* 0x004fe400078e0006 */
[----:B----4-:R-:W-:Y:S01]  /*594c0*/  @P1 IMAD.MOV.U32 R9, RZ, RZ, R7 ;  /* 0x000000ffff091224 */ /* 0x010fe200078e0007 */
[----:B------:R-:W2:Y:S04]  /*594d0*/  LDL R6, [R1+0x3dec] ;  /* 0x003dec0001067983 */ /* 0x000ea80000100800 */
[----:B------:R-:W4:Y:S04]  /*594e0*/  LDL R7, [R1+0x3de8] ;  /* 0x003de80001077983 */ /* 0x000f280000100800 */
[----:B------:R3:W4:Y:S02]  /*594f0*/  @P1 LDG.E.U8 R49, desc[UR8][R8.64] ;  /* 0x0000000808311981 */ /* 0x000724000c1e1100 */
[----:B---3--:R-:W-:-:S02]  /*59500*/  @P1 IMAD.MOV.U32 R8, RZ, RZ, R4 ;  /* 0x000000ffff081224 */ /* 0x008fc400078e0004 */
[----:B------:R-:W-:Y:S01]  /*59510*/  @P1 IMAD.MOV.U32 R9, RZ, RZ, R5 ;  /* 0x000000ffff091224 */ /* 0x000fe200078e0005 */
[----:B------:R-:W3:Y:S04]  /*59520*/  LDL R4, [R1+0x3de4] ;  /* 0x003de40001047983 */ /* 0x000ee80000100800 */
[----:B------:R-:W3:Y:S01]  /*59530*/  LDL R5, [R1+0x3de0] ;  /* 0x003de00001057983 */ /* 0x000ee20000100800 */
[----:B------:R-:W-:Y:S02]  /*59540*/  PRMT R48, RZ, 0x7610, R48 ;  /* 0x00007610ff307816 */ /* 0x000fe40000000030 */
[----:B------:R-:W-:-:S04]  /*59550*/  PRMT R47, RZ, 0x7610, R47 ;  /* 0x00007610ff2f7816 */ /* 0x000fc8000000002f */
[----:B------:R0:W3:Y:S01]  /*59560*/  @P1 LDG.E.U8 R48, desc[UR8][R8.64] ;  /* 0x0000000808301981 */ /* 0x0000e2000c1e1100 */
[----:B------:R-:W-:Y:S02]  /*59570*/  PRMT R46, RZ, 0x7610, R46 ;  /* 0x00007610ff2e7816 */ /* 0x000fe4000000002e */
[----:B------:R-:W-:Y:S01]  /*59580*/  ISETP.GT.AND P0, PT, R2, 0x3e, PT ;  /* 0x0000003e0200780c */ /* 0x000fe20003f04270 */
[----:B0-----:R-:W-:Y:S02]  /*59590*/  @P1 IMAD.MOV.U32 R8, RZ, RZ, R13 ;  /* 0x000000ffff081224 */ /* 0x001fe400078e000d */
[----:B------:R-:W-:Y:S01]  /*595a0*/  @P1 IMAD.MOV.U32 R9, RZ, RZ, R14 ;  /* 0x000000ffff091224 */ /* 0x000fe200078e000e */
[----:B------:R-:W-:Y:S02]  /*595b0*/  PRMT R45, RZ, 0x7610, R45 ;  /* 0x00007610ff2d7816 */ /* 0x000fe4000000002d */
[----:B------:R-:W-:Y:S01]  /*595c0*/  PRMT R44, RZ, 0x7610, R44 ;  /* 0x00007610ff2c7816 */ /* 0x000fe2000000002c */
[----:B------:R-:W3:Y:S04]  /*595d0*/  LDL R14, [R1+0x3dd0] ;  /* 0x003dd000010e7983 */ /* 0x000ee80000100800 */
[----:B------:R0:W3:Y:S04]  /*595e0*/  @P1 LDG.E.U8 R47, desc[UR8][R8.64] ;  /* 0x00000008082f1981 */ /* 0x0000e8000c1e1100 */
[----:B------:R-:W3:Y:S01]  /*595f0*/  LDL R13, [R1+0x3dd4] ;  /* 0x003dd400010d7983 */ /* 0x000ee20000100800 */
[----:B0-----:R-:W-:-:S02]  /*59600*/  @P1 IMAD.MOV.U32 R8, RZ, RZ, R0 ;  /* 0x000000ffff081224 */ /* 0x001fc400078e0000 */
[----:B------:R-:W-:Y:S01]  /*59610*/  @P1 IMAD.MOV.U32 R9, RZ, RZ, R12 ;  /* 0x000000ffff091224 */ /* 0x000fe200078e000c */
[----:B------:R-:W3:Y:S04]  /*59620*/  LDL R0, [R1+0x3ddc] ;  /* 0x003ddc0001007983 */ /* 0x000ee80000100800 */
[----:B------:R-:W3:Y:S04]  /*59630*/  LDL R12, [R1+0x3dd8] ;  /* 0x003dd800010c7983 */ /* 0x000ee80000100800 */
[----:B------:R2:W3:Y:S02]  /*59640*/  @P1 LDG.E.U8 R46, desc[UR8][R8.64] ;  /* 0x00000008082e1981 */ /* 0x0004e4000c1e1100 */
[----:B--2---:R-:W-:-:S02]  /*59650*/  @P1 IMAD.MOV.U32 R8, RZ, RZ, R6 ;  /* 0x000000ffff081224 */ /* 0x004fc400078e0006 */
[----:B----4-:R-:W-:Y:S01]  /*59660*/  @P1 IMAD.MOV.U32 R9, RZ, RZ, R7 ;  /* 0x000000ffff091224 */ /* 0x010fe200078e0007 */
        /* <DEDUP_REMOVED lines=8> */
[----:B------:R-:W-:-:S02]  /*596f0*/  PRMT R43, RZ, 0x7610, R43 ;  /* 0x00007610ff2b7816 */ /* 0x000fc4000000002b */
[----:B------:R-:W-:Y:S01]  /*59700*/  PRMT R42, RZ, 0x7610, R42 ;  /* 0x00007610ff2a7816 */ /* 0x000fe2000000002a */
[----:B0-----:R-:W-:Y:S02]  /*59710*/  @P0 IMAD.MOV.U32 R8, RZ, RZ, R0 ;  /* 0x000000ffff080224 */ /* 0x001fe400078e0000 */
[----:B------:R-:W-:-:S05]  /*59720*/  @P0 IMAD.MOV.U32 R9, RZ, RZ, R12 ;  /* 0x000000ffff090224 */ /* 0x000fca00078e000c */
[----:B------:R0:W3:Y:S02]  /*59730*/  @P0 LDG.E.U8 R43, desc[UR8][R8.64] ;  /* 0x00000008082b0981 */ /* 0x0000e4000c1e1100 */
[----:B0-----:R-:W-:Y:S02]  /*59740*/  @P0 IMAD.MOV.U32 R8, RZ, RZ, R13 ;  /* 0x000000ffff080224 */ /* 0x001fe400078e000d */
[----:B------:R-:W-:-:S05]  /*59750*/  @P0 IMAD.MOV.U32 R9, RZ, RZ, R14 ;  /* 0x000000ffff090224 */ /* 0x000fca00078e000e */
[----:B------:R2:W3:Y:S02]  /*59760*/  @P0 LDG.E.U8 R42, desc[UR8][R8.64] ;  /* 0x00000008082a0981 */ /* 0x0004e4000c1e1100 */
[----:B--2---:R-:W-:Y:S02]  /*59770*/  @P0 IMAD.MOV.U32 R8, RZ, RZ, R6 ;  /* 0x000000ffff080224 */ /* 0x004fe400078e0006 */
[----:B----4-:R-:W-:Y:S01]  /*59780*/  @P0 IMAD.MOV.U32 R9, RZ, RZ, R7 ;  /* 0x000000ffff090224 */ /* 0x010fe200078e0007 */
[----:B---3--:R-:W-:Y:S04]  /*59790*/  STL [R1+0x660c], R44 ;  /* 0x00660c2c01007387 */ /* 0x008fe80000100800 */
[----:B------:R-:W2:Y:S04]  /*597a0*/  LDL R12, [R1+0x3db8] ;  /* 0x003db800010c7983 */ /* 0x000ea80000100800 */
[----:B------:R-:W3:Y:S04]  /*597b0*/  LDL R0, [R1+0x3dbc] ;  /* 0x003dbc0001007983 */ /* 0x000ee80000100800 */
[----:B------:R-:W4:Y:S04]  /*597c0*/  LDL R14, [R1+0x3db0] ;  /* 0x003db000010e7983 */ /* 0x000f280000100800 */
[----:B------:R-:W4:Y:S04]  /*597d0*/  LDL R13, [R1+0x3db4] ;  /* 0x003db400010d7983 */ /* 0x000f280000100800 */
[----:B------:R-:W4:Y:S04]  /*597e0*/  LDL R7, [R1+0x3da8] ;  /* 0x003da80001077983 */ /* 0x000f280000100800 */
[----:B------:R-:W4:Y:S01]  /*597f0*/  LDL R6, [R1+0x3dac] ;  /* 0x003dac0001067983 */ /* 0x000f220000100800 */
[----:B------:R-:W-:-:S06]  /*59800*/  PRMT R41, RZ, 0x7610, R41 ;  /* 0x00007610ff297816 */ /* 0x000fcc0000000029 */
[----:B------:R0:W4:Y:S02]  /*59810*/  @P0 LDG.E.U8 R41, desc[UR8][R8.64] ;  /* 0x0000000808290981 */ /* 0x000124000c1e1100 */
[----:B0-----:R-:W-:Y:S02]  /*59820*/  @P0 IMAD.MOV.U32 R8, RZ, RZ, R4 ;  /* 0x000000ffff080224 */ /* 0x001fe400078e0004 */
[----:B------:R-:W-:Y:S01]  /*59830*/  @P0 IMAD.MOV.U32 R9, RZ, RZ, R5 ;  /* 0x000000ffff090224 */ /* 0x000fe200078e0005 */
[----:B------:R-:W4:Y:S04]  /*59840*/  LDL R4, [R1+0x3da4] ;  /* 0x003da40001047983 */ /* 0x000f280000100800 */
[----:B------:R-:W4:Y:S01]  /*59850*/  LDL R5, [R1+0x3da0] ;  /* 0x003da00001057983 */ /* 0x000f220000100800 */
[----:B------:R-:W-:-:S02]  /*59860*/  PRMT R40, RZ, 0x7610, R40 ;  /* 0x00007610ff287816 */ /* 0x000fc40000000028 */
[----:B------:R-:W-:-:S04]  /*59870*/  PRMT R39, RZ, 0x7610, R39 ;  /* 0x00007610ff277816 */ /* 0x000fc80000000027 */
[----:B------:R2:W4:Y:S01]  /*59880*/  @P0 LDG.E.U8 R40, desc[UR8][R8.64] ;  /* 0x0000000808280981 */ /* 0x000522000c1e1100 */
[----:B------:R-:W-:Y:S01]  /*59890*/  PRMT R38, RZ, 0x7610, R38 ;  /* 0x00007610ff267816 */ /* 0x000fe20000000026 */
[----:B--2---:R-:W-:Y:S02]  /*598a0*/  @P0 IMAD.MOV.U32 R9, RZ, RZ, R12 ;  /* 0x000000ffff090224 */ /* 0x004fe400078e000c */
[----:B---3--:R-:W-:Y:S01]  /*598b0*/  @P0 IMAD.MOV.U32 R8, RZ, RZ, R0 ;  /* 0x000000ffff080224 */ /* 0x008fe200078e0000 */
[----:B------:R-:W2:Y:S04]  /*598c0*/  LDL R12, [R1+0x3d98] ;  /* 0x003d9800010c7983 */ /* 0x000ea80000100800 */
[----:B------:R-:W3:Y:S04]  /*598d0*/  LDL R0, [R1+0x3d9c] ;  /* 0x003d9c0001007983 */ /* 0x000ee80000100800 */
[----:B------:R4:W3:Y:S02]  /*598e0*/  @P0 LDG.E.U8 R39, desc[UR8][R8.64] ;  /* 0x0000000808270981 */ /* 0x0008e4000c1e1100 */
[----:B----4-:R-:W-:-:S02]  /*598f0*/  @P0 IMAD.MOV.U32 R8, RZ, RZ, R13 ;  /* 0x000000ffff080224 */ /* 0x010fc400078e000d */
[----:B------:R-:W-:Y:S01]  /*59900*/  @P0 IMAD.MOV.U32 R9, RZ, RZ, R14 ;  /* 0x000000ffff090224 */ /* 0x000fe200078e000e */
[----:B------:R-:W4:Y:S04]  /*59910*/  LDL R13, [R1+0x3d94] ;  /* 0x003d9400010d7983 */ /* 0x000f280000100800 */
[----:B------:R-:W4:Y:S04]  /*59920*/  LDL R14, [R1+0x3d90] ;  /* 0x003d9000010e7983 */ /* 0x000f280000100800 */
[----:B------:R0:W4:Y:S02]  /*59930*/  @P0 LDG.E.U8 R38, desc[UR8][R8.64] ;  /* 0x0000000808260981 */ /* 0x000124000c1e1100 */
[----:B0-----:R-:W-:-:S02]  /*59940*/  @P0 IMAD.MOV.U32 R8, RZ, RZ, R6 ;  /* 0x000000ffff080224 */ /* 0x001fc400078e0006 */
[----:B------:R-:W-:Y:S01]  /*59950*/  @P0 IMAD.MOV.U32 R9, RZ, RZ, R7 ;  /* 0x000000ffff090224 */ /* 0x000fe200078e0007 */
        /* <DEDUP_REMOVED lines=40> */
[----:B------:R4:W3:Y:S04]  /*59be0*/  @P0 LDG.E.U8 R31, desc[UR8][R8.64] ;  /* 0x00000008081f0981 */ /* 0x0008e8000c1e1100 */
[----:B------:R0:W-:Y:S01]  /*59bf0*/  STL [R1+0x65b4], R2 ;  /* 0x0065b40201007387 */ /* 0x0001e20000100800 */
[----:B----4-:R-:W-:-:S02]  /*59c00*/  @P0 IMAD.MOV.U32 R8, RZ, RZ, R13 ;  /* 0x000000ffff080224 */ /* 0x010fc400078e000d */
[----:B------:R-:W-:-:S05]  /*59c10*/  @P0 IMAD.MOV.U32 R9, RZ, RZ, R14 ;  /* 0x000000ffff090224 */ /* 0x000fca00078e000e */
[----:B------:R1:W4:Y:S02]  /*59c20*/  @P0 LDG.E.U8 R30, desc[UR8][R8.64] ;  /* 0x00000008081e0981 */ /* 0x000324000c1e1100 */
[----:B-1----:R-:W-:Y:S02]  /*59c30*/  @P0 IMAD.MOV.U32 R8, RZ, RZ, R6 ;  /* 0x000000ffff080224 */ /* 0x002fe400078e0006 */
[----:B------:R-:W-:Y:S01]  /*59c40*/  @P0 IMAD.MOV.U32 R9, RZ, RZ, R7 ;  /* 0x000000ffff090224 */ /* 0x000fe200078e0007 */
[----:B------:R-:W4:Y:S04]  /*59c50*/  LDL R6, [R1+0x3d54] ;  /* 0x003d540001067983 */ /* 0x000f280000100800 */
[----:B------:R-:W4:Y:S01]  /*59c60*/  LDL R7, [R1+0x3d50] ;  /* 0x003d500001077983 */ /* 0x000f220000100800 */
[----:B------:R-:W-:-:S02]  /*59c70*/  ISETP.GT.AND P1, PT, R2, 0x3f, PT ;  /* 0x0000003f0200780c */ /* 0x000fc40003f24270 */
[----:B------:R-:W-:Y:S02]  /*59c80*/  PRMT R29, RZ, 0x7610, R29 ;  /* 0x00007610ff1d7816 */ /* 0x000fe4000000001d */
[----:B------:R-:W-:-:S04]  /*59c90*/  PRMT R28, RZ, 0x7610, R28 ;  /* 0x00007610ff1c7816 */ /* 0x000fc8000000001c */
[----:B------:R1:W4:Y:S05]  /*59ca0*/  @P0 LDG.E.U8 R29, desc[UR8][R8.64] ;  /* 0x00000008081d0981 */ /* 0x00032a000c1e1100 */
[----:B-1----:R-:W-:Y:S02]  /*59cb0*/  @P1 IMAD.MOV.U32 R8, RZ, RZ, R4 ;  /* 0x000000ffff081224 */ /* 0x002fe400078e0004 */
[----:B------:R-:W-:Y:S01]  /*59cc0*/  @P1 IMAD.MOV.U32 R9, RZ, RZ, R5 ;  /* 0x000000ffff091224 */ /* 0x000fe200078e0005 */
[----:B------:R-:W-:Y:S02]  /*59cd0*/  PRMT R27, RZ, 0x7610, R27 ;  /* 0x00007610ff1b7816 */ /* 0x000fe4000000001b */
[----:B------:R-:W-:Y:S01]  /*59ce0*/  PRMT R26, RZ, 0x7610, R26 ;  /* 0x00007610ff1a7816 */ /* 0x000fe2000000001a */
[----:B------:R-:W4:Y:S04]  /*59cf0*/  LDL R5, [R1+0x3d48] ;  /* 0x003d480001057983 */ /* 0x000f280000100800 */
[----:B------:R2:W4:Y:S04]  /*59d00*/  @P1 LDG.E.U8 R28, desc[UR8][R8.64] ;  /* 0x00000008081c1981 */ /* 0x000528000c1e1100 */
[----:B------:R-:W4:Y:S01]  /*59d10*/  LDL R4, [R1+0x3d4c] ;  /* 0x003d4c0001047983 */ /* 0x000f220000100800 */
[----:B--2---:R-:W-:-:S02]  /*59d20*/  @P1 IMAD.MOV.U32 R9, RZ, RZ, R12 ;  /* 0x000000ffff091224 */ /* 0x004fc400078e000c */
[----:B---3--:R-:W-:-:S05]  /*59d30*/  @P1 IMAD.MOV.U32 R8, RZ, RZ, R0 ;  /* 0x000000ffff081224 */ /* 0x008fca00078e0000 */
[----:B------:R4:W2:Y:S02]  /*59d40*/  @P1 LDG.E.U8 R27, desc[UR8][R8.64] ;  /* 0x00000008081b1981 */ /* 0x0008a4000c1e1100 */
[----:B----4-:R-:W-:Y:S02]  /*59d50*/  @P1 IMAD.MOV.U32 R8, RZ, RZ, R6 ;  /* 0x000000ffff081224 */ /* 0x010fe400078e0006 */
[----:B------:R-:W-:-:S05]  /*59d60*/  @P1 IMAD.MOV.U32 R9, RZ, RZ, R7 ;  /* 0x000000ffff091224 */ /* 0x000fca00078e0007 */
[----:B------:R1:W3:Y:S04]  /*59d70*/  @P1 LDG.E.U8 R26, desc[UR8][R8.64] ;  /* 0x00000008081a1981 */ /* 0x0002e8000c1e1100 */
[----:B------:R-:W-:Y:S04]  /*59d80*/  STL [R1+0x65b8], R28 ;  /* 0x0065b81c01007387 */ /* 0x000fe80000100800 */
[----:B------:R-:W4:Y:S04]  /*59d90*/  LDL R13, [R1+0x3d40] ;  /* 0x003d4000010d7983 */ /* 0x000f280000100800 */
[----:B------:R-:W4:Y:S04]  /*59da0*/  LDL R12, [R1+0x3d44] ;  /* 0x003d4400010c7983 */ /* 0x000f280000100800 */
[----:B0-----:R-:W4:Y:S04]  /*59db0*/  LDL R2, [R1+0x3d38] ;  /* 0x003d380001027983 */ /* 0x001f280000100800 */
[----:B------:R-:W4:Y:S01]  /*59dc0*/  LDL R0, [R1+0x3d3c] ;  /* 0x003d3c0001007983 */ /* 0x000f220000100800 */
[----:B-1----:R-:W-:-:S02]  /*59dd0*/  @P1 IMAD.MOV.U32 R8, RZ, RZ, R4 ;  /* 0x000000ffff081224 */ /* 0x002fc400078e0004 */
[----:B------:R-:W-:Y:S01]  /*59de0*/  @P1 IMAD.MOV.U32 R9, RZ, RZ, R5 ;  /* 0x000000ffff091224 */ /* 0x000fe200078e0005 */
[----:B--2---:R-:W-:Y:S04]  /*59df0*/  STL [R1+0x65bc], R27 ;  /* 0x0065bc1b01007387 */ /* 0x004fe80000100800 */
[----:B------:R-:W2:Y:S04]  /*59e00*/  LDL R7, [R1+0x3d30] ;  /* 0x003d300001077983 */ /* 0x000ea80000100800 */
[----:B------:R-:W2:Y:S04]  /*59e10*/  LDL R6, [R1+0x3d34] ;  /* 0x003d340001067983 */ /* 0x000ea80000100800 */
[----:B---3--:R-:W-:Y:S04]  /*59e20*/  STL [R1+0x65c0], R26 ;  /* 0x0065c01a01007387 */ /* 0x008fe80000100800 */
[----:B------:R-:W3:Y:S04]  /*59e30*/  LDL R5, [R1+0x3d28] ;  /* 0x003d280001057983 */ /* 0x000ee80000100800 */
[----:B------:R-:W3:Y:S01]  /*59e40*/  LDL R4, [R1+0x3d2c] ;  /* 0x003d2c0001047983 */ /* 0x000ee20000100800 */
[----:B------:R-:W-:-:S02]  /*59e50*/  PRMT R25, RZ, 0x7610, R25 ;  /* 0x00007610ff197816 */ /* 0x000fc40000000019 */
[----:B------:R-:W-:-:S04]  /*59e60*/  PRMT R24, RZ, 0x7610, R24 ;  /* 0x00007610ff187816 */ /* 0x000fc80000000018 */
[----:B------:R4:W3:Y:S01]  /*59e70*/  @P1 LDG.E.U8 R25, desc[UR8][R8.64] ;  /* 0x0000000808191981 */ /* 0x0008e2000c1e1100 */
[----:B------:R-:W-:Y:S01]  /*59e80*/  PRMT R23, RZ, 0x7610, R23 ;  /* 0x00007610ff177816 */ /* 0x000fe20000000017 */
[----:B----4-:R-:W-:Y:S02]  /*59e90*/  @P1 IMAD.MOV.U32 R9, RZ, RZ, R13 ;  /* 0x000000ffff091224 */ /* 0x010fe400078e000d */
[----:B------:R-:W-:-:S05]  /*59ea0*/  @P1 IMAD.MOV.U32 R8, RZ, RZ, R12 ;  /* 0x000000ffff081224 */ /* 0x000fca00078e000c */
[----:B------:R0:W4:Y:S02]  /*59eb0*/  @P1 LDG.E.U8 R24, desc[UR8][R8.64] ;  /* 0x0000000808181981 */ /* 0x000124000c1e1100 */
[----:B0-----:R-:W-:Y:S02]  /*59ec0*/  @P1 IMAD.MOV.U32 R8, RZ, RZ, R0 ;  /* 0x000000ffff081224 */ /* 0x001fe400078e0000 */
[----:B------:R-:W-:-:S05]  /*59ed0*/  @P1 IMAD.MOV.U32 R9, RZ, RZ, R2 ;  /* 0x000000ffff091224 */ /* 0x000fca00078e0002 */
[----:B------:R2:W4:Y:S01]  /*59ee0*/  @P1 LDG.E.U8 R23, desc[UR8][R8.64] ;  /* 0x0000000808171981 */ /* 0x000522000c1e1100 */
[----:B------:R-:W-:Y:S02]  /*59ef0*/  PRMT R22, RZ, 0x7610, R22 ;  /* 0x00007610ff167816 */ /* 0x000fe40000000016 */
[----:B------:R-:W-:Y:S01]  /*59f00*/  PRMT R21, RZ, 0x7610, R21 ;  /* 0x00007610ff157816 */ /* 0x000fe20000000015 */
[----:B--2---:R-:W-:Y:S02]  /*59f10*/  @P1 IMAD.MOV.U32 R9, RZ, RZ, R7 ;  /* 0x000000ffff091224 */ /* 0x004fe400078e0007 */
[----:B------:R-:W-:-:S05]  /*59f20*/  @P1 IMAD.MOV.U32 R8, RZ, RZ, R6 ;  /* 0x000000ffff081224 */ /* 0x000fca00078e0006 */
[----:B------:R3:W2:Y:S02]  /*59f30*/  @P1 LDG.E.U8 R22, desc[UR8][R8.64] ;  /* 0x0000000808161981 */ /* 0x0006a4000c1e1100 */
[----:B---3--:R-:W-:Y:S02]  /*59f40*/  @P1 IMAD.MOV.U32 R9, RZ, RZ, R5 ;  /* 0x000000ffff091224 */ /* 0x008fe400078e0005 */
[----:B------:R-:W-:-:S05]  /*59f50*/  @P1 IMAD.MOV.U32 R8, RZ, RZ, R4 ;  /* 0x000000ffff081224 */ /* 0x000fca00078e0004 */
[----:B------:R-:W3:Y:S04]  /*59f60*/  @P1 LDG.E.U8 R21, desc[UR8][R8.64] ;  /* 0x0000000808151981 */ /* 0x000ee8000c1e1100 */
[----:B------:R-:W-:Y:S04]  /*59f70*/  STL [R1+0x65c4], R25 ;  /* 0x0065c41901007387 */ /* 0x000fe80000100800 */
[----:B----4-:R0:W-:Y:S04]  /*59f80*/  STL [R1+0x65c8], R24 ;  /* 0x0065c81801007387 */ /* 0x0101e80000100800 */
[----:B------:R-:W4:Y:S04]  /*59f90*/  LDL R2, [R1+0x3d20] ;  /* 0x003d200001027983 */ /* 0x000f280000100800 */
[----:B------:R-:W4:Y:S04]  /*59fa0*/  LDL R0, [R1+0x3d24] ;  /* 0x003d240001007983 */ /* 0x000f280000100800 */
[----:B------:R1:W-:Y:S04]  /*59fb0*/  STL [R1+0x65cc], R23 ;  /* 0x0065cc1701007387 */ /* 0x0003e80000100800 */
[----:B0-----:R-:W4:Y:S04]  /*59fc0*/  LDL R24, [R1+0x3d18] ;  /* 0x003d180001187983 */ /* 0x001f280000100800 */
[----:B------:R-:W4:Y:S04]  /*59fd0*/  LDL R15, [R1+0x3d10] ;  /* 0x003d1000010f7983 */ /* 0x000f280000100800 */
[----:B------:R-:W4:Y:S04]  /*59fe0*/  LDL R14, [R1+0x3d14] ;  /* 0x003d1400010e7983 */ /* 0x000f280000100800 */
[----:B-1----:R-:W4:Y:S04]  /*59ff0*/  LDL R23, [R1+0x3d1c] ;  /* 0x003d1c0001177983 */ /* 0x002f280000100800 */
[----:B--2---:R-:W-:Y:S04]  /*5a000*/  STL [R1+0x65d0], R22 ;  /* 0x0065d01601007387 */ /* 0x004fe80000100800 */
[----:B------:R-:W2:Y:S04]  /*5a010*/  LDL R13, [R1+0x3d08] ;  /* 0x003d0800010d7983 */ /* 0x000ea80000100800 */
[----:B------:R-:W2:Y:S04]  /*5a020*/  LDL R12, [R1+0x3d0c] ;  /* 0x003d0c00010c7983 */ /* 0x000ea80000100800 */
[----:B------:R-:W2:Y:S04]  /*5a030*/  LDL R7, [R1+0x3d00] ;  /* 0x003d000001077983 */ /* 0x000ea80000100800 */
[----:B------:R-:W2:Y:S04]  /*5a040*/  LDL R6, [R1+0x3d04] ;  /* 0x003d040001067983 */ /* 0x000ea80000100800 */
[----:B------:R-:W2:Y:S04]  /*5a050*/  LDL R4, [R1+0x3cfc] ;  /* 0x003cfc0001047983 */ /* 0x000ea80000100800 */
[----:B---3--:R-:W-:Y:S04]  /*5a060*/  STL [R1+0x65d4], R21 ;  /* 0x0065d41501007387 */ /* 0x008fe80000100800 */
[----:B------:R-:W3:Y:S01]  /*5a070*/  LDL R5, [R1+0x3cf8] ;  /* 0x003cf80001057983 */ /* 0x000ee20000100800 */
[----:B------:R-:W-:-:S02]  /*5a080*/  PRMT R20, RZ, 0x7610, R20 ;  /* 0x00007610ff147816 */ /* 0x000fc40000000014 */
[----:B------:R-:W-:Y:S02]  /*5a090*/  PRMT R19, RZ, 0x7610, R19 ;  /* 0x00007610ff137816 */ /* 0x000fe40000000013 */
[----:B------:R-:W-:Y:S01]  /*5a0a0*/  PRMT R18, RZ, 0x7610, R18 ;  /* 0x00007610ff127816 */ /* 0x000fe20000000012 */
[----:B----4-:R-:W-:Y:S02]  /*5a0b0*/  @P1 IMAD.MOV.U32 R9, RZ, RZ, R2 ;  /* 0x000000ffff091224 */ /* 0x010fe400078e0002 */
[----:B------:R-:W-:Y:S01]  /*5a0c0*/  @P1 IMAD.MOV.U32 R8, RZ, RZ, R0 ;  /* 0x000000ffff081224 */ /* 0x000fe200078e0000 */
[----:B------:R-:W-:Y:S02]  /*5a0d0*/  PRMT R17, RZ, 0x7610, R17 ;  /* 0x00007610ff117816 */ /* 0x000fe40000000011 */
[----:B------:R-:W-:Y:S02]  /*5a0e0*/  PRMT R16, RZ, 0x7610, R16 ;  /* 0x00007610ff107816 */ /* 0x000fe40000000010 */
[----:B------:R-:W-:Y:S01]  /*5a0f0*/  PRMT R11, RZ, 0x7610, R11 ;  /* 0x00007610ff0b7816 */ /* 0x000fe2000000000b */
[----:B------:R-:W4:Y:S04]  /*5a100*/  LDL R2, [R1+0x3cf0] ;  /* 0x003cf00001027983 */ /* 0x000f280000100800 */
[----:B------:R0:W4:Y:S04]  /*5a110*/  @P1 LDG.E.U8 R20, desc[UR8][R8.64] ;  /* 0x0000000808141981 */ /* 0x000128000c1e1100 */
[----:B------:R-:W4:Y:S01]  /*5a120*/  LDL R0, [R1+0x3cf4] ;  /* 0x003cf40001007983 */ /* 0x000f220000100800 */
[----:B0-----:R-:W-:-:S02]  /*5a130*/  @P1 IMAD.MOV.U32 R9, RZ, RZ, R24 ;  /* 0x000000ffff091224 */ /* 0x001fc400078e0018 */
[----:B------:R-:W-:-:S05]  /*5a140*/  @P1 IMAD.MOV.U32 R8, RZ, RZ, R23 ;  /* 0x000000ffff081224 */ /* 0x000fca00078e0017 */
[----:B------:R0:W4:Y:S02]  /*5a150*/  @P1 LDG.E.U8 R19, desc[UR8][R8.64] ;  /* 0x0000000808131981 */ /* 0x000124000c1e1100 */
[----:B0-----:R-:W-:Y:S02]  /*5a160*/  @P1 IMAD.MOV.U32 R8, RZ, RZ, R14 ;  /* 0x000000ffff081224 */ /* 0x001fe400078e000e */
[----:B------:R-:W-:-:S05]  /*5a170*/  @P1 IMAD.MOV.U32 R9, RZ, RZ, R15 ;  /* 0x000000ffff091224 */ /* 0x000fca00078e000f */
[----:B------:R2:W4:Y:S02]  /*5a180*/  @P1 LDG.E.U8 R18, desc[UR8][R8.64] ;  /* 0x0000000808121981 */ /* 0x000524000c1e1100 */
[----:B--2---:R-:W-:Y:S02]  /*5a190*/  @P1 IMAD.MOV.U32 R9, RZ, RZ, R13 ;  /* 0x000000ffff091224 */ /* 0x004fe400078e000d */
[----:B------:R-:W-:-:S05]  /*5a1a0*/  @P1 IMAD.MOV.U32 R8, RZ, RZ, R12 ;  /* 0x000000ffff081224 */ /* 0x000fca00078e000c */
[----:B------:R0:W2:Y:S02]  /*5a1b0*/  @P1 LDG.E.U8 R17, desc[UR8][R8.64] ;  /* 0x0000000808111981 */ /* 0x0000a4000c1e1100 */
[----:B0-----:R-:W-:Y:S02]  /*5a1c0*/  @P1 IMAD.MOV.U32 R8, RZ, RZ, R6 ;  /* 0x000000ffff081224 */ /* 0x001fe400078e0006 */
[----:B------:R-:W-:-:S05]  /*5a1d0*/  @P1 IMAD.MOV.U32 R9, RZ, RZ, R7 ;  /* 0x000000ffff091224 */ /* 0x000fca00078e0007 */
[----:B------:R0:W2:Y:S02]  /*5a1e0*/  @P1 LDG.E.U8 R16, desc[UR8][R8.64] ;  /* 0x0000000808101981 */ /* 0x0000a4000c1e1100 */
[----:B0-----:R-:W-:Y:S02]  /*5a1f0*/  @P1 IMAD.MOV.U32 R8, RZ, RZ, R4 ;  /* 0x000000ffff081224 */ /* 0x001fe400078e0004 */
[----:B---3--:R-:W-:-:S05]  /*5a200*/  @P1 IMAD.MOV.U32 R9, RZ, RZ, R5 ;  /* 0x000000ffff091224 */ /* 0x008fca00078e0005 */
[----:B------:R0:W3:Y:S04]  /*5a210*/  @P1 LDG.E.U8 R11, desc[UR8][R8.64] ;  /* 0x00000008080b1981 */ /* 0x0000e8000c1e1100 */
[----:B----4-:R-:W-:Y:S01]  /*5a220*/  STL [R1+0x65d8], R20 ;  /* 0x0065d81401007387 */ /* 0x010fe20000100800 */
[----:B0-----:R-:W-:-:S03]  /*5a230*/  @P1 IMAD.MOV.U32 R9, RZ, RZ, R2 ;  /* 0x000000ffff091224 */ /* 0x001fc600078e0002 */
[----:B------:R-:W-:Y:S04]  /*5a240*/  STL [R1+0x65dc], R19 ;  /* 0x0065dc1301007387 */ /* 0x000fe80000100800 */
[----:B------:R-:W-:Y:S01]  /*5a250*/  STL [R1+0x65e0], R18 ;  /* 0x0065e01201007387 */ /* 0x000fe20000100800 */
[----:B------:R-:W-:Y:S01]  /*5a260*/  @P1 IMAD.MOV.U32 R8, RZ, RZ, R0 ;  /* 0x000000ffff081224 */ /* 0x000fe200078e0000 */
[----:B------:R-:W-:-:S06]  /*5a270*/  PRMT R10, RZ, 0x7610, R10 ;  /* 0x00007610ff0a7816 */ /* 0x000fcc000000000a */
[----:B------:R0:W4:Y:S04]  /*5a280*/  @P1 LDG.E.U8 R10, desc[UR8][R8.64] ;  /* 0x00000008080a1981 */ /* 0x000128000c1e1100 */
[----:B--2---:R-:W-:Y:S04]  /*5a290*/  STL [R1+0x65e4], R17 ;  /* 0x0065e41101007387 */ /* 0x004fe80000100800 */
[----:B------:R-:W-:Y:S04]  /*5a2a0*/  STL [R1+0x65e8], R16 ;  /* 0x0065e81001007387 */ /* 0x000fe80000100800 */
[----:B---3--:R1:W-:Y:S04]  /*5a2b0*/  STL [R1+0x65ec], R11 ;  /* 0x0065ec0b01007387 */ /* 0x0083e80000100800 */
[----:B-1----:R-:W2:Y:S04]  /*5a2c0*/  LDL.LU R11, [R1+0x2f48] ;  /* 0x002f4800010b7983 */ /* 0x002ea80000300800 */
[----:B------:R-:W3:Y:S04]  /*5a2d0*/  LDL.LU R16, [R1+0x2f44] ;  /* 0x002f440001107983 */ /* 0x000ee80000300800 */
        /* <DEDUP_REMOVED lines=25> */
[----:B------:R-:W0:Y:S04]  /*5a470*/  LDL R8, [R1+0x3ce8] ;  /* 0x003ce80001087983 */ /* 0x000e280000100800 */
[----:B------:R-:W0:Y:S01]  /*5a480*/  LDL R9, [R1+0x3cec] ;  /* 0x003cec0001097983 */ /* 0x000e220000100800 */
[----:B------:R-:W-:Y:S01]  /*5a490*/  PRMT R3, RZ, 0x7610, R3 ;  /* 0x00007610ff037816 */ /* 0x000fe20000000003 */
[----:B------:R-:W1:Y:S01]  /*5a4a0*/  S2R R7, SR_TID.X ;  /* 0x0000000000077919 */ /* 0x000e620000002100 */
[----:B0-----:R-:W-:-:S04]  /*5a4b0*/  @P1 LOP3.LUT R9, R9, R8, RZ, 0x3c, !PT ;  /* 0x0000000809091212 */ /* 0x001fc800078e3cff */
[----:B------:R-:W-:-:S04]  /*5a4c0*/  @P1 LOP3.LUT R8, R9, R8, RZ, 0x3c, !PT ;  /* 0x0000000809081212 */ /* 0x000fc800078e3cff */
[----:B------:R-:W-:-:S05]  /*5a4d0*/  @P1 LOP3.LUT R9, R9, R8, RZ, 0x3c, !PT ;  /* 0x0000000809091212 */ /* 0x000fca00078e3cff */
[----:B------:R-:W3:Y:S01]  /*5a4e0*/  @P1 LDG.E.U8 R3, desc[UR8][R8.64] ;  /* 0x0000000808031981 */ /* 0x000ee2000c1e1100 */
[----:B------:R-:W-:Y:S06]  /*5a4f0*/  BAR.SYNC.DEFER_BLOCKING 0x0 ;  /* 0x0000000000007b1d */ /* 0x000fec0000010000 */
[----:B----4-:R-:W-:Y:S01]  /*5a500*/  STL [R1+0x65f0], R10 ;  /* 0x0065f00a01007387 */ /* 0x010fe20000100800 */
[----:B-1----:R-:W-:-:S05]  /*5a510*/  LOP3.LUT R5, R7, 0x1f, RZ, 0xc0, !PT ;  /* 0x0000001f07057812 */ /* 0x002fca00078ec0ff */
[----:B--2---:R-:W-:Y:S04]  /*5a520*/  STS.U8 [R5+UR4], R11 ;  /* 0x0000000b05007988 */ /* 0x004fe80008000004 */
[----:B---3--:R-:W-:Y:S04]  /*5a530*/  STS.U8 [R5+UR4+0x20], R16 ;  /* 0x0000201005007988 */ /* 0x008fe80008000004 */
[----:B------:R-:W-:Y:S04]  /*5a540*/  STS.U8 [R5+UR4+0x40], R17 ;  /* 0x0000401105007988 */ /* 0x000fe80008000004 */
        /* <DEDUP_REMOVED lines=24> */
[----:B------:R0:W-:Y:S04]  /*5a6d0*/  STL [R1+0x65f4], R3 ;  /* 0x0065f40301007387 */ /* 0x0001e80000100800 */
[----:B0-----:R-:W2:Y:S04]  /*5a6e0*/  LDL.LU R3, [R1+0x144c] ;  /* 0x00144c0001037983 */ /* 0x001ea80000300800 */
[----:B------:R-:W3:Y:S04]  /*5a6f0*/  LDL.LU R8, [R1+0x1448] ;  /* 0x0014480001087983 */ /* 0x000ee80000300800 */
[----:B------:R-:W4:Y:S04]  /*5a700*/  LDL.LU R9, [R1+0x1444] ;  /* 0x0014440001097983 */ /* 0x000f280000300800 */
        /* <DEDUP_REMOVED lines=28> */
[----:B--2---:R0:W-:Y:S04]  /*5a8d0*/  STS.U8 [R5+UR4+0x940], R3 ;  /* 0x0009400305007988 */ /* 0x0041e80008000004 */
[----:B---3--:R1:W-:Y:S04]  /*5a8e0*/  STS.U8 [R5+UR4+0x9a0], R8 ;  /* 0x0009a00805007988 */ /* 0x0083e80008000004 */
[----:B----4-:R2:W-:Y:S04]  /*5a8f0*/  STS.U8 [R5+UR4+0x980], R9 ;  /* 0x0009800905007988 */ /* 0x0105e80008000004 */
[----:B------:R3:W-:Y:S04]  /*5a900*/  STS.U8 [R5+UR4+0x9e0], R10 ;  /* 0x0009e00a05007988 */ /* 0x0007e80008000004 */
[----:B------:R4:W-:Y:S04]  /*5a910*/  STS.U8 [R5+UR4+0x9c0], R11 ;  /* 0x0009c00b05007988 */ /* 0x0009e80008000004 */
[----:B------:R2:W-:Y:S04]  /*5a920*/  STS.U8 [R5+UR4+0x1040], R16 ;  /* 0x0010401005007988 */ /* 0x0005e80008000004 */
[----:B0-----:R-:W4:Y:S04]  /*5a930*/  LDL.LU R3, [R1+0x1040] ;  /* 0x0010400001037983 */ /* 0x001f280000300800 */
[----:B-1----:R-:W4:Y:S04]  /*5a940*/  LDL.LU R8, [R1+0x102c] ;  /* 0x00102c0001087983 */ /* 0x002f280000300800 */
[----:B--2---:R-:W2:Y:S04]  /*5a950*/  LDL.LU R9, [R1+0x1028] ;  /* 0x0010280001097983 */ /* 0x004ea80000300800 */
[----:B---3--:R-:W3:Y:S04]  /*5a960*/  LDL.LU R10, [R1+0x1024] ;  /* 0x00102400010a7983 */ /* 0x008ee80000300800 */
[----:B----4-:R-:W4:Y:S04]  /*5a970*/  LDL.LU R11, [R1+0x1020] ;  /* 0x00102000010b7983 */ /* 0x010f280000300800 */
[----:B------:R0:W-:Y:S04]  /*5a980*/  STS.U8 [R5+UR4+0x1060], R17 ;  /* 0x0010601105007988 */ /* 0x0001e80008000004 */
[----:B------:R-:W4:Y:S04]  /*5a990*/  LDL.LU R16, [R1+0x100c] ;  /* 0x00100c0001107983 */ /* 0x000f280000300800 */
[----:B------:R1:W-:Y:S04]  /*5a9a0*/  STS.U8 [R5+UR4+0x1000], R18 ;  /* 0x0010001205007988 */ /* 0x0003e80008000004 */
[----:B------:R0:W-:Y:S04]  /*5a9b0*/  STS.U8 [R5+UR4+0x1020], R19 ;  /* 0x0010201305007988 */ /* 0x0001e80008000004 */
[----:B------:R0:W-:Y:S04]  /*5a9c0*/  STS.U8 [R5+UR4+0x10c0], R20 ;  /* 0x0010c01405007988 */ /* 0x0001e80008000004 */
[----:B------:R1:W-:Y:S04]  /*5a9d0*/  STS.U8 [R5+UR4+0x10e0], R21 ;  /* 0x0010e01505007988 */ /* 0x0003e80008000004 */
[----:B------:R1:W-:Y:S04]  /*5a9e0*/  STS.U8 [R5+UR4+0x1080], R22 ;  /* 0x0010801605007988 */ /* 0x0003e80008000004 */
[----:B0-----:R-:W4:Y:S04]  /*5a9f0*/  LDL.LU R17, [R1+0xd08] ;  /* 0x000d080001117983 */ /* 0x001f280000300800 */
[----:B-1----:R-:W4:Y:S04]  /*5aa00*/  LDL.LU R18, [R1+0xd04] ;  /* 0x000d040001127983 */ /* 0x002f280000300800 */
[----:B------:R-:W4:Y:S04]  /*5aa10*/  LDL.LU R19, [R1+0xd00] ;  /* 0x000d000001137983 */ /* 0x000f280000300800 */
[----:B------:R-:W4:Y:S04]  /*5aa20*/  LDL.LU R20, [R1+0xcfc] ;  /* 0x000cfc0001147983 */ /* 0x000f280000300800 */
[----:B------:R-:W4:Y:S04]  /*5aa30*/  LDL.LU R21, [R1+0xcf8] ;  /* 0x000cf80001157983 */ /* 0x000f280000300800 */
        /* <DEDUP_REMOVED lines=38> */
[----:B0-----:R-:W4:Y:S04]  /*5aca0*/  LDL.LU R15, [R1+0xbe8] ;  /* 0x000be800010f7983 */ /* 0x001f280000300800 */
[----:B------:R0:W-:Y:S04]  /*5acb0*/  STS.U8 [R5+UR4+0x1920], R3 ;  /* 0x0019200305007988 */ /* 0x0001e80008000004 */
[----:B------:R1:W-:Y:S04]  /*5acc0*/  STS.U8 [R5+UR4+0x1900], R8 ;  /* 0x0019000805007988 */ /* 0x0003e80008000004 */
[----:B--2---:R2:W-:Y:S04]  /*5acd0*/  STS.U8 [R5+UR4+0x19e0], R9 ;  /* 0x0019e00905007988 */ /* 0x0045e80008000004 */
[----:B---3--:R3:W-:Y:S04]  /*5ace0*/  STS.U8 [R5+UR4+0x19c0], R10 ;  /* 0x0019c00a05007988 */ /* 0x0087e80008000004 */
[----:B----4-:R4:W-:Y:S04]  /*5acf0*/  STS.U8 [R5+UR4+0x19a0], R11 ;  /* 0x0019a00b05007988 */ /* 0x0109e80008000004 */
        /* <DEDUP_REMOVED lines=243> */
[----:B------:R-:W-:Y:S04]  /*5bc30*/  STS.U8 [R5+UR4+0x58a0], R3 ;  /* 0x0058a00305007988 */ /* 0x000fe80008000004 */
[----:B------:R-:W-:Y:S04]  /*5bc40*/  STS.U8 [R5+UR4+0x5880], R8 ;  /* 0x0058800805007988 */ /* 0x000fe80008000004 */
[----:B--2---:R-:W-:Y:S04]  /*5bc50*/  STS.U8 [R5+UR4+0x5960], R9 ;  /* 0x0059600905007988 */ /* 0x004fe80008000004 */
[----:B---3--:R-:W-:Y:S04]  /*5bc60*/  STS.U8 [R5+UR4+0x5940], R10 ;  /* 0x0059400a05007988 */ /* 0x008fe80008000004 */
[----:B----4-:R-:W-:Y:S04]  /*5bc70*/  STS.U8 [R5+UR4+0x5920], R11 ;  /* 0x0059200b05007988 */ /* 0x010fe80008000004 */
        /* <DEDUP_REMOVED lines=18> */
[----:B------:R0:W-:Y:S04]  /*5bda0*/  STS.U8 [R5+UR4+0x61a0], R61 ;  /* 0x0061a03d05007988 */ /* 0x0001e80008000004 */
[----:B------:R1:W-:Y:S04]  /*5bdb0*/  STS.U8 [R5+UR4+0x61c0], R0 ;  /* 0x0061c00005007988 */ /* 0x0003e80008000004 */
[----:B0-----:R-:W2:Y:S04]  /*5bdc0*/  LDL.LU R61, [R1+0x284] ;  /* 0x00028400013d7983 */ /* 0x001ea80000300800 */
[----:B------:R0:W-:Y:S04]  /*5bdd0*/  STS.U8 [R5+UR4+0x61e0], R4 ;  /* 0x0061e00405007988 */ /* 0x0001e80008000004 */
[----:B------:R3:W-:Y:S04]  /*5bde0*/  STS.U8 [R5+UR4+0x6820], R6 ;  /* 0x0068200605007988 */ /* 0x0007e80008000004 */
[----:B------:R4:W-:Y:S04]  /*5bdf0*/  STS.U8 [R5+UR4+0x6800], R12 ;  /* 0x0068000c05007988 */ /* 0x0009e80008000004 */
[----:B------:R0:W-:Y:S04]  /*5be00*/  STS.U8 [R5+UR4+0x6860], R13 ;  /* 0x0068600d05007988 */ /* 0x0001e80008000004 */
[----:B------:R3:W-:Y:S04]  /*5be10*/  STS.U8 [R5+UR4+0x6840], R14 ;  /* 0x0068400e05007988 */ /* 0x0007e80008000004 */
[----:B-1----:R-:W2:Y:S04]  /*5be20*/  LDL.LU R0, [R1+0x280] ;  /* 0x0002800001007983 */ /* 0x002ea80000300800 */
[----:B0-----:R-:W2:Y:S04]  /*5be30*/  LDL.LU R4, [R1+0x26c] ;  /* 0x00026c0001047983 */ /* 0x001ea80000300800 */
[----:B---3--:R-:W3:Y:S04]  /*5be40*/  LDL.LU R6, [R1+0x268] ;  /* 0x0002680001067983 */ /* 0x008ee80000300800 */
[----:B----4-:R-:W4:Y:S04]  /*5be50*/  LDL.LU R12, [R1+0x264] ;  /* 0x00026400010c7983 */ /* 0x010f280000300800 */
[----:B------:R-:W4:Y:S04]  /*5be60*/  LDL.LU R13, [R1+0x260] ;  /* 0x00026000010d7983 */ /* 0x000f280000300800 */
[----:B------:R0:W-:Y:S04]  /*5be70*/  STS.U8 [R5+UR4+0x68a0], R15 ;  /* 0x0068a00f05007988 */ /* 0x0001e80008000004 */
[----:B------:R-:W4:Y:S04]  /*5be80*/  LDL.LU R14, [R1+0x25c] ;  /* 0x00025c00010e7983 */ /* 0x000f280000300800 */
[----:B0-----:R-:W4:Y:S04]  /*5be90*/  LDL.LU R15, [R1+0x258] ;  /* 0x00025800010f7983 */ /* 0x001f280000300800 */
        /* <DEDUP_REMOVED lines=24> */
[----:B------:R1:W-:Y:S04]  /*5c020*/  STS.U8 [R5+UR4+0x68e0], R0 ;  /* 0x0068e00005007988 */ /* 0x0003e80008000004 */
[----:B0-----:R-:W2:Y:S04]  /*5c030*/  LDL.LU R61, [R1+0x6638] ;  /* 0x00663800013d7983 */ /* 0x001ea80000300800 */
[----:B------:R0:W-:Y:S04]  /*5c040*/  STS.U8 [R5+UR4+0x68c0], R4 ;  /* 0x0068c00405007988 */ /* 0x0001e80008000004 */
[----:B---3--:R3:W-:Y:S04]  /*5c050*/  STS.U8 [R5+UR4+0x6920], R6 ;  /* 0x0069200605007988 */ /* 0x0087e80008000004 */
[----:B----4-:R4:W-:Y:S04]  /*5c060*/  STS.U8 [R5+UR4+0x6900], R12 ;  /* 0x0069000c05007988 */ /* 0x0109e80008000004 */
[----:B------:R0:W-:Y:S04]  /*5c070*/  STS.U8 [R5+UR4+0x6960], R13 ;  /* 0x0069600d05007988 */ /* 0x0001e80008000004 */
[----:B------:R3:W-:Y:S04]  /*5c080*/  STS.U8 [R5+UR4+0x6940], R14 ;  /* 0x0069400e05007988 */ /* 0x0007e80008000004 */
[----:B-1----:R-:W2:Y:S04]  /*5c090*/  LDL.LU R0, [R1+0x6634] ;  /* 0x0066340001007983 */ /* 0x002ea80000300800 */
[----:B0-----:R-:W2:Y:S04]  /*5c0a0*/  LDL.LU R4, [R1+0x6630] ;  /* 0x0066300001047983 */ /* 0x001ea80000300800 */
[----:B---3--:R-:W3:Y:S04]  /*5c0b0*/  LDL.LU R6, [R1+0x662c] ;  /* 0x00662c0001067983 */ /* 0x008ee80000300800 */
[----:B----4-:R-:W4:Y:S04]  /*5c0c0*/  LDL.LU R12, [R1+0x6628] ;  /* 0x00662800010c7983 */ /* 0x010f280000300800 */
[----:B------:R-:W2:Y:S04]  /*5c0d0*/  LDL.LU R13, [R1+0x6624] ;  /* 0x00662400010d7983 */ /* 0x000ea80000300800 */
[----:B------:R-:W2:Y:S04]  /*5c0e0*/  LDL.LU R14, [R1+0x6620] ;  /* 0x00662000010e7983 */ /* 0x000ea80000300800 */
[----:B------:R0:W-:Y:S04]  /*5c0f0*/  STS.U8 [R5+UR4+0x69a0], R15 ;  /* 0x0069a00f05007988 */ /* 0x0001e80008000004 */
[----:B0-----:R-:W2:Y:S04]  /*5c100*/  LDL.LU R15, [R1+0x661c] ;  /* 0x00661c00010f7983 */ /* 0x001ea80000300800 */
[----:B------:R-:W-:Y:S04]  /*5c110*/  STS.U8 [R5+UR4+0x6980], R3 ;  /* 0x0069800305007988 */ /* 0x000fe80008000004 */
[----:B------:R-:W-:Y:S04]  /*5c120*/  STS.U8 [R5+UR4+0x69e0], R8 ;  /* 0x0069e00805007988 */ /* 0x000fe80008000004 */
[----:B------:R0:W-:Y:S04]  /*5c130*/  STS.U8 [R5+UR4+0x69c0], R9 ;  /* 0x0069c00905007988 */ /* 0x0001e80008000004 */
[----:B------:R1:W-:Y:S04]  /*5c140*/  STS.U8 [R5+UR4+0x7040], R10 ;  /* 0x0070400a05007988 */ /* 0x0003e80008000004 */
[----:B------:R1:W-:Y:S04]  /*5c150*/  STS.U8 [R5+UR4+0x7060], R11 ;  /* 0x0070600b05007988 */ /* 0x0003e80008000004 */
[----:B------:R1:W-:Y:S04]  /*5c160*/  STS.U8 [R5+UR4+0x7000], R16 ;  /* 0x0070001005007988 */ /* 0x0003e80008000004 */
[----:B0-----:R-:W3:Y:S04]  /*5c170*/  LDL.LU R9, [R1+0xc] ;  /* 0x00000c0001097983 */ /* 0x001ee80000300800 */
[----:B-1----:R-:W3:Y:S04]  /*5c180*/  LDL.LU R10, [R1+0x8] ;  /* 0x00000800010a7983 */ /* 0x002ee80000300800 */
[----:B------:R-:W3:Y:S04]  /*5c190*/  LDL.LU R11, [R1+0x4] ;  /* 0x00000400010b7983 */ /* 0x000ee80000300800 */
[----:B------:R-:W3:Y:S04]  /*5c1a0*/  LDL.LU R16, [R1] ;  /* 0x0000000001107983 */ /* 0x000ee80000300800 */
[----:B------:R-:W-:Y:S04]  /*5c1b0*/  STS.U8 [R5+UR4+0x7020], R17 ;  /* 0x0070201105007988 */ /* 0x000fe80008000004 */
[----:B------:R0:W-:Y:S04]  /*5c1c0*/  STS.U8 [R5+UR4+0x70c0], R18 ;  /* 0x0070c01205007988 */ /* 0x0001e80008000004 */
[----:B------:R1:W-:Y:S04]  /*5c1d0*/  STS.U8 [R5+UR4+0x70e0], R19 ;  /* 0x0070e01305007988 */ /* 0x0003e80008000004 */
[----:B------:R0:W-:Y:S04]  /*5c1e0*/  STS.U8 [R5+UR4+0x7080], R20 ;  /* 0x0070801405007988 */ /* 0x0001e80008000004 */
[----:B------:R0:W-:Y:S04]  /*5c1f0*/  STS.U8 [R5+UR4+0x70a0], R21 ;  /* 0x0070a01505007988 */ /* 0x0001e80008000004 */
[----:B------:R1:W-:Y:S04]  /*5c200*/  STS.U8 [R5+UR4+0x7140], R22 ;  /* 0x0071401605007988 */ /* 0x0003e80008000004 */
[----:B------:R1:W-:Y:S04]  /*5c210*/  STS.U8 [R5+UR4+0x7160], R23 ;  /* 0x0071601705007988 */ /* 0x0003e80008000004 */
[----:B0-----:R-:W3:Y:S04]  /*5c220*/  LDL.LU R18, [R1+0x2f08] ;  /* 0x002f080001127983 */ /* 0x001ee80000300800 */
[----:B-1----:R-:W3:Y:S04]  /*5c230*/  LDL.LU R19, [R1+0x2f04] ;  /* 0x002f040001137983 */ /* 0x002ee80000300800 */
[----:B------:R-:W3:Y:S04]  /*5c240*/  LDL.LU R20, [R1+0x2f00] ;  /* 0x002f000001147983 */ /* 0x000ee80000300800 */
[----:B------:R-:W3:Y:S04]  /*5c250*/  LDL.LU R21, [R1+0x2efc] ;  /* 0x002efc0001157983 */ /* 0x000ee80000300800 */
[----:B------:R-:W3:Y:S04]  /*5c260*/  LDL.LU R22, [R1+0x2ef8] ;  /* 0x002ef80001167983 */ /* 0x000ee80000300800 */
[----:B------:R0:W-:Y:S04]  /*5c270*/  STS.U8 [R5+UR4+0x7100], R24 ;  /* 0x0071001805007988 */ /* 0x0001e80008000004 */
[----:B------:R-:W3:Y:S04]  /*5c280*/  LDL.LU R23, [R1+0x2ef4] ;  /* 0x002ef40001177983 */ /* 0x000ee80000300800 */
        /* <DEDUP_REMOVED lines=15> */
[----:B0-----:R-:W3:Y:S04]  /*5c380*/  LDL.LU R44, [R1+0x2ed8] ;  /* 0x002ed800012c7983 */ /* 0x001ee80000300800 */
[----:B-1----:R-:W3:Y:S04]  /*5c390*/  LDL.LU R58, [R1+0x2ed4] ;  /* 0x002ed400013a7983 */ /* 0x002ee80000300800 */
[----:B------:R-:W3:Y:S04]  /*5c3a0*/  LDL.LU R59, [R1+0x2ed0] ;  /* 0x002ed000013b7983 */ /* 0x000ee80000300800 */
[----:B------:R-:W3:Y:S01]  /*5c3b0*/  LDL.LU R60, [R1+0x2ecc] ;  /* 0x002ecc00013c7983 */ /* 0x000ee20000300800 */
[----:B------:R-:W0:Y:S03]  /*5c3c0*/  S2R R17, SR_TID.X ;  /* 0x0000000000117919 */ /* 0x000e260000002100 */
[----:B--2---:R-:W-:Y:S04]  /*5c3d0*/  STS.U8 [R5+UR4+0x78e0], R15 ;  /* 0x0078e00f05007988 */ /* 0x004fe80008000004 */
[----:B------:R-:W-:Y:S04]  /*5c3e0*/  STS.U8 [R5+UR4+0x78c0], R14 ;  /* 0x0078c00e05007988 */ /* 0x000fe80008000004 */
[----:B------:R-:W-:Y:S04]  /*5c3f0*/  STS.U8 [R5+UR4+0x78a0], R13 ;  /* 0x0078a00d05007988 */ /* 0x000fe80008000004 */
[----:B----4-:R-:W-:Y:S04]  /*5c400*/  STS.U8 [R5+UR4+0x7880], R12 ;  /* 0x0078800c05007988 */ /* 0x010fe80008000004 */
[----:B---3--:R-:W-:Y:S04]  /*5c410*/  STS.U8 [R5+UR4+0x7960], R6 ;  /* 0x0079600605007988 */ /* 0x008fe80008000004 */
[----:B------:R-:W-:Y:S04]  /*5c420*/  STS.U8 [R5+UR4+0x7940], R4 ;  /* 0x0079400405007988 */ /* 0x000fe80008000004 */
[----:B------:R1:W-:Y:S04]  /*5c430*/  STS.U8 [R5+UR4+0x7920], R0 ;  /* 0x0079200005007988 */ /* 0x0003e80008000004 */
[----:B-1----:R-:W2:Y:S04]  /*5c440*/  LDL.LU R0, [R1+0x1428] ;  /* 0x0014280001007983 */ /* 0x002ea80000300800 */
[----:B------:R-:W3:Y:S04]  /*5c450*/  LDL.LU R12, [R1+0x1424] ;  /* 0x00142400010c7983 */ /* 0x000ee80000300800 */
[----:B------:R-:W4:Y:S04]  /*5c460*/  LDL.LU R13, [R1+0x1420] ;  /* 0x00142000010d7983 */ /* 0x000f280000300800 */
[----:B------:R-:W4:Y:S04]  /*5c470*/  LDL.LU R14, [R1+0x140c] ;  /* 0x00140c00010e7983 */ /* 0x000f280000300800 */
[----:B------:R-:W4:Y:S04]  /*5c480*/  LDL.LU R15, [R1+0x1408] ;  /* 0x00140800010f7983 */ /* 0x000f280000300800 */
[----:B------:R-:W4:Y:S04]  /*5c490*/  LDL.LU R6, [R1+0x1404] ;  /* 0x0014040001067983 */ /* 0x000f280000300800 */
[----:B------:R-:W4:Y:S04]  /*5c4a0*/  LDL.LU R4, [R1+0x1400] ;  /* 0x0014000001047983 */ /* 0x000f280000300800 */
[----:B------:R-:W-:Y:S04]  /*5c4b0*/  STS.U8 [R5+UR4+0x7900], R9 ;  /* 0x0079000905007988 */ /* 0x000fe80008000004 */
[----:B------:R-:W-:Y:S04]  /*5c4c0*/  STS.U8 [R5+UR4+0x79e0], R10 ;  /* 0x0079e00a05007988 */ /* 0x000fe80008000004 */
[----:B------:R-:W-:Y:S01]  /*5c4d0*/  STS.U8 [R5+UR4+0x79c0], R11 ;  /* 0x0079c00b05007988 */ /* 0x000fe20008000004 */
[----:B0-----:R-:W-:-:S03]  /*5c4e0*/  LOP3.LUT R17, R17, 0x1f, RZ, 0xc0, !PT ;  /* 0x0000001f11117812 */ /* 0x001fc600078ec0ff */
[----:B------:R-:W-:Y:S04]  /*5c4f0*/  STS.U8 [R5+UR4+0x79a0], R16 ;  /* 0x0079a01005007988 */ /* 0x000fe80008000004 */
[----:B------:R-:W-:Y:S04]  /*5c500*/  STL [R1+0x65fc], R61 ;  /* 0x0065fc3d01007387 */ /* 0x000fe80000100800 */
[----:B------:R-:W-:Y:S04]  /*5c510*/  STS.U8 [R5+UR4+0x7980], R61 ;  /* 0x0079803d05007988 */ /* 0x000fe80008000004 */
[----:B------:R0:W-:Y:S01]  /*5c520*/  STL [R1+0x65f8], R5 ;  /* 0x0065f80501007387 */ /* 0x0001e20000100800 */
[----:B------:R-:W-:-:S03]  /*5c530*/  LOP3.LUT R8, R17, 0x8, RZ, 0x3c, !PT ;  /* 0x0000000811087812 */ /* 0x000fc600078e3cff */
[----:B0-----:R-:W4:Y:S04]  /*5c540*/  LDL.LU R5, [R1+0x13ec] ;  /* 0x0013ec0001057983 */ /* 0x001f280000300800 */
[----:B------:R-:W4:Y:S04]  /*5c550*/  LDL.LU R61, [R1+0x13e8] ;  /* 0x0013e800013d7983 */ /* 0x000f280000300800 */
[----:B------:R-:W4:Y:S04]  /*5c560*/  LDL.LU R3, [R1+0x13e4] ;  /* 0x0013e40001037983 */ /* 0x000f280000300800 */
[----:B------:R-:W4:Y:S04]  /*5c570*/  LDL.LU R9, [R1+0x13e0] ;  /* 0x0013e00001097983 */ /* 0x000f280000300800 */
        /* <DEDUP_REMOVED lines=32> */
[----:B0-----:R-:W4:Y:S04]  /*5c780*/  LDL.LU R44, [R1+0x11bc] ;  /* 0x0011bc00012c7983 */ /* 0x001f280000300800 */
[----:B-1----:R-:W4:Y:S04]  /*5c790*/  LDL.LU R58, [R1+0x11b8] ;  /* 0x0011b800013a7983 */ /* 0x002f280000300800 */
        /* <DEDUP_REMOVED lines=15> */
[----:B0-----:R-:W4:Y:S04]  /*5c890*/  LDL.LU R4, [R1+0xfe4] ;  /* 0x000fe40001047983 */ /* 0x001f280000300800 */
[----:B------:R0:W-:Y:S04]  /*5c8a0*/  STS.U8 [R8+UR4+0xac0], R5 ;  /* 0x000ac00508007988 */ /* 0x0001e80008000004 */
        /* <DEDUP_REMOVED lines=46> */
[----:B------:R-:W4:Y:S04]  /*5cb90*/  LDL.LU R60, [R1+0xc94] ;  /* 0x000c9400013c7983 */ /* 0x000f280000300800 */
        /* <DEDUP_REMOVED lines=322> */
[----:B------:R-:W2:Y:S04]  /*5dfc0*/  LDL.LU R6, [R1+0x100] ;  /* 0x0001000001067983 */ /* 0x000ea80000300800 */
[----:B0-----:R-:W2:Y:S04]  /*5dfd0*/  LDL.LU R4, [R1+0xfc] ;  /* 0x0000fc0001047983 */ /* 0x001ea80000300800 */
[----:B------:R0:W-:Y:S04]  /*5dfe0*/  STS.U8 [R8+UR4+0x6a00], R58 ;  /* 0x006a003a08007988 */ /* 0x0001e80008000004 */
[----:B------:R1:W-:Y:S04]  /*5dff0*/  STS.U8 [R8+UR4+0x6a60], R59 ;  /* 0x006a603b08007988 */ /* 0x0003e80008000004 */
[----:B------:R1:W-:Y:S04]  /*5e000*/  STS.U8 [R8+UR4+0x6a40], R60 ;  /* 0x006a403c08007988 */ /* 0x0003e80008000004 */
[----:B0-----:R-:W4:Y:S04]  /*5e010*/  LDL.LU R58, [R1+0x6618] ;  /* 0x00661800013a7983 */ /* 0x001f280000300800 */
[----:B-1----:R-:W4:Y:S04]  /*5e020*/  LDL.LU R59, [R1+0x6614] ;  /* 0x00661400013b7983 */ /* 0x002f280000300800 */
[----:B------:R-:W4:Y:S04]  /*5e030*/  LDL.LU R60, [R1+0x6610] ;  /* 0x00661000013c7983 */ /* 0x000f280000300800 */
        /* <DEDUP_REMOVED lines=29> */
[----:B---3--:R-:W3:Y:S04]  /*5e210*/  LDL.LU R26, [R1+0x2e9c] ;  /* 0x002e9c00011a7983 */ /* 0x008ee80000300800 */
[----:B------:R1:W-:Y:S04]  /*5e220*/  STS.U8 [R8+UR4+0x7280], R28 ;  /* 0x0072801c08007988 */ /* 0x0003e80008000004 */
[----:B------:R1:W-:Y:S04]  /*5e230*/  STS.U8 [R8+UR4+0x72a0], R2 ;  /* 0x0072a00208007988 */ /* 0x0003e80008000004 */
[----:B------:R2:W-:Y:S04]  /*5e240*/  STS.U8 [R8+UR4+0x7340], R44 ;  /* 0x0073402c08007988 */ /* 0x0005e80008000004 */
[----:B0-----:R-:W3:Y:S04]  /*5e250*/  LDL.LU R27, [R1+0x2e98] ;  /* 0x002e9800011b7983 */ /* 0x001ee80000300800 */
[----:B-1----:R-:W3:Y:S04]  /*5e260*/  LDL.LU R28, [R1+0x2e94] ;  /* 0x002e9400011c7983 */ /* 0x002ee80000300800 */
[----:B------:R-:W3:Y:S04]  /*5e270*/  LDL.LU R2, [R1+0x2e90] ;  /* 0x002e900001027983 */ /* 0x000ee80000300800 */
[----:B--2---:R-:W2:Y:S04]  /*5e280*/  LDL.LU R44, [R1+0x2e8c] ;  /* 0x002e8c00012c7983 */ /* 0x004ea80000300800 */
[----:B------:R0:W-:Y:S04]  /*5e290*/  STS.U8 [R8+UR4+0x7360], R0 ;  /* 0x0073600008007988 */ /* 0x0001e80008000004 */
[----:B------:R1:W-:Y:S04]  /*5e2a0*/  STS.U8 [R8+UR4+0x7300], R12 ;  /* 0x0073000c08007988 */ /* 0x0003e80008000004 */
[----:B------:R0:W-:Y:S04]  /*5e2b0*/  STS.U8 [R8+UR4+0x7320], R13 ;  /* 0x0073200d08007988 */ /* 0x0001e80008000004 */
[----:B------:R0:W-:Y:S04]  /*5e2c0*/  STS.U8 [R8+UR4+0x73c0], R14 ;  /* 0x0073c00e08007988 */ /* 0x0001e80008000004 */
[----:B----4-:R4:W-:Y:S04]  /*5e2d0*/  STS.U8 [R8+UR4+0x73e0], R15 ;  /* 0x0073e00f08007988 */ /* 0x0109e80008000004 */
[----:B------:R4:W-:Y:S04]  /*5e2e0*/  STS.U8 [R8+UR4+0x7380], R6 ;  /* 0x0073800608007988 */ /* 0x0009e80008000004 */
[----:B0-----:R-:W2:Y:S04]  /*5e2f0*/  LDL.LU R0, [R1+0x13a8] ;  /* 0x0013a80001007983 */ /* 0x001ea80000300800 */
[----:B-1----:R-:W2:Y:S04]  /*5e300*/  LDL.LU R12, [R1+0x13a4] ;  /* 0x0013a400010c7983 */ /* 0x002ea80000300800 */
[----:B------:R-:W2:Y:S04]  /*5e310*/  LDL.LU R13, [R1+0x13a0] ;  /* 0x0013a000010d7983 */ /* 0x000ea80000300800 */
[----:B------:R-:W2:Y:S04]  /*5e320*/  LDL.LU R14, [R1+0x138c] ;  /* 0x00138c00010e7983 */ /* 0x000ea80000300800 */
[----:B----4-:R-:W4:Y:S04]  /*5e330*/  LDL.LU R15, [R1+0x1388] ;  /* 0x00138800010f7983 */ /* 0x010f280000300800 */
[----:B------:R0:W-:Y:S04]  /*5e340*/  STS.U8 [R8+UR4+0x73a0], R4 ;  /* 0x0073a00408007988 */ /* 0x0001e80008000004 */
[----:B------:R-:W2:Y:S04]  /*5e350*/  LDL.LU R6, [R1+0x1384] ;  /* 0x0013840001067983 */ /* 0x000ea80000300800 */
[----:B0-----:R-:W2:Y:S01]  /*5e360*/  LDL.LU R4, [R1+0x1380] ;  /* 0x0013800001047983 */ /* 0x001ea20000300800 */
[----:B------:R-:W-:-:S04]  /*5e370*/  LOP3.LUT R7, R7, 0x1f, RZ, 0xc0, !PT ;  /* 0x0000001f07077812 */ /* 0x000fc800078ec0ff */
[C---:B------:R-:W-:Y:S01]  /*5e380*/  LOP3.LUT R3, R7.reuse, 0x10, RZ, 0x3c, !PT ;  /* 0x0000001007037812 */ /* 0x040fe200078e3cff */
        /* <DEDUP_REMOVED lines=8> */
[----:B------:R-:W-:Y:S04]  /*5e410*/  STL [R1+0x6600], R60 ;  /* 0x0066003c01007387 */ /* 0x000fe80000100800 */
[----:B------:R-:W-:Y:S04]  /*5e420*/  STS.U8 [R8+UR4+0x7b60], R52 ;  /* 0x007b603408007988 */ /* 0x000fe80008000004 */
[----:B------:R-:W-:Y:S04]  /*5e430*/  STL [R1+0x6604], R59 ;  /* 0x0066043b01007387 */ /* 0x000fe80000100800 */
[----:B------:R-:W-:Y:S04]  /*5e440*/  STS.U8 [R8+UR4+0x7b40], R51 ;  /* 0x007b403308007988 */ /* 0x000fe80008000004 */
[----:B------:R0:W-:Y:S04]  /*5e450*/  STL [R1+0x6608], R58 ;  /* 0x0066083a01007387 */ /* 0x0001e80000100800 */
[----:B------:R-:W-:Y:S04]  /*5e460*/  STS.U8 [R8+UR4+0x7b20], R50 ;  /* 0x007b203208007988 */ /* 0x000fe80008000004 */
[----:B------:R-:W-:Y:S04]  /*5e470*/  STS.U8 [R8+UR4+0x7b00], R49 ;  /* 0x007b003108007988 */ /* 0x000fe80008000004 */
[----:B------:R-:W-:Y:S04]  /*5e480*/  STS.U8 [R8+UR4+0x7be0], R48 ;  /* 0x007be03008007988 */ /* 0x000fe80008000004 */
[----:B------:R-:W-:Y:S04]  /*5e490*/  STS.U8 [R8+UR4+0x7bc0], R47 ;  /* 0x007bc02f08007988 */ /* 0x000fe80008000004 */
[----:B------:R-:W-:Y:S04]  /*5e4a0*/  STS.U8 [R8+UR4+0x7ba0], R46 ;  /* 0x007ba02e08007988 */ /* 0x000fe80008000004 */
[----:B------:R1:W-:Y:S04]  /*5e4b0*/  STS.U8 [R8+UR4+0x7b80], R45 ;  /* 0x007b802d08007988 */ /* 0x0003e80008000004 */
[----:B0-----:R-:W4:Y:S04]  /*5e4c0*/  LDL.LU R58, [R1+0x136c] ;  /* 0x00136c00013a7983 */ /* 0x001f280000300800 */
[----:B------:R-:W4:Y:S04]  /*5e4d0*/  LDL.LU R59, [R1+0x1368] ;  /* 0x00136800013b7983 */ /* 0x000f280000300800 */
[----:B------:R-:W4:Y:S04]  /*5e4e0*/  LDL.LU R60, [R1+0x1364] ;  /* 0x00136400013c7983 */ /* 0x000f280000300800 */
[----:B------:R-:W4:Y:S04]  /*5e4f0*/  LDL.LU R5, [R1+0x1360] ;  /* 0x0013600001057983 */ /* 0x000f280000300800 */
[----:B------:R-:W4:Y:S04]  /*5e500*/  LDL.LU R61, [R1+0x134c] ;  /* 0x00134c00013d7983 */ /* 0x000f280000300800 */
[----:B-1----:R-:W4:Y:S04]  /*5e510*/  LDL.LU R8, [R1+0x1348] ;  /* 0x0013480001087983 */ /* 0x002f280000300800 */
        /* <DEDUP_REMOVED lines=29> */
[----:B--2---:R2:W-:Y:S04]  /*5e6f0*/  STS.U8 [R3+UR4+0x5e0], R44 ;  /* 0x0005e02c03007988 */ /* 0x0045e80008000004 */
        /* <DEDUP_REMOVED lines=43> */
[----:B---3--:R1:W-:Y:S04]  /*5e9b0*/  STS.U8 [R3+UR4+0x14c0], R20 ;  /* 0x0014c01403007988 */ /* 0x0083e80008000004 */
[----:B------:R3:W-:Y:S04]  /*5e9c0*/  STS.U8 [R3+UR4+0x14e0], R21 ;  /* 0x0014e01503007988 */ /* 0x0007e80008000004 */
[----:B------:R0:W-:Y:S04]  /*5e9d0*/  STS.U8 [R3+UR4+0x1480], R22 ;  /* 0x0014801603007988 */ /* 0x0001e80008000004 */
[----:B------:R1:W-:Y:S04]  /*5e9e0*/  STS.U8 [R3+UR4+0x14a0], R23 ;  /* 0x0014a01703007988 */ /* 0x0003e80008000004 */
[----:B------:R3:W-:Y:S04]  /*5e9f0*/  STS.U8 [R3+UR4+0x1540], R24 ;  /* 0x0015401803007988 */ /* 0x0007e80008000004 */
[----:B0-----:R-:W4:Y:S04]  /*5ea00*/  LDL.LU R19, [R1+0xc80] ;  /* 0x000c800001137983 */ /* 0x001f280000300800 */
[----:B-1----:R-:W4:Y:S04]  /*5ea10*/  LDL.LU R20, [R1+0xc7c] ;  /* 0x000c7c0001147983 */ /* 0x002f280000300800 */
[----:B---3--:R-:W3:Y:S04]  /*5ea20*/  LDL.LU R21, [R1+0xc78] ;  /* 0x000c780001157983 */ /* 0x008ee80000300800 */
        /* <DEDUP_REMOVED lines=8> */
[----:B--2---:R2:W-:Y:S04]  /*5eab0*/  STS.U8 [R3+UR4+0x1580], R44 ;  /* 0x0015802c03007988 */ /* 0x0045e80008000004 */
[----:B0-----:R-:W3:Y:S04]  /*5eac0*/  LDL.LU R25, [R1+0xc68] ;  /* 0x000c680001197983 */ /* 0x001ee80000300800 */
[----:B-1----:R-:W3:Y:S04]  /*5ead0*/  LDL.LU R26, [R1+0xc64] ;  /* 0x000c6400011a7983 */ /* 0x002ee80000300800 */
[----:B------:R-:W3:Y:S04]  /*5eae0*/  LDL.LU R27, [R1+0xc60] ;  /* 0x000c6000011b7983 */ /* 0x000ee80000300800 */
[----:B------:R-:W3:Y:S04]  /*5eaf0*/  LDL.LU R28, [R1+0xc5c] ;  /* 0x000c5c00011c7983 */ /* 0x000ee80000300800 */
        /* <DEDUP_REMOVED lines=42> */
[----:B---3--:R3:W-:Y:S04]  /*5eda0*/  STS.U8 [R3+UR4+0x2480], R21 ;  /* 0x0024801503007988 */ /* 0x0087e80008000004 */
        /* <DEDUP_REMOVED lines=244> */
[----:B--2---:R0:W-:Y:S04]  /*5fcf0*/  STS.U8 [R3+UR4+0x6520], R44 ;  /* 0x0065202c03007988 */ /* 0x0041e80008000004 */
[----:B0-----:R-:W2:Y:S04]  /*5fd00*/  LDL.LU R44, [R1+0x204] ;  /* 0x00020400012c7983 */ /* 0x001ea80000300800 */
[----:B------:R-:W3:Y:S04]  /*5fd10*/  LDL.LU R58, [R1+0x200] ;  /* 0x00020000013a7983 */ /* 0x000ee80000300800 */
        /* <DEDUP_REMOVED lines=22> */
[----:B------:R0:W-:Y:S04]  /*5fe80*/  STS.U8 [R3+UR4+0x6540], R0 ;  /* 0x0065400003007988 */ /* 0x0001e80008000004 */
[----:B------:R1:W-:Y:S04]  /*5fe90*/  STS.U8 [R3+UR4+0x6560], R12 ;  /* 0x0065600c03007988 */ /* 0x0003e80008000004 */
[----:B------:R0:W-:Y:S04]  /*5fea0*/  STS.U8 [R3+UR4+0x6580], R13 ;  /* 0x0065800d03007988 */ /* 0x0001e80008000004 */
[----:B------:R0:W-:Y:S04]  /*5feb0*/  STS.U8 [R3+UR4+0x65a0], R14 ;  /* 0x0065a00e03007988 */ /* 0x0001e80008000004 */
[----:B----4-:R4:W-:Y:S04]  /*5fec0*/  STS.U8 [R3+UR4+0x65c0], R15 ;  /* 0x0065c00f03007988 */ /* 0x0109e80008000004 */
[----:B------:R4:W-:Y:S04]  /*5fed0*/  STS.U8 [R3+UR4+0x65e0], R6 ;  /* 0x0065e00603007988 */ /* 0x0009e80008000004 */
[----:B0-----:R-:W3:Y:S04]  /*5fee0*/  LDL.LU R0, [R1+0xc4] ;  /* 0x0000c40001007983 */ /* 0x001ee80000300800 */
[----:B-1----:R-:W3:Y:S04]  /*5fef0*/  LDL.LU R12, [R1+0xc0] ;  /* 0x0000c000010c7983 */ /* 0x002ee80000300800 */
[----:B------:R-:W3:Y:S04]  /*5ff00*/  LDL.LU R13, [R1+0xbc] ;  /* 0x0000bc00010d7983 */ /* 0x000ee80000300800 */
[----:B------:R-:W3:Y:S04]  /*5ff10*/  LDL.LU R14, [R1+0xb8] ;  /* 0x0000b800010e7983 */ /* 0x000ee80000300800 */
[----:B----4-:R-:W4:Y:S04]  /*5ff20*/  LDL.LU R15, [R1+0xb4] ;  /* 0x0000b400010f7983 */ /* 0x010f280000300800 */
[----:B------:R0:W-:Y:S04]  /*5ff30*/  STS.U8 [R3+UR4+0x6c20], R4 ;  /* 0x006c200403007988 */ /* 0x0001e80008000004 */
[----:B------:R-:W4:Y:S04]  /*5ff40*/  LDL.LU R6, [R1+0xb0] ;  /* 0x0000b00001067983 */ /* 0x000f280000300800 */
[----:B0-----:R-:W4:Y:S04]  /*5ff50*/  LDL.LU R4, [R1+0xac] ;  /* 0x0000ac0001047983 */ /* 0x001f280000300800 */
[----:B--2---:R0:W-:Y:S04]  /*5ff60*/  STS.U8 [R3+UR4+0x6c00], R44 ;  /* 0x006c002c03007988 */ /* 0x0041e80008000004 */
[----:B0-----:R-:W2:Y:S04]  /*5ff70*/  LDL.LU R44, [R1+0x660c] ;  /* 0x00660c00012c7983 */ /* 0x001ea80000300800 */
        /* <DEDUP_REMOVED lines=20> */
[----:B0-----:R-:W2:Y:S04]  /*600c0*/  LDL.LU R21, [R1+0x2e88] ;  /* 0x002e880001157983 */ /* 0x001ea80000300800 */
[----:B-1----:R-:W2:Y:S04]  /*600d0*/  LDL.LU R22, [R1+0x2e84] ;  /* 0x002e840001167983 */ /* 0x002ea80000300800 */
[----:B---3--:R-:W3:Y:S04]  /*600e0*/  LDL.LU R23, [R1+0x2e80] ;  /* 0x002e800001177983 */ /* 0x008ee80000300800 */
[----:B------:R-:W3:Y:S04]  /*600f0*/  LDL.LU R24, [R1+0x2e7c] ;  /* 0x002e7c0001187983 */ /* 0x000ee80000300800 */
[----:B------:R-:W3:Y:S04]  /*60100*/  LDL.LU R25, [R1+0x2e78] ;  /* 0x002e780001197983 */ /* 0x000ee80000300800 */
[----:B------:R0:W-:Y:S04]  /*60110*/  STS.U8 [R3+UR4+0x7480], R27 ;  /* 0x0074801b03007988 */ /* 0x0001e80008000004 */
[----:B------:R-:W3:Y:S04]  /*60120*/  LDL.LU R26, [R1+0x2e74] ;  /* 0x002e7400011a7983 */ /* 0x000ee80000300800 */
[----:B------:R1:W-:Y:S04]  /*60130*/  STS.U8 [R3+UR4+0x74a0], R28 ;  /* 0x0074a01c03007988 */ /* 0x0003e80008000004 */
[----:B------:R1:W-:Y:S04]  /*60140*/  STS.U8 [R3+UR4+0x7540], R2 ;  /* 0x0075400203007988 */ /* 0x0003e80008000004 */
[----:B0-----:R-:W3:Y:S04]  /*60150*/  LDL.LU R27, [R1+0x2e70] ;  /* 0x002e7000011b7983 */ /* 0x001ee80000300800 */
[----:B-1----:R-:W3:Y:S04]  /*60160*/  LDL.LU R28, [R1+0x2e6c] ;  /* 0x002e6c00011c7983 */ /* 0x002ee80000300800 */
        /* <DEDUP_REMOVED lines=15> */
[----:B------:R-:W4:Y:S04]  /*60260*/  LDL.LU R58, [R1+0x1328] ;  /* 0x00132800013a7983 */ /* 0x000f280000300800 */
[----:B------:R-:W4:Y:S04]  /*60270*/  LDL.LU R59, [R1+0x1324] ;  /* 0x00132400013b7983 */ /* 0x000f280000300800 */
[----:B------:R-:W4:Y:S04]  /*60280*/  LDL.LU R60, [R1+0x1320] ;  /* 0x00132000013c7983 */ /* 0x000f280000300800 */
[----:B------:R-:W4:Y:S04]  /*60290*/  LDL.LU R5, [R1+0x130c] ;  /* 0x00130c0001057983 */ /* 0x000f280000300800 */
[----:B------:R-:W4:Y:S01]  /*602a0*/  LDL.LU R61, [R1+0x1308] ;  /* 0x00130800013d7983 */ /* 0x000f220000300800 */
[----:B------:R-:W-:-:S03]  /*602b0*/  LOP3.LUT R7, R7, 0x18, RZ, 0x3c, !PT ;  /* 0x0000001807077812 */ /* 0x000fc600078e3cff */
[----:B--2---:R-:W-:Y:S04]  /*602c0*/  STS.U8 [R3+UR4+0x7c60], R44 ;  /* 0x007c602c03007988 */ /* 0x004fe80008000004 */
        /* <DEDUP_REMOVED lines=15> */
[----:B0-----:R-:W2:Y:S04]  /*603c0*/  LDL.LU R3, [R1+0x1304] ;  /* 0x0013040001037983 */ /* 0x001ea80000300800 */
        /* <DEDUP_REMOVED lines=8> */
[----:B------:R0:W-:Y:S04]  /*60450*/  STS.U8 [R7+UR4+0x600], R21 ;  /* 0x0006001507007988 */ /* 0x0001e80008000004 */
[----:B------:R-:W2:Y:S04]  /*60460*/  LDL.LU R20, [R1+0x12b0] ;  /* 0x0012b00001147983 */ /* 0x000ea80000300800 */
[----:B------:R1:W-:Y:S04]  /*60470*/  STS.U8 [R7+UR4+0x620], R22 ;  /* 0x0006201607007988 */ /* 0x0003e80008000004 */
[----:B---3--:R3:W-:Y:S04]  /*60480*/  STS.U8 [R7+UR4+0x640], R23 ;  /* 0x0006401707007988 */ /* 0x0087e80008000004 */
        /* <DEDUP_REMOVED lines=39> */
[----:B--2---:R0:W-:Y:S04]  /*60700*/  STS.U8 [R7+UR4+0xe80], R3 ;  /* 0x000e800307007988 */ /* 0x0041e80008000004 */
[----:B------:R1:W-:Y:S04]  /*60710*/  STS.U8 [R7+UR4+0xee0], R8 ;  /* 0x000ee00807007988 */ /* 0x0003e80008000004 */
[----:B------:R2:W-:Y:S04]  /*60720*/  STS.U8 [R7+UR4+0xec0], R9 ;  /* 0x000ec00907007988 */ /* 0x0005e80008000004 */
[----:B------:R0:W-:Y:S04]  /*60730*/  STS.U8 [R7+UR4+0xf20], R10 ;  /* 0x000f200a07007988 */ /* 0x0001e80008000004 */
[----:B------:R1:W-:Y:S04]  /*60740*/  STS.U8 [R7+UR4+0xf00], R11 ;  /* 0x000f000b07007988 */ /* 0x0003e80008000004 */
[----:B------:R2:W-:Y:S04]  /*60750*/  STS.U8 [R7+UR4+0xf60], R16 ;  /* 0x000f601007007988 */ /* 0x0005e80008000004 */
[----:B0-----:R-:W4:Y:S04]  /*60760*/  LDL.LU R3, [R1+0xd38] ;  /* 0x000d380001037983 */ /* 0x001f280000300800 */
[----:B-1----:R-:W4:Y:S04]  /*60770*/  LDL.LU R8, [R1+0xd34] ;  /* 0x000d340001087983 */ /* 0x002f280000300800 */
[----:B--2---:R-:W2:Y:S04]  /*60780*/  LDL.LU R9, [R1+0xd30] ;  /* 0x000d300001097983 */ /* 0x004ea80000300800 */
[----:B------:R-:W2:Y:S04]  /*60790*/  LDL.LU R10, [R1+0xd2c] ;  /* 0x000d2c00010a7983 */ /* 0x000ea80000300800 */
[----:B------:R-:W2:Y:S04]  /*607a0*/  LDL.LU R11, [R1+0xd28] ;  /* 0x000d2800010b7983 */ /* 0x000ea80000300800 */
[----:B------:R0:W-:Y:S04]  /*607b0*/  STS.U8 [R7+UR4+0xf40], R17 ;  /* 0x000f401107007988 */ /* 0x0001e80008000004 */
[----:B------:R-:W2:Y:S04]  /*607c0*/  LDL.LU R16, [R1+0xd24] ;  /* 0x000d240001107983 */ /* 0x000ea80000300800 */
[----:B------:R1:W-:Y:S04]  /*607d0*/  STS.U8 [R7+UR4+0xfa0], R18 ;  /* 0x000fa01207007988 */ /* 0x0003e80008000004 */
[----:B------:R0:W-:Y:S04]  /*607e0*/  STS.U8 [R7+UR4+0xf80], R19 ;  /* 0x000f801307007988 */ /* 0x0001e80008000004 */
[----:B------:R0:W-:Y:S04]  /*607f0*/  STS.U8 [R7+UR4+0xfe0], R20 ;  /* 0x000fe01407007988 */ /* 0x0001e80008000004 */
[----:B------:R1:W-:Y:S04]  /*60800*/  STS.U8 [R7+UR4+0xfc0], R21 ;  /* 0x000fc01507007988 */ /* 0x0003e80008000004 */
[----:B------:R3:W-:Y:S04]  /*60810*/  STS.U8 [R7+UR4+0x1640], R22 ;  /* 0x0016401607007988 */ /* 0x0007e80008000004 */
[----:B0-----:R-:W2:Y:S04]  /*60820*/  LDL.LU R17, [R1+0xd20] ;  /* 0x000d200001117983 */ /* 0x001ea80000300800 */
[----:B-1----:R-:W2:Y:S04]  /*60830*/  LDL.LU R18, [R1+0xd1c] ;  /* 0x000d1c0001127983 */ /* 0x002ea80000300800 */
[----:B------:R-:W2:Y:S04]  /*60840*/  LDL.LU R19, [R1+0xd18] ;  /* 0x000d180001137983 */ /* 0x000ea80000300800 */
[----:B------:R-:W2:Y:S04]  /*60850*/  LDL.LU R20, [R1+0xd14] ;  /* 0x000d140001147983 */ /* 0x000ea80000300800 */
[----:B------:R-:W2:Y:S04]  /*60860*/  LDL.LU R21, [R1+0xd10] ;  /* 0x000d100001157983 */ /* 0x000ea80000300800 */
[----:B---3--:R0:W-:Y:S04]  /*60870*/  STS.U8 [R7+UR4+0x1660], R23 ;  /* 0x0016601707007988 */ /* 0x0081e80008000004 */
        /* <DEDUP_REMOVED lines=13> */
[----:B0-----:R-:W3:Y:S04]  /*60950*/  LDL.LU R2, [R1+0xc30] ;  /* 0x000c300001027983 */ /* 0x001ee80000300800 */
        /* <DEDUP_REMOVED lines=25> */
[----:B------:R1:W-:Y:S04]  /*60af0*/  STS.U8 [R7+UR4+0x1ec0], R8 ;  /* 0x001ec00807007988 */ /* 0x0003e80008000004 */
[----:B--2---:R2:W-:Y:S04]  /*60b00*/  STS.U8 [R7+UR4+0x1ea0], R9 ;  /* 0x001ea00907007988 */ /* 0x0045e80008000004 */
        /* <DEDUP_REMOVED lines=14> */
[----:B---3--:R3:W-:Y:S04]  /*60bf0*/  STS.U8 [R7+UR4+0x1f80], R22 ;  /* 0x001f801607007988 */ /* 0x0087e80008000004 */
[----:B0-----:R-:W2:Y:S04]  /*60c00*/  LDL.LU R17, [R1+0xb24] ;  /* 0x000b240001117983 */ /* 0x001ea80000300800 */
[----:B-1----:R-:W2:Y:S04]  /*60c10*/  LDL.LU R18, [R1+0xb20] ;  /* 0x000b200001127983 */ /* 0x002ea80000300800 */
[----:B------:R-:W2:Y:S04]  /*60c20*/  LDL.LU R19, [R1+0xb1c] ;  /* 0x000b1c0001137983 */ /* 0x000ea80000300800 */
[----:B------:R-:W2:Y:S04]  /*60c30*/  LDL.LU R20, [R1+0xb18] ;  /* 0x000b180001147983 */ /* 0x000ea80000300800 */
[----:B------:R-:W2:Y:S04]  /*60c40*/  LDL.LU R21, [R1+0xb14] ;  /* 0x000b140001157983 */ /* 0x000ea80000300800 */
        /* <DEDUP_REMOVED lines=218> */
[----:B------:R-:W-:Y:S04]  /*619f0*/  STS.U8 [R7+UR4+0x5780], R5 ;  /* 0x0057800507007988 */ /* 0x000fe80008000004 */
[----:B------:R1:W-:Y:S04]  /*61a00*/  STS.U8 [R7+UR4+0x57a0], R61 ;  /* 0x0057a03d07007988 */ /* 0x0003e80008000004 */
[----:B0-----:R-:W4:Y:S04]  /*61a10*/  LDL.LU R58, [R1+0x2b0] ;  /* 0x0002b000013a7983 */ /* 0x001f280000300800 */
[----:B-1----:R-:W4:Y:S04]  /*61a20*/  LDL.LU R59, [R1+0x2ac] ;  /* 0x0002ac00013b7983 */ /* 0x002f280000300800 */
[----:B------:R-:W4:Y:S04]  /*61a30*/  LDL.LU R60, [R1+0x2a8] ;  /* 0x0002a800013c7983 */ /* 0x000f280000300800 */
[----:B------:R-:W4:Y:S04]  /*61a40*/  LDL.LU R61, [R1+0x2a4] ;  /* 0x0002a400013d7983 */ /* 0x000f280000300800 */
[----:B------:R-:W4:Y:S04]  /*61a50*/  LDL.LU R5, [R1+0x2a0] ;  /* 0x0002a00001057983 */ /* 0x000f280000300800 */
[----:B------:R0:W-:Y:S04]  /*61a60*/  STS.U8 [R7+UR4+0x5e60], R3 ;  /* 0x005e600307007988 */ /* 0x0001e80008000004 */
[----:B------:R-:W-:Y:S04]  /*61a70*/  STS.U8 [R7+UR4+0x5e40], R8 ;  /* 0x005e400807007988 */ /* 0x000fe80008000004 */
[----:B--2---:R-:W-:Y:S04]  /*61a80*/  STS.U8 [R7+UR4+0x5e20], R9 ;  /* 0x005e200907007988 */ /* 0x004fe80008000004 */
[----:B------:R1:W-:Y:S04]  /*61a90*/  STS.U8 [R7+UR4+0x5e00], R10 ;  /* 0x005e000a07007988 */ /* 0x0003e80008000004 */
[----:B------:R2:W-:Y:S04]  /*61aa0*/  STS.U8 [R7+UR4+0x5ee0], R11 ;  /* 0x005ee00b07007988 */ /* 0x0005e80008000004 */
[----:B------:R2:W-:Y:S04]  /*61ab0*/  STS.U8 [R7+UR4+0x5ec0], R16 ;  /* 0x005ec01007007988 */ /* 0x0005e80008000004 */
[----:B0-----:R-:W4:Y:S04]  /*61ac0*/  LDL.LU R3, [R1+0x29c] ;  /* 0x00029c0001037983 */ /* 0x001f280000300800 */
[----:B-1----:R-:W4:Y:S04]  /*61ad0*/  LDL.LU R10, [R1+0x1c8] ;  /* 0x0001c800010a7983 */ /* 0x002f280000300800 */
[----:B--2---:R-:W2:Y:S04]  /*61ae0*/  LDL.LU R11, [R1+0x1c4] ;  /* 0x0001c400010b7983 */ /* 0x004ea80000300800 */
        /* <DEDUP_REMOVED lines=57> */
[----:B0-----:R-:W4:Y:S04]  /*61e80*/  LDL.LU R3, [R1+0x65f4] ;  /* 0x0065f40001037983 */ /* 0x001f280000300800 */
[----:B-1----:R-:W4:Y:S04]  /*61e90*/  LDL.LU R10, [R1+0x65f0] ;  /* 0x0065f000010a7983 */ /* 0x002f280000300800 */
[----:B--2---:R-:W2:Y:S04]  /*61ea0*/  LDL.LU R11, [R1+0x65ec] ;  /* 0x0065ec00010b7983 */ /* 0x004ea80000300800 */
[----:B------:R-:W2:Y:S04]  /*61eb0*/  LDL.LU R16, [R1+0x65e8] ;  /* 0x0065e80001107983 */ /* 0x000ea80000300800 */
[----:B------:R0:W-:Y:S04]  /*61ec0*/  STS.U8 [R7+UR4+0x6e40], R17 ;  /* 0x006e401107007988 */ /* 0x0001e80008000004 */
        /* <DEDUP_REMOVED lines=10> */
[----:B---3--:R-:W3:Y:S04]  /*61f70*/  LDL.LU R22, [R1+0x65d0] ;  /* 0x0065d00001167983 */ /* 0x008ee80000300800 */
        /* <DEDUP_REMOVED lines=11> */
[----:B------:R-:W2:Y:S04]  /*62030*/  LDL.LU R28, [R1+0x65b8] ;  /* 0x0065b800011c7983 */ /* 0x000ea80000300800 */
[----:B------:R0:W-:Y:S04]  /*62040*/  STS.U8 [R7+UR4+0x6fc0], R2 ;  /* 0x006fc00207007988 */ /* 0x0001e80008000004 */
[----:B0-----:R-:W2:Y:S04]  /*62050*/  LDL.LU R2, [R1+0x65b4] ;  /* 0x0065b40001027983 */ /* 0x001ea80000300800 */
        /* <DEDUP_REMOVED lines=11> */
[----:B------:R-:W2:Y:S04]  /*62110*/  LDL.LU R6, [R1+0x659c] ;  /* 0x00659c0001067983 */ /* 0x000ea80000300800 */
[----:B------:R0:W-:Y:S04]  /*62120*/  STS.U8 [R7+UR4+0x7680], R4 ;  /* 0x0076800407007988 */ /* 0x0001e80008000004 */
[----:B0-----:R-:W2:Y:S04]  /*62130*/  LDL.LU R4, [R1+0x6598] ;  /* 0x0065980001047983 */ /* 0x001ea80000300800 */
[----:B------:R-:W-:Y:S04]  /*62140*/  STS.U8 [R7+UR4+0x76a0], R8 ;  /* 0x0076a00807007988 */ /* 0x000fe80008000004 */
[----:B------:R-:W-:Y:S04]  /*62150*/  STS.U8 [R7+UR4+0x7740], R9 ;  /* 0x0077400907007988 */ /* 0x000fe80008000004 */
[----:B--2---:R0:W-:Y:S04]  /*62160*/  STS.U8 [R7+UR4+0x7760], R4 ;  /* 0x0077600407007988 */ /* 0x0041e80008000004 */
[----:B------:R1:W-:Y:S04]  /*62170*/  STS.U8 [R7+UR4+0x7700], R6 ;  /* 0x0077000607007988 */ /* 0x0003e80008000004 */
[----:B0-----:R-:W2:Y:S04]  /*62180*/  LDL.LU R4, [R1+0x6594] ;  /* 0x0065940001047983 */ /* 0x001ea80000300800 */
[----:B-1----:R-:W2:Y:S04]  /*62190*/  LDL.LU R6, [R1+0x6590] ;  /* 0x0065900001067983 */ /* 0x002ea80000300800 */
[----:B----4-:R0:W-:Y:S04]  /*621a0*/  STS.U8 [R7+UR4+0x7720], R15 ;  /* 0x0077200f07007988 */ /* 0x0101e80008000004 */
[----:B------:R1:W-:Y:S04]  /*621b0*/  STS.U8 [R7+UR4+0x77c0], R14 ;  /* 0x0077c00e07007988 */ /* 0x0003e80008000004 */
[----:B------:R4:W-:Y:S04]  /*621c0*/  STS.U8 [R7+UR4+0x77e0], R13 ;  /* 0x0077e00d07007988 */ /* 0x0009e80008000004 */
[----:B------:R0:W-:Y:S04]  /*621d0*/  STS.U8 [R7+UR4+0x7780], R12 ;  /* 0x0077800c07007988 */ /* 0x0001e80008000004 */
[----:B------:R0:W-:Y:S04]  /*621e0*/  STS.U8 [R7+UR4+0x77a0], R0 ;  /* 0x0077a00007007988 */ /* 0x0001e80008000004 */
        /* <DEDUP_REMOVED lines=11> */
[----:B0-----:R-:W3:Y:S04]  /*622a0*/  LDL.LU R15, [R1+0x658c] ;  /* 0x00658c00010f7983 */ /* 0x001ee80000300800 */
[----:B------:R-:W-:Y:S04]  /*622b0*/  STS.U8 [R7+UR4+0x7f00], R17 ;  /* 0x007f001107007988 */ /* 0x000fe80008000004 */
[----:B-1----:R-:W3:Y:S04]  /*622c0*/  LDL.LU R14, [R1+0x6588] ;  /* 0x00658800010e7983 */ /* 0x002ee80000300800 */
[----:B------:R-:W-:Y:S04]  /*622d0*/  STS.U8 [R7+UR4+0x7fe0], R16 ;  /* 0x007fe01007007988 */ /* 0x000fe80008000004 */
[----:B----4-:R-:W4:Y:S04]  /*622e0*/  LDL.LU R13, [R1+0x6584] ;  /* 0x00658400010d7983 */ /* 0x010f280000300800 */
[----:B------:R-:W-:Y:S04]  /*622f0*/  STS.U8 [R7+UR4+0x7fc0], R11 ;  /* 0x007fc00b07007988 */ /* 0x000fe80008000004 */
[----:B------:R-:W3:Y:S04]  /*62300*/  LDL.LU R12, [R1+0x6580] ;  /* 0x00658000010c7983 */ /* 0x000ee80000300800 */
[----:B------:R-:W-:Y:S04]  /*62310*/  STS.U8 [R7+UR4+0x7fa0], R10 ;  /* 0x007fa00a07007988 */ /* 0x000fe80008000004 */
[----:B------:R-:W3:Y:S04]  /*62320*/  LDL R9, [R1+0x645c] ;  /* 0x00645c0001097983 */ /* 0x000ee80000100800 */
[----:B------:R-:W3:Y:S04]  /*62330*/  LDL R8, [R1+0x6460] ;  /* 0x0064600001087983 */ /* 0x000ee80000100800 */
[----:B------:R0:W-:Y:S01]  /*62340*/  STS.U8 [R7+UR4+0x7f80], R3 ;  /* 0x007f800307007988 */ /* 0x0001e20008000004 */
[----:B------:R-:W-:-:S02]  /*62350*/  LOP3.LUT R0, R5, 0x20, RZ, 0xfc, !PT ;  /* 0x0000002005007812 */ /* 0x000fc400078efcff */
[CC--:B------:R-:W-:Y:S02]  /*62360*/  ISETP.GE.AND P1, PT, R5.reuse, R2.reuse, PT ;  /* 0x000000020500720c */ /* 0x0c0fe40003f26270 */
[-C--:B------:R-:W-:Y:S02]  /*62370*/  ISETP.GE.AND P2, PT, R5, R2.reuse, PT ;  /* 0x000000020500720c */ /* 0x080fe40003f46270 */
[CC--:B------:R-:W-:Y:S01]  /*62380*/  ISETP.GE.AND P3, PT, R0.reuse, R2.reuse, PT ;  /* 0x000000020000720c */ /* 0x0c0fe20003f66270 */
[----:B0-----:R-:W3:Y:S01]  /*62390*/  LDL.LU R7, [R1+0x657c] ;  /* 0x00657c0001077983 */ /* 0x001ee20000300800 */
[----:B------:R-:W-:Y:S02]  /*623a0*/  ISETP.GE.AND P0, PT, R0, R2, PT ;  /* 0x000000020000720c */ /* 0x000fe40003f06270 */
[----:B--2---:R-:W-:Y:S02]  /*623b0*/  PRMT R6, RZ, 0x7610, R6 ;  /* 0x00007610ff067816 */ /* 0x004fe40000000006 */
[----:B------:R-:W-:-:S03]  /*623c0*/  PRMT R4, RZ, 0x7610, R4 ;  /* 0x00007610ff047816 */ /* 0x000fc60000000004 */
[----:B------:R0:W-:Y:S04]  /*623d0*/  STL.S16 [R1+0x3d4], R6 ;  /* 0x0003d40601007387 */ /* 0x0001e80000100600 */
[----:B0-----:R-:W2:Y:S04]  /*623e0*/  LDL.LU R6, [R1+0x6578] ;  /* 0x0065780001067983 */ /* 0x001ea80000300800 */
[----:B------:R-:W2:Y:S04]  /*623f0*/  LDL.LU R5, [R1+0x6574] ;  /* 0x0065740001057983 */ /* 0x000ea80000300800 */
[----:B------:R0:W-:Y:S04]  /*62400*/  STL.S16 [R1+0x3d0], R4 ;  /* 0x0003d00401007387 */ /* 0x0001e80000100600 */
[----:B0-----:R-:W2:Y:S04]  /*62410*/  LDL.LU R4, [R1+0x6570] ;  /* 0x0065700001047983 */ /* 0x001ea80000300800 */
[----:B------:R-:W2:Y:S04]  /*62420*/  LDL.LU R0, [R1+0x656c] ;  /* 0x00656c0001007983 */ /* 0x000ea80000300800 */
[----:B------:R0:W-:Y:S04]  /*62430*/  STL [R1+0x7990], R2 ;  /* 0x0079900201007387 */ /* 0x0001e80000100800 */
[----:B0-----:R-:W3:Y:S01]  /*62440*/  LDL R2, [R1+0x3d4] ;  /* 0x0003d40001027983 */ /* 0x001ee20000100800 */
[----:B------:R-:W-:Y:S06]  /*62450*/  BAR.SYNC.DEFER_BLOCKING 0x0 ;  /* 0x0000000000007b1d */ /* 0x000fec0000010000 */
        /* <DEDUP_REMOVED lines=72> */
[----:B---3--:R-:W3:Y:S04]  /*628e0*/  @!P3 LDG.E.U8 R2, desc[UR8][R8.64] ;  /* 0x000000080802b981 */ /* 0x008ee8000c1e1100 */
        /* <DEDUP_REMOVED lines=68> */
[----:B0-----:R-:W3:Y:S04]  /*62d30*/  LDL R60, [R1+0x3d0] ;  /* 0x0003d000013c7983 */ /* 0x001ee80000100800 */
        /* <DEDUP_REMOVED lines=48> */
[----:B--2---:R-:W-:Y:S04]  /*63040*/  STL [R1+0x769c], R0 ;  /* 0x00769c0001007387 */ /* 0x004fe80000100800 */
[----:B------:R-:W-:Y:S04]  /*63050*/  STL [R1+0x760c], R4 ;  /* 0x00760c0401007387 */ /* 0x000fe80000100800 */
[----:B------:R-:W-:Y:S04]  /*63060*/  STL [R1+0x7608], R5 ;  /* 0x0076080501007387 */ /* 0x000fe80000100800 */
[----:B------:R-:W-:Y:S04]  /*63070*/  STL [R1+0x7604], R6 ;  /* 0x0076040601007387 */ /* 0x000fe80000100800 */
[----:B------:R-:W-:Y:S04]  /*63080*/  STL [R1+0x7600], R7 ;  /* 0x0076000701007387 */ /* 0x000fe80000100800 */
[----:B------:R-:W-:Y:S04]  /*63090*/  STL [R1+0x75fc], R12 ;  /* 0x0075fc0c01007387 */ /* 0x000fe80000100800 */
[----:B----4-:R-:W-:Y:S04]  /*630a0*/  STL [R1+0x75f8], R13 ;  /* 0x0075f80d01007387 */ /* 0x010fe80000100800 */
[----:B------:R-:W-:Y:S04]  /*630b0*/  STL [R1+0x75f4], R14 ;  /* 0x0075f40e01007387 */ /* 0x000fe80000100800 */
[----:B------:R-:W-:Y:S04]  /*630c0*/  STL [R1+0x75f0], R15 ;  /* 0x0075f00f01007387 */ /* 0x000fe80000100800 */
[----:B---3--:R0:W-:Y:S01]  /*630d0*/  @!P3 STL [R1+0x3d4], R2 ;  /* 0x0003d4020100b387 */ /* 0x0081e20000100800 */
[----:B------:R-:W-:Y:S01]  /*630e0*/  PRMT R3, RZ, 0x7610, R3 ;  /* 0x00007610ff037816 */ /* 0x000fe20000000003 */
[----:B------:R-:W1:Y:S02]  /*630f0*/  S2R R61, SR_TID.X ;  /* 0x00000000003d7919 */ /* 0x000e640000002100 */
[----:B0-----:R-:W2:Y:S04]  /*63100*/  LDL.LU R2, [R1+0x7990] ;  /* 0x0079900001027983 */ /* 0x001ea80000300800 */
[----:B------:R-:W3:Y:S04]  /*63110*/  LDL R8, [R1+0x3ce4] ;  /* 0x003ce40001087983 */ /* 0x000ee80000100800 */
[----:B------:R-:W3:Y:S01]  /*63120*/  LDL R9, [R1+0x5c80] ;  /* 0x005c800001097983 */ /* 0x000ee20000100800 */
[----:B------:R-:W-:-:S02]  /*63130*/  PRMT R5, RZ, 0x7610, R5 ;  /* 0x00007610ff057816 */ /* 0x000fc40000000005 */
[----:B-1----:R-:W-:-:S04]  /*63140*/  LOP3.LUT R58, R61, 0x1f, RZ, 0xc0, !PT ;  /* 0x0000001f3d3a7812 */ /* 0x002fc800078ec0ff */
[----:B------:R-:W-:Y:S02]  /*63150*/  LOP3.LUT R61, R58, 0x20, RZ, 0xfc, !PT ;  /* 0x000000203a3d7812 */ /* 0x000fe400078efcff */
[----:B---3--:R-:W-:-:S04]  /*63160*/  @!P1 LOP3.LUT R9, R9, R8, RZ, 0x3c, !PT ;  /* 0x0000000809099212 */ /* 0x008fc800078e3cff */
[----:B------:R-:W-:-:S04]  /*63170*/  @!P1 LOP3.LUT R8, R9, R8, RZ, 0x3c, !PT ;  /* 0x0000000809089212 */ /* 0x000fc800078e3cff */
[----:B------:R-:W-:-:S05]  /*63180*/  @!P1 LOP3.LUT R9, R9, R8, RZ, 0x3c, !PT ;  /* 0x0000000809099212 */ /* 0x000fca00078e3cff */
[----:B------:R-:W3:Y:S04]  /*63190*/  @!P1 LDG.E.U8 R60, desc[UR8][R8.64] ;  /* 0x00000008083c9981 */ /* 0x000ee8000c1e1100 */
[----:B---3--:R0:W-:Y:S04]  /*631a0*/  @!P1 STL [R1+0x3d0], R60 ;  /* 0x0003d03c01009387 */ /* 0x0081e80000100800 */
[----:B0-----:R-:W3:Y:S04]  /*631b0*/  LDL.LU R60, [R1+0x798c] ;  /* 0x00798c00013c7983 */ /* 0x001ee80000300800 */
[----:B------:R-:W4:Y:S04]  /*631c0*/  LDL R8, [R1+0x6440] ;  /* 0x0064400001087983 */ /* 0x000f280000100800 */
[----:B------:R-:W4:Y:S02]  /*631d0*/  LDL R9, [R1+0x6458] ;  /* 0x0064580001097983 */ /* 0x000f240000100800 */
[----:B----4-:R-:W-:-:S04]  /*631e0*/  @!P2 LOP3.LUT R9, R9, R8, RZ, 0x3c, !PT ;  /* 0x000000080909a212 */ /* 0x010fc800078e3cff */
[----:B------:R-:W-:-:S04]  /*631f0*/  @!P2 LOP3.LUT R8, R9, R8, RZ, 0x3c, !PT ;  /* 0x000000080908a212 */ /* 0x000fc800078e3cff */
[----:B------:R-:W-:-:S05]  /*63200*/  @!P2 LOP3.LUT R9, R9, R8, RZ, 0x3c, !PT ;  /* 0x000000080909a212 */ /* 0x000fca00078e3cff */
[----:B------:R-:W4:Y:S04]  /*63210*/  @!P2 LDG.E.U8 R3, desc[UR8][R8.64] ;  /* 0x000000080803a981 */ /* 0x000f28000c1e1100 */
[----:B----4-:R0:W-:Y:S04]  /*63220*/  STL [R1+0x3bc], R3 ;  /* 0x0003bc0301007387 */ /* 0x0101e80000100800 */
[----:B0-----:R-:W4:Y:S04]  /*63230*/  LDL.LU R3, [R1+0x7988] ;  /* 0x0079880001037983 */ /* 0x001f280000300800 */
[----:B------:R-:W2:Y:S04]  /*63240*/  LDL R8, [R1+0x6434] ;  /* 0x0064340001087983 */ /* 0x000ea80000100800 */
[----:B------:R-:W2:Y:S02]  /*63250*/  LDL R9, [R1+0x6454] ;  /* 0x0064540001097983 */ /* 0x000ea40000100800 */
[----:B--2---:R-:W-:-:S04]  /*63260*/  @!P0 LOP3.LUT R9, R9, R8, RZ, 0x3c, !PT ;  /* 0x0000000809098212 */ /* 0x004fc800078e3cff */
[----:B------:R-:W-:-:S04]  /*63270*/  @!P0 LOP3.LUT R8, R9, R8, RZ, 0x3c, !PT ;  /* 0x0000000809088212 */ /* 0x000fc800078e3cff */
[----:B------:R-:W-:-:S05]  /*63280*/  @!P0 LOP3.LUT R9, R9, R8, RZ, 0x3c, !PT ;  /* 0x0000000809098212 */ /* 0x000fca00078e3cff */
[----:B------:R0:W2:Y:S04]  /*63290*/  @!P0 LDG.E.U8 R5, desc[UR8][R8.64] ;  /* 0x0000000808058981 */ /* 0x0000a8000c1e1100 */
[----:B------:R-:W0:Y:S04]  /*632a0*/  LDL R8, [R1+0x6428] ;  /* 0x0064280001087983 */ /* 0x000e280000100800 */
[----:B------:R-:W0:Y:S01]  /*632b0*/  LDL R9, [R1+0x6450] ;  /* 0x0064500001097983 */ /* 0x000e220000100800 */
[----:B------:R-:W-:Y:S02]  /*632c0*/  ISETP.GE.AND P3, PT, R61, R2, PT ;  /* 0x000000023d00720c */ /* 0x000fe40003f66270 */
[----:B---3--:R-:W-:-:S11]  /*632d0*/  PRMT R60, RZ, 0x7610, R60 ;  /* 0x00007610ff3c7816 */ /* 0x008fd6000000003c */
[----:B0-----:R-:W-:-:S04]  /*632e0*/  @!P3 LOP3.LUT R9, R9, R8, RZ, 0x3c, !PT ;  /* 0x000000080909b212 */ /* 0x001fc800078e3cff */
[----:B------:R-:W-:-:S04]  /*632f0*/  @!P3 LOP3.LUT R8, R9, R8, RZ, 0x3c, !PT ;  /* 0x000000080908b212 */ /* 0x000fc800078e3cff */
[----:B------:R-:W-:-:S05]  /*63300*/  @!P3 LOP3.LUT R9, R9, R8, RZ, 0x3c, !PT ;  /* 0x000000080909b212 */ /* 0x000fca00078e3cff */
[----:B------:R-:W3:Y:S04]  /*63310*/  @!P3 LDG.E.U8 R60, desc[UR8][R8.64] ;  /* 0x00000008083cb981 */ /* 0x000ee8000c1e1100 */
[----:B--2---:R-:W-:Y:S01]  /*63320*/  STL [R1+0x7610], R5 ;  /* 0x0076100501007387 */ /* 0x004fe20000100800 */
[----:B------:R-:W-:-:S03]  /*63330*/  ISETP.GE.AND P1, PT, R61, R2, PT ;  /* 0x000000023d00720c */ /* 0x000fc60003f26270 */
[----:B---3--:R0:W-:Y:S04]  /*63340*/  STL [R1+0x3b4], R60 ;  /* 0x0003b43c01007387 */ /* 0x0081e80000100800 */
[----:B0-----:R-:W2:Y:S04]  /*63350*/  LDL.LU R60, [R1+0x7984] ;  /* 0x00798400013c7983 */ /* 0x001ea80000300800 */
[----:B------:R-:W3:Y:S04]  /*63360*/  LDL R8, [R1+0x6418] ;  /* 0x0064180001087983 */ /* 0x000ee80000100800 */
[----:B------:R-:W3:Y:S01]  /*63370*/  LDL R9, [R1+0x6448] ;  /* 0x0064480001097983 */ /* 0x000ee20000100800 */
[----:B----4-:R-:W-:-:S02]  /*63380*/  PRMT R3, RZ, 0x7610, R3 ;  /* 0x00007610ff037816 */ /* 0x010fc40000000003 */
[----:B---3--:R-:W-:-:S04]  /*63390*/  @!P1 LOP3.LUT R9, R9, R8, RZ, 0x3c, !PT ;  /* 0x0000000809099212 */ /* 0x008fc800078e3cff */
[----:B------:R-:W-:-:S04]  /*633a0*/  @!P1 LOP3.LUT R8, R9, R8, RZ, 0x3c, !PT ;  /* 0x0000000809089212 */ /* 0x000fc800078e3cff */
[----:B------:R-:W-:-:S05]  /*633b0*/  @!P1 LOP3.LUT R9, R9, R8, RZ, 0x3c, !PT ;  /* 0x0000000809099212 */ /* 0x000fca00078e3cff */
[----:B------:R-:W3:Y:S01]  /*633c0*/  @!P1 LDG.E.U8 R3, desc[UR8][R8.64] ;  /* 0x0000000808039981 */ /* 0x000ee2000c1e1100 */
[----:B------:R-:W-:-:S03]  /*633d0*/  ISETP.GE.AND P2, PT, R61, R2, PT ;  /* 0x000000023d00720c */ /* 0x000fc60003f46270 */
[----:B---3--:R0:W-:Y:S04]  /*633e0*/  STL [R1+0x3b0], R3 ;  /* 0x0003b00301007387 */ /* 0x0081e80000100800 */
[----:B0-----:R-:W3:Y:S04]  /*633f0*/  LDL.LU R3, [R1+0x7980] ;  /* 0x0079800001037983 */ /* 0x001ee80000300800 */
[----:B------:R-:W4:Y:S04]  /*63400*/  LDL R8, [R1+0x6408] ;  /* 0x0064080001087983 */ /* 0x000f280000100800 */
[----:B------:R-:W4:Y:S01]  /*63410*/  LDL R9, [R1+0x643c] ;  /* 0x00643c0001097983 */ /* 0x000f220000100800 */
[----:B--2---:R-:W-:-:S02]  /*63420*/  PRMT R60, RZ, 0x7610, R60 ;  /* 0x00007610ff3c7816 */ /* 0x004fc4000000003c */
[----:B----4-:R-:W-:-:S04]  /*63430*/  @!P2 LOP3.LUT R9, R9, R8, RZ, 0x3c, !PT ;  /* 0x000000080909a212 */ /* 0x010fc800078e3cff */
[----:B------:R-:W-:-:S04]  /*63440*/  @!P2 LOP3.LUT R8, R9, R8, RZ, 0x3c, !PT ;  /* 0x000000080908a212 */ /* 0x000fc800078e3cff */
[----:B------:R-:W-:-:S05]  /*63450*/  @!P2 LOP3.LUT R9, R9, R8, RZ, 0x3c, !PT ;  /* 0x000000080909a212 */ /* 0x000fca00078e3cff */
[----:B------:R-:W2:Y:S01]  /*63460*/  @!P2 LDG.E.U8 R60, desc[UR8][R8.64] ;  /* 0x00000008083ca981 */ /* 0x000ea2000c1e1100 */
[----:B------:R-:W-:-:S03]  /*63470*/  ISETP.GE.AND P0, PT, R61, R2, PT ;  /* 0x000000023d00720c */ /* 0x000fc60003f06270 */
[----:B--2---:R0:W-:Y:S04]  /*63480*/  STL [R1+0x39c], R60 ;  /* 0x00039c3c01007387 */ /* 0x0041e80000100800 */
[----:B0-----:R-:W2:Y:S04]  /*63490*/  LDL.LU R60, [R1+0x797c] ;  /* 0x00797c00013c7983 */ /* 0x001ea80000300800 */
[----:B------:R-:W4:Y:S04]  /*634a0*/  LDL R8, [R1+0x63f8] ;  /* 0x0063f80001087983 */ /* 0x000f280000100800 */
[----:B------:R-:W4:Y:S01]  /*634b0*/  LDL R9, [R1+0x642c] ;  /* 0x00642c0001097983 */ /* 0x000f220000100800 */
[----:B---3--:R-:W-:-:S02]  /*634c0*/  PRMT R3, RZ, 0x7610, R3 ;  /* 0x00007610ff037816 */ /* 0x008fc40000000003 */
[----:B----4-:R-:W-:-:S04]  /*634d0*/  @!P0 LOP3.LUT R9, R9, R8, RZ, 0x3c, !PT ;  /* 0x0000000809098212 */ /* 0x010fc800078e3cff */
        /* <DEDUP_REMOVED lines=48> */
[----:B------:R-:W-:-:S02]  /*637e0*/  PRMT R5, RZ, 0x7610, R5 ;  /* 0x00007610ff057816 */ /* 0x000fc40000000005 */
[----:B----4-:R-:W-:-:S04]  /*637f0*/  @!P3 LOP3.LUT R9, R9, R8, RZ, 0x3c, !PT ;  /* 0x000000080909b212 */ /* 0x010fc800078e3cff */
[----:B------:R-:W-:-:S04]  /*63800*/  @!P3 LOP3.LUT R8, R9, R8, RZ, 0x3c, !PT ;  /* 0x000000080908b212 */ /* 0x000fc800078e3cff */
[----:B------:R-:W-:-:S05]  /*63810*/  @!P3 LOP3.LUT R9, R9, R8, RZ, 0x3c, !PT ;  /* 0x000000080909b212 */ /* 0x000fca00078e3cff */
[----:B------:R0:W4:Y:S04]  /*63820*/  @!P3 LDG.E.U8 R5, desc[UR8][R8.64] ;  /* 0x000000080805b981 */ /* 0x000128000c1e1100 */
        /* <DEDUP_REMOVED lines=8> */
[----:B----4-:R-:W-:Y:S01]  /*638b0*/  STL [R1+0x7614], R5 ;  /* 0x0076140501007387 */ /* 0x010fe20000100800 */
        /* <DEDUP_REMOVED lines=113> */
[----:B--2---:R-:W-:-:S11]  /*63fd0*/  PRMT R60, RZ, 0x7610, R60 ;  /* 0x00007610ff3c7816 */ /* 0x004fd6000000003c */
[----:B0-----:R-:W-:-:S04]  /*63fe0*/  @!P1 LOP3.LUT R9, R9, R8, RZ, 0x3c, !PT ;  /* 0x0000000809099212 */ /* 0x001fc800078e3cff */
[----:B------:R-:W-:-:S04]  /*63ff0*/  @!P1 LOP3.LUT R8, R9, R8, RZ, 0x3c, !PT ;  /* 0x0000000809089212 */ /* 0x000fc800078e3cff */
[----:B------:R-:W-:-:S05]  /*64000*/  @!P1 LOP3.LUT R9, R9, R8, RZ, 0x3c, !PT ;  /* 0x0000000809099212 */ /* 0x000fca00078e3cff */
[----:B------:R-:W2:Y:S04]  /*64010*/  @!P1 LDG.E.U8 R60, desc[UR8][R8.64] ;  /* 0x00000008083c9981 */ /* 0x000ea8000c1e1100 */
[----:B----4-:R-:W-:Y:S01]  /*64020*/  STL [R1+0x7618], R5 ;  /* 0x0076180501007387 */ /* 0x010fe20000100800 */
        /* <DEDUP_REMOVED lines=945> */
[----:B------:R0:W3:Y:S04]  /*67b40*/  @!P3 LDG.E.U8 R3, desc[UR8][R8.64] ;  /* 0x000000080803b981 */ /* 0x0000e8000c1e1100 */
        /* <DEDUP_REMOVED lines=8> */
[----:B---3--:R0:W-:Y:S04]  /*67bd0*/  STL [R1+0x1a8], R3 ;  /* 0x0001a80301007387 */ /* 0x0081e80000100800 */
[----:B0-----:R-:W3:Y:S04]  /*67be0*/  LDL R3, [R1+0x644c] ;  /* 0x00644c0001037983 */ /* 0x001ee80000100800 */
[----:B--2---:R0:W-:Y:S04]  /*67bf0*/  STL [R1+0x1a0], R60 ;  /* 0x0001a03c01007387 */ /* 0x0041e80000100800 */
[----:B0-----:R-:W2:Y:S04]  /*67c00*/  LDL.LU R60, [R1+0x77cc] ;  /* 0x0077cc00013c7983 */ /* 0x001ea80000300800 */
[----:B------:R-:W4:Y:S04]  /*67c10*/  LDL R8, [R1+0x5ccc] ;  /* 0x005ccc0001087983 */ /* 0x000f280000100800 */
[----:B------:R-:W4:Y:S01]  /*67c20*/  LDL R9, [R1+0x5cd0] ;  /* 0x005cd00001097983 */ /* 0x000f220000100800 */
[----:B------:R-:W-:-:S02]  /*67c30*/  ISETP.GE.AND P2, PT, R61, R2, PT ;  /* 0x000000023d00720c */ /* 0x000fc40003f46270 */
[----:B------:R-:W-:-:S11]  /*67c40*/  PRMT R59, RZ, 0x7610, R59 ;  /* 0x00007610ff3b7816 */ /* 0x000fd6000000003b */
[----:B----4-:R-:W-:-:S04]  /*67c50*/  @!P2 LOP3.LUT R9, R9, R8, RZ, 0x3c, !PT ;  /* 0x000000080909a212 */ /* 0x010fc800078e3cff */
[----:B------:R-:W-:-:S04]  /*67c60*/  @!P2 LOP3.LUT R8, R9, R8, RZ, 0x3c, !PT ;  /* 0x000000080908a212 */ /* 0x000fc800078e3cff */
[----:B------:R-:W-:-:S05]  /*67c70*/  @!P2 LOP3.LUT R9, R9, R8, RZ, 0x3c, !PT ;  /* 0x000000080909a212 */ /* 0x000fca00078e3cff */
[----:B------:R-:W4:Y:S01]  /*67c80*/  @!P2 LDG.E.U8 R59, desc[UR8][R8.64] ;  /* 0x00000008083ba981 */ /* 0x000f22000c1e1100 */
[----:B------:R-:W-:-:S03]  /*67c90*/  ISETP.GE.AND P0, PT, R58, R2, PT ;  /* 0x000000023a00720c */ /* 0x000fc60003f06270 */
[----:B------:R-:W2:Y:S01]  /*67ca0*/  LDL.LU R58, [R1+0x77c8] ;  /* 0x0077c800013a7983 */ /* 0x000ea20000300800 */
[----:B------:R-:W-:-:S03]  /*67cb0*/  ISETP.GE.AND P4, PT, R61, R2, PT ;  /* 0x000000023d00720c */ /* 0x000fc60003f86270 */
[----:B----4-:R0:W-:Y:S04]  /*67cc0*/  STL [R1+0x19c], R59 ;  /* 0x00019c3b01007387 */ /* 0x0101e80000100800 */
[----:B0-----:R-:W4:Y:S04]  /*67cd0*/  LDL.LU R59, [R1+0x77c4] ;  /* 0x0077c400013b7983 */ /* 0x001f280000300800 */
[----:B------:R-:W3:Y:S04]  /*67ce0*/  LDL R8, [R1+0x5cdc] ;  /* 0x005cdc0001087983 */ /* 0x000ee80000100800 */
[----:B------:R-:W3:Y:S01]  /*67cf0*/  LDL R9, [R1+0x5ce0] ;  /* 0x005ce00001097983 */ /* 0x000ee20000100800 */
[----:B--2---:R-:W-:-:S02]  /*67d00*/  PRMT R60, RZ, 0x7610, R60 ;  /* 0x00007610ff3c7816 */ /* 0x004fc4000000003c */
[----:B---3--:R-:W-:-:S04]  /*67d10*/  @!P4 LOP3.LUT R9, R9, R8, RZ, 0x3c, !PT ;  /* 0x000000080909c212 */ /* 0x008fc800078e3cff */
[----:B------:R-:W-:-:S04]  /*67d20*/  @!P4 LOP3.LUT R8, R9, R8, RZ, 0x3c, !PT ;  /* 0x000000080908c212 */ /* 0x000fc800078e3cff */
[----:B------:R-:W-:-:S05]  /*67d30*/  @!P4 LOP3.LUT R9, R9, R8, RZ, 0x3c, !PT ;  /* 0x000000080909c212 */ /* 0x000fca00078e3cff */
[----:B------:R-:W2:Y:S01]  /*67d40*/  @!P4 LDG.E.U8 R60, desc[UR8][R8.64] ;  /* 0x00000008083cc981 */ /* 0x000ea2000c1e1100 */
[CC--:B------:R-:W-:Y:S02]  /*67d50*/  ISETP.GE.AND P1, PT, R61.reuse, R2.reuse, PT ;  /* 0x000000023d00720c */ /* 0x0c0fe40003f26270 */
[CC--:B------:R-:W-:Y:S02]  /*67d60*/  ISETP.GE.AND P2, PT, R61.reuse, R2.reuse, PT ;  /* 0x000000023d00720c */ /* 0x0c0fe40003f46270 */
[CC--:B------:R-:W-:Y:S02]  /*67d70*/  ISETP.GE.AND P3, PT, R61.reuse, R2.reuse, PT ;  /* 0x000000023d00720c */ /* 0x0c0fe40003f66270 */
[CC--:B------:R-:W-:Y:S02]  /*67d80*/  ISETP.GE.AND P4, PT, R61.reuse, R2.reuse, PT ;  /* 0x000000023d00720c */ /* 0x0c0fe40003f86270 */
[CC--:B------:R-:W-:Y:S02]  /*67d90*/  ISETP.GE.AND P5, PT, R61.reuse, R2.reuse, PT ;  /* 0x000000023d00720c */ /* 0x0c0fe40003fa6270 */
[----:B------:R-:W-:Y:S01]  /*67da0*/  ISETP.GE.AND P6, PT, R61, R2, PT ;  /* 0x000000023d00720c */ /* 0x000fe20003fc6270 */
[----:B--2---:R0:W-:Y:S04]  /*67db0*/  STL [R1+0x198], R60 ;  /* 0x0001983c01007387 */ /* 0x0041e80000100800 */
[----:B0-----:R-:W2:Y:S04]  /*67dc0*/  LDL.LU R60, [R1+0x77c0] ;  /* 0x0077c000013c7983 */ /* 0x001ea80000300800 */
[----:B------:R-:W3:Y:S04]  /*67dd0*/  LDL.LU R61, [R1+0x77bc] ;  /* 0x0077bc00013d7983 */ /* 0x000ee80000300800 */
[----:B------:R-:W2:Y:S01]  /*67de0*/  LDL R2, [R1+0x6424] ;  /* 0x0064240001027983 */ /* 0x000ea20000100800 */
[----:B------:R-:W-:-:S02]  /*67df0*/  PRMT R4, RZ, 0x7610, R4 ;  /* 0x00007610ff047816 */ /* 0x000fc40000000004 */
[----:B--2---:R-:W-:-:S04]  /*67e00*/  @!P0 LOP3.LUT R3, R3, R2, RZ, 0x3c, !PT ;  /* 0x0000000203038212 */ /* 0x004fc800078e3cff */
[----:B------:R-:W-:-:S04]  /*67e10*/  @!P0 LOP3.LUT R2, R3, R2, RZ, 0x3c, !PT ;  /* 0x0000000203028212 */ /* 0x000fc800078e3cff */
[----:B------:R-:W-:-:S05]  /*67e20*/  @!P0 LOP3.LUT R3, R3, R2, RZ, 0x3c, !PT ;  /* 0x0000000203038212 */ /* 0x000fca00078e3cff */
[----:B------:R0:W2:Y:S04]  /*67e30*/  @!P0 LDG.E.U8 R4, desc[UR8][R2.64] ;  /* 0x0000000802048981 */ /* 0x0000a8000c1e1100 */
[----:B------:R-:W0:Y:S04]  /*67e40*/  LDL R2, [R1+0x5cec] ;  /* 0x005cec0001027983 */ /* 0x000e280000100800 */
[----:B------:R-:W0:Y:S01]  /*67e50*/  LDL R3, [R1+0x5cf0] ;  /* 0x005cf00001037983 */ /* 0x000e220000100800 */
[----:B------:R-:W-:Y:S02]  /*67e60*/  PRMT R60, RZ, 0x7610, R60 ;  /* 0x00007610ff3c7816 */ /* 0x000fe4000000003c */
[----:B0-----:R-:W-:-:S04]  /*67e70*/  @!P1 LOP3.LUT R3, R3, R2, RZ, 0x3c, !PT ;  /* 0x0000000203039212 */ /* 0x001fc800078e3cff */
[----:B------:R-:W-:-:S04]  /*67e80*/  @!P1 LOP3.LUT R2, R3, R2, RZ, 0x3c, !PT ;  /* 0x0000000203029212 */ /* 0x000fc800078e3cff */
[----:B------:R-:W-:-:S05]  /*67e90*/  @!P1 LOP3.LUT R3, R3, R2, RZ, 0x3c, !PT ;  /* 0x0000000203039212 */ /* 0x000fca00078e3cff */
[----:B------:R-:W3:Y:S04]  /*67ea0*/  @!P1 LDG.E.U8 R60, desc[UR8][R2.64] ;  /* 0x00000008023c9981 */ /* 0x000ee8000c1e1100 */
[----:B--2---:R-:W-:Y:S04]  /*67eb0*/  STL [R1+0x7624], R4 ;  /* 0x0076240401007387 */ /* 0x004fe80000100800 */
[----:B---3--:R0:W-:Y:S04]  /*67ec0*/  STL [R1+0x190], R60 ;  /* 0x0001903c01007387 */ /* 0x0081e80000100800 */
[----:B0-----:R-:W2:Y:S04]  /*67ed0*/  LDL.LU R60, [R1+0x77b8] ;  /* 0x0077b800013c7983 */ /* 0x001ea80000300800 */
[----:B------:R-:W3:Y:S04]  /*67ee0*/  LDL R2, [R1+0x5cfc] ;  /* 0x005cfc0001027983 */ /* 0x000ee80000100800 */
[----:B------:R-:W3:Y:S01]  /*67ef0*/  LDL R3, [R1+0x5d00] ;  /* 0x005d000001037983 */ /* 0x000ee20000100800 */
[----:B------:R-:W-:-:S02]  /*67f00*/  PRMT R61, RZ, 0x7610, R61 ;  /* 0x00007610ff3d7816 */ /* 0x000fc4000000003d */
[----:B---3--:R-:W-:-:S04]  /*67f10*/  @!P2 LOP3.LUT R3, R3, R2, RZ, 0x3c, !PT ;  /* 0x000000020303a212 */ /* 0x008fc800078e3cff */
[----:B------:R-:W-:-:S04]  /*67f20*/  @!P2 LOP3.LUT R2, R3, R2, RZ, 0x3c, !PT ;  /* 0x000000020302a212 */ /* 0x000fc800078e3cff */
[----:B------:R-:W-:-:S05]  /*67f30*/  @!P2 LOP3.LUT R3, R3, R2, RZ, 0x3c, !PT ;  /* 0x000000020303a212 */ /* 0x000fca00078e3cff */
[----:B------:R-:W3:Y:S04]  /*67f40*/  @!P2 LDG.E.U8 R61, desc[UR8][R2.64] ;  /* 0x00000008023da981 */ /* 0x000ee8000c1e1100 */
[----:B---3--:R0:W-:Y:S04]  /*67f50*/  STL [R1+0x18c], R61 ;  /* 0x00018c3d01007387 */ /* 0x0081e80000100800 */
[----:B0-----:R-:W3:Y:S04]  /*67f60*/  LDL.LU R61, [R1+0x77b4] ;  /* 0x0077b400013d7983 */ /* 0x001ee80000300800 */
[----:B------:R-:W3:Y:S04]  /*67f70*/  LDL R2, [R1+0x5c84] ;  /* 0x005c840001027983 */ /* 0x000ee80000100800 */
[----:B------:R-:W3:Y:S01]  /*67f80*/  LDL R3, [R1+0x5d0c] ;  /* 0x005d0c0001037983 */ /* 0x000ee20000100800 */
[----:B--2---:R-:W-:-:S02]  /*67f90*/  PRMT R60, RZ, 0x7610, R60 ;  /* 0x00007610ff3c7816 */ /* 0x004fc4000000003c */
[----:B---3--:R-:W-:-:S04]  /*67fa0*/  @!P3 LOP3.LUT R3, R3, R2, RZ, 0x3c, !PT ;  /* 0x000000020303b212 */ /* 0x008fc800078e3cff */
[----:B------:R-:W-:-:S04]  /*67fb0*/  @!P3 LOP3.LUT R2, R3, R2, RZ, 0x3c, !PT ;  /* 0x000000020302b212 */ /* 0x000fc800078e3cff */
[----:B------:R-:W-:-:S05]  /*67fc0*/  @!P3 LOP3.LUT R3, R3, R2, RZ, 0x3c, !PT ;  /* 0x000000020303b212 */ /* 0x000fca00078e3cff */
[----:B------:R-:W2:Y:S04]  /*67fd0*/  @!P3 LDG.E.U8 R60, desc[UR8][R2.64] ;  /* 0x00000008023cb981 */ /* 0x000ea8000c1e1100 */
[----:B--2---:R0:W-:Y:S04]  /*67fe0*/  STL [R1+0x188], R60 ;  /* 0x0001883c01007387 */ /* 0x0041e80000100800 */
        /* <DEDUP_REMOVED lines=201> */
[----:B----4-:R-:W-:-:S02]  /*68c80*/  PRMT R59, RZ, 0x7610, R59 ;  /* 0x00007610ff3b7816 */ /* 0x010fc4000000003b */
[----:B---3--:R-:W-:-:S04]  /*68c90*/  @!P0 LOP3.LUT R3, R3, R2, RZ, 0x3c, !PT ;  /* 0x0000000203038212 */ /* 0x008fc800078e3cff */
[----:B------:R-:W-:-:S04]  /*68ca0*/  @!P0 LOP3.LUT R2, R3, R2, RZ, 0x3c, !PT ;  /* 0x0000000203028212 */ /* 0x000fc800078e3cff */
[----:B------:R-:W-:-:S05]  /*68cb0*/  @!P0 LOP3.LUT R3, R3, R2, RZ, 0x3c, !PT ;  /* 0x0000000203038212 */ /* 0x000fca00078e3cff */
[----:B------:R-:W3:Y:S04]  /*68cc0*/  @!P0 LDG.E.U8 R59, desc[UR8][R2.64] ;  /* 0x00000008023b8981 */ /* 0x000ee8000c1e1100 */
        /* <DEDUP_REMOVED lines=8> */
[----:B------:R-:W4:Y:S04]  /*68d50*/  @!P0 LDG.E.U8 R58, desc[UR8][R2.64] ;  /* 0x00000008023a8981 */ /* 0x000f28000c1e1100 */
[----:B----4-:R0:W-:Y:S04]  /*68d60*/  STL [R1+0x118], R58 ;  /* 0x0001183a01007387 */ /* 0x0101e80000100800 */
[----:B0-----:R-:W4:Y:S04]  /*68d70*/  LDL.LU R58, [R1+0x7750] ;  /* 0x00775000013a7983 */ /* 0x001f280000300800 */
[----:B------:R-:W2:Y:S04]  /*68d80*/  LDL R2, [R1+0x5da4] ;  /* 0x005da40001027983 */ /* 0x000ea80000100800 */
[----:B------:R-:W2:Y:S01]  /*68d90*/  LDL R3, [R1+0x5de0] ;  /* 0x005de00001037983 */ /* 0x000ea20000100800 */
[----:B------:R-:W-:-:S02]  /*68da0*/  PRMT R57, RZ, 0x7610, R57 ;  /* 0x00007610ff397816 */ /* 0x000fc40000000039 */
[----:B--2---:R-:W-:-:S04]  /*68db0*/  @!P0 LOP3.LUT R3, R3, R2, RZ, 0x3c, !PT ;  /* 0x0000000203038212 */ /* 0x004fc800078e3cff */
[----:B------:R-:W-:-:S04]  /*68dc0*/  @!P0 LOP3.LUT R2, R3, R2, RZ, 0x3c, !PT ;  /* 0x0000000203028212 */ /* 0x000fc800078e3cff */
[----:B------:R-:W-:-:S05]  /*68dd0*/  @!P0 LOP3.LUT R3, R3, R2, RZ, 0x3c, !PT ;  /* 0x0000000203038212 */ /* 0x000fca00078e3cff */
[----:B------:R-:W2:Y:S04]  /*68de0*/  @!P0 LDG.E.U8 R57, desc[UR8][R2.64] ;  /* 0x0000000802398981 */ /* 0x000ea8000c1e1100 */
[----:B--2---:R0:W-:Y:S04]  /*68df0*/  STL [R1+0x114], R57 ;  /* 0x0001143901007387 */ /* 0x0041e80000100800 */
[----:B0-----:R-:W2:Y:S04]  /*68e00*/  LDL.LU R57, [R1+0x774c] ;  /* 0x00774c0001397983 */ /* 0x001ea80000300800 */
        /* <DEDUP_REMOVED lines=275> */
[----:B--2---:R0:W-:Y:S04]  /*69f40*/  STL [R1+0x7c], R7 ;  /* 0x00007c0701007387 */ /* 0x0041e80000100800 */
[----:B0-----:R-:W2:Y:S04]  /*69f50*/  LDL R7, [R1+0x6020] ;  /* 0x0060200001077983 */ /* 0x001ea80000100800 */
[----:B---3--:R0:W-:Y:S04]  /*69f60*/  STL [R1+0x78], R27 ;  /* 0x0000781b01007387 */ /* 0x0081e80000100800 */
[----:B0-----:R-:W3:Y:S04]  /*69f70*/  LDL.LU R27, [R1+0x76d4] ;  /* 0x0076d400011b7983 */ /* 0x001ee80000300800 */
        /* <DEDUP_REMOVED lines=33> */
[----:B------:R-:W2:Y:S01]  /*6a190*/  @!P0 LDG.E.U8 R23, desc[UR8][R2.64] ;  /* 0x0000000802178981 */ /* 0x000ea2000c1e1100 */
[----:B------:R-:W-:-:S03]  /*6a1a0*/  PRMT R6, RZ, 0x7610, R6 ;  /* 0x00007610ff067816 */ /* 0x000fc60000000006 */
[----:B--2---:R0:W-:Y:S04]  /*6a1b0*/  STL [R1+0x68], R23 ;  /* 0x0000681701007387 */ /* 0x0041e80000100800 */
[----:B0-----:R-:W2:Y:S04]  /*6a1c0*/  LDL.LU R23, [R1+0x76c4] ;  /* 0x0076c40001177983 */ /* 0x001ea80000300800 */
[----:B------:R-:W2:Y:S01]  /*6a1d0*/  LDL R3, [R1+0x5fe4] ;  /* 0x005fe40001037983 */ /* 0x000ea20000100800 */
[----:B------:R-:W-:Y:S01]  /*6a1e0*/  @!P0 IMAD.MOV.U32 R2, RZ, RZ, R7 ;  /* 0x000000ffff028224 */ /* 0x000fe200078e0007 */
[----:B------:R-:W-:-:S02]  /*6a1f0*/  PRMT R22, RZ, 0x7610, R22 ;  /* 0x00007610ff167816 */ /* 0x000fc40000000016 */
[----:B------:R-:W3:Y:S04]  /*6a200*/  LDL R7, [R1+0x6044] ;  /* 0x0060440001077983 */ /* 0x000ee80000100800 */
[----:B--2---:R0:W2:Y:S04]  /*6a210*/  @!P0 LDG.E.U8 R6, desc[UR8][R2.64] ;  /* 0x0000000802068981 */ /* 0x0040a8000c1e1100 */
[----:B------:R-:W0:Y:S04]  /*6a220*/  LDL R2, [R1+0x5ff4] ;  /* 0x005ff40001027983 */ /* 0x000e280000100800 */
[----:B------:R-:W0:Y:S02]  /*6a230*/  LDL R3, [R1+0x6030] ;  /* 0x0060300001037983 */ /* 0x000e240000100800 */
        /* <DEDUP_REMOVED lines=36> */
[----:B------:R-:W-:-:S02]  /*6a480*/  PRMT R18, RZ, 0x7610, R18 ;  /* 0x00007610ff127816 */ /* 0x000fc40000000012 */
[----:B0-----:R-:W-:-:S04]  /*6a490*/  @!P0 LOP3.LUT R3, R3, R2, RZ, 0x3c, !PT ;  /* 0x0000000203038212 */ /* 0x001fc800078e3cff */
[----:B------:R-:W-:-:S04]  /*6a4a0*/  @!P0 LOP3.LUT R2, R3, R2, RZ, 0x3c, !PT ;  /* 0x0000000203028212 */ /* 0x000fc800078e3cff */
[----:B------:R-:W-:-:S05]  /*6a4b0*/  @!P0 LOP3.LUT R3, R3, R2, RZ, 0x3c, !PT ;  /* 0x0000000203038212 */ /* 0x000fca00078e3cff */
[----:B------:R0:W3:Y:S02]  /*6a4c0*/  @!P0 LDG.E.U8 R19, desc[UR8][R2.64] ;  /* 0x0000000802138981 */ /* 0x0000e4000c1e1100 */
[----:B0-----:R-:W-:Y:S02]  /*6a4d0*/  @!P0 IMAD.MOV.U32 R2, RZ, RZ, R6 ;  /* 0x000000ffff028224 */ /* 0x001fe400078e0006 */
[----:B------:R-:W-:-:S05]  /*6a4e0*/  @!P0 IMAD.MOV.U32 R3, RZ, RZ, R7 ;  /* 0x000000ffff038224 */ /* 0x000fca00078e0007 */
[----:B------:R-:W4:Y:S04]  /*6a4f0*/  @!P0 LDG.E.U8 R18, desc[UR8][R2.64] ;  /* 0x0000000802128981 */ /* 0x000f28000c1e1100 */
[----:B--2---:R-:W-:Y:S04]  /*6a500*/  STL [R1+0x7630], R5 ;  /* 0x0076300501007387 */ /* 0x004fe80000100800 */
[----:B---3--:R0:W-:Y:S04]  /*6a510*/  STL [R1+0x40], R19 ;  /* 0x0000401301007387 */ /* 0x0081e80000100800 */
[----:B0-----:R-:W2:Y:S04]  /*6a520*/  LDL.LU R19, [R1+0x76b4] ;  /* 0x0076b40001137983 */ /* 0x001ea80000300800 */
[----:B------:R-:W3:Y:S04]  /*6a530*/  LDL R7, [R1+0x6094] ;  /* 0x0060940001077983 */ /* 0x000ee80000100800 */
[----:B------:R-:W2:Y:S04]  /*6a540*/  LDL R6, [R1+0x60d0] ;  /* 0x0060d00001067983 */ /* 0x000ea80000100800 */
        /* <DEDUP_REMOVED lines=34> */
[----:B------:R0:W4:Y:S02]  /*6a770*/  @!P0 LDG.E.U8 R15, desc[UR8][R2.64] ;  /* 0x00000008020f8981 */ /* 0x000124000c1e1100 */
[----:B0-----:R-:W-:Y:S02]  /*6a780*/  @!P0 IMAD.MOV.U32 R2, RZ, RZ, R6 ;  /* 0x000000ffff028224 */ /* 0x001fe400078e0006 */
[----:B---3--:R-:W-:-:S05]  /*6a790*/  @!P0 IMAD.MOV.U32 R3, RZ, RZ, R7 ;  /* 0x000000ffff038224 */ /* 0x008fca00078e0007 */
[----:B------:R-:W3:Y:S04]  /*6a7a0*/  @!P0 LDG.E.U8 R11, desc[UR8][R2.64] ;  /* 0x00000008020b8981 */ /* 0x000ee8000c1e1100 */
[----:B--2---:R0:W-:Y:S04]  /*6a7b0*/  STL [R1+0x30], R13 ;  /* 0x0000300d01007387 */ /* 0x0041e80000100800 */
[----:B0-----:R-:W2:Y:S04]  /*6a7c0*/  LDL R13, [R1+0x6100] ;  /* 0x00610000010d7983 */ /* 0x001ea80000100800 */
[----:B----4-:R0:W-:Y:S04]  /*6a7d0*/  STL [R1+0x1c], R15 ;  /* 0x00001c0f01007387 */ /* 0x0101e80000100800 */
[----:B------:R-:W4:Y:S04]  /*6a7e0*/  LDL R7, [R1+0x60e4] ;  /* 0x0060e40001077983 */ /* 0x000f280000100800 */
[----:B------:R-:W2:Y:S04]  /*6a7f0*/  LDL R6, [R1+0x6120] ;  /* 0x0061200001067983 */ /* 0x000ea80000100800 */
        /* <DEDUP_REMOVED lines=25> */
[----:B------:R-:W-:Y:S01]  /*6a990*/  PRMT R4, RZ, 0x7610, R4 ;  /* 0x00007610ff047816 */ /* 0x000fe20000000004 */
[----:B------:R-:W3:Y:S04]  /*6a9a0*/  LDL R13, [R1+0x6104] ;  /* 0x00610400010d7983 */ /* 0x000ee80000100800 */
[----:B--2---:R0:W2:Y:S04]  /*6a9b0*/  @!P0 LDG.E.U8 R12, desc[UR8][R2.64] ;  /* 0x00000008020c8981 */ /* 0x0040a8000c1e1100 */
[----:B------:R-:W2:Y:S01]  /*6a9c0*/  LDL R3, [R1+0x60d4] ;  /* 0x0060d40001037983 */ /* 0x000ea20000100800 */
[----:B0-----:R-:W-:-:S05]  /*6a9d0*/  @!P0 IMAD.MOV.U32 R2, RZ, RZ, R15 ;  /* 0x000000ffff028224 */ /* 0x001fca00078e000f */
[----:B--2---:R0:W2:Y:S04]  /*6a9e0*/  @!P0 LDG.E.U8 R14, desc[UR8][R2.64] ;  /* 0x00000008020e8981 */ /* 0x0040a8000c1e1100 */
[----:B------:R1:W-:Y:S04]  /*6a9f0*/  STL [R1+0xc], R12 ;  /* 0x00000c0c01007387 */ /* 0x0003e80000100800 */
[----:B------:R-:W3:Y:S01]  /*6aa00*/  LDL R15, [R1+0x6114] ;  /* 0x00611400010f7983 */ /* 0x000ee20000100800 */
[----:B0-----:R-:W-:Y:S02]  /*6aa10*/  @!P0 IMAD.MOV.U32 R2, RZ, RZ, R6 ;  /* 0x000000ffff028224 */ /* 0x001fe400078e0006 */
[----:B----4-:R-:W-:Y:S01]  /*6aa20*/  @!P0 IMAD.MOV.U32 R3, RZ, RZ, R7 ;  /* 0x000000ffff038224 */ /* 0x010fe200078e0007 */
[----:B-1----:R-:W4:Y:S04]  /*6aa30*/  LDL R12, [R1+0x6140] ;  /* 0x00614000010c7983 */ /* 0x002f280000100800 */
[----:B------:R0:W3:Y:S04]  /*6aa40*/  @!P0 LDG.E.U8 R4, desc[UR8][R2.64] ;  /* 0x0000000802048981 */ /* 0x0000e8000c1e1100 */
[----:B--2---:R1:W-:Y:S04]  /*6aa50*/  STL [R1+0x8], R14 ;  /* 0x0000080e01007387 */ /* 0x0043e80000100800 */
[----:B------:R-:W0:Y:S04]  /*6aa60*/  LDL R2, [R1+0x60f4] ;  /* 0x0060f40001027983 */ /* 0x000e280000100800 */
[----:B------:R-:W0:Y:S01]  /*6aa70*/  LDL R3, [R1+0x6130] ;  /* 0x0061300001037983 */ /* 0x000e220000100800 */
[----:B------:R-:W-:-:S03]  /*6aa80*/  PRMT R5, RZ, 0x7610, R5 ;  /* 0x00007610ff057816 */ /* 0x000fc60000000005 */
[----:B------:R-:W2:Y:S04]  /*6aa90*/  LDL R7, [R1+0x6124] ;  /* 0x0061240001077983 */ /* 0x000ea80000100800 */
[----:B------:R-:W2:Y:S04]  /*6aaa0*/  LDL R6, [R1+0x6160] ;  /* 0x0061600001067983 */ /* 0x000ea80000100800 */
[----:B-1----:R-:W2:Y:S01]  /*6aab0*/  LDL R14, [R1+0x6150] ;  /* 0x00615000010e7983 */ /* 0x002ea20000100800 */
[----:B0-----:R-:W-:-:S04]  /*6aac0*/  @!P0 LOP3.LUT R3, R3, R2, RZ, 0x3c, !PT ;  /* 0x0000000203038212 */ /* 0x001fc800078e3cff */
[----:B------:R-:W-:-:S04]  /*6aad0*/  @!P0 LOP3.LUT R2, R3, R2, RZ, 0x3c, !PT ;  /* 0x0000000203028212 */ /* 0x000fc800078e3cff */
[----:B------:R-:W-:-:S05]  /*6aae0*/  @!P0 LOP3.LUT R3, R3, R2, RZ, 0x3c, !PT ;  /* 0x0000000203038212 */ /* 0x000fca00078e3cff */
[----:B------:R4:W2:Y:S04]  /*6aaf0*/  @!P0 LDG.E.U8 R5, desc[UR8][R2.64] ;  /* 0x0000000802058981 */ /* 0x0008a8000c1e1100 */
[----:B---3--:R0:W-:Y:S01]  /*6ab00*/  STL [R1+0x7634], R4 ;  /* 0x0076340401007387 */ /* 0x0081e20000100800 */
[----:B------:R-:W-:Y:S02]  /*6ab10*/  PRMT R61, RZ, 0x7610, R61 ;  /* 0x00007610ff3d7816 */ /* 0x000fe4000000003d */
[----:B------:R-:W-:Y:S01]  /*6ab20*/  PRMT R60, RZ, 0x7610, R60 ;  /* 0x00007610ff3c7816 */ /* 0x000fe2000000003c */
[----:B----4-:R-:W-:Y:S02]  /*6ab30*/  @!P0 IMAD.MOV.U32 R2, RZ, RZ, R12 ;  /* 0x000000ffff028224 */ /* 0x010fe400078e000c */
[----:B------:R-:W-:-:S05]  /*6ab40*/  @!P0 IMAD.MOV.U32 R3, RZ, RZ, R13 ;  /* 0x000000ffff038224 */ /* 0x000fca00078e000d */
[----:B------:R1:W3:Y:S04]  /*6ab50*/  @!P0 LDG.E.U8 R61, desc[UR8][R2.64] ;  /* 0x00000008023d8981 */ /* 0x0002e8000c1e1100 */
[----:B--2---:R2:W-:Y:S04]  /*6ab60*/  STL [R1], R5 ;  /* 0x0000000501007387 */ /* 0x0045e80000100800 */
[----:B0-----:R-:W4:Y:S01]  /*6ab70*/  LDL R4, [R1+0x6170] ;  /* 0x0061700001047983 */ /* 0x001f220000100800 */
[----:B-1----:R-:W-:Y:S02]  /*6ab80*/  @!P0 IMAD.MOV.U32 R2, RZ, RZ, R14 ;  /* 0x000000ffff028224 */ /* 0x002fe400078e000e */
[----:B------:R-:W-:Y:S01]  /*6ab90*/  @!P0 IMAD.MOV.U32 R3, RZ, RZ, R15 ;  /* 0x000000ffff038224 */ /* 0x000fe200078e000f */
[----:B------:R-:W3:Y:S04]  /*6aba0*/  LDL R13, [R1+0x6144] ;  /* 0x00614400010d7983 */ /* 0x000ee80000100800 */
[----:B------:R-:W3:Y:S04]  /*6abb0*/  LDL R12, [R1+0x6180] ;  /* 0x00618000010c7983 */ /* 0x000ee80000100800 */
[----:B------:R0:W3:Y:S04]  /*6abc0*/  @!P0 LDG.E.U8 R60, desc[UR8][R2.64] ;  /* 0x00000008023c8981 */ /* 0x0000e8000c1e1100 */
[----:B--2---:R-:W2:Y:S01]  /*6abd0*/  LDL R5, [R1+0x6134] ;  /* 0x0061340001057983 */ /* 0x004ea20000100800 */
[----:B------:R-:W-:Y:S01]  /*6abe0*/  PRMT R59, RZ, 0x7610, R59 ;  /* 0x00007610ff3b7816 */ /* 0x000fe2000000003b */
[----:B0-----:R-:W-:-:S02]  /*6abf0*/  @!P0 IMAD.MOV.U32 R2, RZ, RZ, R6 ;  /* 0x000000ffff028224 */ /* 0x001fc400078e0006 */
[----:B------:R-:W-:Y:S01]  /*6ac00*/  @!P0 IMAD.MOV.U32 R3, RZ, RZ, R7 ;  /* 0x000000ffff038224 */ /* 0x000fe200078e0007 */
[----:B------:R-:W-:-:S04]  /*6ac10*/  PRMT R58, RZ, 0x7610, R58 ;  /* 0x00007610ff3a7816 */ /* 0x000fc8000000003a */
[----:B------:R4:W3:Y:S01]  /*6ac20*/  @!P0 LDG.E.U8 R59, desc[UR8][R2.64] ;  /* 0x00000008023b8981 */ /* 0x0008e2000c1e1100 */
[----:B------:R-:W-:Y:S01]  /*6ac30*/  PRMT R57, RZ, 0x7610, R57 ;  /* 0x00007610ff397816 */ /* 0x000fe20000000039 */
[----:B----4-:R-:W-:Y:S02]  /*6ac40*/  @!P0 IMAD.MOV.U32 R2, RZ, RZ, R4 ;  /* 0x000000ffff028224 */ /* 0x010fe400078e0004 */
[----:B--2---:R-:W-:-:S05]  /*6ac50*/  @!P0 IMAD.MOV.U32 R3, RZ, RZ, R5 ;  /* 0x000000ffff038224 */ /* 0x004fca00078e0005 */
[----:B------:R0:W2:Y:S04]  /*6ac60*/  @!P0 LDG.E.U8 R58, desc[UR8][R2.64] ;  /* 0x00000008023a8981 */ /* 0x0000a8000c1e1100 */
[----:B---3--:R-:W-:Y:S04]  /*6ac70*/  STL [R1+0x7644], R61 ;  /* 0x0076443d01007387 */ /* 0x008fe80000100800 */
[----:B------:R-:W-:Y:S04]  /*6ac80*/  STL [R1+0x7638], R60 ;  /* 0x0076383c01007387 */ /* 0x000fe80000100800 */
[----:B------:R-:W3:Y:S04]  /*6ac90*/  LDL R7, [R1+0x6154] ;  /* 0x0061540001077983 */ /* 0x000ee80000100800 */
[----:B------:R-:W4:Y:S01]  /*6aca0*/  LDL R6, [R1+0x6190] ;  /* 0x0061900001067983 */ /* 0x000f220000100800 */
[----:B0-----:R-:W-:-:S02]  /*6acb0*/  @!P0 IMAD.MOV.U32 R2, RZ, RZ, R12 ;  /* 0x000000ffff028224 */ /* 0x001fc400078e000c */
[----:B------:R-:W-:-:S05]  /*6acc0*/  @!P0 IMAD.MOV.U32 R3, RZ, RZ, R13 ;  /* 0x000000ffff038224 */ /* 0x000fca00078e000d */
[----:B------:R4:W3:Y:S04]  /*6acd0*/  @!P0 LDG.E.U8 R57, desc[UR8][R2.64] ;  /* 0x0000000802398981 */ /* 0x0008e8000c1e1100 */
[----:B------:R-:W-:Y:S04]  /*6ace0*/  STL [R1+0x763c], R59 ;  /* 0x00763c3b01007387 */ /* 0x000fe80000100800 */
[----:B------:R-:W3:Y:S04]  /*6acf0*/  LDL R5, [R1+0x6164] ;  /* 0x0061640001057983 */ /* 0x000ee80000100800 */
[----:B------:R-:W3:Y:S01]  /*6ad00*/  LDL R4, [R1+0x61a0] ;  /* 0x0061a00001047983 */ /* 0x000ee20000100800 */
[----:B------:R-:W-:-:S03]  /*6ad10*/  PRMT R56, RZ, 0x7610, R56 ;  /* 0x00007610ff387816 */ /* 0x000fc60000000038 */
[----:B--2---:R-:W-:Y:S04]  /*6ad20*/  STL [R1+0x7640], R58 ;  /* 0x0076403a01007387 */ /* 0x004fe80000100800 */
[----:B------:R-:W2:Y:S04]  /*6ad30*/  LDL R15, [R1+0x6174] ;  /* 0x00617400010f7983 */ /* 0x000ea80000100800 */
[----:B------:R-:W2:Y:S04]  /*6ad40*/  LDL R14, [R1+0x61b0] ;  /* 0x0061b000010e7983 */ /* 0x000ea80000100800 */
[----:B------:R-:W2:Y:S04]  /*6ad50*/  LDL R13, [R1+0x6184] ;  /* 0x00618400010d7983 */ /* 0x000ea80000100800 */
[----:B------:R-:W2:Y:S01]  /*6ad60*/  LDL R12, [R1+0x61c0] ;  /* 0x0061c000010c7983 */ /* 0x000ea20000100800 */
[----:B----4-:R-:W-:-:S02]  /*6ad70*/  @!P0 IMAD.MOV.U32 R2, RZ, RZ, R6 ;  /* 0x000000ffff028224 */ /* 0x010fc400078e0006 */
[----:B---3--:R-:W-:-:S05]  /*6ad80*/  @!P0 IMAD.MOV.U32 R3, RZ, RZ, R7 ;  /* 0x000000ffff038224 */ /* 0x008fca00078e0007 */
[----:B------:R0:W3:Y:S04]  /*6ad90*/  @!P0 LDG.E.U8 R56, desc[UR8][R2.64] ;  /* 0x0000000802388981 */ /* 0x0000e8000c1e1100 */
[----:B------:R-:W-:Y:S04]  /*6ada0*/  STL [R1+0x7648], R57 ;  /* 0x0076483901007387 */ /* 0x000fe80000100800 */
[----:B------:R-:W4:Y:S04]  /*6adb0*/  LDL R7, [R1+0x6194] ;  /* 0x0061940001077983 */ /* 0x000f280000100800 */
[----:B------:R-:W4:Y:S01]  /*6adc0*/  LDL R6, [R1+0x61d0] ;  /* 0x0061d00001067983 */ /* 0x000f220000100800 */
[----:B------:R-:W-:Y:S01]  /*6add0*/  PRMT R55, RZ, 0x7610, R55 ;  /* 0x00007610ff377816 */ /* 0x000fe20000000037 */
[----:B0-----:R-:W-:-:S02]  /*6ade0*/  @!P0 IMAD.MOV.U32 R2, RZ, RZ, R4 ;  /* 0x000000ffff028224 */ /* 0x001fc400078e0004 */
[----:B------:R-:W-:Y:S01]  /*6adf0*/  @!P0 IMAD.MOV.U32 R3, RZ, RZ, R5 ;  /* 0x000000ffff038224 */ /* 0x000fe200078e0005 */
[----:B------:R-:W-:-:S04]  /*6ae00*/  PRMT R54, RZ, 0x7610, R54 ;  /* 0x00007610ff367816 */ /* 0x000fc80000000036 */
[----:B------:R2:W4:Y:S01]  /*6ae10*/  @!P0 LDG.E.U8 R55, desc[UR8][R2.64] ;  /* 0x0000000802378981 */ /* 0x000522000c1e1100 */
[----:B------:R-:W-:Y:S01]  /*6ae20*/  PRMT R53, RZ, 0x7610, R53 ;  /* 0x00007610ff357816 */ /* 0x000fe20000000035 */
[----:B--2---:R-:W-:Y:S02]  /*6ae30*/  @!P0 IMAD.MOV.U32 R3, RZ, RZ, R15 ;  /* 0x000000ffff038224 */ /* 0x004fe400078e000f */
[----:B------:R-:W-:-:S05]  /*6ae40*/  @!P0 IMAD.MOV.U32 R2, RZ, RZ, R14 ;  /* 0x000000ffff028224 */ /* 0x000fca00078e000e */
[----:B------:R0:W2:Y:S01]  /*6ae50*/  @!P0 LDG.E.U8 R54, desc[UR8][R2.64] ;  /* 0x0000000802368981 */ /* 0x0000a2000c1e1100 */
[----:B------:R-:W-:Y:S01]  /*6ae60*/  PRMT R52, RZ, 0x7610, R52 ;  /* 0x00007610ff347816 */ /* 0x000fe20000000034 */
[----:B0-----:R-:W-:Y:S02]  /*6ae70*/  @!P0 IMAD.MOV.U32 R2, RZ, RZ, R12 ;  /* 0x000000ffff028224 */ /* 0x001fe400078e000c */
[----:B------:R-:W-:-:S05]  /*6ae80*/  @!P0 IMAD.MOV.U32 R3, RZ, RZ, R13 ;  /* 0x000000ffff038224 */ /* 0x000fca00078e000d */
[----:B------:R4:W2:Y:S04]  /*6ae90*/  @!P0 LDG.E.U8 R53, desc[UR8][R2.64] ;  /* 0x0000000802358981 */ /* 0x0008a8000c1e1100 */
[----:B---3--:R-:W-:Y:S04]  /*6aea0*/  STL [R1+0x764c], R56 ;  /* 0x00764c3801007387 */ /* 0x008fe80000100800 */
[----:B------:R-:W3:Y:S04]  /*6aeb0*/  LDL R4, [R1+0x61e0] ;  /* 0x0061e00001047983 */ /* 0x000ee80000100800 */
[----:B------:R-:W3:Y:S01]  /*6aec0*/  LDL R5, [R1+0x61a4] ;  /* 0x0061a40001057983 */ /* 0x000ee20000100800 */
[----:B----4-:R-:W-:-:S02]  /*6aed0*/  @!P0 IMAD.MOV.U32 R2, RZ, RZ, R6 ;  /* 0x000000ffff028224 */ /* 0x010fc400078e0006 */
[----:B------:R-:W-:-:S05]  /*6aee0*/  @!P0 IMAD.MOV.U32 R3, RZ, RZ, R7 ;  /* 0x000000ffff038224 */ /* 0x000fca00078e0007 */
[----:B------:R3:W4:Y:S04]  /*6aef0*/  @!P0 LDG.E.U8 R52, desc[UR8][R2.64] ;  /* 0x0000000802348981 */ /* 0x000728000c1e1100 */
[----:B------:R-:W-:Y:S04]  /*6af00*/  STL [R1+0x7650], R55 ;  /* 0x0076503701007387 */ /* 0x000fe80000100800 */
[----:B--2---:R-:W-:Y:S04]  /*6af10*/  STL [R1+0x7654], R54 ;  /* 0x0076543601007387 */ /* 0x004fe80000100800 */
[----:B------:R-:W2:Y:S04]  /*6af20*/  LDL R14, [R1+0x61b4] ;  /* 0x0061b400010e7983 */ /* 0x000ea80000100800 */
[----:B------:R-:W2:Y:S04]  /*6af30*/  LDL R13, [R1+0x61f0] ;  /* 0x0061f000010d7983 */ /* 0x000ea80000100800 */
[----:B------:R-:W-:Y:S04]  /*6af40*/  STL [R1+0x7658], R53 ;  /* 0x0076583501007387 */ /* 0x000fe80000100800 */
[----:B------:R-:W2:Y:S04]  /*6af50*/  LDL R12, [R1+0x61c4] ;  /* 0x0061c400010c7983 */ /* 0x000ea80000100800 */
[----:B------:R-:W2:Y:S01]  /*6af60*/  LDL R7, [R1+0x6200] ;  /* 0x0062000001077983 */ /* 0x000ea20000100800 */
[----:B---3--:R-:W-:-:S03]  /*6af70*/  @!P0 IMAD.MOV.U32 R2, RZ, RZ, R4 ;  /* 0x000000ffff028224 */ /* 0x008fc600078e0004 */
[----:B----4-:R-:W-:Y:S04]  /*6af80*/  STL [R1+0x765c], R52 ;  /* 0x00765c3401007387 */ /* 0x010fe80000100800 */
[----:B------:R-:W3:Y:S04]  /*6af90*/  LDL R15, [R1+0x61d4] ;  /* 0x0061d400010f7983 */ /* 0x000ee80000100800 */
[----:B------:R-:W4:Y:S01]  /*6afa0*/  LDL R4, [R1+0x6210] ;  /* 0x0062100001047983 */ /* 0x000f220000100800 */
[----:B------:R-:W-:Y:S01]  /*6afb0*/  PRMT R51, RZ, 0x7610, R51 ;  /* 0x00007610ff337816 */ /* 0x000fe20000000033 */
[----:B------:R-:W-:Y:S01]  /*6afc0*/  @!P0 IMAD.MOV.U32 R3, RZ, RZ, R5 ;  /* 0x000000ffff038224 */ /* 0x000fe200078e0005 */
[----:B------:R-:W-:-:S02]  /*6afd0*/  PRMT R50, RZ, 0x7610, R50 ;  /* 0x00007610ff327816 */ /* 0x000fc40000000032 */
[----:B------:R-:W-:Y:S02]  /*6afe0*/  PRMT R49, RZ, 0x7610, R49 ;  /* 0x00007610ff317816 */ /* 0x000fe40000000031 */
[----:B------:R-:W-:Y:S01]  /*6aff0*/  PRMT R48, RZ, 0x7610, R48 ;  /* 0x00007610ff307816 */ /* 0x000fe20000000030 */
[----:B------:R-:W4:Y:S04]  /*6b000*/  LDL R6, [R1+0x61e4] ;  /* 0x0061e40001067983 */ /* 0x000f280000100800 */
[----:B------:R2:W4:Y:S04]  /*6b010*/  @!P0 LDG.E.U8 R51, desc[UR8][R2.64] ;  /* 0x0000000802338981 */ /* 0x000528000c1e1100 */
[----:B------:R-:W4:Y:S01]  /*6b020*/  LDL R5, [R1+0x6220] ;  /* 0x0062200001057983 */ /* 0x000f220000100800 */
[----:B--2---:R-:W-:-:S02]  /*6b030*/  @!P0 IMAD.MOV.U32 R3, RZ, RZ, R14 ;  /* 0x000000ffff038224 */ /* 0x004fc400078e000e */
[----:B------:R-:W-:-:S05]  /*6b040*/  @!P0 IMAD.MOV.U32 R2, RZ, RZ, R13 ;  /* 0x000000ffff028224 */ /* 0x000fca00078e000d */
[----:B------:R0:W2:Y:S02]  /*6b050*/  @!P0 LDG.E.U8 R50, desc[UR8][R2.64] ;  /* 0x0000000802328981 */ /* 0x0000a4000c1e1100 */
[----:B0-----:R-:W-:Y:S02]  /*6b060*/  @!P0 IMAD.MOV.U32 R3, RZ, RZ, R12 ;  /* 0x000000ffff038224 */ /* 0x001fe400078e000c */
[----:B------:R-:W-:-:S05]  /*6b070*/  @!P0 IMAD.MOV.U32 R2, RZ, RZ, R7 ;  /* 0x000000ffff028224 */ /* 0x000fca00078e0007 */
[----:B------:R3:W2:Y:S02]  /*6b080*/  @!P0 LDG.E.U8 R49, desc[UR8][R2.64] ;  /* 0x0000000802318981 */ /* 0x0006a4000c1e1100 */
[----:B---3--:R-:W-:Y:S02]  /*6b090*/  @!P0 IMAD.MOV.U32 R3, RZ, RZ, R15 ;  /* 0x000000ffff038224 */ /* 0x008fe400078e000f */
[----:B----4-:R-:W-:-:S05]  /*6b0a0*/  @!P0 IMAD.MOV.U32 R2, RZ, RZ, R4 ;  /* 0x000000ffff028224 */ /* 0x010fca00078e0004 */
[----:B------:R0:W3:Y:S04]  /*6b0b0*/  @!P0 LDG.E.U8 R48, desc[UR8][R2.64] ;  /* 0x0000000802308981 */ /* 0x0000e8000c1e1100 */
[----:B------:R-:W-:Y:S04]  /*6b0c0*/  STL [R1+0x7660], R51 ;  /* 0x0076603301007387 */ /* 0x000fe80000100800 */
[----:B------:R-:W4:Y:S04]  /*6b0d0*/  LDL R14, [R1+0x61f4] ;  /* 0x0061f400010e7983 */ /* 0x000f280000100800 */
[----:B------:R-:W4:Y:S04]  /*6b0e0*/  LDL R13, [R1+0x6230] ;  /* 0x00623000010d7983 */ /* 0x000f280000100800 */
[----:B--2---:R-:W-:Y:S04]  /*6b0f0*/  STL [R1+0x7664], R50 ;  /* 0x0076643201007387 */ /* 0x004fe80000100800 */
[----:B------:R-:W2:Y:S04]  /*6b100*/  LDL R12, [R1+0x6204] ;  /* 0x00620400010c7983 */ /* 0x000ea80000100800 */
[----:B------:R-:W2:Y:S01]  /*6b110*/  LDL R7, [R1+0x6240] ;  /* 0x0062400001077983 */ /* 0x000ea20000100800 */
[----:B------:R-:W-:Y:S01]  /*6b120*/  PRMT R47, RZ, 0x7610, R47 ;  /* 0x00007610ff2f7816 */ /* 0x000fe2000000002f */
[----:B0-----:R-:W-:-:S02]  /*6b130*/  @!P0 IMAD.MOV.U32 R2, RZ, RZ, R5 ;  /* 0x000000ffff028224 */ /* 0x001fc400078e0005 */
[----:B------:R-:W-:-:S05]  /*6b140*/  @!P0 IMAD.MOV.U32 R3, RZ, RZ, R6 ;  /* 0x000000ffff038224 */ /* 0x000fca00078e0006 */
[----:B------:R4:W2:Y:S04]  /*6b150*/  @!P0 LDG.E.U8 R47, desc[UR8][R2.64] ;  /* 0x00000008022f8981 */ /* 0x0008a8000c1e1100 */
[----:B------:R0:W-:Y:S04]  /*6b160*/  STL [R1+0x7668], R49 ;  /* 0x0076683101007387 */ /* 0x0001e80000100800 */
[----:B------:R-:W2:Y:S04]  /*6b170*/  LDL R4, [R1+0x6250] ;  /* 0x0062500001047983 */ /* 0x000ea80000100800 */
[----:B0-----:R-:W2:Y:S04]  /*6b180*/  LDL R49, [R1+0x6214] ;  /* 0x0062140001317983 */ /* 0x001ea80000100800 */
[----:B---3--:R-:W-:Y:S04]  /*6b190*/  STL [R1+0x766c], R48 ;  /* 0x00766c3001007387 */ /* 0x008fe80000100800 */
[----:B------:R-:W3:Y:S04]  /*6b1a0*/  LDL R6, [R1+0x6224] ;  /* 0x0062240001067983 */ /* 0x000ee80000100800 */
[----:B------:R-:W3:Y:S01]  /*6b1b0*/  LDL R5, [R1+0x6260] ;  /* 0x0062600001057983 */ /* 0x000ee20000100800 */
[----:B------:R-:W-:Y:S01]  /*6b1c0*/  PRMT R46, RZ, 0x7610, R46 ;  /* 0x00007610ff2e7816 */ /* 0x000fe2000000002e */
[----:B----4-:R-:W-:-:S02]  /*6b1d0*/  @!P0 IMAD.MOV.U32 R2, RZ, RZ, R13 ;  /* 0x000000ffff028224 */ /* 0x010fc400078e000d */
[----:B------:R-:W-:Y:S01]  /*6b1e0*/  @!P0 IMAD.MOV.U32 R3, RZ, RZ, R14 ;  /* 0x000000ffff038224 */ /* 0x000fe200078e000e */
[----:B------:R-:W-:-:S04]  /*6b1f0*/  PRMT R45, RZ, 0x7610, R45 ;  /* 0x00007610ff2d7816 */ /* 0x000fc8000000002d */
[----:B------:R2:W4:Y:S02]  /*6b200*/  @!P0 LDG.E.U8 R46, desc[UR8][R2.64] ;  /* 0x00000008022e8981 */ /* 0x000524000c1e1100 */
[----:B--2---:R-:W-:Y:S02]  /*6b210*/  @!P0 IMAD.MOV.U32 R3, RZ, RZ, R12 ;  /* 0x000000ffff038224 */ /* 0x004fe400078e000c */
[----:B------:R-:W-:-:S05]  /*6b220*/  @!P0 IMAD.MOV.U32 R2, RZ, RZ, R7 ;  /* 0x000000ffff028224 */ /* 0x000fca00078e0007 */
[----:B------:R0:W2:Y:S01]  /*6b230*/  @!P0 LDG.E.U8 R45, desc[UR8][R2.64] ;  /* 0x00000008022d8981 */ /* 0x0000a2000c1e1100 */
[----:B------:R-:W-:Y:S02]  /*6b240*/  PRMT R44, RZ, 0x7610, R44 ;  /* 0x00007610ff2c7816 */ /* 0x000fe4000000002c */
[----:B------:R-:W-:Y:S01]  /*6b250*/  PRMT R43, RZ, 0x7610, R43 ;  /* 0x00007610ff2b7816 */ /* 0x000fe2000000002b */
[----:B0-----:R-:W-:Y:S02]  /*6b260*/  @!P0 IMAD.MOV.U32 R2, RZ, RZ, R4 ;  /* 0x000000ffff028224 */ /* 0x001fe400078e0004 */
[----:B------:R-:W-:-:S05]  /*6b270*/  @!P0 IMAD.MOV.U32 R3, RZ, RZ, R49 ;  /* 0x000000ffff038224 */ /* 0x000fca00078e0031 */
[----:B------:R3:W2:Y:S04]  /*6b280*/  @!P0 LDG.E.U8 R44, desc[UR8][R2.64] ;  /* 0x00000008022c8981 */ /* 0x0006a8000c1e1100 */
[----:B------:R0:W-:Y:S04]  /*6b290*/  STL [R1+0x7670], R47 ;  /* 0x0076702f01007387 */ /* 0x0001e80000100800 */
[----:B------:R-:W2:Y:S04]  /*6b2a0*/  LDL R15, [R1+0x6270] ;  /* 0x00627000010f7983 */ /* 0x000ea80000100800 */
[----:B------:R-:W2:Y:S04]  /*6b2b0*/  LDL R14, [R1+0x6244] ;  /* 0x00624400010e7983 */ /* 0x000ea80000100800 */
[----:B------:R-:W2:Y:S01]  /*6b2c0*/  LDL R13, [R1+0x6280] ;  /* 0x00628000010d7983 */ /* 0x000ea20000100800 */
[----:B---3--:R-:W-:-:S02]  /*6b2d0*/  @!P0 IMAD.MOV.U32 R2, RZ, RZ, R5 ;  /* 0x000000ffff028224 */ /* 0x008fc400078e0005 */
[----:B------:R-:W-:Y:S01]  /*6b2e0*/  @!P0 IMAD.MOV.U32 R3, RZ, RZ, R6 ;  /* 0x000000ffff038224 */ /* 0x000fe200078e0006 */
[----:B0-----:R-:W3:Y:S04]  /*6b2f0*/  LDL R47, [R1+0x6234] ;  /* 0x00623400012f7983 */ /* 0x001ee80000100800 */
[----:B------:R0:W3:Y:S04]  /*6b300*/  @!P0 LDG.E.U8 R43, desc[UR8][R2.64] ;  /* 0x00000008022b8981 */ /* 0x0000e8000c1e1100 */
[----:B----4-:R-:W-:Y:S04]  /*6b310*/  STL [R1+0x7674], R46 ;  /* 0x0076742e01007387 */ /* 0x010fe80000100800 */
[----:B------:R-:W4:Y:S04]  /*6b320*/  LDL R12, [R1+0x6254] ;  /* 0x00625400010c7983 */ /* 0x000f280000100800 */
[----:B------:R-:W4:Y:S04]  /*6b330*/  LDL R7, [R1+0x6290] ;  /* 0x0062900001077983 */ /* 0x000f280000100800 */
[----:B--2---:R1:W-:Y:S04]  /*6b340*/  STL [R1+0x7678], R45 ;  /* 0x0076782d01007387 */ /* 0x0043e80000100800 */
[----:B------:R-:W2:Y:S04]  /*6b350*/  LDL R4, [R1+0x62a0] ;  /* 0x0062a00001047983 */ /* 0x000ea80000100800 */
[----:B-1----:R-:W2:Y:S01]  /*6b360*/  LDL R45, [R1+0x6264] ;  /* 0x00626400012d7983 */ /* 0x002ea20000100800 */
[----:B------:R-:W-:-:S03]  /*6b370*/  PRMT R42, RZ, 0x7610, R42 ;  /* 0x00007610ff2a7816 */ /* 0x000fc6000000002a */
[----:B------:R1:W-:Y:S04]  /*6b380*/  STL [R1+0x767c], R44 ;  /* 0x00767c2c01007387 */ /* 0x0003e80000100800 */
[----:B------:R-:W2:Y:S04]  /*6b390*/  LDL R6, [R1+0x6274] ;  /* 0x0062740001067983 */ /* 0x000ea80000100800 */
[----:B------:R-:W2:Y:S01]  /*6b3a0*/  LDL R5, [R1+0x62b0] ;  /* 0x0062b00001057983 */ /* 0x000ea20000100800 */
[----:B0-----:R-:W-:Y:S02]  /*6b3b0*/  @!P0 IMAD.MOV.U32 R2, RZ, RZ, R15 ;  /* 0x000000ffff028224 */ /* 0x001fe400078e000f */
[----:B---3--:R-:W-:Y:S01]  /*6b3c0*/  @!P0 IMAD.MOV.U32 R3, RZ, RZ, R47 ;  /* 0x000000ffff038224 */ /* 0x008fe200078e002f */
[----:B------:R0:W-:Y:S04]  /*6b3d0*/  STL [R1+0x7680], R43 ;  /* 0x0076802b01007387 */ /* 0x0001e80000100800 */
[----:B-1----:R-:W3:Y:S04]  /*6b3e0*/  LDL R44, [R1+0x6284] ;  /* 0x00628400012c7983 */ /* 0x002ee80000100800 */
[----:B------:R-:W3:Y:S04]  /*6b3f0*/  LDL R15, [R1+0x62c0] ;  /* 0x0062c000010f7983 */ /* 0x000ee80000100800 */
[----:B------:R1:W3:Y:S01]  /*6b400*/  @!P0 LDG.E.U8 R42, desc[UR8][R2.64] ;  /* 0x00000008022a8981 */ /* 0x0002e2000c1e1100 */
[----:B------:R-:W-:-:S02]  /*6b410*/  PRMT R41, RZ, 0x7610, R41 ;  /* 0x00007610ff297816 */ /* 0x000fc40000000029 */
[----:B------:R-:W-:Y:S01]  /*6b420*/  PRMT R40, RZ, 0x7610, R40 ;  /* 0x00007610ff287816 */ /* 0x000fe20000000028 */
[----:B-1----:R-:W-:Y:S02]  /*6b430*/  @!P0 IMAD.MOV.U32 R2, RZ, RZ, R13 ;  /* 0x000000ffff028224 */ /* 0x002fe400078e000d */
[----:B------:R-:W-:-:S05]  /*6b440*/  @!P0 IMAD.MOV.U32 R3, RZ, RZ, R14 ;  /* 0x000000ffff038224 */ /* 0x000fca00078e000e */
[----:B------:R4:W3:Y:S01]  /*6b450*/  @!P0 LDG.E.U8 R41, desc[UR8][R2.64] ;  /* 0x0000000802298981 */ /* 0x0008e2000c1e1100 */
[----:B------:R-:W-:Y:S01]  /*6b460*/  PRMT R39, RZ, 0x7610, R39 ;  /* 0x00007610ff277816 */ /* 0x000fe20000000027 */
[----:B----4-:R-:W-:Y:S02]  /*6b470*/  @!P0 IMAD.MOV.U32 R2, RZ, RZ, R7 ;  /* 0x000000ffff028224 */ /* 0x010fe400078e0007 */
[----:B------:R-:W-:-:S05]  /*6b480*/  @!P0 IMAD.MOV.U32 R3, RZ, RZ, R12 ;  /* 0x000000ffff038224 */ /* 0x000fca00078e000c */
[----:B------:R2:W4:Y:S02]  /*6b490*/  @!P0 LDG.E.U8 R40, desc[UR8][R2.64] ;  /* 0x0000000802288981 */ /* 0x000524000c1e1100 */
[----:B--2---:R-:W-:Y:S02]  /*6b4a0*/  @!P0 IMAD.MOV.U32 R2, RZ, RZ, R4 ;  /* 0x000000ffff028224 */ /* 0x004fe400078e0004 */
[----:B------:R-:W-:-:S05]  /*6b4b0*/  @!P0 IMAD.MOV.U32 R3, RZ, RZ, R45 ;  /* 0x000000ffff038224 */ /* 0x000fca00078e002d */
[----:B------:R1:W2:Y:S01]  /*6b4c0*/  @!P0 LDG.E.U8 R39, desc[UR8][R2.64] ;  /* 0x0000000802278981 */ /* 0x0002a2000c1e1100 */
[----:B------:R-:W-:Y:S02]  /*6b4d0*/  PRMT R38, RZ, 0x7610, R38 ;  /* 0x00007610ff267816 */ /* 0x000fe40000000026 */
[----:B------:R-:W-:Y:S01]  /*6b4e0*/  PRMT R37, RZ, 0x7610, R37 ;  /* 0x00007610ff257816 */ /* 0x000fe20000000025 */
[----:B-1----:R-:W-:Y:S02]  /*6b4f0*/  @!P0 IMAD.MOV.U32 R3, RZ, RZ, R6 ;  /* 0x000000ffff038224 */ /* 0x002fe400078e0006 */
[----:B------:R-:W-:-:S05]  /*6b500*/  @!P0 IMAD.MOV.U32 R2, RZ, RZ, R5 ;  /* 0x000000ffff028224 */ /* 0x000fca00078e0005 */
[----:B------:R3:W2:Y:S02]  /*6b510*/  @!P0 LDG.E.U8 R38, desc[UR8][R2.64] ;  /* 0x0000000802268981 */ /* 0x0006a4000c1e1100 */
[----:B---3--:R-:W-:Y:S02]  /*6b520*/  @!P0 IMAD.MOV.U32 R3, RZ, RZ, R44 ;  /* 0x000000ffff038224 */ /* 0x008fe400078e002c */
[----:B------:R-:W-:Y:S01]  /*6b530*/  @!P0 IMAD.MOV.U32 R2, RZ, RZ, R15 ;  /* 0x000000ffff028224 */ /* 0x000fe200078e000f */
[----:B------:R1:W-:Y:S04]  /*6b540*/  STL [R1+0x7684], R42 ;  /* 0x0076842a01007387 */ /* 0x0003e80000100800 */
[----:B0-----:R-:W3:Y:S04]  /*6b550*/  LDL R43, [R1+0x6294] ;  /* 0x00629400012b7983 */ /* 0x001ee80000100800 */
[----:B------:R-:W3:Y:S04]  /*6b560*/  LDL R14, [R1+0x62a4] ;  /* 0x0062a400010e7983 */ /* 0x000ee80000100800 */
[----:B------:R-:W3:Y:S04]  /*6b570*/  LDL R13, [R1+0x62e0] ;  /* 0x0062e000010d7983 */ /* 0x000ee80000100800 */
[----:B------:R3:W3:Y:S04]  /*6b580*/  @!P0 LDG.E.U8 R37, desc[UR8][R2.64] ;  /* 0x0000000802258981 */ /* 0x0006e8000c1e1100 */
[----:B-1----:R-:W3:Y:S04]  /*6b590*/  LDL R42, [R1+0x62d0] ;  /* 0x0062d000012a7983 */ /* 0x002ee80000100800 */
[----:B------:R-:W-:Y:S04]  /*6b5a0*/  STL [R1+0x7688], R41 ;  /* 0x0076882901007387 */ /* 0x000fe80000100800 */
[----:B------:R-:W3:Y:S04]  /*6b5b0*/  LDL R12, [R1+0x62b4] ;  /* 0x0062b400010c7983 */ /* 0x000ee80000100800 */
[----:B------:R-:W3:Y:S04]  /*6b5c0*/  LDL R7, [R1+0x62f0] ;  /* 0x0062f00001077983 */ /* 0x000ee80000100800 */
[----:B----4-:R0:W-:Y:S04]  /*6b5d0*/  STL [R1+0x768c], R40 ;  /* 0x00768c2801007387 */ /* 0x0101e80000100800 */
[----:B------:R-:W4:Y:S04]  /*6b5e0*/  LDL R4, [R1+0x6300] ;  /* 0x0063000001047983 */ /* 0x000f280000100800 */
[----:B0-----:R-:W4:Y:S04]  /*6b5f0*/  LDL R40, [R1+0x62c4] ;  /* 0x0062c40001287983 */ /* 0x001f280000100800 */
[----:B--2---:R-:W-:Y:S04]  /*6b600*/  STL [R1+0x7690], R39 ;  /* 0x0076902701007387 */ /* 0x004fe80000100800 */
[----:B------:R-:W2:Y:S04]  /*6b610*/  LDL R6, [R1+0x62d4] ;  /* 0x0062d40001067983 */ /* 0x000ea80000100800 */
[----:B------:R-:W2:Y:S01]  /*6b620*/  LDL R5, [R1+0x6310] ;  /* 0x0063100001057983 */ /* 0x000ea20000100800 */
[----:B------:R-:W-:-:S02]  /*6b630*/  PRMT R36, RZ, 0x7610, R36 ;  /* 0x00007610ff247816 */ /* 0x000fc40000000024 */
[----:B------:R-:W-:Y:S01]  /*6b640*/  PRMT R35, RZ, 0x7610, R35 ;  /* 0x00007610ff237816 */ /* 0x000fe20000000023 */
[----:B------:R0:W-:Y:S04]  /*6b650*/  STL [R1+0x7694], R38 ;  /* 0x0076942601007387 */ /* 0x0001e80000100800 */
[----:B------:R-:W2:Y:S04]  /*6b660*/  LDL R15, [R1+0x6320] ;  /* 0x00632000010f7983 */ /* 0x000ea80000100800 */
[----:B0-----:R-:W2:Y:S01]  /*6b670*/  LDL R38, [R1+0x62e4] ;  /* 0x0062e40001267983 */ /* 0x001ea20000100800 */
[----:B---3--:R-:W-:-:S03]  /*6b680*/  @!P0 IMAD.MOV.U32 R3, RZ, RZ, R43 ;  /* 0x000000ffff038224 */ /* 0x008fc600078e002b */
[----:B------:R0:W-:Y:S04]  /*6b690*/  STL [R1+0x7698], R37 ;  /* 0x0076982501007387 */ /* 0x0001e80000100800 */
[----:B------:R-:W3:Y:S01]  /*6b6a0*/  LDL R41, [R1+0x62f4] ;  /* 0x0062f40001297983 */ /* 0x000ee20000100800 */
[----:B------:R-:W-:Y:S02]  /*6b6b0*/  PRMT R34, RZ, 0x7610, R34 ;  /* 0x00007610ff227816 */ /* 0x000fe40000000022 */
[----:B------:R-:W-:Y:S01]  /*6b6c0*/  PRMT R33, RZ, 0x7610, R33 ;  /* 0x00007610ff217816 */ /* 0x000fe20000000021 */
[----:B------:R-:W3:Y:S01]  /*6b6d0*/  LDL R39, [R1+0x6360] ;  /* 0x0063600001277983 */ /* 0x000ee20000100800 */
[----:B------:R-:W-:Y:S01]  /*6b6e0*/  PRMT R32, RZ, 0x7610, R32 ;  /* 0x00007610ff207816 */ /* 0x000fe20000000020 */
[----:B------:R-:W-:Y:S01]  /*6b6f0*/  @!P0 IMAD.MOV.U32 R2, RZ, RZ, R42 ;  /* 0x000000ffff028224 */ /* 0x000fe200078e002a */
[----:B------:R-:W-:-:S02]  /*6b700*/  PRMT R31, RZ, 0x7610, R31 ;  /* 0x00007610ff1f7816 */ /* 0x000fc4000000001f */
[----:B------:R-:W-:Y:S02]  /*6b710*/  PRMT R30, RZ, 0x7610, R30 ;  /* 0x00007610ff1e7816 */ /* 0x000fe4000000001e */
[----:B------:R-:W-:Y:S01]  /*6b720*/  PRMT R29, RZ, 0x7610, R29 ;  /* 0x00007610ff1d7816 */ /* 0x000fe2000000001d */
[----:B0-----:R-:W3:Y:S04]  /*6b730*/  LDL R37, [R1+0x6330] ;  /* 0x0063300001257983 */ /* 0x001ee80000100800 */
[----:B------:R0:W3:Y:S01]  /*6b740*/  @!P0 LDG.E.U8 R36, desc[UR8][R2.64] ;  /* 0x0000000802248981 */ /* 0x0000e2000c1e1100 */
[----:B------:R-:W-:Y:S02]  /*6b750*/  PRMT R28, RZ, 0x7610, R28 ;  /* 0x00007610ff1c7816 */ /* 0x000fe4000000001c */
[----:B------:R-:W-:-:S02]  /*6b760*/  PRMT R27, RZ, 0x7610, R27 ;  /* 0x00007610ff1b7816 */ /* 0x000fc4000000001b */
[----:B------:R-:W-:Y:S01]  /*6b770*/  PRMT R26, RZ, 0x7610, R26 ;  /* 0x00007610ff1a7816 */ /* 0x000fe2000000001a */
[----:B------:R-:W3:Y:S04]  /*6b780*/  LDL R45, [R1+0x6394] ;  /* 0x00639400012d7983 */ /* 0x000ee80000100800 */
[----:B------:R-:W3:Y:S04]  /*6b790*/  LDL R44, [R1+0x63a4] ;  /* 0x0063a400012c7983 */ /* 0x000ee80000100800 */
[----:B------:R-:W3:Y:S04]  /*6b7a0*/  LDL R43, [R1+0x63e0] ;  /* 0x0063e000012b7983 */ /* 0x000ee80000100800 */
[----:B------:R-:W3:Y:S01]  /*6b7b0*/  LDL R42, [R1+0x63b4] ;  /* 0x0063b400012a7983 */ /* 0x000ee20000100800 */
[----:B0-----:R-:W-:-:S02]  /*6b7c0*/  @!P0 IMAD.MOV.U32 R2, RZ, RZ, R13 ;  /* 0x000000ffff028224 */ /* 0x001fc400078e000d */
[----:B------:R-:W-:Y:S01]  /*6b7d0*/  @!P0 IMAD.MOV.U32 R3, RZ, RZ, R14 ;  /* 0x000000ffff038224 */ /* 0x000fe200078e000e */
[----:B------:R-:W3:Y:S04]  /*6b7e0*/  LDL R13, [R1+0x6340] ;  /* 0x00634000010d7983 */ /* 0x000ee80000100800 */
[----:B------:R-:W3:Y:S04]  /*6b7f0*/  LDL R14, [R1+0x6304] ;  /* 0x00630400010e7983 */ /* 0x000ee80000100800 */
[----:B------:R0:W3:Y:S02]  /*6b800*/  @!P0 LDG.E.U8 R35, desc[UR8][R2.64] ;  /* 0x0000000802238981 */ /* 0x0000e4000c1e1100 */
[----:B0-----:R-:W-:-:S02]  /*6b810*/  @!P0 IMAD.MOV.U32 R2, RZ, RZ, R7 ;  /* 0x000000ffff028224 */ /* 0x001fc400078e0007 */
[----:B------:R-:W-:Y:S01]  /*6b820*/  @!P0 IMAD.MOV.U32 R3, RZ, RZ, R12 ;  /* 0x000000ffff038224 */ /* 0x000fe200078e000c */
[----:B------:R-:W3:Y:S04]  /*6b830*/  LDL R7, [R1+0x6350] ;  /* 0x0063500001077983 */ /* 0x000ee80000100800 */
[----:B------:R-:W3:Y:S04]  /*6b840*/  LDL R12, [R1+0x6314] ;  /* 0x00631400010c7983 */ /* 0x000ee80000100800 */
[----:B------:R4:W3:Y:S02]  /*6b850*/  @!P0 LDG.E.U8 R34, desc[UR8][R2.64] ;  /* 0x0000000802228981 */ /* 0x0008e4000c1e1100 */
[----:B----4-:R-:W-:-:S02]  /*6b860*/  @!P0 IMAD.MOV.U32 R2, RZ, RZ, R4 ;  /* 0x000000ffff028224 */ /* 0x010fc400078e0004 */
[----:B------:R-:W-:Y:S01]  /*6b870*/  @!P0 IMAD.MOV.U32 R3, RZ, RZ, R40 ;  /* 0x000000ffff038224 */ /* 0x000fe200078e0028 */
[----:B------:R-:W4:Y:S04]  /*6b880*/  LDL R4, [R1+0x6370] ;  /* 0x0063700001047983 */ /* 0x000f280000100800 */
[----:B------:R-:W4:Y:S04]  /*6b890*/  LDL R40, [R1+0x6324] ;  /* 0x0063240001287983 */ /* 0x000f280000100800 */
[----:B------:R2:W4:Y:S02]  /*6b8a0*/  @!P0 LDG.E.U8 R33, desc[UR8][R2.64] ;  /* 0x0000000802218981 */ /* 0x000524000c1e1100 */
[----:B--2---:R-:W-:-:S02]  /*6b8b0*/  @!P0 IMAD.MOV.U32 R3, RZ, RZ, R6 ;  /* 0x000000ffff038224 */ /* 0x004fc400078e0006 */
[----:B------:R-:W2:Y:S01]  /*6b8c0*/  LDL R6, [R1+0x6334] ;  /* 0x0063340001067983 */ /* 0x000ea20000100800 */
[----:B------:R-:W-:-:S03]  /*6b8d0*/  @!P0 IMAD.MOV.U32 R2, RZ, RZ, R5 ;  /* 0x000000ffff028224 */ /* 0x000fc600078e0005 */
[----:B------:R-:W2:Y:S04]  /*6b8e0*/  LDL R5, [R1+0x6380] ;  /* 0x0063800001057983 */ /* 0x000ea80000100800 */
[----:B------:R0:W2:Y:S02]  /*6b8f0*/  @!P0 LDG.E.U8 R32, desc[UR8][R2.64] ;  /* 0x0000000802208981 */ /* 0x0000a4000c1e1100 */
[----:B0-----:R-:W-:Y:S02]  /*6b900*/  @!P0 IMAD.MOV.U32 R2, RZ, RZ, R15 ;  /* 0x000000ffff028224 */ /* 0x001fe400078e000f */
[----:B------:R-:W2:Y:S01]  /*6b910*/  LDL R15, [R1+0x6390] ;  /* 0x00639000010f7983 */ /* 0x000ea20000100800 */
[----:B------:R-:W-:-:S03]  /*6b920*/  @!P0 IMAD.MOV.U32 R3, RZ, RZ, R38 ;  /* 0x000000ffff038224 */ /* 0x000fc600078e0026 */
[----:B------:R-:W2:Y:S04]  /*6b930*/  LDL R38, [R1+0x6344] ;  /* 0x0063440001267983 */ /* 0x000ea80000100800 */
[----:B------:R3:W2:Y:S02]  /*6b940*/  @!P0 LDG.E.U8 R31, desc[UR8][R2.64] ;  /* 0x00000008021f8981 */ /* 0x0006a4000c1e1100 */
[----:B---3--:R-:W-:Y:S02]  /*6b950*/  @!P0 IMAD.MOV.U32 R3, RZ, RZ, R41 ;  /* 0x000000ffff038224 */ /* 0x008fe400078e0029 */
[----:B------:R-:W3:Y:S01]  /*6b960*/  LDL R41, [R1+0x63f0] ;  /* 0x0063f00001297983 */ /* 0x000ee20000100800 */
[----:B------:R-:W-:-:S03]  /*6b970*/  @!P0 IMAD.MOV.U32 R2, RZ, RZ, R37 ;  /* 0x000000ffff028224 */ /* 0x000fc600078e0025 */
[----:B------:R-:W3:Y:S04]  /*6b980*/  LDL R37, [R1+0x6354] ;  /* 0x0063540001257983 */ /* 0x000ee80000100800 */
[----:B------:R0:W3:Y:S02]  /*6b990*/  @!P0 LDG.E.U8 R30, desc[UR8][R2.64] ;  /* 0x00000008021e8981 */ /* 0x0000e4000c1e1100 */
[----:B0-----:R-:W-:Y:S02]  /*6b9a0*/  @!P0 IMAD.MOV.U32 R2, RZ, RZ, R13 ;  /* 0x000000ffff028224 */ /* 0x001fe400078e000d */
        /* <DEDUP_REMOVED lines=9> */
[----:B0-----:R-:W-:-:S02]  /*6ba40*/  @!P0 IMAD.MOV.U32 R2, RZ, RZ, R39 ;  /* 0x000000ffff028224 */ /* 0x001fc400078e0027 */
[----:B----4-:R-:W-:Y:S01]  /*6ba50*/  @!P0 IMAD.MOV.U32 R3, RZ, RZ, R40 ;  /* 0x000000ffff038224 */ /* 0x010fe200078e0028 */
[----:B------:R-:W-:Y:S01]  /*6ba60*/  PRMT R25, RZ, 0x7610, R25 ;  /* 0x00007610ff197816 */ /* 0x000fe20000000019 */
[----:B------:R-:W4:Y:S04]  /*6ba70*/  LDL R40, [R1+0x63c4] ;  /* 0x0063c40001287983 */ /* 0x000f280000100800 */
[----:B------:R0:W4:Y:S04]  /*6ba80*/  @!P0 LDG.E.U8 R27, desc[UR8][R2.64] ;  /* 0x00000008021b8981 */ /* 0x000128000c1e1100 */
[----:B------:R-:W4:Y:S01]  /*6ba90*/  LDL R39, [R1+0x6400] ;  /* 0x0064000001277983 */ /* 0x000f220000100800 */
[----:B0-----:R-:W-:-:S03]  /*6baa0*/  @!P0 IMAD.MOV.U32 R2, RZ, RZ, R4 ;  /* 0x000000ffff028224 */ /* 0x001fc600078e0004 */
[----:B------:R-:W4:Y:S01]  /*6bab0*/  LDL R4, [R1+0x63c0] ;  /* 0x0063c00001047983 */ /* 0x000f220000100800 */
[----:B--2---:R-:W-:-:S03]  /*6bac0*/  @!P0 IMAD.MOV.U32 R3, RZ, RZ, R6 ;  /* 0x000000ffff038224 */ /* 0x004fc600078e0006 */
[----:B------:R-:W2:Y:S04]  /*6bad0*/  LDL R6, [R1+0x6384] ;  /* 0x0063840001067983 */ /* 0x000ea80000100800 */
[----:B------:R0:W2:Y:S02]  /*6bae0*/  @!P0 LDG.E.U8 R26, desc[UR8][R2.64] ;  /* 0x00000008021a8981 */ /* 0x0000a4000c1e1100 */
[----:B0-----:R-:W-:Y:S02]  /*6baf0*/  @!P0 IMAD.MOV.U32 R2, RZ, RZ, R5 ;  /* 0x000000ffff028224 */ /* 0x001fe400078e0005 */
[----:B------:R-:W2:Y:S01]  /*6bb00*/  LDL R5, [R1+0x63d0] ;  /* 0x0063d00001057983 */ /* 0x000ea20000100800 */
[----:B------:R-:W-:Y:S01]  /*6bb10*/  PRMT R24, RZ, 0x7610, R24 ;  /* 0x00007610ff187816 */ /* 0x000fe20000000018 */
[----:B------:R-:W-:-:S02]  /*6bb20*/  @!P0 IMAD.MOV.U32 R3, RZ, RZ, R38 ;  /* 0x000000ffff038224 */ /* 0x000fc400078e0026 */
[----:B------:R-:W2:Y:S04]  /*6bb30*/  LDL R38, [R1+0x63d4] ;  /* 0x0063d40001267983 */ /* 0x000ea80000100800 */
[----:B------:R0:W2:Y:S01]  /*6bb40*/  @!P0 LDG.E.U8 R25, desc[UR8][R2.64] ;  /* 0x0000000802198981 */ /* 0x0000a2000c1e1100 */
[----:B------:R-:W-:Y:S01]  /*6bb50*/  PRMT R23, RZ, 0x7610, R23 ;  /* 0x00007610ff177816 */ /* 0x000fe20000000017 */
[----:B0-----:R-:W-:Y:S02]  /*6bb60*/  @!P0 IMAD.MOV.U32 R2, RZ, RZ, R15 ;  /* 0x000000ffff028224 */ /* 0x001fe400078e000f */
[----:B---3--:R-:W-:Y:S01]  /*6bb70*/  @!P0 IMAD.MOV.U32 R3, RZ, RZ, R37 ;  /* 0x000000ffff038224 */ /* 0x008fe200078e0025 */
[----:B------:R-:W3:Y:S04]  /*6bb80*/  LDL R15, [R1+0x63e4] ;  /* 0x0063e400010f7983 */ /* 0x000ee80000100800 */
[----:B------:R-:W3:Y:S04]  /*6bb90*/  LDL R37, [R1+0x6410] ;  /* 0x0064100001257983 */ /* 0x000ee80000100800 */
[----:B------:R0:W3:Y:S01]  /*6bba0*/  @!P0 LDG.E.U8 R24, desc[UR8][R2.64] ;  /* 0x0000000802188981 */ /* 0x0000e2000c1e1100 */
[----:B------:R-:W-:-:S02]  /*6bbb0*/  PRMT R22, RZ, 0x7610, R22 ;  /* 0x00007610ff167816 */ /* 0x000fc40000000016 */
[----:B------:R-:W-:Y:S01]  /*6bbc0*/  PRMT R21, RZ, 0x7610, R21 ;  /* 0x00007610ff157816 */ /* 0x000fe20000000015 */
        /* <DEDUP_REMOVED lines=11> */
[----:B------:R-:W4:Y:S01]  /*6bc80*/  LDL R4, [R1+0x6444] ;  /* 0x0064440001047983 */ /* 0x000f220000100800 */
[----:B--2---:R-:W-:-:S03]  /*6bc90*/  @!P0 IMAD.MOV.U32 R3, RZ, RZ, R6 ;  /* 0x000000ffff038224 */ /* 0x004fc600078e0006 */
[----:B------:R-:W2:Y:S04]  /*6bca0*/  LDL R6, [R1+0x6438] ;  /* 0x0064380001067983 */ /* 0x000ea80000100800 */
[----:B------:R0:W4:Y:S02]  /*6bcb0*/  @!P0 LDG.E.U8 R21, desc[UR8][R2.64] ;  /* 0x0000000802158981 */ /* 0x000124000c1e1100 */
[----:B0-----:R-:W-:Y:S02]  /*6bcc0*/  @!P0 IMAD.MOV.U32 R2, RZ, RZ, R5 ;  /* 0x000000ffff028224 */ /* 0x001fe400078e0005 */
[----:B------:R-:W4:Y:S01]  /*6bcd0*/  LDL R5, [R1+0x6414] ;  /* 0x0064140001057983 */ /* 0x000f220000100800 */
[----:B------:R-:W-:Y:S01]  /*6bce0*/  PRMT R20, RZ, 0x7610, R20 ;  /* 0x00007610ff147816 */ /* 0x000fe20000000014 */
[----:B------:R-:W-:Y:S01]  /*6bcf0*/  @!P0 IMAD.MOV.U32 R3, RZ, RZ, R45 ;  /* 0x000000ffff038224 */ /* 0x000fe200078e002d */
[----:B------:R-:W-:-:S04]  /*6bd00*/  PRMT R19, RZ, 0x7610, R19 ;  /* 0x00007610ff137816 */ /* 0x000fc80000000013 */
[----:B------:R0:W4:Y:S01]  /*6bd10*/  @!P0 LDG.E.U8 R20, desc[UR8][R2.64] ;  /* 0x0000000802148981 */ /* 0x000122000c1e1100 */
[----:B------:R-:W-:Y:S01]  /*6bd20*/  PRMT R18, RZ, 0x7610, R18 ;  /* 0x00007610ff127816 */ /* 0x000fe20000000012 */
[----:B0-----:R-:W-:Y:S02]  /*6bd30*/  @!P0 IMAD.MOV.U32 R2, RZ, RZ, R43 ;  /* 0x000000ffff028224 */ /* 0x001fe400078e002b */
[----:B------:R-:W-:-:S05]  /*6bd40*/  @!P0 IMAD.MOV.U32 R3, RZ, RZ, R44 ;  /* 0x000000ffff038224 */ /* 0x000fca00078e002c */
        /* <DEDUP_REMOVED lines=10> */
[----:B---3--:R-:W-:Y:S02]  /*6bdf0*/  @!P0 IMAD.MOV.U32 R2, RZ, RZ, R37 ;  /* 0x000000ffff028224 */ /* 0x008fe400078e0025 */
[----:B------:R-:W-:Y:S01]  /*6be00*/  @!P0 IMAD.MOV.U32 R3, RZ, RZ, R38 ;  /* 0x000000ffff038224 */ /* 0x000fe200078e0026 */
[----:B------:R-:W-:Y:S02]  /*6be10*/  PRMT R10, RZ, 0x7610, R10 ;  /* 0x00007610ff0a7816 */ /* 0x000fe4000000000a */
[----:B------:R-:W-:Y:S01]  /*6be20*/  PRMT R9, RZ, 0x7610, R9 ;  /* 0x00007610ff097816 */ /* 0x000fe20000000009 */
[----:B------:R-:W-:Y:S04]  /*6be30*/  LDS.U8 R37, [R0+UR4+0x2610] ;  /* 0x0026100400257984 */ /* 0x000fe80008000000 */
[----:B------:R0:W3:Y:S02]  /*6be40*/  @!P0 LDG.E.U8 R16, desc[UR8][R2.64] ;  /* 0x0000000802108981 */ /* 0x0000e4000c1e1100 */
[----:B0-----:R-:W-:-:S02]  /*6be50*/  @!P0 IMAD.MOV.U32 R2, RZ, RZ, R14 ;  /* 0x000000ffff028224 */ /* 0x001fc400078e000e */
[----:B------:R-:W-:Y:S01]  /*6be60*/  @!P0 IMAD.MOV.U32 R3, RZ, RZ, R15 ;  /* 0x000000ffff038224 */ /* 0x000fe200078e000f */
[----:B------:R-:W-:Y:S01]  /*6be70*/  PRMT R8, RZ, 0x7610, R8 ;  /* 0x00007610ff087816 */ /* 0x000fe20000000008 */
[----:B------:R-:W-:Y:S04]  /*6be80*/  LDS.U8 R14, [R0+UR4+0x2008] ;  /* 0x00200804000e7984 */ /* 0x000fe80008000000 */
[----:B------:R0:W3:Y:S04]  /*6be90*/  @!P0 LDG.E.U8 R11, desc[UR8][R2.64] ;  /* 0x00000008020b8981 */ /* 0x0000e8000c1e1100 */
[----:B------:R-:W-:Y:S01]  /*6bea0*/  LDS.U8 R15, [R0+UR4+0x2200] ;  /* 0x00220004000f7984 */ /* 0x000fe20008000000 */
[----:B0-----:R-:W-:-:S02]  /*6beb0*/  @!P0 IMAD.MOV.U32 R2, RZ, RZ, R12 ;  /* 0x000000ffff028224 */ /* 0x001fc400078e000c */
[----:B------:R-:W-:Y:S01]  /*6bec0*/  @!P0 IMAD.MOV.U32 R3, RZ, RZ, R13 ;  /* 0x000000ffff038224 */ /* 0x000fe200078e000d */
[----:B------:R-:W-:Y:S04]  /*6bed0*/  LDS.U8 R12, [R0+UR4+0x2000] ;  /* 0x00200004000c7984 */ /* 0x000fe80008000000 */
[----:B------:R-:W-:Y:S04]  /*6bee0*/  LDS.U8 R13, [R0+UR4+0x2208] ;  /* 0x00220804000d7984 */ /* 0x000fe80008000000 */
[----:B------:R0:W3:Y:S02]  /*6bef0*/  @!P0 LDG.E.U8 R10, desc[UR8][R2.64] ;  /* 0x00000008020a8981 */ /* 0x0000e4000c1e1100 */
[----:B0-----:R-:W-:-:S02]  /*6bf00*/  @!P0 IMAD.MOV.U32 R3, RZ, RZ, R7 ;  /* 0x000000ffff038224 */ /* 0x001fc400078e0007 */
[----:B------:R-:W-:Y:S01]  /*6bf10*/  LDS.U8 R7, [R0+UR4+0x200] ;  /* 0x0002000400077984 */ /* 0x000fe20008000000 */
[----:B--2---:R-:W-:-:S03]  /*6bf20*/  @!P0 IMAD.MOV.U32 R2, RZ, RZ, R6 ;  /* 0x000000ffff028224 */ /* 0x004fc600078e0006 */
[----:B------:R-:W-:Y:S04]  /*6bf30*/  LDS.U8 R6, [R0+UR4+0x8] ;  /* 0x0000080400067984 */ /* 0x000fe80008000000 */
[----:B------:R4:W2:Y:S02]  /*6bf40*/  @!P0 LDG.E.U8 R9, desc[UR8][R2.64] ;  /* 0x0000000802098981 */ /* 0x0008a4000c1e1100 */
[----:B----4-:R-:W-:Y:S02]  /*6bf50*/  @!P0 IMAD.MOV.U32 R3, RZ, RZ, R5 ;  /* 0x000000ffff038224 */ /* 0x010fe400078e0005 */
[----:B------:R-:W0:Y:S01]  /*6bf60*/  LDS.U8 R5, [R0+UR4+0x410] ;  /* 0x0004100400057984 */ /* 0x000e220008000000 */
[----:B------:R-:W-:-:S03]  /*6bf70*/  @!P0 IMAD.MOV.U32 R2, RZ, RZ, R4 ;  /* 0x000000ffff028224 */ /* 0x000fc600078e0004 */
[----:B------:R-:W1:Y:S04]  /*6bf80*/  LDS.U8 R4, [R0+UR4+0x618] ;  /* 0x0006180400047984 */ /* 0x000e680008000000 */
[----:B------:R4:W2:Y:S04]  /*6bf90*/  @!P0 LDG.E.U8 R8, desc[UR8][R2.64] ;  /* 0x0000000802088981 */ /* 0x0008a8000c1e1100 */
[----:B----4-:R-:W-:Y:S04]  /*6bfa0*/  LDS.U8 R3, [R0+UR4] ;  /* 0x0000000400037984 */ /* 0x010fe80008000000 */
[----:B------:R-:W-:Y:S04]  /*6bfb0*/  LDS.U8 R2, [R0+UR4+0x208] ;  /* 0x0002080400027984 */ /* 0x000fe80008000000 */
[----:B0-----:R-:W-:Y:S04]  /*6bfc0*/  STL [R1+0x30e4], R5 ;  /* 0x0030e40501007387 */ /* 0x001fe80000100800 */
[----:B------:R-:W0:Y:S04]  /*6bfd0*/  LDS.U8 R5, [R0+UR4+0x418] ;  /* 0x0004180400057984 */ /* 0x000e280008000000 */
[----:B-1----:R-:W-:Y:S04]  /*6bfe0*/  STL [R1+0x30e0], R4 ;  /* 0x0030e00401007387 */ /* 0x002fe80000100800 */
[----:B------:R-:W1:Y:S04]  /*6bff0*/  LDS.U8 R4, [R0+UR4+0x610] ;  /* 0x0006100400047984 */ /* 0x000e680008000000 */
        /* <DEDUP_REMOVED lines=10> */
[----:B------:R-:W-:Y:S04]  /*6c0a0*/  STL [R1+0x30f8], R37 ;  /* 0x0030f82501007387 */ /* 0x000fe80000100800 */
[----:B------:R-:W4:Y:S04]  /*6c0b0*/  LDS.U8 R37, [R0+UR4+0x4410] ;  /* 0x0044100400257984 */ /* 0x000f280008000000 */
[----:B-1----:R-:W-:Y:S04]  /*6c0c0*/  STL [R1+0x31c4], R4 ;  /* 0x0031c40401007387 */ /* 0x002fe80000100800 */
[----:B------:R-:W1:Y:S04]  /*6c0d0*/  LDS.U8 R4, [R0+UR4+0x4618] ;  /* 0x0046180400047984 */ /* 0x000e680008000000 */
[----:B0-----:R-:W-:Y:S04]  /*6c0e0*/  STL [R1+0x31c0], R5 ;  /* 0x0031c00501007387 */ /* 0x001fe80000100800 */
[----:B------:R-:W0:Y:S04]  /*6c0f0*/  LDS.U8 R5, [R0+UR4+0x4008] ;  /* 0x0040080400057984 */ /* 0x000e280008000000 */
[----:B----4-:R-:W-:Y:S04]  /*6c100*/  STL [R1+0x31cc], R37 ;  /* 0x0031cc2501007387 */ /* 0x010fe80000100800 */
        /* <DEDUP_REMOVED lines=465> */
[----:B0-----:R0:W-:Y:S04]  /*6de20*/  STL [R1+0x3488], R5 ;  /* 0x0034880501007387 */ /* 0x0011e80000100800 */
[----:B----4-:R-:W-:Y:S04]  /*6de30*/  STL [R1+0x3494], R37 ;  /* 0x0034942501007387 */ /* 0x010fe80000100800 */
[----:B------:R-:W4:Y:S04]  /*6de40*/  LDS.U8 R37, [R0+UR4+0x6588] ;  /* 0x0065880400257984 */ /* 0x000f280008000000 */
[----:B-1----:R-:W-:Y:S04]  /*6de50*/  STL [R1+0x3490], R4 ;  /* 0x0034900401007387 */ /* 0x002fe80000100800 */
[----:B------:R-:W1:Y:S04]  /*6de60*/  LDS.U8 R4, [R0+UR4+0x6780] ;  /* 0x0067800400047984 */ /* 0x000e680008000000 */
[----:B------:R-:W-:Y:S01]  /*6de70*/  STL [R1+0x656c], R0 ;  /* 0x00656c0001007387 */ /* 0x000fe20000100800 */
[----:B0-----:R-:W-:-:S05]  /*6de80*/  LOP3.LUT R5, R0, 0x20, RZ, 0x3c, !PT ;  /* 0x0000002000057812 */ /* 0x001fca00078e3cff */
[----:B------:R-:W0:Y:S04]  /*6de90*/  LDS.U8 R0, [R5+UR4] ;  /* 0x0000000405007984 */ /* 0x000e280008000000 */
[----:B------:R-:W-:Y:S04]  /*6dea0*/  LDS.U8 R38, [R5+UR4+0x6580] ;  /* 0x0065800405267984 */ /* 0x000fe80008000000 */
[----:B----4-:R-:W-:Y:S04]  /*6deb0*/  STL [R1+0x349c], R37 ;  /* 0x00349c2501007387 */ /* 0x010fe80000100800 */
[----:B-1----:R-:W-:Y:S04]  /*6dec0*/  STL [R1+0x3498], R4 ;  /* 0x0034980401007387 */ /* 0x002fe80000100800 */
[----:B------:R-:W1:Y:S04]  /*6ded0*/  LDS.U8 R4, [R5+UR4+0x208] ;  /* 0x0002080405047984 */ /* 0x000e680008000000 */
[----:B------:R-:W4:Y:S04]  /*6dee0*/  LDS.U8 R37, [R5+UR4+0x410] ;  /* 0x0004100405257984 */ /* 0x000f280008000000 */
[----:B0-----:R-:W-:Y:S04]  /*6def0*/  STL [R1+0x454], R0 ;  /* 0x0004540001007387 */ /* 0x001fe80000100800 */
[----:B------:R-:W0:Y:S04]  /*6df00*/  LDS.U8 R0, [R5+UR4+0x618] ;  /* 0x0006180405007984 */ /* 0x000e280008000000 */
[----:B-1----:R-:W-:Y:S04]  /*6df10*/  STL [R1+0x450], R4 ;  /* 0x0004500401007387 */ /* 0x002fe80000100800 */
[----:B------:R-:W1:Y:S04]  /*6df20*/  LDS.U8 R4, [R5+UR4+0x8] ;  /* 0x0000080405047984 */ /* 0x000e680008000000 */
[----:B----4-:R-:W-:Y:S04]  /*6df30*/  STL [R1+0x3124], R37 ;  /* 0x0031242501007387 */ /* 0x010fe80000100800 */
        /* <DEDUP_REMOVED lines=489> */
[----:B-1----:R1:W-:Y:S04]  /*6fdd0*/  STL [R1+0x3738], R4 ;  /* 0x0037380401007387 */ /* 0x0023e80000100800 */
[----:B----4-:R-:W-:Y:S04]  /*6fde0*/  STL [R1+0x3744], R37 ;  /* 0x0037442501007387 */ /* 0x010fe80000100800 */
[----:B------:R-:W4:Y:S04]  /*6fdf0*/  LDS.U8 R37, [R5+UR4+0x6788] ;  /* 0x0067880405257984 */ /* 0x000f280008000000 */
[----:B0-----:R-:W-:Y:S04]  /*6fe00*/  STL [R1+0x3740], R0 ;  /* 0x0037400001007387 */ /* 0x001fe80000100800 */
[----:B------:R-:W0:Y:S01]  /*6fe10*/  LDS.U8 R0, [R5+UR4+0x6198] ;  /* 0x0061980405007984 */ /* 0x000e220008000000 */
[----:B-1----:R-:W1:Y:S03]  /*6fe20*/  S2R R4, SR_TID.X ;  /* 0x0000000000047919 */ /* 0x002e660000002100 */
[----:B------:R1:W-:Y:S04]  /*6fe30*/  STL [R1+0x374c], R38 ;  /* 0x00374c2601007387 */ /* 0x0003e80000100800 */
[----:B----4-:R-:W-:Y:S04]  /*6fe40*/  STL [R1+0x3748], R37 ;  /* 0x0037482501007387 */ /* 0x010fe80000100800 */
[----:B------:R-:W-:Y:S04]  /*6fe50*/  LDS.U8 R37, [R5+UR4+0x6780] ;  /* 0x0067800405257984 */ /* 0x000fe80008000000 */
[----:B0-----:R-:W-:Y:S04]  /*6fe60*/  STL [R1+0x3754], R0 ;  /* 0x0037540001007387 */ /* 0x001fe80000100800 */
[----:B------:R-:W0:Y:S01]  /*6fe70*/  LDS.U8 R0, [R5+UR4+0x6390] ;  /* 0x0063900405007984 */ /* 0x000e220008000000 */
[----:B-1----:R-:W-:-:S02]  /*6fe80*/  SHF.R.U32.HI R38, RZ, 0x2, R4 ;  /* 0x00000002ff267819 */ /* 0x002fc40000011604 */
[----:B------:R-:W-:Y:S02]  /*6fe90*/  LOP3.LUT R4, R4, 0x3, RZ, 0xc0, !PT ;  /* 0x0000000304047812 */ /* 0x000fe400078ec0ff */
[----:B------:R-:W-:-:S03]  /*6fea0*/  SGXT.U32 R38, R38, 0x3 ;  /* 0x000000032626781a */ /* 0x000fc60000000000 */
[----:B------:R-:W-:-:S05]  /*6feb0*/  IMAD R4, R4, 0x820, RZ ;  /* 0x0000082004047824 */ /* 0x000fca00078e02ff */
[----:B------:R-:W-:Y:S02]  /*6fec0*/  LOP3.LUT R4, R4, R38, RZ, 0xfc, !PT ;  /* 0x0000002604047212 */ /* 0x000fe400078efcff */
[----:B------:R-:W1:Y:S02]  /*6fed0*/  LDS.U8 R38, [R5+UR4+0x6588] ;  /* 0x0065880405267984 */ /* 0x000e640008000000 */
[----:B------:R-:W-:-:S05]  /*6fee0*/  LOP3.LUT R4, R4, 0x40, RZ, 0x3c, !PT ;  /* 0x0000004004047812 */ /* 0x000fca00078e3cff */
[----:B------:R-:W-:Y:S04]  /*6fef0*/  LDS.U8 R5, [R4+UR4+0x208] ;  /* 0x0002080404057984 */ /* 0x000fe80008000000 */
[----:B0-----:R-:W-:Y:S04]  /*6ff00*/  STL [R1+0x3750], R0 ;  /* 0x0037500001007387 */ /* 0x001fe80000100800 */
[----:B------:R-:W0:Y:S04]  /*6ff10*/  LDS.U8 R0, [R4+UR4] ;  /* 0x0000000404007984 */ /* 0x000e280008000000 */
[----:B-1----:R-:W-:Y:S04]  /*6ff20*/  STL [R1+0x375c], R38 ;  /* 0x00375c2601007387 */ /* 0x002fe80000100800 */
[----:B------:R-:W-:Y:S04]  /*6ff30*/  STL [R1+0x3758], R37 ;  /* 0x0037582501007387 */ /* 0x000fe80000100800 */
[----:B------:R-:W1:Y:S04]  /*6ff40*/  LDS.U8 R37, [R4+UR4+0x410] ;  /* 0x0004100404257984 */ /* 0x000e680008000000 */
[----:B------:R-:W-:Y:S04]  /*6ff50*/  LDS.U8 R38, [R4+UR4+0x6788] ;  /* 0x0067880404267984 */ /* 0x000fe80008000000 */
        /* <DEDUP_REMOVED lines=494> */
[----:B----4-:R4:W-:Y:S04]  /*71e40*/  STL [R1+0x39f8], R5 ;  /* 0x0039f80501007387 */ /* 0x0109e80000100800 */
[----:B-1----:R-:W-:Y:S04]  /*71e50*/  STL [R1+0x3a04], R37 ;  /* 0x003a042501007387 */ /* 0x002fe80000100800 */
[----:B------:R-:W1:Y:S01]  /*71e60*/  LDS.U8 R37, [R4+UR4+0x6580] ;  /* 0x0065800404257984 */ /* 0x000e620008000000 */
[----:B----4-:R-:W4:Y:S03]  /*71e70*/  S2R R5, SR_TID.X ;  /* 0x0000000000057919 */ /* 0x010f260000002100 */
[----:B0-----:R-:W-:Y:S04]  /*71e80*/  STL [R1+0x3a00], R0 ;  /* 0x003a000001007387 */ /* 0x001fe80000100800 */
[----:B------:R-:W0:Y:S04]  /*71e90*/  LDS.U8 R0, [R4+UR4+0x6198] ;  /* 0x0061980404007984 */ /* 0x000e280008000000 */
[----:B-1----:R4:W-:Y:S04]  /*71ea0*/  STL [R1+0x3a0c], R37 ;  /* 0x003a0c2501007387 */ /* 0x0029e80000100800 */
[----:B------:R-:W-:Y:S04]  /*71eb0*/  STL [R1+0x3a08], R38 ;  /* 0x003a082601007387 */ /* 0x000fe80000100800 */
[----:B------:R-:W1:Y:S01]  /*71ec0*/  LDS.U8 R38, [R4+UR4+0x6390] ;  /* 0x0063900404267984 */ /* 0x000e620008000000 */
[----:B----4-:R-:W-:-:S04]  /*71ed0*/  SHF.R.U32.HI R37, RZ, 0x2, R5 ;  /* 0x00000002ff257819 */ /* 0x010fc80000011605 */
[----:B------:R-:W-:Y:S01]  /*71ee0*/  SGXT.U32 R37, R37, 0x3 ;  /* 0x000000032525781a */ /* 0x000fe20000000000 */
[----:B0-----:R0:W-:Y:S02]  /*71ef0*/  STL [R1+0x3a14], R0 ;  /* 0x003a140001007387 */ /* 0x0011e40000100800 */
[----:B0-----:R-:W-:-:S05]  /*71f00*/  LOP3.LUT R0, R5, 0x3, RZ, 0xc0, !PT ;  /* 0x0000000305007812 */ /* 0x001fca00078ec0ff */
[----:B------:R-:W-:-:S05]  /*71f10*/  IMAD R0, R0, 0x820, RZ ;  /* 0x0000082000007824 */ /* 0x000fca00078e02ff */
[----:B------:R-:W-:Y:S02]  /*71f20*/  LOP3.LUT R0, R0, R37, RZ, 0xfc, !PT ;  /* 0x0000002500007212 */ /* 0x000fe400078efcff */
[----:B------:R-:W0:Y:S04]  /*71f30*/  LDS.U8 R37, [R4+UR4+0x6588] ;  /* 0x0065880404257984 */ /* 0x000e280008000000 */
[----:B------:R-:W4:Y:S01]  /*71f40*/  LDS.U8 R4, [R4+UR4+0x6780] ;  /* 0x0067800404047984 */ /* 0x000f220008000000 */
[----:B------:R-:W-:-:S03]  /*71f50*/  LOP3.LUT R0, R0, 0x60, RZ, 0x3c, !PT ;  /* 0x0000006000007812 */ /* 0x000fc600078e3cff */
[----:B-1----:R-:W-:Y:S04]  /*71f60*/  STL [R1+0x3a10], R38 ;  /* 0x003a102601007387 */ /* 0x002fe80000100800 */
[----:B------:R-:W1:Y:S04]  /*71f70*/  LDS.U8 R38, [R0+UR4] ;  /* 0x0000000400267984 */ /* 0x000e680008000000 */
        /* <DEDUP_REMOVED lines=491> */
[----:B------:R-:W2:Y:S04]  /*73e30*/  LDL.LU R45, [R1+0x3bc] ;  /* 0x0003bc00012d7983 */ /* 0x000ea80000300800 */
[----:B------:R-:W-:Y:S04]  /*73e40*/  LDS.U8 R38, [R0+UR4+0x6190] ;  /* 0x0061900400267984 */ /* 0x000fe80008000000 */
[----:B0-----:R-:W-:Y:S04]  /*73e50*/  STL [R1+0x3cb4], R37 ;  /* 0x003cb42501007387 */ /* 0x001fe80000100800 */
[----:B------:R-:W3:Y:S04]  /*73e60*/  LDL.LU R46, [R1+0x3d4] ;  /* 0x0003d400012e7983 */ /* 0x000ee80000300800 */
[----:B----4-:R-:W-:Y:S04]  /*73e70*/  STL [R1+0x3cb0], R4 ;  /* 0x003cb00401007387 */ /* 0x010fe80000100800 */
[----:B------:R-:W4:Y:S04]  /*73e80*/  LDL.LU R47, [R1+0x3d0] ;  /* 0x0003d000012f7983 */ /* 0x000f280000300800 */
[----:B------:R-:W4:Y:S04]  /*73e90*/  LDL.LU R48, [R1+0x17c] ;  /* 0x00017c0001307983 */ /* 0x000f280000300800 */
[----:B------:R-:W4:Y:S04]  /*73ea0*/  LDL.LU R49, [R1+0x170] ;  /* 0x0001700001317983 */ /* 0x000f280000300800 */
[----:B------:R-:W4:Y:S04]  /*73eb0*/  LDL.LU R50, [R1+0x188] ;  /* 0x0001880001327983 */ /* 0x000f280000300800 */
[----:B------:R-:W4:Y:S04]  /*73ec0*/  LDL.LU R51, [R1+0x16c] ;  /* 0x00016c0001337983 */ /* 0x000f280000300800 */
[----:B------:R-:W4:Y:S04]  /*73ed0*/  LDL.LU R61, [R1+0x18c] ;  /* 0x00018c00013d7983 */ /* 0x000f280000300800 */
[----:B------:R-:W0:Y:S04]  /*73ee0*/  LDS.U8 R4, [R0+UR4+0x4588] ;  /* 0x0045880400047984 */ /* 0x000e280008000000 */
[----:B------:R-:W4:Y:S04]  /*73ef0*/  LDL.LU R52, [R1+0x160] ;  /* 0x0001600001347983 */ /* 0x000f280000300800 */
[----:B------:R-:W4:Y:S04]  /*73f00*/  LDL.LU R58, [R1+0x19c] ;  /* 0x00019c00013a7983 */ /* 0x000f280000300800 */
[----:B------:R-:W-:Y:S04]  /*73f10*/  LDS.U8 R37, [R0+UR4+0x6398] ;  /* 0x0063980400257984 */ /* 0x000fe80008000000 */
[----:B0-----:R-:W-:Y:S04]  /*73f20*/  STL [R1+0x3cbc], R4 ;  /* 0x003cbc0401007387 */ /* 0x001fe80000100800 */
[----:B------:R-:W0:Y:S04]  /*73f30*/  LDS.U8 R4, [R0+UR4+0x4780] ;  /* 0x0047800400047984 */ /* 0x000e280008000000 */
[----:B------:R-:W4:Y:S04]  /*73f40*/  LDL.LU R53, [R1+0x15c] ;  /* 0x00015c0001357983 */ /* 0x000f280000300800 */
[----:B------:R-:W4:Y:S04]  /*73f50*/  LDL.LU R54, [R1+0x1a0] ;  /* 0x0001a00001367983 */ /* 0x000f280000300800 */
[----:B0-----:R-:W-:Y:S04]  /*73f60*/  STL [R1+0x3cb8], R4 ;  /* 0x003cb80401007387 */ /* 0x001fe80000100800 */
[----:B------:R-:W4:Y:S04]  /*73f70*/  LDL.LU R55, [R1+0x150] ;  /* 0x0001500001377983 */ /* 0x000f280000300800 */
[----:B------:R-:W4:Y:S04]  /*73f80*/  LDL.LU R56, [R1+0x1ac] ;  /* 0x0001ac0001387983 */ /* 0x000f280000300800 */
[----:B------:R-:W4:Y:S04]  /*73f90*/  LDL.LU R57, [R1+0x14c] ;  /* 0x00014c0001397983 */ /* 0x000f280000300800 */
[----:B------:R-:W4:Y:S04]  /*73fa0*/  LDL.LU R59, [R1+0x1b0] ;  /* 0x0001b000013b7983 */ /* 0x000f280000300800 */
[----:B------:R-:W0:Y:S04]  /*73fb0*/  LDS.U8 R4, [R0+UR4+0x6580] ;  /* 0x0065800400047984 */ /* 0x000e280008000000 */
[----:B------:R-:W-:Y:S04]  /*73fc0*/  STL [R1+0x3cc4], R38 ;  /* 0x003cc42601007387 */ /* 0x000fe80000100800 */
[----:B------:R-:W4:Y:S04]  /*73fd0*/  LDL.LU R60, [R1+0x140] ;  /* 0x00014000013c7983 */ /* 0x000f280000300800 */
[----:B------:R-:W-:Y:S04]  /*73fe0*/  STL [R1+0x3cc0], R37 ;  /* 0x003cc02501007387 */ /* 0x000fe80000100800 */
[----:B------:R-:W1:Y:S04]  /*73ff0*/  LDS.U8 R37, [R0+UR4+0x6788] ;  /* 0x0067880400257984 */ /* 0x000e680008000000 */
[----:B------:R-:W1:Y:S01]  /*74000*/  LDS.U8 R38, [R0+UR4+0x6198] ;  /* 0x0061980400267984 */ /* 0x000e620008000000 */
[----:B------:R-:W-:-:S03]  /*74010*/  LOP3.LUT R5, R5, 0x1f, RZ, 0xc0, !PT ;  /* 0x0000001f05057812 */ /* 0x000fc600078ec0ff */
[----:B0-----:R-:W-:Y:S04]  /*74020*/  STL [R1+0x3ccc], R4 ;  /* 0x003ccc0401007387 */ /* 0x001fe80000100800 */
[----:B------:R-:W0:Y:S04]  /*74030*/  LDS.U8 R4, [R0+UR4+0x6390] ;  /* 0x0063900400047984 */ /* 0x000e280008000000 */
[----:B-1----:R-:W-:Y:S04]  /*74040*/  STL [R1+0x3cc8], R37 ;  /* 0x003cc82501007387 */ /* 0x002fe80000100800 */
[----:B------:R-:W1:Y:S04]  /*74050*/  LDS.U8 R37, [R0+UR4+0x6588] ;  /* 0x0065880400257984 */ /* 0x000e680008000000 */
[----:B------:R-:W1:Y:S01]  /*74060*/  LDS.U8 R0, [R0+UR4+0x6780] ;  /* 0x0067800400007984 */ /* 0x000e620008000000 */
[----:B------:R-:W-:Y:S06]  /*74070*/  BAR.SYNC.DEFER_BLOCKING 0x0 ;  /* 0x0000000000007b1d */ /* 0x000fec0000010000 */
[----:B------:R-:W-:Y:S04]  /*74080*/  STL [R1+0x3cd4], R38 ;  /* 0x003cd42601007387 */ /* 0x000fe80000100800 */
[----:B0-----:R0:W-:Y:S04]  /*74090*/  STL [R1+0x3cd0], R4 ;  /* 0x003cd00401007387 */ /* 0x0011e80000100800 */
[----:B0-----:R-:W4:Y:S04]  /*740a0*/  LDL.LU R4, [R1+0x1bc] ;  /* 0x0001bc0001047983 */ /* 0x001f280000300800 */
[----:B-1----:R-:W-:Y:S04]  /*740b0*/  STL [R1+0x3cdc], R37 ;  /* 0x003cdc2501007387 */ /* 0x002fe80000100800 */
[----:B------:R-:W-:Y:S04]  /*740c0*/  STL [R1+0x65e8], R0 ;  /* 0x0065e80001007387 */ /* 0x000fe80000100800 */
[----:B--2---:R-:W-:Y:S04]  /*740d0*/  STS.U8 [R5+UR4], R45 ;  /* 0x0000002d05007988 */ /* 0x004fe80008000004 */
[----:B---3--:R-:W-:Y:S04]  /*740e0*/  STS.U8 [R5+UR4+0x20], R46 ;  /* 0x0000202e05007988 */ /* 0x008fe80008000004 */
[----:B----4-:R-:W-:Y:S04]  /*740f0*/  STS.U8 [R5+UR4+0x40], R47 ;  /* 0x0000402f05007988 */ /* 0x010fe80008000004 */
[----:B------:R-:W-:Y:S04]  /*74100*/  STS.U8 [R5+UR4+0x60], R48 ;  /* 0x0000603005007988 */ /* 0x000fe80008000004 */
[----:B------:R-:W-:Y:S04]  /*74110*/  STS.U8 [R5+UR4+0x120], R49 ;  /* 0x0001203105007988 */ /* 0x000fe80008000004 */
[----:B------:R-:W-:Y:S04]  /*74120*/  STS.U8 [R5+UR4+0x100], R50 ;  /* 0x0001003205007988 */ /* 0x000fe80008000004 */
[----:B------:R-:W-:Y:S04]  /*74130*/  STS.U8 [R5+UR4+0x160], R51 ;  /* 0x0001603305007988 */ /* 0x000fe80008000004 */
[----:B------:R0:W-:Y:S04]  /*74140*/  STS.U8 [R5+UR4+0x140], R61 ;  /* 0x0001403d05007988 */ /* 0x0001e80008000004 */
[----:B0-----:R-:W2:Y:S04]  /*74150*/  LDL.LU R61, [R1+0x13c] ;  /* 0x00013c00013d7983 */ /* 0x001ea80000300800 */
[----:B------:R-:W-:Y:S04]  /*74160*/  STS.U8 [R5+UR4+0x200], R52 ;  /* 0x0002003405007988 */ /* 0x000fe80008000004 */
[----:B------:R0:W-:Y:S04]  /*74170*/  STS.U8 [R5+UR4+0x220], R58 ;  /* 0x0002203a05007988 */ /* 0x0001e80008000004 */
[----:B0-----:R-:W3:Y:S04]  /*74180*/  LDL.LU R58, [R1+0x1c0] ;  /* 0x0001c000013a7983 */ /* 0x001ee80000300800 */
[----:B------:R-:W4:Y:S04]  /*74190*/  LDL.LU R0, [R1+0x130] ;  /* 0x0001300001007983 */ /* 0x000f280000300800 */
[----:B------:R-:W3:Y:S04]  /*741a0*/  LDL.LU R37, [R1+0x1cc] ;  /* 0x0001cc0001257983 */ /* 0x000ee80000300800 */
[----:B------:R-:W-:Y:S04]  /*741b0*/  STS.U8 [R5+UR4+0x240], R53 ;  /* 0x0002403505007988 */ /* 0x000fe80008000004 */
[----:B------:R-:W-:Y:S04]  /*741c0*/  STS.U8 [R5+UR4+0x260], R54 ;  /* 0x0002603605007988 */ /* 0x000fe80008000004 */
[----:B------:R-:W-:Y:S04]  /*741d0*/  STS.U8 [R5+UR4+0x320], R55 ;  /* 0x0003203705007988 */ /* 0x000fe80008000004 */
[----:B------:R-:W-:Y:S04]  /*741e0*/  STS.U8 [R5+UR4+0x300], R56 ;  /* 0x0003003805007988 */ /* 0x000fe80008000004 */
[----:B------:R-:W-:Y:S04]  /*741f0*/  STS.U8 [R5+UR4+0x360], R57 ;  /* 0x0003603905007988 */ /* 0x000fe80008000004 */
[----:B------:R0:W-:Y:S04]  /*74200*/  STS.U8 [R5+UR4+0x340], R59 ;  /* 0x0003403b05007988 */ /* 0x0001e80008000004 */
        /* <DEDUP_REMOVED lines=18> */
[----:B0-----:R-:W4:Y:S04]  /*74330*/  LDL.LU R4, [R1+0xcc] ;  /* 0x0000cc0001047983 */ /* 0x001f280000300800 */
[----:B------:R-:W4:Y:S04]  /*74340*/  LDL.LU R52, [R1+0x210] ;  /* 0x0002100001347983 */ /* 0x000f280000300800 */
[----:B--2---:R0:W-:Y:S04]  /*74350*/  STS.U8 [R5+UR4+0x440], R61 ;  /* 0x0004403d05007988 */ /* 0x0041e80008000004 */
[----:B0-----:R-:W2:Y:S04]  /*74360*/  LDL.LU R61, [R1+0xc0] ;  /* 0x0000c000013d7983 */ /* 0x001ea80000300800 */
[----:B------:R-:W2:Y:S04]  /*74370*/  LDL.LU R53, [R1+0x21c] ;  /* 0x00021c0001357983 */ /* 0x000ea80000300800 */
[----:B------:R-:W2:Y:S04]  /*74380*/  LDL.LU R54, [R1+0xbc] ;  /* 0x0000bc0001367983 */ /* 0x000ea80000300800 */
[----:B------:R-:W2:Y:S04]  /*74390*/  LDL.LU R55, [R1+0x220] ;  /* 0x0002200001377983 */ /* 0x000ea80000300800 */
[----:B---3--:R0:W-:Y:S04]  /*743a0*/  STS.U8 [R5+UR4+0x460], R58 ;  /* 0x0004603a05007988 */ /* 0x0081e80008000004 */
[----:B------:R-:W3:Y:S04]  /*743b0*/  LDL.LU R56, [R1+0xb0] ;  /* 0x0000b00001387983 */ /* 0x000ee80000300800 */
[----:B------:R-:W3:Y:S04]  /*743c0*/  LDL.LU R57, [R1+0x22c] ;  /* 0x00022c0001397983 */ /* 0x000ee80000300800 */
[----:B----4-:R-:W-:Y:S04]  /*743d0*/  STS.U8 [R5+UR4+0x520], R0 ;  /* 0x0005200005007988 */ /* 0x010fe80008000004 */
[----:B------:R-:W-:Y:S04]  /*743e0*/  STS.U8 [R5+UR4+0x500], R37 ;  /* 0x0005002505007988 */ /* 0x000fe80008000004 */
[----:B0-----:R-:W4:Y:S04]  /*743f0*/  LDL.LU R58, [R1+0xac] ;  /* 0x0000ac00013a7983 */ /* 0x001f280000300800 */
[----:B------:R0:W-:Y:S04]  /*74400*/  STS.U8 [R5+UR4+0x560], R59 ;  /* 0x0005603b05007988 */ /* 0x0001e80008000004 */
[----:B------:R-:W-:Y:S04]  /*74410*/  STS.U8 [R5+UR4+0x540], R38 ;  /* 0x0005402605007988 */ /* 0x000fe80008000004 */
[----:B------:R-:W-:Y:S04]  /*74420*/  STS.U8 [R5+UR4+0x600], R39 ;  /* 0x0006002705007988 */ /* 0x000fe80008000004 */
[----:B------:R-:W-:Y:S04]  /*74430*/  STS.U8 [R5+UR4+0x620], R40 ;  /* 0x0006202805007988 */ /* 0x000fe80008000004 */
[----:B------:R-:W-:Y:S04]  /*74440*/  STS.U8 [R5+UR4+0x640], R41 ;  /* 0x0006402905007988 */ /* 0x000fe80008000004 */
[----:B------:R1:W-:Y:S04]  /*74450*/  STS.U8 [R5+UR4+0x660], R60 ;  /* 0x0006603c05007988 */ /* 0x0003e80008000004 */
[----:B------:R-:W-:Y:S04]  /*74460*/  STS.U8 [R5+UR4+0x720], R42 ;  /* 0x0007202a05007988 */ /* 0x000fe80008000004 */
[----:B------:R-:W-:Y:S04]  /*74470*/  STS.U8 [R5+UR4+0x700], R43 ;  /* 0x0007002b05007988 */ /* 0x000fe80008000004 */
        /* <DEDUP_REMOVED lines=8> */
[----:B-1----:R-:W4:Y:S04]  /*74500*/  LDL.LU R60, [R1+0xa0] ;  /* 0x0000a000013c7983 */ /* 0x002f280000300800 */
[----:B------:R-:W-:Y:S04]  /*74510*/  STS.U8 [R5+UR4+0x900], R51 ;  /* 0x0009003305007988 */ /* 0x000fe80008000004 */
[----:B------:R0:W-:Y:S04]  /*74520*/  STS.U8 [R5+UR4+0x960], R4 ;  /* 0x0009600405007988 */ /* 0x0001e80008000004 */
[----:B------:R-:W-:Y:S04]  /*74530*/  STS.U8 [R5+UR4+0x940], R52 ;  /* 0x0009403405007988 */ /* 0x000fe80008000004 */
[----:B0-----:R-:W4:Y:S04]  /*74540*/  LDL.LU R4, [R1+0x23c] ;  /* 0x00023c0001047983 */ /* 0x001f280000300800 */
[----:B--2---:R0:W-:Y:S04]  /*74550*/  STS.U8 [R5+UR4+0xa00], R61 ;  /* 0x000a003d05007988 */ /* 0x0041e80008000004 */
[----:B0-----:R-:W2:Y:S04]  /*74560*/  LDL.LU R61, [R1+0x9c] ;  /* 0x00009c00013d7983 */ /* 0x001ea80000300800 */
[----:B------:R-:W-:Y:S04]  /*74570*/  STS.U8 [R5+UR4+0xa20], R53 ;  /* 0x000a203505007988 */ /* 0x000fe80008000004 */
[----:B------:R-:W-:Y:S04]  /*74580*/  STS.U8 [R5+UR4+0xa40], R54 ;  /* 0x000a403605007988 */ /* 0x000fe80008000004 */
[----:B------:R-:W-:Y:S04]  /*74590*/  STS.U8 [R5+UR4+0xa60], R55 ;  /* 0x000a603705007988 */ /* 0x000fe80008000004 */
[----:B---3--:R-:W-:Y:S04]  /*745a0*/  STS.U8 [R5+UR4+0xb20], R56 ;  /* 0x000b203805007988 */ /* 0x008fe80008000004 */
[----:B------:R-:W-:Y:S04]  /*745b0*/  STS.U8 [R5+UR4+0xb00], R57 ;  /* 0x000b003905007988 */ /* 0x000fe80008000004 */
[----:B------:R-:W3:Y:S04]  /*745c0*/  LDL.LU R37, [R1+0x240] ;  /* 0x0002400001257983 */ /* 0x000ee80000300800 */
[----:B----4-:R0:W-:Y:S04]  /*745d0*/  STS.U8 [R5+UR4+0xb60], R58 ;  /* 0x000b603a05007988 */ /* 0x0101e80008000004 */
[----:B------:R-:W4:Y:S04]  /*745e0*/  LDL.LU R38, [R1+0x90] ;  /* 0x0000900001267983 */ /* 0x000f280000300800 */
[----:B0-----:R-:W4:Y:S04]  /*745f0*/  LDL.LU R58, [R1+0x24c] ;  /* 0x00024c00013a7983 */ /* 0x001f280000300800 */
[----:B------:R-:W4:Y:S04]  /*74600*/  LDL.LU R39, [R1+0x7c] ;  /* 0x00007c0001277983 */ /* 0x000f280000300800 */
[----:B------:R-:W4:Y:S04]  /*74610*/  LDL.LU R40, [R1+0x250] ;  /* 0x0002500001287983 */ /* 0x000f280000300800 */
[----:B------:R-:W4:Y:S04]  /*74620*/  LDL.LU R41, [R1+0x70] ;  /* 0x0000700001297983 */ /* 0x000f280000300800 */
[----:B------:R-:W4:Y:S04]  /*74630*/  LDL.LU R42, [R1+0x25c] ;  /* 0x00025c00012a7983 */ /* 0x000f280000300800 */
[----:B------:R0:W-:Y:S04]  /*74640*/  STS.U8 [R5+UR4+0xb40], R59 ;  /* 0x000b403b05007988 */ /* 0x0001e80008000004 */
        /* <DEDUP_REMOVED lines=12> */
[----:B0-----:R-:W4:Y:S04]  /*74710*/  LDL.LU R60, [R1+0x29c] ;  /* 0x00029c00013c7983 */ /* 0x001f280000300800 */
[----:B------:R-:W4:Y:S04]  /*74720*/  LDL.LU R53, [R1+0x1c] ;  /* 0x00001c0001357983 */ /* 0x000f280000300800 */
[----:B------:R0:W-:Y:S04]  /*74730*/  STS.U8 [R5+UR4+0xc20], R4 ;  /* 0x000c200405007988 */ /* 0x0001e80008000004 */
[----:B0-----:R-:W4:Y:S04]  /*74740*/  LDL.LU R4, [R1+0x2a0] ;  /* 0x0002a00001047983 */ /* 0x001f280000300800 */
[----:B------:R-:W4:Y:S04]  /*74750*/  LDL.LU R54, [R1+0x10] ;  /* 0x0000100001367983 */ /* 0x000f280000300800 */
[----:B------:R-:W4:Y:S04]  /*74760*/  LDL.LU R55, [R1+0x2ac] ;  /* 0x0002ac0001377983 */ /* 0x000f280000300800 */
[----:B------:R-:W4:Y:S04]  /*74770*/  LDL.LU R56, [R1+0xc] ;  /* 0x00000c0001387983 */ /* 0x000f280000300800 */
[----:B------:R-:W4:Y:S04]  /*74780*/  LDL.LU R57, [R1+0x2b0] ;  /* 0x0002b00001397983 */ /* 0x000f280000300800 */
[----:B--2---:R0:W-:Y:S04]  /*74790*/  STS.U8 [R5+UR4+0xc40], R61 ;  /* 0x000c403d05007988 */ /* 0x0041e80008000004 */
[----:B0-----:R-:W2:Y:S04]  /*747a0*/  LDL.LU R61, [R1] ;  /* 0x00000000013d7983 */ /* 0x001ea80000300800 */
[----:B------:R-:W2:Y:S04]  /*747b0*/  LDL.LU R0, [R1+0x2bc] ;  /* 0x0002bc0001007983 */ /* 0x000ea80000300800 */
[----:B---3--:R0:W-:Y:S04]  /*747c0*/  STS.U8 [R5+UR4+0xc60], R37 ;  /* 0x000c602505007988 */ /* 0x0081e80008000004 */
[----:B----4-:R1:W-:Y:S04]  /*747d0*/  STS.U8 [R5+UR4+0xd20], R38 ;  /* 0x000d202605007988 */ /* 0x0103e80008000004 */
[----:B------:R3:W-:Y:S04]  /*747e0*/  STS.U8 [R5+UR4+0xd00], R58 ;  /* 0x000d003a05007988 */ /* 0x0007e80008000004 */
[----:B------:R4:W-:Y:S04]  /*747f0*/  STS.U8 [R5+UR4+0xd60], R39 ;  /* 0x000d602705007988 */ /* 0x0009e80008000004 */
[----:B------:R3:W-:Y:S04]  /*74800*/  STS.U8 [R5+UR4+0xd40], R40 ;  /* 0x000d402805007988 */ /* 0x0007e80008000004 */
[----:B0-----:R-:W2:Y:S04]  /*74810*/  LDL.LU R37, [R1+0x7698] ;  /* 0x0076980001257983 */ /* 0x001ea80000300800 */
[----:B-1----:R-:W2:Y:S04]  /*74820*/  LDL.LU R38, [R1+0x7694] ;  /* 0x0076940001267983 */ /* 0x002ea80000300800 */
[----:B------:R0:W-:Y:S04]  /*74830*/  STS.U8 [R5+UR4+0xe00], R41 ;  /* 0x000e002905007988 */ /* 0x0001e80008000004 */
[----:B---3--:R-:W3:Y:S04]  /*74840*/  LDL.LU R58, [R1+0x2c0] ;  /* 0x0002c000013a7983 */ /* 0x008ee80000300800 */
[----:B----4-:R-:W4:Y:S04]  /*74850*/  LDL.LU R39, [R1+0x7690] ;  /* 0x0076900001277983 */ /* 0x010f280000300800 */
[----:B------:R-:W3:Y:S04]  /*74860*/  LDL.LU R40, [R1+0x768c] ;  /* 0x00768c0001287983 */ /* 0x000ee80000300800 */
[----:B------:R1:W-:Y:S04]  /*74870*/  STS.U8 [R5+UR4+0xe20], R42 ;  /* 0x000e202a05007988 */ /* 0x0003e80008000004 */
[----:B0-----:R-:W3:Y:S04]  /*74880*/  LDL.LU R41, [R1+0x7688] ;  /* 0x0076880001297983 */ /* 0x001ee80000300800 */
[----:B-1----:R-:W3:Y:S04]  /*74890*/  LDL.LU R42, [R1+0x7684] ;  /* 0x00768400012a7983 */ /* 0x002ee80000300800 */
        /* <DEDUP_REMOVED lines=25> */
[----:B0-----:R-:W3:Y:S04]  /*74a30*/  LDL.LU R53, [R1+0x7658] ;  /* 0x0076580001357983 */ /* 0x001ee80000300800 */
        /* <DEDUP_REMOVED lines=10> */
[----:B--2---:R0:W-:Y:S04]  /*74ae0*/  STS.U8 [R5+UR4+0x1320], R61 ;  /* 0x0013203d05007988 */ /* 0x0041e80008000004 */
[----:B0-----:R-:W2:Y:S04]  /*74af0*/  LDL.LU R61, [R1+0x7644] ;  /* 0x00764400013d7983 */ /* 0x001ea80000300800 */
[----:B------:R0:W-:Y:S04]  /*74b00*/  STS.U8 [R5+UR4+0x1300], R0 ;  /* 0x0013000005007988 */ /* 0x0001e80008000004 */
[----:B0-----:R-:W4:Y:S04]  /*74b10*/  LDL.LU R0, [R1+0x320] ;  /* 0x0003200001007983 */ /* 0x001f280000300800 */
[----:B--2---:R0:W-:Y:S04]  /*74b20*/  STS.U8 [R5+UR4+0x1360], R61 ;  /* 0x0013603d05007988 */ /* 0x0041e80008000004 */
[----:B---3--:R1:W-:Y:S04]  /*74b30*/  STS.U8 [R5+UR4+0x1340], R58 ;  /* 0x0013403a05007988 */ /* 0x0083e80008000004 */
[----:B0-----:R-:W2:Y:S04]  /*74b40*/  LDL.LU R61, [R1+0x2cc] ;  /* 0x0002cc00013d7983 */ /* 0x001ea80000300800 */
[----:B-1----:R-:W3:Y:S04]  /*74b50*/  LDL.LU R58, [R1+0x7640] ;  /* 0x00764000013a7983 */ /* 0x002ee80000300800 */
[----:B---3--:R0:W-:Y:S04]  /*74b60*/  STS.U8 [R5+UR4+0x1400], R58 ;  /* 0x0014003a05007988 */ /* 0x0081e80008000004 */
[----:B--2---:R1:W-:Y:S04]  /*74b70*/  STS.U8 [R5+UR4+0x1420], R61 ;  /* 0x0014203d05007988 */ /* 0x0043e80008000004 */
[----:B------:R2:W-:Y:S04]  /*74b80*/  STS.U8 [R5+UR4+0x1440], R57 ;  /* 0x0014403905007988 */ /* 0x0005e80008000004 */
[----:B------:R3:W-:Y:S04]  /*74b90*/  STS.U8 [R5+UR4+0x1460], R59 ;  /* 0x0014603b05007988 */ /* 0x0007e80008000004 */
[----:B------:R2:W-:Y:S04]  /*74ba0*/  STS.U8 [R5+UR4+0x1520], R54 ;  /* 0x0015203605007988 */ /* 0x0005e80008000004 */
[----:B0-----:R-:W4:Y:S04]  /*74bb0*/  LDL.LU R58, [R1+0x2ec] ;  /* 0x0002ec00013a7983 */ /* 0x001f280000300800 */
[----:B-1----:R-:W4:Y:S04]  /*74bc0*/  LDL.LU R61, [R1+0x33c] ;  /* 0x00033c00013d7983 */ /* 0x002f280000300800 */
[----:B--2---:R-:W2:Y:S04]  /*74bd0*/  LDL.LU R57, [R1+0x2e0] ;  /* 0x0002e00001397983 */ /* 0x004ea80000300800 */
[----:B---3--:R-:W3:Y:S04]  /*74be0*/  LDL.LU R59, [R1+0x763c] ;  /* 0x00763c00013b7983 */ /* 0x008ee80000300800 */
[----:B------:R-:W2:Y:S04]  /*74bf0*/  LDL.LU R54, [R1+0x2dc] ;  /* 0x0002dc0001367983 */ /* 0x000ea80000300800 */
[----:B--2---:R0:W-:Y:S04]  /*74c00*/  STS.U8 [R5+UR4+0x1500], R54 ;  /* 0x0015003605007988 */ /* 0x0041e80008000004 */
[----:B------:R1:W-:Y:S04]  /*74c10*/  STS.U8 [R5+UR4+0x1560], R53 ;  /* 0x0015603505007988 */ /* 0x0003e80008000004 */
[----:B------:R2:W-:Y:S04]  /*74c20*/  STS.U8 [R5+UR4+0x1540], R57 ;  /* 0x0015403905007988 */ /* 0x0005e80008000004 */
[----:B------:R0:W-:Y:S04]  /*74c30*/  STS.U8 [R5+UR4+0x1600], R50 ;  /* 0x0016003205007988 */ /* 0x0001e80008000004 */
[----:B----4-:R4:W-:Y:S04]  /*74c40*/  STS.U8 [R5+UR4+0x1620], R58 ;  /* 0x0016203a05007988 */ /* 0x0109e80008000004 */
[----:B------:R2:W-:Y:S04]  /*74c50*/  STS.U8 [R5+UR4+0x1640], R49 ;  /* 0x0016403105007988 */ /* 0x0005e80008000004 */
[----:B0-----:R-:W3:Y:S04]  /*74c60*/  LDL.LU R54, [R1+0x34c] ;  /* 0x00034c0001367983 */ /* 0x001ee80000300800 */
[----:B-1----:R-:W3:Y:S04]  /*74c70*/  LDL.LU R53, [R1+0x330] ;  /* 0x0003300001357983 */ /* 0x002ee80000300800 */
[----:B--2---:R-:W2:Y:S04]  /*74c80*/  LDL.LU R57, [R1+0x350] ;  /* 0x0003500001397983 */ /* 0x004ea80000300800 */
[----:B------:R-:W2:Y:S04]  /*74c90*/  LDL.LU R50, [R1+0x32c] ;  /* 0x00032c0001327983 */ /* 0x000ea80000300800 */
[----:B----4-:R-:W4:Y:S04]  /*74ca0*/  LDL.LU R58, [R1+0x35c] ;  /* 0x00035c00013a7983 */ /* 0x010f280000300800 */
[----:B------:R-:W2:Y:S04]  /*74cb0*/  LDL.LU R49, [R1+0x310] ;  /* 0x0003100001317983 */ /* 0x000ea80000300800 */
[----:B------:R0:W-:Y:S04]  /*74cc0*/  STS.U8 [R5+UR4+0x1660], R60 ;  /* 0x0016603c05007988 */ /* 0x0001e80008000004 */
[----:B------:R-:W-:Y:S04]  /*74cd0*/  STS.U8 [R5+UR4+0x1720], R46 ;  /* 0x0017202e05007988 */ /* 0x000fe80008000004 */
[----:B------:R-:W-:Y:S04]  /*74ce0*/  STS.U8 [R5+UR4+0x1700], R4 ;  /* 0x0017000405007988 */ /* 0x000fe80008000004 */
[----:B------:R1:W-:Y:S04]  /*74cf0*/  STS.U8 [R5+UR4+0x1760], R45 ;  /* 0x0017602d05007988 */ /* 0x0003e80008000004 */
[----:B0-----:R-:W3:Y:S01]  /*74d00*/  LDL.LU R60, [R1+0x7638] ;  /* 0x00763800013c7983 */ /* 0x001ee20000300800 */
[----:B-1----:R-:W0:Y:S03]  /*74d10*/  S2R R45, SR_TID.X ;  /* 0x00000000002d7919 */ /* 0x002e260000002100 */
[----:B------:R-:W3:Y:S04]  /*74d20*/  LDL.LU R46, [R1+0x340] ;  /* 0x00034000012e7983 */ /* 0x000ee80000300800 */
[----:B------:R-:W3:Y:S04]  /*74d30*/  LDL.LU R4, [R1+0x7634] ;  /* 0x0076340001047983 */ /* 0x000ee80000300800 */
[----:B------:R-:W3:Y:S01]  /*74d40*/  LDL.LU R5, [R1+0x7630] ;  /* 0x0076300001057983 */ /* 0x000ee20000300800 */
[----:B0-----:R-:W-:-:S05]  /*74d50*/  LOP3.LUT R45, R45, 0x1f, RZ, 0xc0, !PT ;  /* 0x0000001f2d2d7812 */ /* 0x001fca00078ec0ff */
[----:B--2---:R-:W-:Y:S04]  /*74d60*/  STS.U8 [R45+UR4+0x1740], R49 ;  /* 0x001740312d007988 */ /* 0x004fe80008000004 */
[----:B------:R0:W-:Y:S04]  /*74d70*/  STS.U8 [R45+UR4+0x1800], R42 ;  /* 0x0018002a2d007988 */ /* 0x0001e80008000004 */
[----:B0-----:R-:W2:Y:S01]  /*74d80*/  LDL.LU R42, [R1+0x31c] ;  /* 0x00031c00012a7983 */ /* 0x001ea20000300800 */
[----:B------:R-:W0:Y:S03]  /*74d90*/  S2R R49, SR_TID.X ;  /* 0x0000000000317919 */ /* 0x000e260000002100 */
[----:B--2---:R-:W-:Y:S04]  /*74da0*/  STS.U8 [R45+UR4+0x1820], R42 ;  /* 0x0018202a2d007988 */ /* 0x004fe80008000004 */
[----:B------:R0:W-:Y:S02]  /*74db0*/  STS.U8 [R45+UR4+0x1840], R41 ;  /* 0x001840292d007988 */ /* 0x0001e40008000004 */
[----:B0-----:R-:W-:-:S02]  /*74dc0*/  LOP3.LUT R41, R49, 0x1f, RZ, 0xc0, !PT ;  /* 0x0000001f31297812 */ /* 0x001fc400078ec0ff */
[----:B------:R-:W2:Y:S04]  /*74dd0*/  LDL.LU R49, [R1+0x360] ;  /* 0x0003600001317983 */ /* 0x000ea80000300800 */
[----:B------:R0:W-:Y:S04]  /*74de0*/  STS.U8 [R41+UR4+0x1860], R0 ;  /* 0x0018600029007988 */ /* 0x0001e80008000004 */
[----:B------:R-:W-:Y:S04]  /*74df0*/  STS.U8 [R41+UR4+0x1920], R38 ;  /* 0x0019202629007988 */ /* 0x000fe80008000004 */
[----:B------:R1:W-:Y:S04]  /*74e00*/  STS.U8 [R41+UR4+0x1900], R50 ;  /* 0x0019003229007988 */ /* 0x0003e80008000004 */
[----:B------:R-:W-:Y:S04]  /*74e10*/  STS.U8 [R41+UR4+0x1960], R37 ;  /* 0x0019602529007988 */ /* 0x000fe80008000004 */
[----:B0-----:R-:W2:Y:S04]  /*74e20*/  LDL.LU R0, [R1+0x36c] ;  /* 0x00036c0001007983 */ /* 0x001ea80000300800 */
[----:B-1----:R-:W2:Y:S04]  /*74e30*/  LDL.LU R50, [R1+0x370] ;  /* 0x0003700001327983 */ /* 0x002ea80000300800 */
[----:B---3--:R0:W-:Y:S04]  /*74e40*/  STS.U8 [R41+UR4+0x1940], R53 ;  /* 0x0019403529007988 */ /* 0x0081e80008000004 */
[----:B0-----:R-:W3:Y:S04]  /*74e50*/  LDL.LU R53, [R1+0x37c] ;  /* 0x00037c0001357983 */ /* 0x001ee80000300800 */
[----:B------:R-:W-:Y:S04]  /*74e60*/  STS.U8 [R41+UR4+0x1a00], R34 ;  /* 0x001a002229007988 */ /* 0x000fe80008000004 */
[----:B------:R0:W-:Y:S04]  /*74e70*/  STS.U8 [R41+UR4+0x1a20], R61 ;  /* 0x001a203d29007988 */ /* 0x0001e80008000004 */
[----:B------:R-:W-:Y:S04]  /*74e80*/  STS.U8 [R41+UR4+0x1a40], R33 ;  /* 0x001a402129007988 */ /* 0x000fe80008000004 */
[----:B------:R-:W-:Y:S04]  /*74e90*/  STS.U8 [R41+UR4+0x1a60], R46 ;  /* 0x001a602e29007988 */ /* 0x000fe80008000004 */
[----:B------:R-:W-:Y:S04]  /*74ea0*/  STS.U8 [R41+UR4+0x1b20], R30 ;  /* 0x001b201e29007988 */ /* 0x000fe80008000004 */
[----:B------:R1:W-:Y:S04]  /*74eb0*/  STS.U8 [R41+UR4+0x1b00], R54 ;  /* 0x001b003629007988 */ /* 0x0003e80008000004 */
[----:B------:R-:W-:Y:S04]  /*74ec0*/  STS.U8 [R41+UR4+0x1b60], R29 ;  /* 0x001b601d29007988 */ /* 0x000fe80008000004 */
[----:B------:R4:W-:Y:S04]  /*74ed0*/  STS.U8 [R41+UR4+0x1b40], R57 ;  /* 0x001b403929007988 */ /* 0x0009e80008000004 */
[----:B0-----:R-:W3:Y:S04]  /*74ee0*/  LDL.LU R61, [R1+0x390] ;  /* 0x00039000013d7983 */ /* 0x001ee80000300800 */
[----:B-1----:R-:W3:Y:S04]  /*74ef0*/  LDL.LU R54, [R1+0x39c] ;  /* 0x00039c0001367983 */ /* 0x002ee80000300800 */
[----:B----4-:R-:W4:Y:S04]  /*74f00*/  LDL.LU R57, [R1+0x3b0] ;  /* 0x0003b00001397983 */ /* 0x010f280000300800 */
[----:B------:R-:W4:Y:S04]  /*74f10*/  LDL.LU R30, [R1+0x178] ;  /* 0x00017800011e7983 */ /* 0x000f280000300800 */
[----:B------:R-:W4:Y:S04]  /*74f20*/  LDL.LU R33, [R1+0x180] ;  /* 0x0001800001217983 */ /* 0x000f280000300800 */
[----:B------:R-:W4:Y:S04]  /*74f30*/  LDL.LU R34, [R1+0x174] ;  /* 0x0001740001227983 */ /* 0x000f280000300800 */
[----:B------:R-:W-:Y:S04]  /*74f40*/  STS.U8 [R41+UR4+0x1c00], R26 ;  /* 0x001c001a29007988 */ /* 0x000fe80008000004 */
[----:B------:R-:W4:Y:S04]  /*74f50*/  LDL.LU R37, [R1+0x184] ;  /* 0x0001840001257983 */ /* 0x000f280000300800 */
[----:B------:R0:W-:Y:S04]  /*74f60*/  STS.U8 [R41+UR4+0x1c20], R58 ;  /* 0x001c203a29007988 */ /* 0x0001e80008000004 */
[----:B------:R-:W4:Y:S04]  /*74f70*/  LDL.LU R38, [R1+0x168] ;  /* 0x0001680001267983 */ /* 0x000f280000300800 */
[----:B------:R-:W-:Y:S04]  /*74f80*/  STS.U8 [R41+UR4+0x1c40], R25 ;  /* 0x001c401929007988 */ /* 0x000fe80008000004 */
[----:B0-----:R-:W4:Y:S04]  /*74f90*/  LDL.LU R58, [R1+0x190] ;  /* 0x00019000013a7983 */ /* 0x001f280000300800 */
[----:B------:R-:W4:Y:S04]  /*74fa0*/  LDL.LU R42, [R1+0x164] ;  /* 0x00016400012a7983 */ /* 0x000f280000300800 */
[----:B------:R-:W4:Y:S04]  /*74fb0*/  LDL.LU R45, [R1+0x198] ;  /* 0x00019800012d7983 */ /* 0x000f280000300800 */
[----:B------:R-:W4:Y:S04]  /*74fc0*/  LDL.LU R46, [R1+0x158] ;  /* 0x00015800012e7983 */ /* 0x000f280000300800 */
[----:B--2---:R-:W-:Y:S04]  /*74fd0*/  STS.U8 [R41+UR4+0x1c60], R49 ;  /* 0x001c603129007988 */ /* 0x004fe80008000004 */
[----:B------:R-:W-:Y:S04]  /*74fe0*/  STS.U8 [R41+UR4+0x1d20], R22 ;  /* 0x001d201629007988 */ /* 0x000fe80008000004 */
[----:B------:R0:W-:Y:S04]  /*74ff0*/  STS.U8 [R41+UR4+0x1d00], R0 ;  /* 0x001d000029007988 */ /* 0x0001e80008000004 */
[----:B------:R-:W-:Y:S04]  /*75000*/  STS.U8 [R41+UR4+0x1d60], R21 ;  /* 0x001d601529007988 */ /* 0x000fe80008000004 */
[----:B------:R1:W-:Y:S04]  /*75010*/  STS.U8 [R41+UR4+0x1d40], R50 ;  /* 0x001d403229007988 */ /* 0x0003e80008000004 */
[----:B------:R-:W-:Y:S04]  /*75020*/  STS.U8 [R41+UR4+0x1e00], R18 ;  /* 0x001e001229007988 */ /* 0x000fe80008000004 */
[----:B0-----:R-:W2:Y:S04]  /*75030*/  LDL.LU R0, [R1+0x1a8] ;  /* 0x0001a80001007983 */ /* 0x001ea80000300800 */
[----:B------:R-:W2:Y:S04]  /*75040*/  LDL.LU R49, [R1+0x154] ;  /* 0x0001540001317983 */ /* 0x000ea80000300800 */
[----:B-1----:R-:W2:Y:S04]  /*75050*/  LDL.LU R50, [R1+0x1a4] ;  /* 0x0001a40001327983 */ /* 0x002ea80000300800 */
[----:B---3--:R0:W-:Y:S04]  /*75060*/  STS.U8 [R41+UR4+0x1e20], R53 ;  /* 0x001e203529007988 */ /* 0x0081e80008000004 */
[----:B0-----:R-:W3:Y:S04]  /*75070*/  LDL.LU R53, [R1+0x148] ;  /* 0x0001480001357983 */ /* 0x001ee80000300800 */
[----:B------:R-:W-:Y:S04]  /*75080*/  STS.U8 [R41+UR4+0x1e40], R17 ;  /* 0x001e401129007988 */ /* 0x000fe80008000004 */
[----:B------:R0:W-:Y:S04]  /*75090*/  STS.U8 [R41+UR4+0x1e60], R61 ;  /* 0x001e603d29007988 */ /* 0x0001e80008000004 */
[----:B------:R-:W-:Y:S04]  /*750a0*/  STS.U8 [R41+UR4+0x1f20], R10 ;  /* 0x001f200a29007988 */ /* 0x000fe80008000004 */
[----:B------:R1:W-:Y:S04]  /*750b0*/  STS.U8 [R41+UR4+0x1f00], R54 ;  /* 0x001f003629007988 */ /* 0x0003e80008000004 */
[----:B------:R-:W-:Y:S04]  /*750c0*/  STS.U8 [R41+UR4+0x1f60], R9 ;  /* 0x001f600929007988 */ /* 0x000fe80008000004 */
[----:B----4-:R4:W-:Y:S01]  /*750d0*/  STS.U8 [R41+UR4+0x1f40], R57 ;  /* 0x001f403929007988 */ /* 0x0109e20008000004 */
[----:B0-----:R-:W-:-:S03]  /*750e0*/  LOP3.LUT R61, R41, 0x10, RZ, 0x3c, !PT ;  /* 0x00000010293d7812 */ /* 0x001fc600078e3cff */
[----:B-1----:R-:W3:Y:S04]  /*750f0*/  LDL.LU R54, [R1+0x1b4] ;  /* 0x0001b40001367983 */ /* 0x002ee80000300800 */
[----:B------:R-:W-:Y:S04]  /*75100*/  STS.U8 [R61+UR4+0x80], R30 ;  /* 0x0000801e3d007988 */ /* 0x000fe80008000004 */
[----:B------:R-:W-:Y:S04]  /*75110*/  STS.U8 [R61+UR4+0xa0], R33 ;  /* 0x0000a0213d007988 */ /* 0x000fe80008000004 */
[----:B------:R-:W-:Y:S04]  /*75120*/  STS.U8 [R61+UR4+0xc0], R34 ;  /* 0x0000c0223d007988 */ /* 0x000fe80008000004 */
[----:B------:R-:W-:Y:S04]  /*75130*/  STS.U8 [R61+UR4+0xe0], R37 ;  /* 0x0000e0253d007988 */ /* 0x000fe80008000004 */
[----:B----4-:R-:W4:Y:S04]  /*75140*/  LDL.LU R41, [R1+0x144] ;  /* 0x0001440001297983 */ /* 0x010f280000300800 */
[----:B------:R-:W-:Y:S04]  /*75150*/  STS.U8 [R61+UR4+0x1a0], R38 ;  /* 0x0001a0263d007988 */ /* 0x000fe80008000004 */
[----:B------:R-:W4:Y:S04]  /*75160*/  LDL.LU R57, [R1+0x1b8] ;  /* 0x0001b80001397983 */ /* 0x000f280000300800 */
[----:B------:R0:W-:Y:S04]  /*75170*/  STS.U8 [R61+UR4+0x180], R58 ;  /* 0x0001803a3d007988 */ /* 0x0001e80008000004 */
[----:B------:R-:W-:Y:S04]  /*75180*/  STS.U8 [R61+UR4+0x1e0], R42 ;  /* 0x0001e02a3d007988 */ /* 0x000fe80008000004 */
[----:B------:R1:W-:Y:S04]  /*75190*/  STS.U8 [R61+UR4+0x1c0], R45 ;  /* 0x0001c02d3d007988 */ /* 0x0003e80008000004 */
[----:B------:R1:W-:Y:S04]  /*751a0*/  STS.U8 [R61+UR4+0x280], R46 ;  /* 0x0002802e3d007988 */ /* 0x0003e80008000004 */
[----:B0-----:R-:W4:Y:S04]  /*751b0*/  LDL.LU R58, [R1+0x138] ;  /* 0x00013800013a7983 */ /* 0x001f280000300800 */
[----:B------:R-:W4:Y:S04]  /*751c0*/  LDL.LU R18, [R1+0x1c4] ;  /* 0x0001c40001127983 */ /* 0x000f280000300800 */
[----:B-1----:R-:W4:Y:S04]  /*751d0*/  LDL.LU R45, [R1+0x134] ;  /* 0x00013400012d7983 */ /* 0x002f280000300800 */
[----:B------:R-:W4:Y:S04]  /*751e0*/  LDL.LU R46, [R1+0x1c8] ;  /* 0x0001c800012e7983 */ /* 0x000f280000300800 */
[----:B--2---:R0:W-:Y:S04]  /*751f0*/  STS.U8 [R61+UR4+0x2a0], R0 ;  /* 0x0002a0003d007988 */ /* 0x0041e80008000004 */
        /* <DEDUP_REMOVED lines=8> */
[----:B--2---:R-:W2:Y:S04]  /*75280*/  LDL.LU R50, [R1+0x104] ;  /* 0x0001040001327983 */ /* 0x004ea80000300800 */
[----:B------:R-:W2:Y:S04]  /*75290*/  LDL.LU R29, [R1+0x1e8] ;  /* 0x0001e800011d7983 */ /* 0x000ea80000300800 */
[----:B---3--:R0:W-:Y:S04]  /*752a0*/  STS.U8 [R61+UR4+0x3a0], R53 ;  /* 0x0003a0353d007988 */ /* 0x0081e80008000004 */
[----:B------:R-:W3:Y:S04]  /*752b0*/  LDL.LU R42, [R1+0xf8] ;  /* 0x0000f800012a7983 */ /* 0x000ee80000300800 */
[----:B0-----:R-:W3:Y:S04]  /*752c0*/  LDL.LU R53, [R1+0x1f4] ;  /* 0x0001f40001357983 */ /* 0x001ee80000300800 */
[----:B------:R0:W-:Y:S04]  /*752d0*/  STS.U8 [R61+UR4+0x380], R54 ;  /* 0x000380363d007988 */ /* 0x0001e80008000004 */
[----:B----4-:R-:W-:Y:S04]  /*752e0*/  STS.U8 [R61+UR4+0x3e0], R41 ;  /* 0x0003e0293d007988 */ /* 0x010fe80008000004 */
[----:B------:R1:W-:Y:S04]  /*752f0*/  STS.U8 [R61+UR4+0x3c0], R57 ;  /* 0x0003c0393d007988 */ /* 0x0003e80008000004 */
[----:B0-----:R-:W4:Y:S04]  /*75300*/  LDL.LU R54, [R1+0xf4] ;  /* 0x0000f40001367983 */ /* 0x001f280000300800 */
[----:B------:R-:W4:Y:S04]  /*75310*/  LDL.LU R30, [R1+0x1f8] ;  /* 0x0001f800011e7983 */ /* 0x000f280000300800 */
[----:B------:R-:W4:Y:S04]  /*75320*/  LDL.LU R33, [R1+0xd8] ;  /* 0x0000d80001217983 */ /* 0x000f280000300800 */
[----:B------:R-:W4:Y:S04]  /*75330*/  LDL.LU R34, [R1+0x204] ;  /* 0x0002040001227983 */ /* 0x000f280000300800 */
[----:B------:R-:W4:Y:S04]  /*75340*/  LDL.LU R37, [R1+0xd4] ;  /* 0x0000d40001257983 */ /* 0x000f280000300800 */
[----:B------:R-:W4:Y:S04]  /*75350*/  LDL.LU R38, [R1+0x208] ;  /* 0x0002080001267983 */ /* 0x000f280000300800 */
[----:B-1----:R-:W4:Y:S04]  /*75360*/  LDL.LU R57, [R1+0xc8] ;  /* 0x0000c80001397983 */ /* 0x002f280000300800 */
[----:B------:R0:W-:Y:S04]  /*75370*/  STS.U8 [R61+UR4+0x480], R58 ;  /* 0x0004803a3d007988 */ /* 0x0001e80008000004 */
[----:B------:R-:W4:Y:S04]  /*75380*/  LDL.LU R41, [R1+0x214] ;  /* 0x0002140001297983 */ /* 0x000f280000300800 */
[----:B------:R-:W-:Y:S04]  /*75390*/  STS.U8 [R61+UR4+0x4a0], R18 ;  /* 0x0004a0123d007988 */ /* 0x000fe80008000004 */
[----:B------:R1:W-:Y:S04]  /*753a0*/  STS.U8 [R61+UR4+0x4c0], R45 ;  /* 0x0004c02d3d007988 */ /* 0x0003e80008000004 */
[----:B------:R1:W-:Y:S04]  /*753b0*/  STS.U8 [R61+UR4+0x4e0], R46 ;  /* 0x0004e02e3d007988 */ /* 0x0003e80008000004 */
[----:B0-----:R-:W4:Y:S04]  /*753c0*/  LDL.LU R58, [R1+0xc4] ;  /* 0x0000c400013a7983 */ /* 0x001f280000300800 */
[----:B-1----:R-:W4:Y:S04]  /*753d0*/  LDL.LU R45, [R1+0x218] ;  /* 0x00021800012d7983 */ /* 0x002f280000300800 */
[----:B------:R-:W4:Y:S04]  /*753e0*/  LDL.LU R46, [R1+0xb8] ;  /* 0x0000b800012e7983 */ /* 0x000f280000300800 */
[----:B------:R0:W-:Y:S04]  /*753f0*/  STS.U8 [R61+UR4+0x5a0], R0 ;  /* 0x0005a0003d007988 */ /* 0x0001e80008000004 */
[----:B------:R1:W-:Y:S04]  /*75400*/  STS.U8 [R61+UR4+0x580], R49 ;  /* 0x000580313d007988 */ /* 0x0003e80008000004 */
[----:B------:R-:W-:Y:S04]  /*75410*/  STS.U8 [R61+UR4+0x5e0], R21 ;  /* 0x0005e0153d007988 */ /* 0x000fe80008000004 */
[----:B------:R-:W-:Y:S04]  /*75420*/  STS.U8 [R61+UR4+0x5c0], R22 ;  /* 0x0005c0163d007988 */ /* 0x000fe80008000004 */
[----:B------:R-:W-:Y:S04]  /*75430*/  STS.U8 [R61+UR4+0x680], R25 ;  /* 0x000680193d007988 */ /* 0x000fe80008000004 */
[----:B------:R-:W-:Y:S04]  /*75440*/  STS.U8 [R61+UR4+0x6a0], R26 ;  /* 0x0006a01a3d007988 */ /* 0x000fe80008000004 */
[----:B0-----:R-:W4:Y:S04]  /*75450*/  LDL.LU R0, [R1+0x224] ;  /* 0x0002240001007983 */ /* 0x001f280000300800 */
[----:B-1----:R-:W4:Y:S04]  /*75460*/  LDL.LU R49, [R1+0xb4] ;  /* 0x0000b40001317983 */ /* 0x002f280000300800 */
[----:B--2---:R0:W-:Y:S04]  /*75470*/  STS.U8 [R61+UR4+0x6c0], R50 ;  /* 0x0006c0323d007988 */ /* 0x0041e80008000004 */
[----:B------:R-:W-:Y:S04]  /*75480*/  STS.U8 [R61+UR4+0x6e0], R29 ;  /* 0x0006e01d3d007988 */ /* 0x000fe80008000004 */
[----:B---3--:R-:W-:Y:S04]  /*75490*/  STS.U8 [R61+UR4+0x7a0], R42 ;  /* 0x0007a02a3d007988 */ /* 0x008fe80008000004 */
[----:B------:R1:W-:Y:S04]  /*754a0*/  STS.U8 [R61+UR4+0x780], R53 ;  /* 0x000780353d007988 */ /* 0x0003e80008000004 */
[----:B0-----:R-:W2:Y:S04]  /*754b0*/  LDL.LU R50, [R1+0x228] ;  /* 0x0002280001327983 */ /* 0x001ea80000300800 */
[----:B-1----:R-:W3:Y:S04]  /*754c0*/  LDL.LU R53, [R1+0xa8] ;  /* 0x0000a80001357983 */ /* 0x002ee80000300800 */
[----:B----4-:R0:W-:Y:S04]  /*754d0*/  STS.U8 [R61+UR4+0x7e0], R54 ;  /* 0x0007e0363d007988 */ /* 0x0101e80008000004 */
[----:B------:R-:W-:Y:S04]  /*754e0*/  STS.U8 [R61+UR4+0x7c0], R30 ;  /* 0x0007c01e3d007988 */ /* 0x000fe80008000004 */
[----:B------:R-:W-:Y:S04]  /*754f0*/  STS.U8 [R61+UR4+0x880], R33 ;  /* 0x000880213d007988 */ /* 0x000fe80008000004 */
[----:B------:R-:W-:Y:S04]  /*75500*/  STS.U8 [R61+UR4+0x8a0], R34 ;  /* 0x0008a0223d007988 */ /* 0x000fe80008000004 */
[----:B------:R-:W-:Y:S04]  /*75510*/  STS.U8 [R61+UR4+0x8c0], R37 ;  /* 0x0008c0253d007988 */ /* 0x000fe80008000004 */
[----:B------:R-:W4:Y:S04]  /*75520*/  LDL.LU R42, [R1+0x234] ;  /* 0x00023400012a7983 */ /* 0x000f280000300800 */
[----:B------:R-:W-:Y:S04]  /*75530*/  STS.U8 [R61+UR4+0x8e0], R38 ;  /* 0x0008e0263d007988 */ /* 0x000fe80008000004 */
[----:B------:R1:W-:Y:S04]  /*75540*/  STS.U8 [R61+UR4+0x9a0], R57 ;  /* 0x0009a0393d007988 */ /* 0x0003e80008000004 */
[----:B------:R-:W-:Y:S04]  /*75550*/  STS.U8 [R61+UR4+0x980], R41 ;  /* 0x000980293d007988 */ /* 0x000fe80008000004 */
[----:B0-----:R-:W4:Y:S04]  /*75560*/  LDL.LU R54, [R1+0xa4] ;  /* 0x0000a40001367983 */ /* 0x001f280000300800 */
[----:B-1----:R-:W4:Y:S04]  /*75570*/  LDL.LU R57, [R1+0x238] ;  /* 0x0002380001397983 */ /* 0x002f280000300800 */
[----:B------:R0:W-:Y:S04]  /*75580*/  STS.U8 [R61+UR4+0x9e0], R58 ;  /* 0x0009e03a3d007988 */ /* 0x0001e80008000004 */
[----:B------:R-:W4:Y:S04]  /*75590*/  LDL.LU R18, [R1+0x98] ;  /* 0x0000980001127983 */ /* 0x000f280000300800 */
[----:B------:R1:W-:Y:S04]  /*755a0*/  STS.U8 [R61+UR4+0x9c0], R45 ;  /* 0x0009c02d3d007988 */ /* 0x0003e80008000004 */
[----:B------:R1:W-:Y:S04]  /*755b0*/  STS.U8 [R61+UR4+0xa80], R46 ;  /* 0x000a802e3d007988 */ /* 0x0003e80008000004 */
[----:B0-----:R-:W4:Y:S04]  /*755c0*/  LDL.LU R58, [R1+0x244] ;  /* 0x00024400013a7983 */ /* 0x001f280000300800 */
[----:B-1----:R-:W4:Y:S04]  /*755d0*/  LDL.LU R45, [R1+0x94] ;  /* 0x00009400012d7983 */ /* 0x002f280000300800 */
[----:B------:R-:W4:Y:S04]  /*755e0*/  LDL.LU R46, [R1+0x248] ;  /* 0x00024800012e7983 */ /* 0x000f280000300800 */
        /* <DEDUP_REMOVED lines=9> */
[----:B--2---:R0:W-:Y:S04]  /*75680*/  STS.U8 [R61+UR4+0xae0], R50 ;  /* 0x000ae0323d007988 */ /* 0x0041e80008000004 */
[----:B------:R-:W2:Y:S04]  /*75690*/  LDL.LU R30, [R1+0x268] ;  /* 0x00026800011e7983 */ /* 0x000ea80000300800 */
[----:B---3--:R1:W-:Y:S04]  /*756a0*/  STS.U8 [R61+UR4+0xba0], R53 ;  /* 0x000ba0353d007988 */ /* 0x0083e80008000004 */
[----:B0-----:R-:W3:Y:S04]  /*756b0*/  LDL.LU R50, [R1+0x48] ;  /* 0x0000480001327983 */ /* 0x001ee80000300800 */
[----:B-1----:R-:W3:Y:S04]  /*756c0*/  LDL.LU R53, [R1+0x284] ;  /* 0x0002840001357983 */ /* 0x002ee80000300800 */
[----:B----4-:R-:W-:Y:S04]  /*756d0*/  STS.U8 [R61+UR4+0xb80], R42 ;  /* 0x000b802a3d007988 */ /* 0x010fe80008000004 */
[----:B------:R0:W-:Y:S04]  /*756e0*/  STS.U8 [R61+UR4+0xbe0], R54 ;  /* 0x000be0363d007988 */ /* 0x0001e80008000004 */
[----:B------:R-:W4:Y:S04]  /*756f0*/  LDL.LU R33, [R1+0x288] ;  /* 0x0002880001217983 */ /* 0x000f280000300800 */
[----:B------:R-:W4:Y:S04]  /*75700*/  LDL.LU R34, [R1+0x38] ;  /* 0x0000380001227983 */ /* 0x000f280000300800 */
[----:B------:R-:W4:Y:S04]  /*75710*/  LDL.LU R37, [R1+0x294] ;  /* 0x0002940001257983 */ /* 0x000f280000300800 */
[----:B------:R1:W-:Y:S04]  /*75720*/  STS.U8 [R61+UR4+0xbc0], R57 ;  /* 0x000bc0393d007988 */ /* 0x0003e80008000004 */
[----:B------:R-:W4:Y:S04]  /*75730*/  LDL.LU R38, [R1+0x34] ;  /* 0x0000340001267983 */ /* 0x000f280000300800 */
[----:B------:R-:W4:Y:S04]  /*75740*/  LDL.LU R41, [R1+0x298] ;  /* 0x0002980001297983 */ /* 0x000f280000300800 */
[----:B------:R-:W-:Y:S04]  /*75750*/  STS.U8 [R61+UR4+0xc80], R18 ;  /* 0x000c80123d007988 */ /* 0x000fe80008000004 */
[----:B0-----:R-:W4:Y:S04]  /*75760*/  LDL.LU R54, [R1+0x18] ;  /* 0x0000180001367983 */ /* 0x001f280000300800 */
[----:B------:R-:W4:Y:S04]  /*75770*/  LDL.LU R42, [R1+0x2a4] ;  /* 0x0002a400012a7983 */ /* 0x000f280000300800 */
[----:B-1----:R-:W4:Y:S04]  /*75780*/  LDL.LU R57, [R1+0x14] ;  /* 0x0000140001397983 */ /* 0x002f280000300800 */
[----:B------:R0:W-:Y:S04]  /*75790*/  STS.U8 [R61+UR4+0xca0], R58 ;  /* 0x000ca03a3d007988 */ /* 0x0001e80008000004 */
[----:B------:R1:W-:Y:S04]  /*757a0*/  STS.U8 [R61+UR4+0xcc0], R45 ;  /* 0x000cc02d3d007988 */ /* 0x0003e80008000004 */
[----:B------:R1:W-:Y:S04]  /*757b0*/  STS.U8 [R61+UR4+0xce0], R46 ;  /* 0x000ce02e3d007988 */ /* 0x0003e80008000004 */
[----:B0-----:R-:W4:Y:S04]  /*757c0*/  LDL.LU R58, [R1+0x8] ;  /* 0x00000800013a7983 */ /* 0x001f280000300800 */
[----:B-1----:R-:W4:Y:S04]  /*757d0*/  LDL.LU R45, [R1+0x2b4] ;  /* 0x0002b400012d7983 */ /* 0x002f280000300800 */
[----:B------:R-:W4:Y:S04]  /*757e0*/  LDL.LU R46, [R1+0x2b8] ;  /* 0x0002b800012e7983 */ /* 0x000f280000300800 */
[----:B------:R0:W-:Y:S04]  /*757f0*/  STS.U8 [R61+UR4+0xda0], R0 ;  /* 0x000da0003d007988 */ /* 0x0001e80008000004 */
[----:B------:R-:W-:Y:S04]  /*75800*/  STS.U8 [R61+UR4+0xd80], R21 ;  /* 0x000d80153d007988 */ /* 0x000fe80008000004 */
[----:B------:R-:W-:Y:S04]  /*75810*/  STS.U8 [R61+UR4+0xde0], R22 ;  /* 0x000de0163d007988 */ /* 0x000fe80008000004 */
[----:B------:R-:W-:Y:S04]  /*75820*/  STS.U8 [R61+UR4+0xdc0], R25 ;  /* 0x000dc0193d007988 */ /* 0x000fe80008000004 */
[----:B------:R-:W-:Y:S04]  /*75830*/  STS.U8 [R61+UR4+0xe80], R26 ;  /* 0x000e801a3d007988 */ /* 0x000fe80008000004 */
[----:B------:R1:W-:Y:S04]  /*75840*/  STS.U8 [R61+UR4+0xea0], R49 ;  /* 0x000ea0313d007988 */ /* 0x0003e80008000004 */
[----:B------:R-:W-:Y:S04]  /*75850*/  STS.U8 [R61+UR4+0xec0], R29 ;  /* 0x000ec01d3d007988 */ /* 0x000fe80008000004 */
[----:B--2---:R-:W-:Y:S04]  /*75860*/  STS.U8 [R61+UR4+0xee0], R30 ;  /* 0x000ee01e3d007988 */ /* 0x004fe80008000004 */
[----:B0-----:R-:W2:Y:S04]  /*75870*/  LDL.LU R0, [R1+0x2c4] ;  /* 0x0002c40001007983 */ /* 0x001ea80000300800 */
[----:B-1----:R-:W2:Y:S04]  /*75880*/  LDL.LU R49, [R1+0x2d4] ;  /* 0x0002d40001317983 */ /* 0x002ea80000300800 */
[----:B---3--:R0:W-:Y:S04]  /*75890*/  STS.U8 [R61+UR4+0xfa0], R50 ;  /* 0x000fa0323d007988 */ /* 0x0081e80008000004 */
[----:B------:R1:W-:Y:S04]  /*758a0*/  STS.U8 [R61+UR4+0xf80], R53 ;  /* 0x000f80353d007988 */ /* 0x0003e80008000004 */
[----:B------:R3:W-:Y:S04]  /*758b0*/  STS.U8 [R61+UR4+0xfe0], R5 ;  /* 0x000fe0053d007988 */ /* 0x0007e80008000004 */
[----:B0-----:R-:W2:Y:S04]  /*758c0*/  LDL.LU R50, [R1+0x2d8] ;  /* 0x0002d80001327983 */ /* 0x001ea80000300800 */
[----:B-1----:R-:W2:Y:S04]  /*758d0*/  LDL.LU R53, [R1+0x2e4] ;  /* 0x0002e40001357983 */ /* 0x002ea80000300800 */
[----:B---3--:R-:W3:Y:S04]  /*758e0*/  LDL.LU R5, [R1+0x762c] ;  /* 0x00762c0001057983 */ /* 0x008ee80000300800 */
[----:B----4-:R-:W-:Y:S04]  /*758f0*/  STS.U8 [R61+UR4+0xfc0], R33 ;  /* 0x000fc0213d007988 */ /* 0x010fe80008000004 */
[----:B------:R-:W-:Y:S04]  /*75900*/  STS.U8 [R61+UR4+0x1080], R34 ;  /* 0x001080223d007988 */ /* 0x000fe80008000004 */
[----:B------:R-:W-:Y:S04]  /*75910*/  STS.U8 [R61+UR4+0x10a0], R37 ;  /* 0x0010a0253d007988 */ /* 0x000fe80008000004 */
[----:B------:R-:W-:Y:S04]  /*75920*/  STS.U8 [R61+UR4+0x10c0], R38 ;  /* 0x0010c0263d007988 */ /* 0x000fe80008000004 */
[----:B------:R-:W-:Y:S04]  /*75930*/  STS.U8 [R61+UR4+0x10e0], R41 ;  /* 0x0010e0293d007988 */ /* 0x000fe80008000004 */
[----:B------:R0:W-:Y:S04]  /*75940*/  STS.U8 [R61+UR4+0x11a0], R54 ;  /* 0x0011a0363d007988 */ /* 0x0001e80008000004 */
[----:B------:R-:W-:Y:S04]  /*75950*/  STS.U8 [R61+UR4+0x1180], R42 ;  /* 0x0011802a3d007988 */ /* 0x000fe80008000004 */
[----:B------:R1:W-:Y:S04]  /*75960*/  STS.U8 [R61+UR4+0x11e0], R57 ;  /* 0x0011e0393d007988 */ /* 0x0003e80008000004 */
[----:B0-----:R-:W4:Y:S04]  /*75970*/  LDL.LU R54, [R1+0x2f4] ;  /* 0x0002f40001367983 */ /* 0x001f280000300800 */
[----:B-1----:R-:W4:Y:S04]  /*75980*/  LDL.LU R57, [R1+0x2f8] ;  /* 0x0002f80001397983 */ /* 0x002f280000300800 */
[----:B---3--:R0:W-:Y:S04]  /*75990*/  STS.U8 [R61+UR4+0x11c0], R5 ;  /* 0x0011c0053d007988 */ /* 0x0081e80008000004 */
[----:B0-----:R-:W3:Y:S04]  /*759a0*/  LDL.LU R5, [R1+0x7628] ;  /* 0x0076280001057983 */ /* 0x001ee80000300800 */
[----:B------:R0:W-:Y:S04]  /*759b0*/  STS.U8 [R61+UR4+0x1280], R58 ;  /* 0x0012803a3d007988 */ /* 0x0001e80008000004 */
[----:B------:R-:W-:Y:S04]  /*759c0*/  STS.U8 [R61+UR4+0x12a0], R45 ;  /* 0x0012a02d3d007988 */ /* 0x000fe80008000004 */
[----:B------:R1:W-:Y:S04]  /*759d0*/  STS.U8 [R61+UR4+0x12c0], R4 ;  /* 0x0012c0043d007988 */ /* 0x0003e80008000004 */
[----:B------:R-:W-:Y:S04]  /*759e0*/  STS.U8 [R61+UR4+0x12e0], R46 ;  /* 0x0012e02e3d007988 */ /* 0x000fe80008000004 */
[----:B------:R-:W-:Y:S04]  /*759f0*/  STS.U8 [R61+UR4+0x13a0], R60 ;  /* 0x0013a03c3d007988 */ /* 0x000fe80008000004 */
[----:B--2---:R2:W-:Y:S04]  /*75a00*/  STS.U8 [R61+UR4+0x1380], R0 ;  /* 0x001380003d007988 */ /* 0x0045e80008000004 */
[----:B------:R-:W-:Y:S04]  /*75a10*/  STS.U8 [R61+UR4+0x13e0], R59 ;  /* 0x0013e03b3d007988 */ /* 0x000fe80008000004 */
[----:B0-----:R-:W4:Y:S04]  /*75a20*/  LDL.LU R58, [R1+0x314] ;  /* 0x00031400013a7983 */ /* 0x001f280000300800 */
[----:B-1----:R-:W4:Y:S04]  /*75a30*/  LDL.LU R4, [R1+0x7624] ;  /* 0x0076240001047983 */ /* 0x002f280000300800 */
[----:B--2---:R-:W2:Y:S04]  /*75a40*/  LDL.LU R0, [R1+0x324] ;  /* 0x0003240001007983 */ /* 0x004ea80000300800 */
[----:B---3--:R0:W-:Y:S04]  /*75a50*/  STS.U8 [R61+UR4+0x13c0], R5 ;  /* 0x0013c0053d007988 */ /* 0x0081e80008000004 */
[----:B0-----:R-:W3:Y:S04]  /*75a60*/  LDL.LU R5, [R1+0x7620] ;  /* 0x0076200001057983 */ /* 0x001ee80000300800 */
[----:B------:R-:W-:Y:S04]  /*75a70*/  STS.U8 [R61+UR4+0x1480], R56 ;  /* 0x001480383d007988 */ /* 0x000fe80008000004 */
[----:B------:R-:W-:Y:S04]  /*75a80*/  STS.U8 [R61+UR4+0x14a0], R49 ;  /* 0x0014a0313d007988 */ /* 0x000fe80008000004 */
[----:B------:R-:W-:Y:S04]  /*75a90*/  STS.U8 [R61+UR4+0x14c0], R55 ;  /* 0x0014c0373d007988 */ /* 0x000fe80008000004 */
[----:B------:R-:W2:Y:S04]  /*75aa0*/  LDL.LU R37, [R1+0x328] ;  /* 0x0003280001257983 */ /* 0x000ea80000300800 */
        /* <DEDUP_REMOVED lines=8> */
[----:B---3--:R0:W-:Y:S04]  /*75b30*/  STS.U8 [R61+UR4+0x15c0], R5 ;  /* 0x0015c0053d007988 */ /* 0x0081e80008000004 */
[----:B0-----:R-:W3:Y:S04]  /*75b40*/  LDL.LU R5, [R1+0x761c] ;  /* 0x00761c0001057983 */ /* 0x001ee80000300800 */
[----:B------:R-:W-:Y:S04]  /*75b50*/  STS.U8 [R61+UR4+0x1680], R48 ;  /* 0x001680303d007988 */ /* 0x000fe80008000004 */
[----:B----4-:R0:W-:Y:S04]  /*75b60*/  STS.U8 [R61+UR4+0x16a0], R54 ;  /* 0x0016a0363d007988 */ /* 0x0101e80008000004 */
[----:B------:R-:W4:Y:S04]  /*75b70*/  LDL.LU R46, [R1+0x358] ;  /* 0x00035800012e7983 */ /* 0x000f280000300800 */
[----:B------:R-:W-:Y:S04]  /*75b80*/  STS.U8 [R61+UR4+0x16c0], R47 ;  /* 0x0016c02f3d007988 */ /* 0x000fe80008000004 */
[----:B------:R-:W4:Y:S04]  /*75b90*/  LDL.LU R49, [R1+0x364] ;  /* 0x0003640001317983 */ /* 0x000f280000300800 */
[----:B------:R1:W-:Y:S04]  /*75ba0*/  STS.U8 [R61+UR4+0x16e0], R57 ;  /* 0x0016e0393d007988 */ /* 0x0003e80008000004 */
[----:B------:R-:W4:Y:S04]  /*75bb0*/  LDL.LU R50, [R1+0x368] ;  /* 0x0003680001327983 */ /* 0x000f280000300800 */
[----:B------:R-:W-:Y:S04]  /*75bc0*/  STS.U8 [R61+UR4+0x17a0], R44 ;  /* 0x0017a02c3d007988 */ /* 0x000fe80008000004 */
[----:B------:R-:W4:Y:S04]  /*75bd0*/  LDL.LU R53, [R1+0x378] ;  /* 0x0003780001357983 */ /* 0x000f280000300800 */
[----:B------:R-:W-:Y:S04]  /*75be0*/  STS.U8 [R61+UR4+0x1780], R58 ;  /* 0x0017803a3d007988 */ /* 0x000fe80008000004 */
[----:B0-----:R-:W4:Y:S04]  /*75bf0*/  LDL.LU R54, [R1+0x394] ;  /* 0x0003940001367983 */ /* 0x001f280000300800 */
[----:B------:R-:W-:Y:S04]  /*75c00*/  STS.U8 [R61+UR4+0x17e0], R43 ;  /* 0x0017e02b3d007988 */ /* 0x000fe80008000004 */
[----:B-1----:R-:W4:Y:S04]  /*75c10*/  LDL.LU R57, [R1+0x398] ;  /* 0x0003980001397983 */ /* 0x002f280000300800 */
[----:B---3--:R0:W-:Y:S04]  /*75c20*/  STS.U8 [R61+UR4+0x17c0], R5 ;  /* 0x0017c0053d007988 */ /* 0x0081e80008000004 */
[----:B0-----:R-:W3:Y:S04]  /*75c30*/  LDL.LU R5, [R1+0x7618] ;  /* 0x0076180001057983 */ /* 0x001ee80000300800 */
[----:B------:R-:W-:Y:S04]  /*75c40*/  STS.U8 [R61+UR4+0x1880], R40 ;  /* 0x001880283d007988 */ /* 0x000fe80008000004 */
[----:B--2---:R0:W-:Y:S04]  /*75c50*/  STS.U8 [R61+UR4+0x18a0], R0 ;  /* 0x0018a0003d007988 */ /* 0x0041e80008000004 */
[----:B------:R-:W-:Y:S04]  /*75c60*/  STS.U8 [R61+UR4+0x18c0], R39 ;  /* 0x0018c0273d007988 */ /* 0x000fe80008000004 */
[----:B------:R-:W-:Y:S04]  /*75c70*/  STS.U8 [R61+UR4+0x18e0], R37 ;  /* 0x0018e0253d007988 */ /* 0x000fe80008000004 */
[----:B------:R-:W-:Y:S04]  /*75c80*/  STS.U8 [R61+UR4+0x19a0], R36 ;  /* 0x0019a0243d007988 */ /* 0x000fe80008000004 */
[----:B------:R-:W-:Y:S04]  /*75c90*/  STS.U8 [R61+UR4+0x1980], R38 ;  /* 0x001980263d007988 */ /* 0x000fe80008000004 */
[----:B------:R-:W-:Y:S04]  /*75ca0*/  STS.U8 [R61+UR4+0x19e0], R35 ;  /* 0x0019e0233d007988 */ /* 0x000fe80008000004 */
[----:B------:R-:W-:Y:S04]  /*75cb0*/  STS.U8 [R61+UR4+0x19c0], R41 ;  /* 0x0019c0293d007988 */ /* 0x000fe80008000004 */
[----:B------:R-:W2:Y:S04]  /*75cc0*/  LDL.LU R58, [R1+0x3b4] ;  /* 0x0003b400013a7983 */ /* 0x000ea80000300800 */
[----:B------:R-:W-:Y:S04]  /*75cd0*/  STS.U8 [R61+UR4+0x1a80], R32 ;  /* 0x001a80203d007988 */ /* 0x000fe80008000004 */
[----:B0-----:R-:W2:Y:S04]  /*75ce0*/  LDL R0, [R1+0x2448] ;  /* 0x0024480001007983 */ /* 0x001ea80000100800 */
[----:B---3--:R0:W-:Y:S04]  /*75cf0*/  STS.U8 [R61+UR4+0x1aa0], R5 ;  /* 0x001aa0053d007988 */ /* 0x0081e80008000004 */
[----:B0-----:R-:W3:Y:S04]  /*75d00*/  LDL.LU R5, [R1+0x7614] ;  /* 0x0076140001057983 */ /* 0x001ee80000300800 */
[----:B------:R-:W-:Y:S04]  /*75d10*/  STS.U8 [R61+UR4+0x1ac0], R31 ;  /* 0x001ac01f3d007988 */ /* 0x000fe80008000004 */
[----:B------:R-:W-:Y:S04]  /*75d20*/  STS.U8 [R61+UR4+0x1ae0], R42 ;  /* 0x001ae02a3d007988 */ /* 0x000fe80008000004 */
[----:B------:R-:W-:Y:S04]  /*75d30*/  STS.U8 [R61+UR4+0x1ba0], R28 ;  /* 0x001ba01c3d007988 */ /* 0x000fe80008000004 */
[----:B------:R-:W-:Y:S04]  /*75d40*/  STS.U8 [R61+UR4+0x1b80], R45 ;  /* 0x001b802d3d007988 */ /* 0x000fe80008000004 */
[----:B------:R-:W-:Y:S04]  /*75d50*/  STS.U8 [R61+UR4+0x1be0], R27 ;  /* 0x001be01b3d007988 */ /* 0x000fe80008000004 */
[----:B----4-:R-:W-:Y:S04]  /*75d60*/  STS.U8 [R61+UR4+0x1bc0], R46 ;  /* 0x001bc02e3d007988 */ /* 0x010fe80008000004 */
[----:B------:R-:W-:Y:S04]  /*75d70*/  STS.U8 [R61+UR4+0x1c80], R24 ;  /* 0x001c80183d007988 */ /* 0x000fe80008000004 */
[----:B------:R-:W-:Y:S04]  /*75d80*/  STS.U8 [R61+UR4+0x1ca0], R49 ;  /* 0x001ca0313d007988 */ /* 0x000fe80008000004 */
[----:B------:R-:W-:Y:S04]  /*75d90*/  STS.U8 [R61+UR4+0x1cc0], R23 ;  /* 0x001cc0173d007988 */ /* 0x000fe80008000004 */
[----:B------:R-:W-:Y:S04]  /*75da0*/  STS.U8 [R61+UR4+0x1ce0], R50 ;  /* 0x001ce0323d007988 */ /* 0x000fe80008000004 */
[----:B------:R-:W-:Y:S04]  /*75db0*/  STS.U8 [R61+UR4+0x1da0], R20 ;  /* 0x001da0143d007988 */ /* 0x000fe80008000004 */
[----:B---3--:R0:W-:Y:S04]  /*75dc0*/  STS.U8 [R61+UR4+0x1d80], R5 ;  /* 0x001d80053d007988 */ /* 0x0081e80008000004 */
[----:B0-----:R-:W3:Y:S04]  /*75dd0*/  LDL.LU R5, [R1+0x7610] ;  /* 0x0076100001057983 */ /* 0x001ee80000300800 */
[----:B------:R-:W-:Y:S04]  /*75de0*/  STS.U8 [R61+UR4+0x1de0], R19 ;  /* 0x001de0133d007988 */ /* 0x000fe80008000004 */
[----:B------:R-:W-:Y:S04]  /*75df0*/  STS.U8 [R61+UR4+0x1dc0], R53 ;  /* 0x001dc0353d007988 */ /* 0x000fe80008000004 */
[----:B------:R-:W-:Y:S04]  /*75e00*/  STS.U8 [R61+UR4+0x1e80], R16 ;  /* 0x001e80103d007988 */ /* 0x000fe80008000004 */
[----:B------:R-:W-:Y:S04]  /*75e10*/  STS.U8 [R61+UR4+0x1ea0], R54 ;  /* 0x001ea0363d007988 */ /* 0x000fe80008000004 */
[----:B------:R-:W-:Y:S04]  /*75e20*/  STS.U8 [R61+UR4+0x1ec0], R11 ;  /* 0x001ec00b3d007988 */ /* 0x000fe80008000004 */
[----:B------:R-:W-:Y:S04]  /*75e30*/  STS.U8 [R61+UR4+0x1ee0], R57 ;  /* 0x001ee0393d007988 */ /* 0x000fe80008000004 */
[----:B------:R-:W-:Y:S04]  /*75e40*/  STS.U8 [R61+UR4+0x1fa0], R8 ;  /* 0x001fa0083d007988 */ /* 0x000fe80008000004 */
[----:B--2---:R-:W-:Y:S04]  /*75e50*/  STS.U8 [R61+UR4+0x1f80], R58 ;  /* 0x001f803a3d007988 */ /* 0x004fe80008000004 */
[----:B------:R0:W-:Y:S01]  /*75e60*/  STS.U8 [R61+UR4+0x1fe0], R4 ;  /* 0x001fe0043d007988 */ /* 0x0001e20008000004 */
[----:B------:R-:W-:-:S03]  /*75e70*/  IMAD R28, R2, 0x100, R3 ;  /* 0x00000100021c7824 */ /* 0x000fc600078e0203 */
[----:B0-----:R-:W2:Y:S04]  /*75e80*/  LDL.LU R4, [R1+0x760c] ;  /* 0x00760c0001047983 */ /* 0x001ea80000300800 */
[----:B---3--:R0:W-:Y:S01]  /*75e90*/  STS.U8 [R61+UR4+0x1fc0], R5 ;  /* 0x001fc0053d007988 */ /* 0x0081e20008000004 */
[----:B------:R-:W-:Y:S06]  /*75ea0*/  BAR.SYNC.DEFER_BLOCKING 0x0 ;  /* 0x0000000000007b1d */ /* 0x000fec0000010000 */
[----:B0-----:R-:W2:Y:S04]  /*75eb0*/  LDL.LU R5, [R1+0x7608] ;  /* 0x0076080001057983 */ /* 0x001ea80000300800 */
[----:B------:R-:W0:Y:S04]  /*75ec0*/  LDSM.16.M88.4 R40, [R0+UR4] ;  /* 0x000000040028783b */ /* 0x000e280008000200 */
[----:B0-----:R-:W-:Y:S04]  /*75ed0*/  STL [R1+0x6984], R42 ;  /* 0x0069842a01007387 */ /* 0x001fe80000100800 */
[----:B------:R-:W-:Y:S04]  /*75ee0*/  STL [R1+0x6980], R43 ;  /* 0x0069802b01007387 */ /* 0x000fe80000100800 */
[----:B------:R-:W3:Y:S01]  /*75ef0*/  LDL R3, [R1+0x2448] ;  /* 0x0024480001037983 */ /* 0x000ee20000100800 */
[----:B------:R-:W-:-:S03]  /*75f00*/  IMAD R29, R7, 0x100, R6 ;  /* 0x00000100071d7824 */ /* 0x000fc600078e0206 */
[----:B------:R-:W2:Y:S04]  /*75f10*/  LDL.LU R6, [R1+0x7604] ;  /* 0x0076040001067983 */ /* 0x000ea80000300800 */
[----:B------:R-:W2:Y:S01]  /*75f20*/  LDL.LU R7, [R1+0x7600] ;  /* 0x0076000001077983 */ /* 0x000ea20000300800 */
[----:B------:R-:W-:-:S03]  /*75f30*/  IMAD R30, R13, 0x100, R12 ;  /* 0x000001000d1e7824 */ /* 0x000fc600078e020c */
[----:B------:R-:W4:Y:S04]  /*75f40*/  LDL.LU R12, [R1+0x75fc] ;  /* 0x0075fc00010c7983 */ /* 0x000f280000300800 */
[----:B------:R-:W4:Y:S01]  /*75f50*/  LDL.LU R13, [R1+0x75f8] ;  /* 0x0075f800010d7983 */ /* 0x000f220000300800 */
[----:B------:R-:W-:Y:S01]  /*75f60*/  IMAD R31, R15, 0x100, R14 ;  /* 0x000001000f1f7824 */ /* 0x000fe200078e020e */
[----:B------:R-:W-:Y:S02]  /*75f70*/  F2FP.F16.E4M3.UNPACK_B R28, R28 ;  /* 0x0000001cff1c723e */ /* 0x000fe400020006ff */
[----:B------:R-:W-:Y:S02]  /*75f80*/  F2FP.F16.E4M3.UNPACK_B R29, R29 ;  /* 0x0000001dff1d723e */ /* 0x000fe400020006ff */
[----:B------:R-:W-:-:S02]  /*75f90*/  F2FP.F16.E4M3.UNPACK_B R30, R30 ;  /* 0x0000001eff1e723e */ /* 0x000fc400020006ff */
[----:B------:R-:W-:Y:S02]  /*75fa0*/  F2FP.F16.E4M3.UNPACK_B R36, R40 ;  /* 0x00000028ff24723e */ /* 0x000fe400020006ff */
[----:B------:R-:W-:Y:S02]  /*75fb0*/  F2FP.F16.E4M3.UNPACK_B R31, R31 ;  /* 0x0000001fff1f723e */ /* 0x000fe400020006ff */
[----:B------:R-:W-:Y:S01]  /*75fc0*/  F2FP.F16.E4M3.UNPACK_B R37, R41 ;  /* 0x00000029ff25723e */ /* 0x000fe200020006ff */
[----:B---3--:R-:W0:Y:S04]  /*75fd0*/  LDSM.16.M88.4 R44, [R3+UR4+0x200] ;  /* 0x00020004032c783b */ /* 0x008e280008000200 */
[----:B------:R-:W1:Y:S04]  /*75fe0*/  LDSM.16.M88.4 R52, [R3+UR4+0x400] ;  /* 0x000400040334783b */ /* 0x000e680008000200 */
[----:B------:R-:W3:Y:S04]  /*75ff0*/  LDSM.16.M88.4 R8, [R3+UR4+0x600] ;  /* 0x000600040308783b */ /* 0x000ee80008000200 */
[----:B------:R-:W-:Y:S04]  /*76000*/  LDSM.16.M88.4 R24, [R3+UR4+0xa00] ;  /* 0x000a00040318783b */ /* 0x000fe80008000200 */
[----:B0-----:R-:W-:Y:S04]  /*76010*/  STL [R1+0x65f0], R46 ;  /* 0x0065f02e01007387 */ /* 0x001fe80000100800 */
[----:B------:R-:W-:Y:S04]  /*76020*/  STL [R1+0x65ec], R47 ;  /* 0x0065ec2f01007387 */ /* 0x000fe80000100800 */
[----:B------:R-:W4:Y:S04]  /*76030*/  LDL.LU R14, [R1+0x75f4] ;  /* 0x0075f400010e7983 */ /* 0x000f280000300800 */
[----:B------:R-:W4:Y:S04]  /*76040*/  LDL.LU R15, [R1+0x75f0] ;  /* 0x0075f000010f7983 */ /* 0x000f280000300800 */
[----:B-1----:R-:W-:Y:S04]  /*76050*/  STL [R1+0x65f8], R54 ;  /* 0x0065f83601007387 */ /* 0x002fe80000100800 */
[----:B------:R-:W-:Y:S04]  /*76060*/  STL [R1+0x65f4], R55 ;  /* 0x0065f43701007387 */ /* 0x000fe80000100800 */
[----:B------:R-:W-:Y:S04]  /*76070*/  STL [R1+0x6cb0], R40 ;  /* 0x006cb02801007387 */ /* 0x000fe80000100800 */
[----:B------:R-:W-:Y:S04]  /*76080*/  STL [R1+0x6cb4], R41 ;  /* 0x006cb42901007387 */ /* 0x000fe80000100800 */
[----:B---3--:R-:W-:Y:S04]  /*76090*/  STL.64 [R1], R8 ;  /* 0x0000000801007387 */ /* 0x008fe80000100a00 */
[----:B------:R-:W-:Y:S04]  /*760a0*/  STL.64 [R1+0x8], R10 ;  /* 0x0000080a01007387 */ /* 0x000fe80000100a00 */
[----:B------:R-:W3:Y:S04]  /*760b0*/  LDL.LU.64 R20, [R1+0x20] ;  /* 0x0000200001147983 */ /* 0x000ee80000300a00 */
[----:B------:R-:W3:Y:S01]  /*760c0*/  LDL.LU.64 R22, [R1+0x28] ;  /* 0x0000280001167983 */ /* 0x000ee20000300a00 */
[----:B------:R-:W-:-:S02]  /*760d0*/  IMAD.MOV.U32 R17, RZ, RZ, R8 ;  /* 0x000000ffff117224 */ /* 0x000fc400078e0008 */
[----:B------:R-:W-:Y:S02]  /*760e0*/  IMAD.MOV.U32 R16, RZ, RZ, R9 ;  /* 0x000000ffff107224 */ /* 0x000fe400078e0009 */
[----:B------:R-:W0:Y:S01]  /*760f0*/  LDSM.16.M88.4 R8, [R3+UR4+0x800] ;  /* 0x000800040308783b */ /* 0x000e220008000200 */
[----:B--2---:R-:W-:-:S15]  /*76100*/  HMMA.16816.F32 R56, R28, R36, R4 ;  /* 0x000000241c38723c */ /* 0x004fde0000001804 */
[----:B------:R-:W-:-:S04]  /*76110*/  NOP ;  /* 0x0000000000007918 */ /* 0x000fc80000000000 */
[----:B------:R-:W-:Y:S04]  /*76120*/  STL [R1+0x6cc4], R56 ;  /* 0x006cc43801007387 */ /* 0x000fe80000100800 */
[----:B------:R-:W-:Y:S04]  /*76130*/  STL [R1+0x6cc0], R57 ;  /* 0x006cc03901007387 */ /* 0x000fe80000100800 */
[----:B------:R-:W-:Y:S04]  /*76140*/  STL [R1+0x6cbc], R58 ;  /* 0x006cbc3a01007387 */ /* 0x000fe80000100800 */
[----:B------:R-:W-:Y:S04]  /*76150*/  STL [R1+0x6cb8], R59 ;  /* 0x006cb83b01007387 */ /* 0x000fe80000100800 */
[----:B------:R-:W-:Y:S04]  /*76160*/  STL [R1+0x6cc8], R44 ;  /* 0x006cc82c01007387 */ /* 0x000fe80000100800 */
[----:B------:R-:W-:Y:S04]  /*76170*/  STL [R1+0x6ccc], R45 ;  /* 0x006ccc2d01007387 */ /* 0x000fe80000100800 */
[----:B0-----:R0:W-:Y:S01]  /*76180*/  STL.64 [R1+0x10], R8 ;  /* 0x0000100801007387 */ /* 0x0011e20000100a00 */
[----:B------:R-:W-:-:S03]  /*76190*/  IMAD.MOV.U32 R4, RZ, RZ, R8 ;  /* 0x000000ffff047224 */ /* 0x000fc600078e0008 */
[----:B------:R1:W-:Y:S01]  /*761a0*/  STL.64 [R1+0x18], R10 ;  /* 0x0000180a01007387 */ /* 0x0003e20000100a00 */
[----:B------:R-:W-:-:S03]  /*761b0*/  IMAD.MOV.U32 R0, RZ, RZ, R9 ;  /* 0x000000ffff007224 */ /* 0x000fc600078e0009 */
[----:B0-----:R-:W2:Y:S04]  /*761c0*/  LDL.LU.64 R8, [R1+0x50] ;  /* 0x0000500001087983 */ /* 0x001ea80000300a00 */
[----:B-1----:R-:W2:Y:S01]  /*761d0*/  LDL.LU.64 R10, [R1+0x58] ;  /* 0x00005800010a7983 */ /* 0x002ea20000300a00 */
[----:B------:R-:W-:Y:S02]  /*761e0*/  F2FP.F16.E4M3.UNPACK_B R34, R44 ;  /* 0x0000002cff22723e */ /* 0x000fe400020006ff */
[----:B------:R-:W-:Y:S02]  /*761f0*/  F2FP.F16.E4M3.UNPACK_B R35, R45 ;  /* 0x0000002dff23723e */ /* 0x000fe400020006ff */
[----:B------:R-:W-:Y:S02]  /*76200*/  F2FP.F16.E4M3.UNPACK_B R32, R52 ;  /* 0x00000034ff20723e */ /* 0x000fe400020006ff */
[----:B------:R-:W-:-:S03]  /*76210*/  F2FP.F16.E4M3.UNPACK_B R33, R53 ;  /* 0x00000035ff21723e */ /* 0x000fc600020006ff */
[C---:B----4-:R-:W-:Y:S08]  /*76220*/  HMMA.16816.F32 R48, R28.reuse, R34, R12 ;  /* 0x000000221c30723c */ /* 0x050ff0000000180c */
[----:B---3--:R-:W-:Y:S11]  /*76230*/  HMMA.16816.F32 R12, R28, R32, R20 ;  /* 0x000000201c0c723c */ /* 0x008ff60000001814 */
[----:B------:R-:W-:Y:S04]  /*76240*/  STL.64 [R1+0x6cd8], R50 ;  /* 0x006cd83201007387 */ /* 0x000fe80000100a00 */
[----:B------:R-:W-:Y:S04]  /*76250*/  STL.64 [R1+0x6cd0], R48 ;  /* 0x006cd03001007387 */ /* 0x000fe80000100a00 */
[----:B------:R-:W-:Y:S04]  /*76260*/  STL.64 [R1+0x7368], R52 ;  /* 0x0073683401007387 */ /* 0x000fe80000100a00 */
[----:B------:R-:W-:Y:S04]  /*76270*/  STL.64 [R1+0x30], R24 ;  /* 0x0000301801007387 */ /* 0x000fe80000100a00 */
[----:B------:R0:W-:Y:S01]  /*76280*/  STL.64 [R1+0x38], R26 ;  /* 0x0000381a01007387 */ /* 0x0001e20000100a00 */
[----:B------:R-:W-:-:S02]  /*76290*/  IMAD.MOV.U32 R45, RZ, RZ, R12 ;  /* 0x000000ffff2d7224 */ /* 0x000fc400078e000c */
[----:B------:R-:W-:Y:S02]  /*762a0*/  IMAD.MOV.U32 R44, RZ, RZ, R13 ;  /* 0x000000ffff2c7224 */ /* 0x000fe400078e000d */
[----:B------:R-:W-:Y:S02]  /*762b0*/  IMAD.MOV.U32 R56, RZ, RZ, R14 ;  /* 0x000000ffff387224 */ /* 0x000fe400078e000e */
[----:B------:R-:W-:Y:S01]  /*762c0*/  IMAD.MOV.U32 R57, RZ, RZ, R15 ;  /* 0x000000ffff397224 */ /* 0x000fe200078e000f */
[----:B------:R-:W3:Y:S04]  /*762d0*/  LDL.LU.64 R12, [R1+0x80] ;  /* 0x00008000010c7983 */ /* 0x000ee80000300a00 */
[----:B------:R-:W3:Y:S01]  /*762e0*/  LDL.LU.64 R14, [R1+0x88] ;  /* 0x00008800010e7983 */ /* 0x000ee20000300a00 */
[----:B0-----:R-:W-:-:S02]  /*762f0*/  F2FP.F16.E4M3.UNPACK_B R26, R17 ;  /* 0x00000011ff1a723e */ /* 0x001fc400020006ff */
[----:B------:R-:W-:Y:S02]  /*76300*/  F2FP.F16.E4M3.UNPACK_B R27, R16 ;  /* 0x00000010ff1b723e */ /* 0x000fe400020006ff */
[----:B------:R-:W0:Y:S04]  /*76310*/  LDSM.16.M88.4 R16, [R3+UR4+0xc00] ;  /* 0x000c00040310783b */ /* 0x000e280008000200 */
[----:B------:R-:W-:Y:S01]  /*76320*/  STL.64 [R1+0x7370], R44 ;  /* 0x0073702c01007387 */ /* 0x000fe20000100a00 */
[----:B--2---:R-:W-:Y:S03]  /*76330*/  HMMA.16816.F32 R8, R28, R26, R8 ;  /* 0x0000001a1c08723c */ /* 0x004fe60000001808 */
[----:B0-----:R-:W-:Y:S01]  /*76340*/  STL.64 [R1+0x40], R16 ;  /* 0x0000401001007387 */ /* 0x001fe20000100a00 */
[----:B------:R-:W-:-:S03]  /*76350*/  IMAD.MOV.U32 R5, RZ, RZ, R16 ;  /* 0x000000ffff057224 */ /* 0x000fc600078e0010 */
[----:B------:R-:W-:Y:S01]  /*76360*/  STL.64 [R1+0x48], R18 ;  /* 0x0000481201007387 */ /* 0x000fe20000100a00 */
[----:B------:R-:W-:-:S03]  /*76370*/  IMAD.MOV.U32 R21, RZ, RZ, R17 ;  /* 0x000000ffff157224 */ /* 0x000fc600078e0011 */
[----:B------:R-:W0:Y:S08]  /*76380*/  LDSM.16.M88.4 R16, [R3+UR4+0xe00] ;  /* 0x000e00040310783b */ /* 0x000e300008000200 */
[----:B------:R-:W-:Y:S02]  /*76390*/  IMAD.MOV.U32 R58, RZ, RZ, R8 ;  /* 0x000000ffff3a7224 */ /* 0x000fe400078e0008 */
[----:B------:R-:W-:-:S02]  /*763a0*/  IMAD.MOV.U32 R59, RZ, RZ, R9 ;  /* 0x000000ffff3b7224 */ /* 0x000fc400078e0009 */
[----:B------:R-:W-:Y:S02]  /*763b0*/  IMAD.MOV.U32 R41, RZ, RZ, R10 ;  /* 0x000000ffff297224 */ /* 0x000fe400078e000a */
[----:B------:R-:W-:Y:S01]  /*763c0*/  IMAD.MOV.U32 R40, RZ, RZ, R11 ;  /* 0x000000ffff287224 */ /* 0x000fe200078e000b */
[----:B------:R-:W2:Y:S04]  /*763d0*/  LDL.LU.64 R8, [R1+0xe0] ;  /* 0x0000e00001087983 */ /* 0x000ea80000300a00 */
[----:B------:R-:W2:Y:S01]  /*763e0*/  LDL.LU.64 R10, [R1+0xe8] ;  /* 0x0000e800010a7983 */ /* 0x000ea20000300a00 */
[----:B------:R-:W-:Y:S02]  /*763f0*/  IMAD.MOV.U32 R2, RZ, RZ, R24 ;  /* 0x000000ffff027224 */ /* 0x000fe400078e0018 */
[----:B------:R-:W-:Y:S01]  /*76400*/  IMAD.MOV.U32 R6, RZ, RZ, R25 ;  /* 0x000000ffff067224 */ /* 0x000fe200078e0019 */
[----:B------:R-:W-:Y:S01]  /*76410*/  STL.64 [R1+0x7458], R40 ;  /* 0x0074582801007387 */ /* 0x000fe20000100a00 */
[----:B------:R-:W-:-:S02]  /*76420*/  F2FP.F16.E4M3.UNPACK_B R24, R4 ;  /* 0x00000004ff18723e */ /* 0x000fc400020006ff */
[----:B------:R-:W-:Y:S01]  /*76430*/  F2FP.F16.E4M3.UNPACK_B R25, R0 ;  /* 0x00000000ff19723e */ /* 0x000fe200020006ff */
[----:B------:R-:W-:Y:S04]  /*76440*/  STL.64 [R1+0x6ce8], R58 ;  /* 0x006ce83a01007387 */ /* 0x000fe80000100a00 */
[----:B------:R-:W-:Y:S04]  /*76450*/  STL.64 [R1+0x6ce0], R56 ;  /* 0x006ce03801007387 */ /* 0x000fe80000100a00 */
[----:B0-----:R0:W-:Y:S01]  /*76460*/  STL.64 [R1+0x60], R16 ;  /* 0x0000601001007387 */ /* 0x0011e20000100a00 */
[----:B------:R-:W-:-:S03]  /*76470*/  IMAD.MOV.U32 R4, RZ, RZ, R16 ;  /* 0x000000ffff047224 */ /* 0x000fc600078e0010 */
[----:B------:R1:W-:Y:S01]  /*76480*/  STL.64 [R1+0x68], R18 ;  /* 0x0000681201007387 */ /* 0x0003e20000100a00 */
[----:B------:R-:W-:-:S03]  /*76490*/  IMAD.MOV.U32 R0, RZ, RZ, R17 ;  /* 0x000000ffff007224 */ /* 0x000fc600078e0011 */
[----:B0-----:R-:W4:Y:S04]  /*764a0*/  LDL.LU.64 R16, [R1+0x120] ;  /* 0x0001200001107983 */ /* 0x001f280000300a00 */
[----:B-1----:R-:W4:Y:S01]  /*764b0*/  LDL.LU.64 R18, [R1+0x128] ;  /* 0x0001280001127983 */ /* 0x002f220000300a00 */
[----:B------:R-:W-:Y:S01]  /*764c0*/  F2FP.F16.E4M3.UNPACK_B R22, R2 ;  /* 0x00000002ff16723e */ /* 0x000fe200020006ff */
[----:B---3--:R-:W-:-:S15]  /*764d0*/  HMMA.16816.F32 R12, R28, R24, R12 ;  /* 0x000000181c0c723c */ /* 0x008fde000000180c */
[----:B------:R-:W-:-:S04]  /*764e0*/  NOP ;  /* 0x0000000000007918 */ /* 0x000fc80000000000 */
[----:B------:R-:W-:Y:S04]  /*764f0*/  STL.64 [R1+0x70], R12 ;  /* 0x0000700c01007387 */ /* 0x000fe80000100a00 */
[----:B------:R-:W-:Y:S04]  /*76500*/  STL.64 [R1+0x78], R14 ;  /* 0x0000780e01007387 */ /* 0x000fe80000100a00 */
[----:B------:R-:W0:Y:S04]  /*76510*/  LDSM.16.M88.4 R12, [R3+UR4+0x1000] ;  /* 0x00100004030c783b */ /* 0x000e280008000200 */
[----:B------:R-:W-:Y:S04]  /*76520*/  STL.64 [R1+0x75e8], R26 ;  /* 0x0075e81a01007387 */ /* 0x000fe80000100a00 */
[----:B------:R-:W-:Y:S01]  /*76530*/  STL.64 [R1+0x75e0], R24 ;  /* 0x0075e01801007387 */ /* 0x000fe20000100a00 */
[----:B------:R-:W-:-:S03]  /*76540*/  F2FP.F16.E4M3.UNPACK_B R23, R6 ;  /* 0x00000006ff17723e */ /* 0x000fc600020006ff */
[----:B------:R-:W1:Y:S04]  /*76550*/  LDSM.16.M88.4 R24, [R3+UR4+0x1200] ;  /* 0x001200040318783b */ /* 0x000e680008000200 */
[----:B0-----:R0:W-:Y:S01]  /*76560*/  STL.64 [R1+0x80], R12 ;  /* 0x0000800c01007387 */ /* 0x0011e20000100a00 */
[----:B------:R-:W-:-:S03]  /*76570*/  IMAD.MOV.U32 R7, RZ, RZ, R12 ;  /* 0x000000ffff077224 */ /* 0x000fc600078e000c */
[----:B------:R3:W-:Y:S01]  /*76580*/  STL.64 [R1+0x88], R14 ;  /* 0x0000880e01007387 */ /* 0x0007e20000100a00 */
[----:B------:R-:W-:-:S03]  /*76590*/  IMAD.MOV.U32 R2, RZ, RZ, R13 ;  /* 0x000000ffff027224 */ /* 0x000fc600078e000d */
[----:B0-----:R-:W4:Y:S04]  /*765a0*/  LDL.LU.64 R12, [R1+0x270] ;  /* 0x00027000010c7983 */ /* 0x001f280000300a00 */
[----:B---3--:R-:W3:Y:S01]  /*765b0*/  LDL.LU.64 R14, [R1+0x278] ;  /* 0x00027800010e7983 */ /* 0x008ee20000300a00 */
[----:B--2---:R-:W-:Y:S01]  /*765c0*/  HMMA.16816.F32 R8, R28, R22, R8 ;  /* 0x000000161c08723c */ /* 0x004fe20000001808 */
[----:B------:R-:W-:Y:S02]  /*765d0*/  F2FP.F16.E4M3.UNPACK_B R20, R5 ;  /* 0x00000005ff14723e */ /* 0x000fe400020006ff */
[----:B------:R-:W-:-:S15]  /*765e0*/  F2FP.F16.E4M3.UNPACK_B R21, R21 ;  /* 0x00000015ff15723e */ /* 0x000fde00020006ff */
[----:B------:R-:W-:Y:S01]  /*765f0*/  NOP ;  /* 0x0000000000007918 */ /* 0x000fe20000000000 */
[----:B------:R0:W-:Y:S04]  /*76600*/  STL.64 [R1+0x90], R8 ;  /* 0x0000900801007387 */ /* 0x0001e80000100a00 */
[----:B------:R2:W-:Y:S04]  /*76610*/  STL.64 [R1+0x98], R10 ;  /* 0x0000980a01007387 */ /* 0x0005e80000100a00 */
[----:B0-----:R-:W3:Y:S04]  /*76620*/  LDL.LU.64 R8, [R1+0x300] ;  /* 0x0003000001087983 */ /* 0x001ee80000300a00 */
[----:B--2---:R-:W2:Y:S01]  /*76630*/  LDL.LU.64 R10, [R1+0x308] ;  /* 0x00030800010a7983 */ /* 0x004ea20000300a00 */
[----:B----4-:R-:W-:Y:S03]  /*76640*/  HMMA.16816.F32 R16, R28, R20, R16 ;  /* 0x000000141c10723c */ /* 0x010fe60000001810 */
[----:B-1----:R0:W-:Y:S04]  /*76650*/  STL.64 [R1+0xa0], R24 ;  /* 0x0000a01801007387 */ /* 0x0021e80000100a00 */
[----:B------:R1:W-:Y:S04]  /*76660*/  STL.64 [R1+0xa8], R26 ;  /* 0x0000a81a01007387 */ /* 0x0003e80000100a00 */
[----:B------:R-:W-:Y:S04]  /*76670*/  STL.64 [R1+0x75d8], R22 ;  /* 0x0075d81601007387 */ /* 0x000fe80000100a00 */
[----:B------:R-:W-:Y:S01]  /*76680*/  STL.64 [R1+0x75d0], R20 ;  /* 0x0075d01401007387 */ /* 0x000fe20000100a00 */
[----:B------:R-:W-:-:S02]  /*76690*/  IMAD.MOV.U32 R6, RZ, RZ, R24 ;  /* 0x000000ffff067224 */ /* 0x000fc400078e0018 */
[----:B------:R-:W-:Y:S01]  /*766a0*/  IMAD.MOV.U32 R5, RZ, RZ, R25 ;  /* 0x000000ffff057224 */ /* 0x000fe200078e0019 */
[----:B------:R-:W4:Y:S04]  /*766b0*/  LDSM.16.M88.4 R20, [R3+UR4+0x1400] ;  /* 0x001400040314783b */ /* 0x000f280008000200 */
[----:B------:R-:W-:Y:S04]  /*766c0*/  STL.64 [R1+0xb0], R16 ;  /* 0x0000b01001007387 */ /* 0x000fe80000100a00 */
[----:B------:R1:W-:Y:S04]  /*766d0*/  STL.64 [R1+0xb8], R18 ;  /* 0x0000b81201007387 */ /* 0x0003e80000100a00 */
[----:B0-----:R-:W2:Y:S04]  /*766e0*/  LDL.LU.64 R24, [R1+0x490] ;  /* 0x0004900001187983 */ /* 0x001ea80000300a00 */
[----:B-1----:R-:W2:Y:S01]  /*766f0*/  LDL.LU.64 R26, [R1+0x498] ;  /* 0x00049800011a7983 */ /* 0x002ea20000300a00 */
[----:B------:R-:W-:-:S02]  /*76700*/  F2FP.F16.E4M3.UNPACK_B R18, R4 ;  /* 0x00000004ff12723e */ /* 0x000fc400020006ff */
[----:B------:R-:W-:Y:S01]  /*76710*/  F2FP.F16.E4M3.UNPACK_B R19, R0 ;  /* 0x00000000ff13723e */ /* 0x000fe200020006ff */
[----:B----4-:R0:W-:Y:S04]  /*76720*/  STL.64 [R1+0xc0], R20 ;  /* 0x0000c01401007387 */ /* 0x0101e80000100a00 */
[----:B------:R1:W-:Y:S01]  /*76730*/  STL.64 [R1+0xc8], R22 ;  /* 0x0000c81601007387 */ /* 0x0003e20000100a00 */
[----:B------:R-:W-:Y:S02]  /*76740*/  IMAD.MOV.U32 R4, RZ, RZ, R20 ;  /* 0x000000ffff047224 */ /* 0x000fe400078e0014 */
[----:B------:R-:W-:Y:S01]  /*76750*/  IMAD.MOV.U32 R0, RZ, RZ, R21 ;  /* 0x000000ffff007224 */ /* 0x000fe200078e0015 */
[----:B------:R-:W-:Y:S02]  /*76760*/  F2FP.F16.E4M3.UNPACK_B R16, R7 ;  /* 0x00000007ff10723e */ /* 0x000fe400020006ff */
[----:B------:R-:W-:Y:S01]  /*76770*/  F2FP.F16.E4M3.UNPACK_B R17, R2 ;  /* 0x00000002ff11723e */ /* 0x000fe200020006ff */
[----:B---3--:R-:W-:-:S15]  /*76780*/  HMMA.16816.F32 R12, R28, R18, R12 ;  /* 0x000000121c0c723c */ /* 0x008fde000000180c */
[----:B------:R-:W-:-:S04]  /*76790*/  NOP ;  /* 0x0000000000007918 */ /* 0x000fc80000000000 */
[----:B------:R-:W-:Y:S04]  /*767a0*/  STL.64 [R1+0xd0], R12 ;  /* 0x0000d00c01007387 */ /* 0x000fe80000100a00 */
[----:B------:R-:W-:Y:S04]  /*767b0*/  STL.64 [R1+0xd8], R14 ;  /* 0x0000d80e01007387 */ /* 0x000fe80000100a00 */
[----:B0-----:R-:W3:Y:S04]  /*767c0*/  LDL.LU.64 R20, [R1+0x4c0] ;  /* 0x0004c00001147983 */ /* 0x001ee80000300a00 */
[----:B-1----:R-:W3:Y:S04]  /*767d0*/  LDL.LU.64 R22, [R1+0x4c8] ;  /* 0x0004c80001167983 */ /* 0x002ee80000300a00 */
[----:B------:R-:W0:Y:S01]  /*767e0*/  LDSM.16.M88.4 R12, [R3+UR4+0x1600] ;  /* 0x00160004030c783b */ /* 0x000e220008000200 */
[----:B--2---:R-:W-:-:S15]  /*767f0*/  HMMA.16816.F32 R8, R28, R16, R8 ;  /* 0x000000101c08723c */ /* 0x004fde0000001808 */
[----:B------:R-:W-:-:S04]  /*76800*/  NOP ;  /* 0x0000000000007918 */ /* 0x000fc80000000000 */
[----:B------:R-:W-:Y:S04]  /*76810*/  STL.64 [R1+0x100], R8 ;  /* 0x0001000801007387 */ /* 0x000fe80000100a00 */
[----:B------:R-:W-:Y:S04]  /*76820*/  STL.64 [R1+0x108], R10 ;  /* 0x0001080a01007387 */ /* 0x000fe80000100a00 */
[----:B------:R-:W-:Y:S04]  /*76830*/  STL.64 [R1+0x75b8], R18 ;  /* 0x0075b81201007387 */ /* 0x000fe80000100a00 */
[----:B------:R-:W-:Y:S04]  /*76840*/  STL.64 [R1+0x75b0], R16 ;  /* 0x0075b01001007387 */ /* 0x000fe80000100a00 */
[----:B------:R-:W1:Y:S04]  /*76850*/  LDSM.16.M88.4 R16, [R3+UR4+0x1800] ;  /* 0x001800040310783b */ /* 0x000e680008000200 */
[----:B0-----:R-:W-:Y:S04]  /*76860*/  STL.64 [R1+0xe0], R12 ;  /* 0x0000e00c01007387 */ /* 0x001fe80000100a00 */
[----:B------:R0:W-:Y:S02]  /*76870*/  STL.64 [R1+0xe8], R14 ;  /* 0x0000e80e01007387 */ /* 0x0001e40000100a00 */
[----:B0-----:R-:W-:-:S02]  /*76880*/  F2FP.F16.E4M3.UNPACK_B R14, R6 ;  /* 0x00000006ff0e723e */ /* 0x001fc400020006ff */
[----:B------:R-:W-:-:S07]  /*76890*/  F2FP.F16.E4M3.UNPACK_B R15, R5 ;  /* 0x00000005ff0f723e */ /* 0x000fce00020006ff */
[----:B------:R-:W-:Y:S01]  /*768a0*/  HMMA.16816.F32 R24, R28, R14, R24 ;  /* 0x0000000e1c18723c */ /* 0x000fe20000001818 */
[----:B-1----:R-:W-:Y:S02]  /*768b0*/  IMAD.MOV.U32 R8, RZ, RZ, R16 ;  /* 0x000000ffff087224 */ /* 0x002fe400078e0010 */
[----:B------:R-:W-:-:S15]  /*768c0*/  IMAD.MOV.U32 R9, RZ, RZ, R17 ;  /* 0x000000ffff097224 */ /* 0x000fde00078e0011 */
[----:B------:R-:W-:Y:S01]  /*768d0*/  NOP ;  /* 0x0000000000007918 */ /* 0x000fe20000000000 */
[----:B------:R-:W-:Y:S04]  /*768e0*/  STL.64 [R1+0x130], R24 ;  /* 0x0001301801007387 */ /* 0x000fe80000100a00 */
[----:B------:R-:W-:Y:S04]  /*768f0*/  STL.64 [R1+0x138], R26 ;  /* 0x0001381a01007387 */ /* 0x000fe80000100a00 */
[----:B------:R-:W-:Y:S04]  /*76900*/  STL.64 [R1+0xf0], R16 ;  /* 0x0000f01001007387 */ /* 0x000fe80000100a00 */
[----:B------:R-:W-:Y:S04]  /*76910*/  STL.64 [R1+0xf8], R18 ;  /* 0x0000f81201007387 */ /* 0x000fe80000100a00 */
[----:B------:R-:W0:Y:S01]  /*76920*/  LDSM.16.M88.4 R16, [R3+UR4+0x1a00] ;  /* 0x001a00040310783b */ /* 0x000e220008000200 */
[----:B------:R-:W-:-:S02]  /*76930*/  IMAD.MOV.U32 R10, RZ, RZ, R12 ;  /* 0x000000ffff0a7224 */ /* 0x000fc400078e000c */
[----:B------:R-:W-:Y:S01]  /*76940*/  IMAD.MOV.U32 R2, RZ, RZ, R13 ;  /* 0x000000ffff027224 */ /* 0x000fe200078e000d */
[----:B------:R-:W-:Y:S02]  /*76950*/  F2FP.F16.E4M3.UNPACK_B R12, R4 ;  /* 0x00000004ff0c723e */ /* 0x000fe400020006ff */
[----:B------:R-:W-:Y:S01]  /*76960*/  F2FP.F16.E4M3.UNPACK_B R13, R0 ;  /* 0x00000000ff0d723e */ /* 0x000fe200020006ff */
[----:B0-----:R-:W-:Y:S01]  /*76970*/  STL.64 [R1+0x110], R16 ;  /* 0x0001101001007387 */ /* 0x001fe20000100a00 */
[----:B------:R-:W-:-:S03]  /*76980*/  IMAD.MOV.U32 R6, RZ, RZ, R16 ;  /* 0x000000ffff067224 */ /* 0x000fc600078e0010 */
[----:B------:R3:W-:Y:S01]  /*76990*/  STL.64 [R1+0x118], R18 ;  /* 0x0001181201007387 */ /* 0x0007e20000100a00 */
[----:B------:R-:W-:-:S03]  /*769a0*/  IMAD.MOV.U32 R7, RZ, RZ, R17 ;  /* 0x000000ffff077224 */ /* 0x000fc600078e0011 */
[----:B------:R-:W2:Y:S04]  /*769b0*/  LDL.LU.64 R48, [R1+0x4f0] ;  /* 0x0004f00001307983 */ /* 0x000ea80000300a00 */
[----:B------:R-:W2:Y:S01]  /*769c0*/  LDL.LU.64 R50, [R1+0x4f8] ;  /* 0x0004f80001327983 */ /* 0x000ea20000300a00 */
[----:B------:R-:W-:Y:S01]  /*769d0*/  F2FP.F16.E4M3.UNPACK_B R11, R2 ;  /* 0x00000002ff0b723e */ /* 0x000fe200020006ff */
[----:B---3--:R-:W-:-:S15]  /*769e0*/  HMMA.16816.F32 R16, R28, R12, R20 ;  /* 0x0000000c1c10723c */ /* 0x008fde0000001814 */
[----:B------:R-:W-:-:S04]  /*769f0*/  NOP ;  /* 0x0000000000007918 */ /* 0x000fc80000000000 */
[----:B------:R-:W-:Y:S04]  /*76a00*/  STL.64 [R1+0x150], R16 ;  /* 0x0001501001007387 */ /* 0x000fe80000100a00 */
[----:B------:R-:W-:Y:S04]  /*76a10*/  STL.64 [R1+0x158], R18 ;  /* 0x0001581201007387 */ /* 0x000fe80000100a00 */
[----:B------:R-:W3:Y:S04]  /*76a20*/  LDL.LU.64 R24, [R1+0x520] ;  /* 0x0005200001187983 */ /* 0x000ee80000300a00 */
[----:B------:R-:W3:Y:S04]  /*76a30*/  LDL.LU.64 R26, [R1+0x528] ;  /* 0x00052800011a7983 */ /* 0x000ee80000300a00 */
[----:B------:R-:W4:Y:S04]  /*76a40*/  LDL.LU R46, [R1+0x414] ;  /* 0x00041400012e7983 */ /* 0x000f280000300800 */
[----:B------:R-:W0:Y:S04]  /*76a50*/  LDSM.16.M88.4 R16, [R3+UR4+0x1c00] ;  /* 0x001c00040310783b */ /* 0x000e280008000200 */
[----:B------:R-:W4:Y:S04]  /*76a60*/  LDL.LU R43, [R1+0x410] ;  /* 0x00041000012b7983 */ /* 0x000f280000300800 */
[----:B------:R-:W4:Y:S04]  /*76a70*/  LDL.LU R42, [R1+0x41c] ;  /* 0x00041c00012a7983 */ /* 0x000f280000300800 */
[----:B------:R-:W4:Y:S04]  /*76a80*/  LDL.LU R39, [R1+0x418] ;  /* 0x0004180001277983 */ /* 0x000f280000300800 */
[----:B------:R-:W4:Y:S04]  /*76a90*/  LDL.LU R60, [R1+0x434] ;  /* 0x00043400013c7983 */ /* 0x000f280000300800 */
[----:B------:R-:W4:Y:S04]  /*76aa0*/  LDL.LU R38, [R1+0x430] ;  /* 0x0004300001267983 */ /* 0x000f280000300800 */
[----:B------:R-:W4:Y:S04]  /*76ab0*/  LDL.LU R61, [R1+0x43c] ;  /* 0x00043c00013d7983 */ /* 0x000f280000300800 */
[----:B------:R-:W4:Y:S04]  /*76ac0*/  LDL.LU R0, [R1+0x438] ;  /* 0x0004380001007983 */ /* 0x000f280000300800 */
[----:B------:R-:W-:Y:S04]  /*76ad0*/  STL.64 [R1+0x75a0], R14 ;  /* 0x0075a00e01007387 */ /* 0x000fe80000100a00 */
[----:B------:R-:W-:Y:S04]  /*76ae0*/  STL.64 [R1+0x7598], R12 ;  /* 0x0075980c01007387 */ /* 0x000fe80000100a00 */
[----:B------:R-:W1:Y:S04]  /*76af0*/  LDSM.16.M88.4 R12, [R3+UR4+0x1e00] ;  /* 0x001e0004030c783b */ /* 0x000e680008000200 */
[----:B0-----:R0:W-:Y:S04]  /*76b00*/  STL.64 [R1+0x120], R16 ;  /* 0x0001201001007387 */ /* 0x0011e80000100a00 */
[----:B------:R0:W-:Y:S04]  /*76b10*/  STL.64 [R1+0x128], R18 ;  /* 0x0001281201007387 */ /* 0x0001e80000100a00 */
[----:B------:R-:W4:Y:S04]  /*76b20*/  LDL.LU.64 R20, [R1+0x550] ;  /* 0x0005500001147983 */ /* 0x000f280000300a00 */
[----:B------:R-:W4:Y:S01]  /*76b30*/  LDL.LU.64 R22, [R1+0x558] ;  /* 0x0005580001167983 */ /* 0x000f220000300a00 */
[----:B------:R-:W-:-:S02]  /*76b40*/  IMAD.MOV.U32 R4, RZ, RZ, R16 ;  /* 0x000000ffff047224 */ /* 0x000fc400078e0010 */
[----:B------:R-:W-:Y:S02]  /*76b50*/  IMAD.MOV.U32 R5, RZ, RZ, R17 ;  /* 0x000000ffff057224 */ /* 0x000fe400078e0011 */
[----:B0-----:R-:W4:Y:S04]  /*76b60*/  LDL.LU.64 R16, [R1+0x580] ;  /* 0x0005800001107983 */ /* 0x001f280000300a00 */
[----:B------:R-:W4:Y:S04]  /*76b70*/  LDL.LU.64 R18, [R1+0x588] ;  /* 0x0005880001127983 */ /* 0x000f280000300a00 */
[----:B-1----:R0:W-:Y:S01]  /*76b80*/  STL.64 [R1+0x140], R12 ;  /* 0x0001400c01007387 */ /* 0x0021e20000100a00 */
[----:B------:R-:W-:-:S03]  /*76b90*/  IMAD.MOV.U32 R2, RZ, RZ, R12 ;  /* 0x000000ffff027224 */ /* 0x000fc600078e000c */
[----:B------:R1:W-:Y:S01]  /*76ba0*/  STL.64 [R1+0x148], R14 ;  /* 0x0001480e01007387 */ /* 0x0003e20000100a00 */
[----:B------:R-:W-:-:S03]  /*76bb0*/  IMAD.MOV.U32 R3, RZ, RZ, R13 ;  /* 0x000000ffff037224 */ /* 0x000fc600078e000d */
[----:B0-----:R-:W4:Y:S04]  /*76bc0*/  LDL.LU.64 R12, [R1+0x460] ;  /* 0x00046000010c7983 */ /* 0x001f280000300a00 */
[----:B-1----:R-:W4:Y:S01]  /*76bd0*/  LDL.LU.64 R14, [R1+0x468] ;  /* 0x00046800010e7983 */ /* 0x002f220000300a00 */
[----:B------:R-:W-:Y:S02]  /*76be0*/  F2FP.F16.E4M3.UNPACK_B R10, R10 ;  /* 0x0000000aff0a723e */ /* 0x000fe400020006ff */
[----:B------:R-:W-:Y:S02]  /*76bf0*/  F2FP.F16.E4M3.UNPACK_B R8, R8 ;  /* 0x00000008ff08723e */ /* 0x000fe400020006ff */
[----:B------:R-:W-:Y:S02]  /*76c00*/  F2FP.F16.E4M3.UNPACK_B R9, R9 ;  /* 0x00000009ff09723e */ /* 0x000fe400020006ff */
[----:B------:R-:W-:-:S02]  /*76c10*/  F2FP.F16.E4M3.UNPACK_B R6, R6 ;  /* 0x00000006ff06723e */ /* 0x000fc400020006ff */
[----:B------:R-:W-:Y:S02]  /*76c20*/  F2FP.F16.E4M3.UNPACK_B R7, R7 ;  /* 0x00000007ff07723e */ /* 0x000fe400020006ff */
[----:B------:R-:W-:Y:S02]  /*76c30*/  F2FP.F16.E4M3.UNPACK_B R4, R4 ;  /* 0x00000004ff04723e */ /* 0x000fe400020006ff */
[----:B------:R-:W-:Y:S02]  /*76c40*/  F2FP.F16.E4M3.UNPACK_B R5, R5 ;  /* 0x00000005ff05723e */ /* 0x000fe400020006ff */
[----:B------:R-:W-:Y:S02]  /*76c50*/  F2FP.F16.E4M3.UNPACK_B R2, R2 ;  /* 0x00000002ff02723e */ /* 0x000fe400020006ff */
[----:B------:R-:W-:Y:S01]  /*76c60*/  F2FP.F16.E4M3.UNPACK_B R3, R3 ;  /* 0x00000003ff03723e */ /* 0x000fe200020006ff */
[----:B--2---:R-:W-:-:S15]  /*76c70*/  HMMA.16816.F32 R48, R28, R10, R48 ;  /* 0x0000000a1c30723c */ /* 0x004fde0000001830 */
[----:B------:R-:W-:-:S04]  /*76c80*/  NOP ;  /* 0x0000000000007918 */ /* 0x000fc80000000000 */
[----:B------:R-:W-:Y:S04]  /*76c90*/  STL.64 [R1+0x160], R48 ;  /* 0x0001603001007387 */ /* 0x000fe80000100a00 */
[----:B------:R-:W-:Y:S04]  /*76ca0*/  STL.64 [R1+0x168], R50 ;  /* 0x0001683201007387 */ /* 0x000fe80000100a00 */
[----:B------:R-:W-:Y:S04]  /*76cb0*/  STL.64 [R1+0x7588], R10 ;  /* 0x0075880a01007387 */ /* 0x000fe80000100a00 */
[----:B------:R4:W-:Y:S01]  /*76cc0*/  STL.64 [R1+0x7580], R8 ;  /* 0x0075800801007387 */ /* 0x0009e20000100a00 */
[----:B---3--:R-:W-:-:S15]  /*76cd0*/  HMMA.16816.F32 R24, R28, R8, R24 ;  /* 0x000000081c18723c */ /* 0x008fde0000001818 */
[----:B------:R-:W-:-:S04]  /*76ce0*/  NOP ;  /* 0x0000000000007918 */ /* 0x000fc80000000000 */
[----:B------:R-:W-:Y:S04]  /*76cf0*/  STL.64 [R1+0x170], R24 ;  /* 0x0001701801007387 */ /* 0x000fe80000100a00 */
[----:B------:R-:W-:Y:S01]  /*76d00*/  STL.64 [R1+0x178], R26 ;  /* 0x0001781a01007387 */ /* 0x000fe20000100a00 */
[C---:B----4-:R-:W-:Y:S08]  /*76d10*/  HMMA.16816.F32 R8, R28.reuse, R6, R20 ;  /* 0x000000061c08723c */ /* 0x050ff00000001814 */
[C---:B------:R-:W-:Y:S08]  /*76d20*/  HMMA.16816.F32 R16, R28.reuse, R4, R16 ;  /* 0x000000041c10723c */ /* 0x040ff00000001810 */
[----:B------:R-:W-:Y:S03]  /*76d30*/  HMMA.16816.F32 R12, R28, R2, R12 ;  /* 0x000000021c0c723c */ /* 0x000fe6000000180c */
[----:B------:R0:W-:Y:S04]  /*76d40*/  STL.64 [R1+0x220], R8 ;  /* 0x0002200801007387 */ /* 0x0001e80000100a00 */
[----:B------:R1:W-:Y:S04]  /*76d50*/  STL.64 [R1+0x228], R10 ;  /* 0x0002280a01007387 */ /* 0x0003e80000100a00 */
[----:B0-----:R-:W2:Y:S04]  /*76d60*/  LDL.LU.64 R8, [R1+0x1390] ;  /* 0x0013900001087983 */ /* 0x001ea80000300a00 */
[----:B-1----:R-:W2:Y:S04]  /*76d70*/  LDL.LU.64 R10, [R1+0x1398] ;  /* 0x00139800010a7983 */ /* 0x002ea80000300a00 */
[----:B------:R-:W-:Y:S04]  /*76d80*/  STL.64 [R1+0xb80], R16 ;  /* 0x000b801001007387 */ /* 0x000fe80000100a00 */
[----:B------:R-:W-:Y:S04]  /*76d90*/  STL.64 [R1+0xb88], R18 ;  /* 0x000b881201007387 */ /* 0x000fe80000100a00 */
[----:B------:R-:W-:Y:S04]  /*76da0*/  STL.64 [R1+0x7578], R6 ;  /* 0x0075780601007387 */ /* 0x000fe80000100a00 */
[----:B------:R0:W-:Y:S04]  /*76db0*/  STL.64 [R1+0x7570], R4 ;  /* 0x0075700401007387 */ /* 0x0001e80000100a00 */
[----:B0-----:R-:W3:Y:S04]  /*76dc0*/  LDL.LU.64 R4, [R1+0x1370] ;  /* 0x0013700001047983 */ /* 0x001ee80000300a00 */
[----:B------:R-:W3:Y:S04]  /*76dd0*/  LDL.LU.64 R6, [R1+0x1378] ;  /* 0x0013780001067983 */ /* 0x000ee80000300a00 */
[----:B------:R-:W-:Y:S04]  /*76de0*/  STL.64 [R1+0x210], R12 ;  /* 0x0002100c01007387 */ /* 0x000fe80000100a00 */
[----:B------:R-:W-:Y:S04]  /*76df0*/  STL.64 [R1+0x218], R14 ;  /* 0x0002180e01007387 */ /* 0x000fe80000100a00 */
[----:B------:R-:W4:Y:S04]  /*76e00*/  LDL.LU R51, [R1+0x454] ;  /* 0x0004540001337983 */ /* 0x000f280000300800 */
[----:B----4-:R-:W-:Y:S04]  /*76e10*/  STL [R1+0x7590], R51 ;  /* 0x0075903301007387 */ /* 0x010fe80000100800 */
[----:B------:R-:W4:Y:S04]  /*76e20*/  LDL.LU R55, [R1+0x450] ;  /* 0x0004500001377983 */ /* 0x000f280000300800 */
[----:B------:R-:W4:Y:S01]  /*76e30*/  LDL.LU R54, [R1+0x45c] ;  /* 0x00045c0001367983 */ /* 0x000f220000300800 */
[----:B------:R-:W-:-:S02]  /*76e40*/  IMAD R29, R39, 0x100, R42 ;  /* 0x00000100271d7824 */ /* 0x000fc400078e022a */
[----:B------:R-:W-:Y:S02]  /*76e50*/  IMAD R30, R38, 0x100, R60 ;  /* 0x00000100261e7824 */ /* 0x000fe400078e023c */
[----:B------:R-:W-:Y:S02]  /*76e60*/  IMAD R28, R43, 0x100, R46 ;  /* 0x000001002b1c7824 */ /* 0x000fe400078e022e */
[----:B------:R-:W-:Y:S01]  /*76e70*/  IMAD R31, R0, 0x100, R61 ;  /* 0x00000100001f7824 */ /* 0x000fe200078e023d */
[----:B------:R-:W-:Y:S02]  /*76e80*/  F2FP.F16.E4M3.UNPACK_B R29, R29 ;  /* 0x0000001dff1d723e */ /* 0x000fe400020006ff */
[----:B------:R-:W-:Y:S02]  /*76e90*/  F2FP.F16.E4M3.UNPACK_B R30, R30 ;  /* 0x0000001eff1e723e */ /* 0x000fe400020006ff */
[----:B------:R-:W-:Y:S02]  /*76ea0*/  F2FP.F16.E4M3.UNPACK_B R28, R28 ;  /* 0x0000001cff1c723e */ /* 0x000fe400020006ff */
[----:B------:R-:W-:-:S07]  /*76eb0*/  F2FP.F16.E4M3.UNPACK_B R31, R31 ;  /* 0x0000001fff1f723e */ /* 0x000fce00020006ff */
[C---:B--2---:R-:W-:Y:S01]  /*76ec0*/  HMMA.16816.F32 R8, R28.reuse, R36, R8 ;  /* 0x000000241c08723c */ /* 0x044fe20000001808 */
[----:B----4-:R-:W-:Y:S04]  /*76ed0*/  STL.64 [R1+0x75a8], R54 ;  /* 0x0075a83601007387 */ /* 0x010fe80000100a00 */
[----:B------:R-:W2:Y:S04]  /*76ee0*/  LDL.LU R39, [R1+0x458] ;  /* 0x0004580001277983 */ /* 0x000ea80000300800 */
[----:B------:R-:W4:Y:S04]  /*76ef0*/  LDL.LU R60, [R1+0x474] ;  /* 0x00047400013c7983 */ /* 0x000f280000300800 */
[----:B------:R-:W2:Y:S06]  /*76f00*/  LDL.LU R38, [R1+0x470] ;  /* 0x0004700001267983 */ /* 0x000eac0000300800 */
[----:B------:R-:W-:Y:S04]  /*76f10*/  STL.64 [R1+0xb70], R8 ;  /* 0x000b700801007387 */ /* 0x000fe80000100a00 */
[----:B------:R-:W-:Y:S01]  /*76f20*/  STL.64 [R1+0xb78], R10 ;  /* 0x000b780a01007387 */ /* 0x000fe20000100a00 */
[C---:B---3--:R-:W-:Y:S03]  /*76f30*/  HMMA.16816.F32 R4, R28.reuse, R34, R4 ;  /* 0x000000221c04723c */ /* 0x048fe60000001804 */
[----:B--2---:R-:W-:Y:S04]  /*76f40*/  STL.64 [R1+0x75c8], R38 ;  /* 0x0075c82601007387 */ /* 0x004fe80000100a00 */
[----:B------:R0:W-:Y:S04]  /*76f50*/  STL.64 [R1+0x75c0], R36 ;  /* 0x0075c02401007387 */ /* 0x0001e80000100a00 */
[----:B------:R-:W2:Y:S04]  /*76f60*/  LDL.LU R61, [R1+0x47c] ;  /* 0x00047c00013d7983 */ /* 0x000ea80000300800 */
[----:B------:R-:W2:Y:S04]  /*76f70*/  LDL.LU R0, [R1+0x478] ;  /* 0x0004780001007983 */ /* 0x000ea80000300800 */
[----:B------:R-:W3:Y:S04]  /*76f80*/  LDL.LU.64 R24, [R1+0x1350] ;  /* 0x0013500001187983 */ /* 0x000ee80000300a00 */
[----:B------:R-:W3:Y:S04]  /*76f90*/  LDL.LU.64 R26, [R1+0x1358] ;  /* 0x00135800011a7983 */ /* 0x000ee80000300a00 */
[----:B------:R1:W-:Y:S04]  /*76fa0*/  STL.64 [R1+0xb60], R4 ;  /* 0x000b600401007387 */ /* 0x0003e80000100a00 */
[----:B------:R0:W-:Y:S04]  /*76fb0*/  STL.64 [R1+0xb68], R6 ;  /* 0x000b680601007387 */ /* 0x0001e80000100a00 */
[----:B------:R-:W2:Y:S04]  /*76fc0*/  LDL.LU.64 R20, [R1+0x1330] ;  /* 0x0013300001147983 */ /* 0x000ea80000300a00 */
[----:B------:R-:W2:Y:S04]  /*76fd0*/  LDL.LU.64 R22, [R1+0x1338] ;  /* 0x0013380001167983 */ /* 0x000ea80000300a00 */
[----:B------:R-:W2:Y:S04]  /*76fe0*/  LDL.LU.64 R56, [R1+0x1310] ;  /* 0x0013100001387983 */ /* 0x000ea80000300a00 */
[----:B------:R-:W2:Y:S04]  /*76ff0*/  LDL.LU.64 R58, [R1+0x1318] ;  /* 0x00131800013a7983 */ /* 0x000ea80000300a00 */
[----:B0-----:R-:W2:Y:S04]  /*77000*/  LDL.LU.64 R36, [R1+0x12f0] ;  /* 0x0012f00001247983 */ /* 0x001ea80000300a00 */
[----:B------:R-:W2:Y:S04]  /*77010*/  LDL.LU.64 R38, [R1+0x12f8] ;  /* 0x0012f80001267983 */ /* 0x000ea80000300a00 */
        /* <DEDUP_REMOVED lines=10> */
[----:B-1----:R-:W2:Y:S04]  /*770c0*/  LDL.LU.64 R4, [R1+0x1240] ;  /* 0x0012400001047983 */ /* 0x002ea80000300a00 */
[----:B------:R-:W2:Y:S04]  /*770d0*/  LDL.LU.64 R6, [R1+0x1248] ;  /* 0x0012480001067983 */ /* 0x000ea80000300a00 */
[----:B------:R-:W2:Y:S04]  /*770e0*/  LDL.LU.64 R44, [R1+0x1200] ;  /* 0x00120000012c7983 */ /* 0x000ea80000300a00 */
[----:B------:R-:W2:Y:S04]  /*770f0*/  LDL.LU.64 R46, [R1+0x1208] ;  /* 0x00120800012e7983 */ /* 0x000ea80000300a00 */
[----:B------:R-:W2:Y:S04]  /*77100*/  LDL.LU.64 R40, [R1+0x11e0] ;  /* 0x0011e00001287983 */ /* 0x000ea80000300a00 */
[----:B------:R-:W2:Y:S01]  /*77110*/  LDL.LU.64 R42, [R1+0x11e8] ;  /* 0x0011e800012a7983 */ /* 0x000ea20000300a00 */
[----:B---3--:R-:W-:-:S15]  /*77120*/  HMMA.16816.F32 R24, R28, R32, R24 ;  /* 0x000000201c18723c */ /* 0x008fde0000001818 */
[----:B------:R-:W-:-:S04]  /*77130*/  NOP ;  /* 0x0000000000007918 */ /* 0x000fc80000000000 */
[----:B------:R-:W-:Y:S04]  /*77140*/  STL.64 [R1+0xb50], R24 ;  /* 0x000b501801007387 */ /* 0x000fe80000100a00 */
[----:B------:R0:W-:Y:S04]  /*77150*/  STL.64 [R1+0xb58], R26 ;  /* 0x000b581a01007387 */ /* 0x0001e80000100a00 */
[----:B0-----:R-:W2:Y:S04]  /*77160*/  LDL.LU.64 R26, [R1+0x75e8] ;  /* 0x0075e800011a7983 */ /* 0x001ea80000300a00 */
[----:B------:R-:W3:Y:S01]  /*77170*/  LDL.LU.64 R24, [R1+0x75e0] ;  /* 0x0075e00001187983 */ /* 0x000ee20000300a00 */
[----:B--2---:R-:W-:-:S15]  /*77180*/  HMMA.16816.F32 R20, R28, R26, R20 ;  /* 0x0000001a1c14723c */ /* 0x004fde0000001814 */
[----:B------:R-:W-:-:S04]  /*77190*/  NOP ;  /* 0x0000000000007918 */ /* 0x000fc80000000000 */
[----:B------:R-:W-:Y:S04]  /*771a0*/  STL.64 [R1+0xb40], R20 ;  /* 0x000b401401007387 */ /* 0x000fe80000100a00 */
[----:B------:R0:W-:Y:S04]  /*771b0*/  STL.64 [R1+0xb48], R22 ;  /* 0x000b481601007387 */ /* 0x0001e80000100a00 */
[----:B0-----:R-:W2:Y:S04]  /*771c0*/  LDL.LU.64 R22, [R1+0x75d8] ;  /* 0x0075d80001167983 */ /* 0x001ea80000300a00 */
[----:B------:R-:W4:Y:S01]  /*771d0*/  LDL.LU.64 R20, [R1+0x75d0] ;  /* 0x0075d00001147983 */ /* 0x000f220000300a00 */
[----:B---3--:R-:W-:-:S15]  /*771e0*/  HMMA.16816.F32 R56, R28, R24, R56 ;  /* 0x000000181c38723c */ /* 0x008fde0000001838 */
[----:B------:R-:W-:-:S04]  /*771f0*/  NOP ;  /* 0x0000000000007918 */ /* 0x000fc80000000000 */
[----:B------:R0:W-:Y:S04]  /*77200*/  STL.64 [R1+0xb30], R56 ;  /* 0x000b303801007387 */ /* 0x0001e80000100a00 */
[----:B------:R1:W-:Y:S04]  /*77210*/  STL.64 [R1+0xb38], R58 ;  /* 0x000b383a01007387 */ /* 0x0003e80000100a00 */
[----:B0-----:R-:W3:Y:S04]  /*77220*/  LDL.LU.64 R56, [R1+0x440] ;  /* 0x0004400001387983 */ /* 0x001ee80000300a00 */
[----:B-1----:R-:W3:Y:S01]  /*77230*/  LDL.LU.64 R58, [R1+0x448] ;  /* 0x00044800013a7983 */ /* 0x002ee20000300a00 */
[C---:B--2---:R-:W-:Y:S08]  /*77240*/  HMMA.16816.F32 R36, R28.reuse, R22, R36 ;  /* 0x000000161c24723c */ /* 0x044ff00000001824 */
[C---:B----4-:R-:W-:Y:S11]  /*77250*/  HMMA.16816.F32 R16, R28.reuse, R20, R16 ;  /* 0x000000141c10723c */ /* 0x050ff60000001810 */
[----:B------:R-:W-:Y:S04]  /*77260*/  STL.64 [R1+0xb20], R36 ;  /* 0x000b202401007387 */ /* 0x000fe80000100a00 */
[----:B------:R0:W-:Y:S04]  /*77270*/  STL.64 [R1+0xb28], R38 ;  /* 0x000b282601007387 */ /* 0x0001e80000100a00 */
[----:B0-----:R-:W2:Y:S04]  /*77280*/  LDL.LU.64 R38, [R1+0x75c8] ;  /* 0x0075c80001267983 */ /* 0x001ea80000300a00 */
[----:B------:R-:W4:Y:S04]  /*77290*/  LDL.LU.64 R36, [R1+0x75c0] ;  /* 0x0075c00001247983 */ /* 0x000f280000300a00 */
[----:B------:R-:W-:Y:S04]  /*772a0*/  STL.64 [R1+0xb10], R16 ;  /* 0x000b101001007387 */ /* 0x000fe80000100a00 */
[----:B------:R0:W-:Y:S04]  /*772b0*/  STL.64 [R1+0xb18], R18 ;  /* 0x000b181201007387 */ /* 0x0001e80000100a00 */
[----:B0-----:R-:W2:Y:S04]  /*772c0*/  LDL.LU.64 R18, [R1+0x75b8] ;  /* 0x0075b80001127983 */ /* 0x001ea80000300a00 */
[----:B------:R-:W3:Y:S01]  /*772d0*/  LDL.LU.64 R16, [R1+0x75b0] ;  /* 0x0075b00001107983 */ /* 0x000ee20000300a00 */
[C---:B--2---:R-:W-:Y:S08]  /*772e0*/  HMMA.16816.F32 R52, R28.reuse, R18, R52 ;  /* 0x000000121c34723c */ /* 0x044ff00000001834 */
[C---:B---3--:R-:W-:Y:S11]  /*772f0*/  HMMA.16816.F32 R12, R28.reuse, R16, R12 ;  /* 0x000000101c0c723c */ /* 0x048ff6000000180c */
[----:B------:R-:W-:Y:S04]  /*77300*/  STL.64 [R1+0xb00], R52 ;  /* 0x000b003401007387 */ /* 0x000fe80000100a00 */
[----:B------:R0:W-:Y:S04]  /*77310*/  STL.64 [R1+0xb08], R54 ;  /* 0x000b083601007387 */ /* 0x0001e80000100a00 */
[----:B0-----:R-:W2:Y:S04]  /*77320*/  LDL.LU.64 R54, [R1+0x75a8] ;  /* 0x0075a80001367983 */ /* 0x001ea80000300a00 */
[----:B------:R-:W-:Y:S04]  /*77330*/  STL.64 [R1+0xaf0], R12 ;  /* 0x000af00c01007387 */ /* 0x000fe80000100a00 */
[----:B------:R0:W-:Y:S04]  /*77340*/  STL.64 [R1+0xaf8], R14 ;  /* 0x000af80e01007387 */ /* 0x0001e80000100a00 */
[----:B0-----:R-:W3:Y:S04]  /*77350*/  LDL.LU.64 R14, [R1+0x75a0] ;  /* 0x0075a000010e7983 */ /* 0x001ee80000300a00 */
[----:B------:R-:W2:Y:S01]  /*77360*/  LDL.LU.64 R12, [R1+0x7598] ;  /* 0x00759800010c7983 */ /* 0x000ea20000300a00 */
[C---:B---3--:R-:W-:Y:S08]  /*77370*/  HMMA.16816.F32 R48, R28.reuse, R14, R48 ;  /* 0x0000000e1c30723c */ /* 0x048ff00000001830 */
[C---:B--2---:R-:W-:Y:S11]  /*77380*/  HMMA.16816.F32 R8, R28.reuse, R12, R8 ;  /* 0x0000000c1c08723c */ /* 0x044ff60000001808 */
[----:B------:R-:W-:Y:S04]  /*77390*/  STL.64 [R1+0xae0], R48 ;  /* 0x000ae03001007387 */ /* 0x000fe80000100a00 */
[----:B------:R0:W-:Y:S04]  /*773a0*/  STL.64 [R1+0xae8], R50 ;  /* 0x000ae83201007387 */ /* 0x0001e80000100a00 */
[----:B0-----:R-:W2:Y:S04]  /*773b0*/  LDL.LU R51, [R1+0x7590] ;  /* 0x0075900001337983 */ /* 0x001ea80000300800 */
[----:B------:R-:W-:Y:S04]  /*773c0*/  STL.64 [R1+0xad0], R8 ;  /* 0x000ad00801007387 */ /* 0x000fe80000100a00 */
[----:B------:R0:W-:Y:S04]  /*773d0*/  STL.64 [R1+0xad8], R10 ;  /* 0x000ad80a01007387 */ /* 0x0001e80000100a00 */
[----:B0-----:R-:W3:Y:S04]  /*773e0*/  LDL.LU.64 R10, [R1+0x7588] ;  /* 0x00758800010a7983 */ /* 0x001ee80000300a00 */
[----:B------:R-:W2:Y:S04]  /*773f0*/  LDL.LU.64 R8, [R1+0x7580] ;  /* 0x0075800001087983 */ /* 0x000ea80000300a00 */
[----:B------:R-:W-:Y:S04]  /*77400*/  STL.64 [R1+0x7568], R14 ;  /* 0x0075680e01007387 */ /* 0x000fe80000100a00 */
[----:B------:R0:W-:Y:S04]  /*77410*/  STL.64 [R1+0x7560], R12 ;  /* 0x0075600c01007387 */ /* 0x0001e80000100a00 */
[----:B0-----:R-:W2:Y:S04]  /*77420*/  LDL.LU.64 R12, [R1+0x1220] ;  /* 0x00122000010c7983 */ /* 0x001ea80000300a00 */
[----:B------:R-:W2:Y:S01]  /*77430*/  LDL.LU.64 R14, [R1+0x1228] ;  /* 0x00122800010e7983 */ /* 0x000ea20000300a00 */
[----:B---3--:R-:W-:-:S15]  /*77440*/  HMMA.16816.F32 R4, R28, R10, R4 ;  /* 0x0000000a1c04723c */ /* 0x008fde0000001804 */
[----:B------:R-:W-:-:S04]  /*77450*/  NOP ;  /* 0x0000000000007918 */ /* 0x000fc80000000000 */
[----:B------:R-:W-:Y:S04]  /*77460*/  STL.64 [R1+0xac0], R4 ;  /* 0x000ac00401007387 */ /* 0x000fe80000100a00 */
[----:B------:R0:W-:Y:S04]  /*77470*/  STL.64 [R1+0xac8], R6 ;  /* 0x000ac80601007387 */ /* 0x0001e80000100a00 */
[----:B0-----:R-:W3:Y:S04]  /*77480*/  LDL.LU.64 R6, [R1+0x7578] ;  /* 0x0075780001067983 */ /* 0x001ee80000300a00 */
[----:B------:R-:W4:Y:S01]  /*77490*/  LDL.LU.64 R4, [R1+0x7570] ;  /* 0x0075700001047983 */ /* 0x000f220000300a00 */
[----:B--2---:R-:W-:-:S15]  /*774a0*/  HMMA.16816.F32 R12, R28, R8, R12 ;  /* 0x000000081c0c723c */ /* 0x004fde000000180c */
[----:B------:R-:W-:-:S04]  /*774b0*/  NOP ;  /* 0x0000000000007918 */ /* 0x000fc80000000000 */
[----:B------:R-:W-:Y:S04]  /*774c0*/  STL.64 [R1+0xab0], R12 ;  /* 0x000ab00c01007387 */ /* 0x000fe80000100a00 */
[----:B------:R4:W-:Y:S01]  /*774d0*/  STL.64 [R1+0xab8], R14 ;  /* 0x000ab80e01007387 */ /* 0x0009e20000100a00 */
[C---:B---3--:R-:W-:Y:S08]  /*774e0*/  HMMA.16816.F32 R44, R28.reuse, R6, R44 ;  /* 0x000000061c2c723c */ /* 0x048ff0000000182c */
[C---:B----4-:R-:W-:Y:S11]  /*774f0*/  HMMA.16816.F32 R12, R28.reuse, R4, R40 ;  /* 0x000000041c0c723c */ /* 0x050ff60000001828 */
[----:B------:R0:W-:Y:S04]  /*77500*/  STL.64 [R1+0xaa0], R44 ;  /* 0x000aa02c01007387 */ /* 0x0001e80000100a00 */
[----:B------:R1:W-:Y:S04]  /*77510*/  STL.64 [R1+0xaa8], R46 ;  /* 0x000aa82e01007387 */ /* 0x0003e80000100a00 */
[----:B0-----:R-:W2:Y:S04]  /*77520*/  LDL.LU.64 R44, [R1+0x11c0] ;  /* 0x0011c000012c7983 */ /* 0x001ea80000300a00 */
[----:B-1----:R-:W2:Y:S04]  /*77530*/  LDL.LU.64 R46, [R1+0x11c8] ;  /* 0x0011c800012e7983 */ /* 0x002ea80000300a00 */
[----:B------:R-:W-:Y:S04]  /*77540*/  STL.64 [R1+0xa90], R12 ;  /* 0x000a900c01007387 */ /* 0x000fe80000100a00 */
[----:B------:R0:W-:Y:S04]  /*77550*/  STL.64 [R1+0xa98], R14 ;  /* 0x000a980e01007387 */ /* 0x0001e80000100a00 */
[----:B------:R-:W3:Y:S04]  /*77560*/  LDL.LU.64 R40, [R1+0x11a0] ;  /* 0x0011a00001287983 */ /* 0x000ee80000300a00 */
[----:B------:R-:W3:Y:S01]  /*77570*/  LDL.LU.64 R42, [R1+0x11a8] ;  /* 0x0011a800012a7983 */ /* 0x000ee20000300a00 */
[----:B0-----:R-:W-:Y:S01]  /*77580*/  HMMA.16816.F32 R12, R28, R2, R56 ;  /* 0x000000021c0c723c */ /* 0x001fe20000001838 */
[----:B------:R-:W-:-:S02]  /*77590*/  IMAD R28, R55, 0x100, R51 ;  /* 0x00000100371c7824 */ /* 0x000fc400078e0233 */
[----:B------:R-:W-:-:S15]  /*775a0*/  IMAD R29, R39, 0x100, R54 ;  /* 0x00000100271d7824 */ /* 0x000fde00078e0236 */
[----:B------:R-:W-:Y:S01]  /*775b0*/  NOP ;  /* 0x0000000000007918 */ /* 0x000fe20000000000 */
[----:B------:R0:W-:Y:S04]  /*775c0*/  STL.64 [R1+0x200], R12 ;  /* 0x0002000c01007387 */ /* 0x0001e80000100a00 */
[----:B------:R1:W-:Y:S04]  /*775d0*/  STL.64 [R1+0x208], R14 ;  /* 0x0002080e01007387 */ /* 0x0003e80000100a00 */
[----:B------:R-:W4:Y:S04]  /*775e0*/  LDL.LU.64 R52, [R1+0x1180] ;  /* 0x0011800001347983 */ /* 0x000f280000300a00 */
[----:B------:R-:W4:Y:S04]  /*775f0*/  LDL.LU.64 R54, [R1+0x1188] ;  /* 0x0011880001367983 */ /* 0x000f280000300a00 */
[----:B------:R-:W4:Y:S04]  /*77600*/  LDL.LU.64 R48, [R1+0x1160] ;  /* 0x0011600001307983 */ /* 0x000f280000300a00 */
[----:B------:R-:W4:Y:S04]  /*77610*/  LDL.LU.64 R50, [R1+0x1168] ;  /* 0x0011680001327983 */ /* 0x000f280000300a00 */
[----:B0-----:R-:W4:Y:S04]  /*77620*/  LDL.LU.64 R12, [R1+0x1140] ;  /* 0x00114000010c7983 */ /* 0x001f280000300a00 */
[----:B-1----:R-:W4:Y:S01]  /*77630*/  LDL.LU.64 R14, [R1+0x1148] ;  /* 0x00114800010e7983 */ /* 0x002f220000300a00 */
[----:B------:R-:W-:-:S02]  /*77640*/  IMAD R30, R38, 0x100, R60 ;  /* 0x00000100261e7824 */ /* 0x000fc400078e023c */
[----:B------:R-:W-:Y:S01]  /*77650*/  IMAD R31, R0, 0x100, R61 ;  /* 0x00000100001f7824 */ /* 0x000fe200078e023d */
[----:B------:R-:W-:Y:S02]  /*77660*/  F2FP.F16.E4M3.UNPACK_B R28, R28 ;  /* 0x0000001cff1c723e */ /* 0x000fe400020006ff */
[----:B------:R-:W-:Y:S02]  /*77670*/  F2FP.F16.E4M3.UNPACK_B R29, R29 ;  /* 0x0000001dff1d723e */ /* 0x000fe400020006ff */
[----:B------:R-:W-:Y:S02]  /*77680*/  F2FP.F16.E4M3.UNPACK_B R30, R30 ;  /* 0x0000001eff1e723e */ /* 0x000fe400020006ff */
[----:B------:R-:W-:-:S07]  /*77690*/  F2FP.F16.E4M3.UNPACK_B R31, R31 ;  /* 0x0000001fff1f723e */ /* 0x000fce00020006ff */
[C---:B--2---:R-:W-:Y:S08]  /*776a0*/  HMMA.16816.F32 R56, R28.reuse, R36, R44 ;  /* 0x000000241c38723c */ /* 0x044ff0000000182c */
[C---:B---3--:R-:W-:Y:S01]  /*776b0*/  HMMA.16816.F32 R40, R28.reuse, R34, R40 ;  /* 0x000000221c28723c */ /* 0x048fe20000001828 */
[----:B------:R-:W2:Y:S10]  /*776c0*/  LDL.LU.64 R44, [R1+0x1120] ;  /* 0x00112000012c7983 */ /* 0x000eb40000300a00 */
[----:B------:R-:W-:Y:S04]  /*776d0*/  STL.64 [R1+0xa80], R56 ;  /* 0x000a803801007387 */ /* 0x000fe80000100a00 */
[----:B------:R-:W-:Y:S04]  /*776e0*/  STL.64 [R1+0xa88], R58 ;  /* 0x000a883a01007387 */ /* 0x000fe80000100a00 */
[----:B------:R-:W2:Y:S04]  /*776f0*/  LDL.LU.64 R46, [R1+0x1128] ;  /* 0x00112800012e7983 */ /* 0x000ea80000300a00 */
[----:B------:R0:W-:Y:S04]  /*77700*/  STL.64 [R1+0xa70], R40 ;  /* 0x000a702801007387 */ /* 0x0001e80000100a00 */
[----:B------:R1:W-:Y:S04]  /*77710*/  STL.64 [R1+0xa78], R42 ;  /* 0x000a782a01007387 */ /* 0x0003e80000100a00 */
[----:B0-----:R-:W3:Y:S04]  /*77720*/  LDL.LU.64 R40, [R1+0x1100] ;  /* 0x0011000001287983 */ /* 0x001ee80000300a00 */
[----:B-1----:R-:W3:Y:S01]  /*77730*/  LDL.LU.64 R42, [R1+0x1108] ;  /* 0x00110800012a7983 */ /* 0x002ee20000300a00 */
[C---:B----4-:R-:W-:Y:S08]  /*77740*/  HMMA.16816.F32 R52, R28.reuse, R32, R52 ;  /* 0x000000201c34723c */ /* 0x050ff00000001834 */
[C---:B------:R-:W-:Y:S01]  /*77750*/  HMMA.16816.F32 R48, R28.reuse, R26, R48 ;  /* 0x0000001a1c30723c */ /* 0x040fe20000001830 */
[----:B------:R-:W-:Y:S04]  /*77760*/  STL.64 [R1+0x7558], R34 ;  /* 0x0075582201007387 */ /* 0x000fe80000100a00 */
[----:B------:R0:W-:Y:S03]  /*77770*/  STL.64 [R1+0x7550], R32 ;  /* 0x0075502001007387 */ /* 0x0001e60000100a00 */
[C---:B0-----:R-:W-:Y:S03]  /*77780*/  HMMA.16816.F32 R32, R28.reuse, R24, R12 ;  /* 0x000000181c20723c */ /* 0x041fe6000000180c */
[----:B------:R0:W-:Y:S04]  /*77790*/  STL.64 [R1+0xa60], R52 ;  /* 0x000a603401007387 */ /* 0x0001e80000100a00 */
[----:B------:R1:W-:Y:S04]  /*777a0*/  STL.64 [R1+0xa68], R54 ;  /* 0x000a683601007387 */ /* 0x0003e80000100a00 */
[----:B------:R-:W4:Y:S04]  /*777b0*/  LDL.LU.64 R12, [R1+0x10c0] ;  /* 0x0010c000010c7983 */ /* 0x000f280000300a00 */
[----:B------:R-:W-:Y:S04]  /*777c0*/  STL.64 [R1+0xa50], R48 ;  /* 0x000a503001007387 */ /* 0x000fe80000100a00 */
[----:B------:R-:W-:Y:S04]  /*777d0*/  STL.64 [R1+0xa58], R50 ;  /* 0x000a583201007387 */ /* 0x000fe80000100a00 */
[----:B------:R-:W4:Y:S04]  /*777e0*/  LDL.LU.64 R14, [R1+0x10c8] ;  /* 0x0010c800010e7983 */ /* 0x000f280000300a00 */
[----:B------:R-:W-:Y:S04]  /*777f0*/  STL.64 [R1+0xa40], R32 ;  /* 0x000a402001007387 */ /* 0x000fe80000100a00 */
[----:B------:R-:W-:Y:S04]  /*77800*/  STL.64 [R1+0xa48], R34 ;  /* 0x000a482201007387 */ /* 0x000fe80000100a00 */
[----:B------:R-:W4:Y:S04]  /*77810*/  LDL.LU.64 R56, [R1+0x10b0] ;  /* 0x0010b00001387983 */ /* 0x000f280000300a00 */
[----:B------:R-:W4:Y:S04]  /*77820*/  LDL.LU.64 R58, [R1+0x10b8] ;  /* 0x0010b800013a7983 */ /* 0x000f280000300a00 */
[----:B0-----:R-:W4:Y:S04]  /*77830*/  LDL.LU.64 R52, [R1+0x1090] ;  /* 0x0010900001347983 */ /* 0x001f280000300a00 */
[----:B-1----:R-:W4:Y:S04]  /*77840*/  LDL.LU.64 R54, [R1+0x1098] ;  /* 0x0010980001367983 */ /* 0x002f280000300a00 */
[----:B------:R-:W-:Y:S04]  /*77850*/  STL.64 [R1+0x7548], R26 ;  /* 0x0075481a01007387 */ /* 0x000fe80000100a00 */
[----:B------:R0:W-:Y:S04]  /*77860*/  STL.64 [R1+0x7540], R24 ;  /* 0x0075401801007387 */ /* 0x0001e80000100a00 */
[----:B0-----:R-:W4:Y:S04]  /*77870*/  LDL.LU.64 R24, [R1+0x10e0] ;  /* 0x0010e00001187983 */ /* 0x001f280000300a00 */
[----:B------:R-:W4:Y:S04]  /*77880*/  LDL.LU.64 R26, [R1+0x10e8] ;  /* 0x0010e800011a7983 */ /* 0x000f280000300a00 */
[----:B------:R-:W4:Y:S01]  /*77890*/  LDL.LU.64 R48, [R1+0x1070] ;  /* 0x0010700001307983 */ /* 0x000f220000300a00 */
[C---:B--2---:R-:W-:Y:S08]  /*778a0*/  HMMA.16816.F32 R44, R28.reuse, R22, R44 ;  /* 0x000000161c2c723c */ /* 0x044ff0000000182c */
[C---:B---3--:R-:W-:Y:S11]  /*778b0*/  HMMA.16816.F32 R32, R28.reuse, R20, R40 ;  /* 0x000000141c20723c */ /* 0x048ff60000001828 */
[----:B------:R0:W-:Y:S04]  /*778c0*/  STL.64 [R1+0xa30], R44 ;  /* 0x000a302c01007387 */ /* 0x0001e80000100a00 */
[----:B------:R1:W-:Y:S04]  /*778d0*/  STL.64 [R1+0xa38], R46 ;  /* 0x000a382e01007387 */ /* 0x0003e80000100a00 */
[----:B------:R-:W2:Y:S01]  /*778e0*/  LDL.LU.64 R50, [R1+0x1078] ;  /* 0x0010780001327983 */ /* 0x000ea20000300a00 */
[C---:B----4-:R-:W-:Y:S03]  /*778f0*/  HMMA.16816.F32 R12, R28.reuse, R16, R12 ;  /* 0x000000101c0c723c */ /* 0x050fe6000000180c */
[----:B------:R3:W-:Y:S04]  /*77900*/  STL.64 [R1+0xa20], R32 ;  /* 0x000a202001007387 */ /* 0x0007e80000100a00 */
[----:B------:R4:W-:Y:S04]  /*77910*/  STL.64 [R1+0xa28], R34 ;  /* 0x000a282201007387 */ /* 0x0009e80000100a00 */
[----:B0-----:R-:W2:Y:S04]  /*77920*/  LDL.LU.64 R44, [R1+0x1050] ;  /* 0x00105000012c7983 */ /* 0x001ea80000300a00 */
[----:B-1----:R-:W2:Y:S04]  /*77930*/  LDL.LU.64 R46, [R1+0x1058] ;  /* 0x00105800012e7983 */ /* 0x002ea80000300a00 */
[----:B------:R-:W2:Y:S04]  /*77940*/  LDL.LU.64 R40, [R1+0x1030] ;  /* 0x0010300001287983 */ /* 0x000ea80000300a00 */
[----:B------:R-:W2:Y:S04]  /*77950*/  LDL.LU.64 R42, [R1+0x1038] ;  /* 0x00103800012a7983 */ /* 0x000ea80000300a00 */
[----:B---3--:R-:W3:Y:S04]  /*77960*/  LDL.LU.64 R32, [R1+0x1010] ;  /* 0x0010100001207983 */ /* 0x008ee80000300a00 */
[----:B----4-:R-:W3:Y:S01]  /*77970*/  LDL.LU.64 R34, [R1+0x1018] ;  /* 0x0010180001227983 */ /* 0x010ee20000300a00 */
[----:B------:R-:W-:-:S15]  /*77980*/  HMMA.16816.F32 R24, R28, R18, R24 ;  /* 0x000000121c18723c */ /* 0x000fde0000001818 */
[----:B------:R-:W-:-:S04]  /*77990*/  NOP ;  /* 0x0000000000007918 */ /* 0x000fc80000000000 */
[----:B------:R0:W-:Y:S04]  /*779a0*/  STL.64 [R1+0xa10], R24 ;  /* 0x000a101801007387 */ /* 0x0001e80000100a00 */
[----:B------:R1:W-:Y:S04]  /*779b0*/  STL.64 [R1+0xa18], R26 ;  /* 0x000a181a01007387 */ /* 0x0003e80000100a00 */
[----:B0-----:R-:W4:Y:S04]  /*779c0*/  LDL.LU.64 R24, [R1+0x420] ;  /* 0x0004200001187983 */ /* 0x001f280000300a00 */
[----:B-1----:R-:W4:Y:S04]  /*779d0*/  LDL.LU.64 R26, [R1+0x428] ;  /* 0x00042800011a7983 */ /* 0x002f280000300a00 */
[----:B------:R-:W-:Y:S04]  /*779e0*/  STL.64 [R1+0xa00], R12 ;  /* 0x000a000c01007387 */ /* 0x000fe80000100a00 */
[----:B------:R0:W-:Y:S04]  /*779f0*/  STL.64 [R1+0xa08], R14 ;  /* 0x000a080e01007387 */ /* 0x0001e80000100a00 */
[----:B0-----:R-:W3:Y:S04]  /*77a00*/  LDL.LU.64 R14, [R1+0x7568] ;  /* 0x00756800010e7983 */ /* 0x001ee80000300a00 */
[----:B------:R-:W4:Y:S04]  /*77a10*/  LDL.LU.64 R12, [R1+0x7560] ;  /* 0x00756000010c7983 */ /* 0x000f280000300a00 */
[----:B------:R-:W4:Y:S01]  /*77a20*/  LDL.LU R39, [R1+0x4a8] ;  /* 0x0004a80001277983 */ /* 0x000f220000300800 */
[C---:B--2---:R-:W-:Y:S08]  /*77a30*/  HMMA.16816.F32 R48, R28.reuse, R10, R48 ;  /* 0x0000000a1c30723c */ /* 0x044ff00000001830 */
[C---:B------:R-:W-:Y:S08]  /*77a40*/  HMMA.16816.F32 R44, R28.reuse, R8, R44 ;  /* 0x000000081c2c723c */ /* 0x040ff0000000182c */
[C---:B------:R-:W-:Y:S08]  /*77a50*/  HMMA.16816.F32 R40, R28.reuse, R6, R40 ;  /* 0x000000061c28723c */ /* 0x040ff00000001828 */
[C---:B---3--:R-:W-:Y:S08]  /*77a60*/  HMMA.16816.F32 R56, R28.reuse, R14, R56 ;  /* 0x0000000e1c38723c */ /* 0x048ff00000001838 */
[C---:B----4-:R-:W-:Y:S11]  /*77a70*/  HMMA.16816.F32 R52, R28.reuse, R12, R52 ;  /* 0x0000000c1c34723c */ /* 0x050ff60000001834 */
[----:B------:R-:W-:Y:S04]  /*77a80*/  STL.64 [R1+0x9f0], R56 ;  /* 0x0009f03801007387 */ /* 0x000fe80000100a00 */
[----:B------:R-:W-:Y:S04]  /*77a90*/  STL.64 [R1+0x9f8], R58 ;  /* 0x0009f83a01007387 */ /* 0x000fe80000100a00 */
[----:B------:R-:W2:Y:S04]  /*77aa0*/  LDL.LU R60, [R1+0x4d4] ;  /* 0x0004d400013c7983 */ /* 0x000ea80000300800 */
[----:B------:R-:W-:Y:S04]  /*77ab0*/  STL.64 [R1+0x9e0], R52 ;  /* 0x0009e03401007387 */ /* 0x000fe80000100a00 */
[----:B------:R-:W-:Y:S04]  /*77ac0*/  STL.64 [R1+0x9e8], R54 ;  /* 0x0009e83601007387 */ /* 0x000fe80000100a00 */
[----:B------:R-:W2:Y:S04]  /*77ad0*/  LDL.LU R38, [R1+0x4d0] ;  /* 0x0004d00001267983 */ /* 0x000ea80000300800 */
[----:B------:R-:W3:Y:S04]  /*77ae0*/  LDL.LU R61, [R1+0x4dc] ;  /* 0x0004dc00013d7983 */ /* 0x000ee80000300800 */
[----:B------:R-:W3:Y:S04]  /*77af0*/  LDL.LU R0, [R1+0x4d8] ;  /* 0x0004d80001007983 */ /* 0x000ee80000300800 */
[----:B------:R-:W-:Y:S04]  /*77b00*/  STL.64 [R1+0x7528], R10 ;  /* 0x0075280a01007387 */ /* 0x000fe80000100a00 */
[----:B------:R-:W-:Y:S04]  /*77b10*/  STL.64 [R1+0x9d0], R48 ;  /* 0x0009d03001007387 */ /* 0x000fe80000100a00 */
[----:B------:R-:W-:Y:S04]  /*77b20*/  STL.64 [R1+0x9d8], R50 ;  /* 0x0009d83201007387 */ /* 0x000fe80000100a00 */
[----:B------:R0:W-:Y:S04]  /*77b30*/  STL.64 [R1+0x7520], R8 ;  /* 0x0075200801007387 */ /* 0x0001e80000100a00 */
[----:B------:R-:W-:Y:S04]  /*77b40*/  STL.64 [R1+0x9c0], R44 ;  /* 0x0009c02c01007387 */ /* 0x000fe80000100a00 */
[----:B------:R-:W-:Y:S04]  /*77b50*/  STL.64 [R1+0x9c8], R46 ;  /* 0x0009c82e01007387 */ /* 0x000fe80000100a00 */
[----:B------:R-:W-:Y:S04]  /*77b60*/  STL.64 [R1+0x7538], R6 ;  /* 0x0075380601007387 */ /* 0x000fe80000100a00 */
[----:B------:R-:W-:Y:S04]  /*77b70*/  STL.64 [R1+0x9b0], R40 ;  /* 0x0009b02801007387 */ /* 0x000fe80000100a00 */
[----:B------:R-:W-:Y:S04]  /*77b80*/  STL.64 [R1+0x9b8], R42 ;  /* 0x0009b82a01007387 */ /* 0x000fe80000100a00 */
[----:B------:R1:W-:Y:S01]  /*77b90*/  STL.64 [R1+0x7530], R4 ;  /* 0x0075300401007387 */ /* 0x0003e20000100a00 */
[C---:B0-----:R-:W-:Y:S08]  /*77ba0*/  HMMA.16816.F32 R8, R28.reuse, R4, R32 ;  /* 0x000000041c08723c */ /* 0x041ff00000001820 */
[----:B-1----:R-:W-:Y:S11]  /*77bb0*/  HMMA.16816.F32 R4, R28, R2, R24 ;  /* 0x000000021c04723c */ /* 0x002ff60000001818 */
[----:B------:R0:W-:Y:S04]  /*77bc0*/  STL.64 [R1+0x9a0], R8 ;  /* 0x0009a00801007387 */ /* 0x0001e80000100a00 */
[----:B------:R1:W-:Y:S04]  /*77bd0*/  STL.64 [R1+0x9a8], R10 ;  /* 0x0009a80a01007387 */ /* 0x0003e80000100a00 */
[----:B------:R-:W4:Y:S04]  /*77be0*/  LDL.LU R29, [R1+0x4a4] ;  /* 0x0004a400011d7983 */ /* 0x000f280000300800 */
[----:B------:R-:W4:Y:S04]  /*77bf0*/  LDL.LU R30, [R1+0x4a0] ;  /* 0x0004a000011e7983 */ /* 0x000f280000300800 */
[----:B------:R0:W-:Y:S04]  /*77c00*/  STL.64 [R1+0x1f0], R4 ;  /* 0x0001f00401007387 */ /* 0x0001e80000100a00 */
[----:B------:R0:W-:Y:S04]  /*77c10*/  STL.64 [R1+0x1f8], R6 ;  /* 0x0001f80601007387 */ /* 0x0001e80000100a00 */
[----:B------:R-:W3:Y:S04]  /*77c20*/  LDL.LU R31, [R1+0x4ac] ;  /* 0x0004ac00011f7983 */ /* 0x000ee80000300800 */
[----:B------:R-:W3:Y:S04]  /*77c30*/  LDL.LU.64 R32, [R1+0xff0] ;  /* 0x000ff00001207983 */ /* 0x000ee80000300a00 */
        /* <DEDUP_REMOVED lines=13> */
[----:B0-----:R-:W3:Y:S04]  /*77d10*/  LDL.LU.64 R8, [R1+0x2b40] ;  /* 0x002b400001087983 */ /* 0x001ee80000300a00 */
[----:B-1----:R-:W3:Y:S04]  /*77d20*/  LDL.LU.64 R10, [R1+0x2b48] ;  /* 0x002b4800010a7983 */ /* 0x002ee80000300a00 */
[----:B------:R-:W3:Y:S04]  /*77d30*/  LDL.LU.64 R4, [R1+0x2b30] ;  /* 0x002b300001047983 */ /* 0x000ee80000300a00 */
[----:B------:R-:W3:Y:S01]  /*77d40*/  LDL.LU.64 R6, [R1+0x2b38] ;  /* 0x002b380001067983 */ /* 0x000ee20000300a00 */
[----:B----4-:R-:W-:-:S02]  /*77d50*/  IMAD R28, R30, 0x100, R29 ;  /* 0x000001001e1c7824 */ /* 0x010fc400078e021d */
[----:B--2---:R-:W-:Y:S02]  /*77d60*/  IMAD R30, R38, 0x100, R60 ;  /* 0x00000100261e7824 */ /* 0x004fe400078e023c */
[----:B---3--:R-:W-:Y:S02]  /*77d70*/  IMAD R29, R39, 0x100, R31 ;  /* 0x00000100271d7824 */ /* 0x008fe400078e021f */
[----:B------:R-:W-:Y:S01]  /*77d80*/  IMAD R31, R0, 0x100, R61 ;  /* 0x00000100001f7824 */ /* 0x000fe200078e023d */
[----:B------:R-:W-:Y:S02]  /*77d90*/  F2FP.F16.E4M3.UNPACK_B R28, R28 ;  /* 0x0000001cff1c723e */ /* 0x000fe400020006ff */
[----:B------:R-:W-:Y:S02]  /*77da0*/  F2FP.F16.E4M3.UNPACK_B R30, R30 ;  /* 0x0000001eff1e723e */ /* 0x000fe400020006ff */
[----:B------:R-:W-:Y:S02]  /*77db0*/  F2FP.F16.E4M3.UNPACK_B R29, R29 ;  /* 0x0000001dff1d723e */ /* 0x000fe400020006ff */
[----:B------:R-:W-:-:S07]  /*77dc0*/  F2FP.F16.E4M3.UNPACK_B R31, R31 ;  /* 0x0000001fff1f723e */ /* 0x000fce00020006ff */
[----:B------:R-:W-:-:S15]  /*77dd0*/  HMMA.16816.F32 R32, R28, R36, R32 ;  /* 0x000000241c20723c */ /* 0x000fde0000001820 */
        /* <DEDUP_REMOVED lines=13> */
[----:B------:R-:W-:Y:S04]  /*77eb0*/  STL.64 [R1+0x970], R56 ;  /* 0x0009703801007387 */ /* 0x000fe80000100a00 */
[----:B------:R2:W-:Y:S02]  /*77ec0*/  STL.64 [R1+0x978], R58 ;  /* 0x0009783a01007387 */ /* 0x0005e40000100a00 */
[C---:B--2---:R-:W-:Y:S08]  /*77ed0*/  HMMA.16816.F32 R56, R28.reuse, R26, R52 ;  /* 0x0000001a1c38723c */ /* 0x044ff00000001834 */
[C---:B----4-:R-:W-:Y:S08]  /*77ee0*/  HMMA.16816.F32 R52, R28.reuse, R24, R48 ;  /* 0x000000181c34723c */ /* 0x050ff00000001830 */
[C---:B------:R-:W-:Y:S08]  /*77ef0*/  HMMA.16816.F32 R48, R28.reuse, R22, R44 ;  /* 0x000000161c30723c */ /* 0x040ff0000000182c */
[C---:B------:R-:W-:Y:S08]  /*77f00*/  HMMA.16816.F32 R44, R28.reuse, R20, R40 ;  /* 0x000000141c2c723c */ /* 0x040ff00000001828 */
[C---:B------:R-:W-:Y:S08]  /*77f10*/  HMMA.16816.F32 R40, R28.reuse, R18, R8 ;  /* 0x000000121c28723c */ /* 0x040ff00000001808 */
[C---:B------:R-:W-:Y:S01]  /*77f20*/  HMMA.16816.F32 R8, R28.reuse, R16, R4 ;  /* 0x000000101c08723c */ /* 0x040fe20000001804 */
[----:B------:R-:W-:Y:S04]  /*77f30*/  STL.64 [R1+0x960], R56 ;  /* 0x0009603801007387 */ /* 0x000fe80000100a00 */
[----:B------:R-:W-:Y:S04]  /*77f40*/  STL.64 [R1+0x968], R58 ;  /* 0x0009683a01007387 */ /* 0x000fe80000100a00 */
[----:B------:R-:W-:Y:S04]  /*77f50*/  STL.64 [R1+0x950], R52 ;  /* 0x0009503401007387 */ /* 0x000fe80000100a00 */
[----:B------:R-:W-:Y:S04]  /*77f60*/  STL.64 [R1+0x958], R54 ;  /* 0x0009583601007387 */ /* 0x000fe80000100a00 */
[----:B------:R-:W-:Y:S04]  /*77f70*/  STL.64 [R1+0x940], R48 ;  /* 0x0009403001007387 */ /* 0x000fe80000100a00 */
[----:B------:R-:W-:Y:S04]  /*77f80*/  STL.64 [R1+0x948], R50 ;  /* 0x0009483201007387 */ /* 0x000fe80000100a00 */
[----:B------:R-:W-:Y:S04]  /*77f90*/  STL.64 [R1+0x930], R44 ;  /* 0x0009302c01007387 */ /* 0x000fe80000100a00 */
[----:B------:R-:W-:Y:S04]  /*77fa0*/  STL.64 [R1+0x938], R46 ;  /* 0x0009382e01007387 */ /* 0x000fe80000100a00 */
[----:B------:R-:W2:Y:S04]  /*77fb0*/  LDL.LU.64 R4, [R1+0x2b20] ;  /* 0x002b200001047983 */ /* 0x000ea80000300a00 */
[----:B------:R-:W-:Y:S04]  /*77fc0*/  STL.64 [R1+0x920], R40 ;  /* 0x0009202801007387 */ /* 0x000fe80000100a00 */
[----:B------:R-:W-:Y:S04]  /*77fd0*/  STL.64 [R1+0x928], R42 ;  /* 0x0009282a01007387 */ /* 0x000fe80000100a00 */
[----:B------:R-:W2:Y:S04]  /*77fe0*/  LDL.LU.64 R6, [R1+0x2b28] ;  /* 0x002b280001067983 */ /* 0x000ea80000300a00 */
[----:B------:R0:W-:Y:S04]  /*77ff0*/  STL.64 [R1+0x910], R8 ;  /* 0x0009100801007387 */ /* 0x0001e80000100a00 */
[----:B------:R1:W-:Y:S04]  /*78000*/  STL.64 [R1+0x918], R10 ;  /* 0x0009180a01007387 */ /* 0x0003e80000100a00 */
[----:B0-----:R-:W3:Y:S04]  /*78010*/  LDL.LU.64 R8, [R1+0x2b10] ;  /* 0x002b100001087983 */ /* 0x001ee80000300a00 */
[----:B-1----:R-:W3:Y:S04]  /*78020*/  LDL.LU.64 R10, [R1+0x2b18] ;  /* 0x002b1800010a7983 */ /* 0x002ee80000300a00 */
[----:B------:R-:W4:Y:S04]  /*78030*/  LDL.LU.64 R52, [R1+0x2af0] ;  /* 0x002af00001347983 */ /* 0x000f280000300a00 */
[----:B------:R-:W4:Y:S04]  /*78040*/  LDL.LU.64 R54, [R1+0x2af8] ;  /* 0x002af80001367983 */ /* 0x000f280000300a00 */
[----:B------:R-:W4:Y:S04]  /*78050*/  LDL.LU.64 R48, [R1+0x2ae0] ;  /* 0x002ae00001307983 */ /* 0x000f280000300a00 */
[----:B------:R-:W4:Y:S04]  /*78060*/  LDL.LU.64 R50, [R1+0x2ae8] ;  /* 0x002ae80001327983 */ /* 0x000f280000300a00 */
[----:B------:R-:W4:Y:S04]  /*78070*/  LDL.LU.64 R44, [R1+0x2ac0] ;  /* 0x002ac000012c7983 */ /* 0x000f280000300a00 */
[----:B------:R-:W4:Y:S04]  /*78080*/  LDL.LU.64 R46, [R1+0x2ac8] ;  /* 0x002ac800012e7983 */ /* 0x000f280000300a00 */
[----:B------:R-:W4:Y:S04]  /*78090*/  LDL.LU.64 R40, [R1+0x400] ;  /* 0x0004000001287983 */ /* 0x000f280000300a00 */
[----:B------:R-:W4:Y:S04]  /*780a0*/  LDL.LU.64 R42, [R1+0x408] ;  /* 0x00040800012a7983 */ /* 0x000f280000300a00 */
[----:B------:R-:W4:Y:S04]  /*780b0*/  LDL.LU R57, [R1+0x504] ;  /* 0x0005040001397983 */ /* 0x000f280000300800 */
[----:B------:R-:W4:Y:S04]  /*780c0*/  LDL.LU R58, [R1+0x500] ;  /* 0x00050000013a7983 */ /* 0x000f280000300800 */
[----:B------:R-:W4:Y:S04]  /*780d0*/  LDL.LU R59, [R1+0x50c] ;  /* 0x00050c00013b7983 */ /* 0x000f280000300800 */
[----:B------:R-:W4:Y:S04]  /*780e0*/  LDL.LU R39, [R1+0x508] ;  /* 0x0005080001277983 */ /* 0x000f280000300800 */
[----:B------:R-:W4:Y:S04]  /*780f0*/  LDL.LU R60, [R1+0x534] ;  /* 0x00053400013c7983 */ /* 0x000f280000300800 */
[----:B------:R-:W4:Y:S04]  /*78100*/  LDL.LU R38, [R1+0x530] ;  /* 0x0005300001267983 */ /* 0x000f280000300800 */
[----:B------:R-:W4:Y:S04]  /*78110*/  LDL.LU R61, [R1+0x53c] ;  /* 0x00053c00013d7983 */ /* 0x000f280000300800 */
[----:B------:R-:W4:Y:S01]  /*78120*/  LDL.LU R0, [R1+0x538] ;  /* 0x0005380001007983 */ /* 0x000f220000300800 */
[C---:B--2---:R-:W-:Y:S08]  /*78130*/  HMMA.16816.F32 R4, R28.reuse, R14, R4 ;  /* 0x0000000e1c04723c */ /* 0x044ff00000001804 */
[C---:B---3--:R-:W-:Y:S11]  /*78140*/  HMMA.16816.F32 R8, R28.reuse, R12, R8 ;  /* 0x0000000c1c08723c */ /* 0x048ff60000001808 */
[----:B------:R-:W-:Y:S04]  /*78150*/  STL.64 [R1+0x900], R4 ;  /* 0x0009000401007387 */ /* 0x000fe80000100a00 */
[----:B------:R0:W-:Y:S04]  /*78160*/  STL.64 [R1+0x908], R6 ;  /* 0x0009080601007387 */ /* 0x0001e80000100a00 */
[----:B0-----:R-:W2:Y:S04]  /*78170*/  LDL.LU.64 R6, [R1+0x7538] ;  /* 0x0075380001067983 */ /* 0x001ea80000300a00 */
[----:B------:R-:W3:Y:S04]  /*78180*/  LDL.LU.64 R4, [R1+0x7530] ;  /* 0x0075300001047983 */ /* 0x000ee80000300a00 */
[----:B------:R-:W-:Y:S04]  /*78190*/  STL.64 [R1+0x8f0], R8 ;  /* 0x0008f00801007387 */ /* 0x000fe80000100a00 */
[----:B------:R0:W-:Y:S04]  /*781a0*/  STL.64 [R1+0x8f8], R10 ;  /* 0x0008f80a01007387 */ /* 0x0001e80000100a00 */
[----:B0-----:R-:W2:Y:S04]  /*781b0*/  LDL.LU.64 R10, [R1+0x7528] ;  /* 0x00752800010a7983 */ /* 0x001ea80000300a00 */
[----:B------:R-:W4:Y:S04]  /*781c0*/  LDL.LU.64 R8, [R1+0x7520] ;  /* 0x0075200001087983 */ /* 0x000f280000300a00 */
[----:B------:R-:W-:Y:S04]  /*781d0*/  STL.64 [R1+0x7508], R14 ;  /* 0x0075080e01007387 */ /* 0x000fe80000100a00 */
[----:B------:R0:W-:Y:S04]  /*781e0*/  STL.64 [R1+0x7500], R12 ;  /* 0x0075000c01007387 */ /* 0x0001e80000100a00 */
[----:B0-----:R-:W2:Y:S04]  /*781f0*/  LDL.LU.64 R12, [R1+0x2b00] ;  /* 0x002b0000010c7983 */ /* 0x001ea80000300a00 */
[----:B------:R-:W2:Y:S02]  /*78200*/  LDL.LU.64 R14, [R1+0x2b08] ;  /* 0x002b0800010e7983 */ /* 0x000ea40000300a00 */
[----:B--2---:R-:W-:-:S15]  /*78210*/  HMMA.16816.F32 R12, R28, R10, R12 ;  /* 0x0000000a1c0c723c */ /* 0x004fde000000180c */
[----:B------:R-:W-:-:S04]  /*78220*/  NOP ;  /* 0x0000000000007918 */ /* 0x000fc80000000000 */
[----:B------:R-:W-:Y:S04]  /*78230*/  STL.64 [R1+0x8e0], R12 ;  /* 0x0008e00c01007387 */ /* 0x000fe80000100a00 */
[----:B------:R4:W-:Y:S02]  /*78240*/  STL.64 [R1+0x8e8], R14 ;  /* 0x0008e80e01007387 */ /* 0x0009e40000100a00 */
[----:B----4-:R-:W-:Y:S02]  /*78250*/  HMMA.16816.F32 R12, R28, R8, R52 ;  /* 0x000000081c0c723c */ /* 0x010fe40000001834 */
[----:B------:R-:W-:Y:S04]  /*78260*/  STL.64 [R1+0x74e8], R10 ;  /* 0x0074e80a01007387 */ /* 0x000fe80000100a00 */
[----:B------:R-:W-:-:S13]  /*78270*/  STL.64 [R1+0x74e0], R8 ;  /* 0x0074e00801007387 */ /* 0x000fda0000100a00 */
[----:B------:R-:W-:Y:S04]  /*78280*/  STL.64 [R1+0x8d0], R12 ;  /* 0x0008d00c01007387 */ /* 0x000fe80000100a00 */
[----:B------:R0:W-:Y:S02]  /*78290*/  STL.64 [R1+0x8d8], R14 ;  /* 0x0008d80e01007387 */ /* 0x0001e40000100a00 */
[C---:B0-----:R-:W-:Y:S08]  /*782a0*/  HMMA.16816.F32 R12, R28.reuse, R6, R48 ;  /* 0x000000061c0c723c */ /* 0x041ff00000001830 */
[C---:B---3--:R-:W-:Y:S01]  /*782b0*/  HMMA.16816.F32 R8, R28.reuse, R4, R44 ;  /* 0x000000041c08723c */ /* 0x048fe2000000182c */
[----:B------:R-:W-:Y:S10]  /*782c0*/  STL.64 [R1+0x74f8], R6 ;  /* 0x0074f80601007387 */ /* 0x000ff40000100a00 */
[----:B------:R-:W-:Y:S04]  /*782d0*/  STL.64 [R1+0x8c0], R12 ;  /* 0x0008c00c01007387 */ /* 0x000fe80000100a00 */
[----:B------:R-:W-:Y:S04]  /*782e0*/  STL.64 [R1+0x8c8], R14 ;  /* 0x0008c80e01007387 */ /* 0x000fe80000100a00 */
[----:B------:R0:W-:Y:S02]  /*782f0*/  STL.64 [R1+0x74f0], R4 ;  /* 0x0074f00401007387 */ /* 0x0001e40000100a00 */
[----:B0-----:R-:W-:Y:S02]  /*78300*/  HMMA.16816.F32 R4, R28, R2, R40 ;  /* 0x000000021c04723c */ /* 0x001fe40000001828 */
[----:B------:R0:W-:Y:S04]  /*78310*/  STL.64 [R1+0x8b0], R8 ;  /* 0x0008b00801007387 */ /* 0x0001e80000100a00 */
[----:B------:R1:W-:Y:S04]  /*78320*/  STL.64 [R1+0x8b8], R10 ;  /* 0x0008b80a01007387 */ /* 0x0003e80000100a00 */
[----:B------:R-:W2:Y:S04]  /*78330*/  LDL.LU.64 R52, [R1+0x2aa0] ;  /* 0x002aa00001347983 */ /* 0x000ea80000300a00 */
[----:B------:R-:W2:Y:S05]  /*78340*/  LDL.LU.64 R54, [R1+0x2aa8] ;  /* 0x002aa80001367983 */ /* 0x000eaa0000300a00 */
[----:B------:R3:W-:Y:S04]  /*78350*/  STL.64 [R1+0x1e0], R4 ;  /* 0x0001e00401007387 */ /* 0x0007e80000100a00 */
[----:B------:R4:W-:Y:S04]  /*78360*/  STL.64 [R1+0x1e8], R6 ;  /* 0x0001e80601007387 */ /* 0x0009e80000100a00 */
        /* <DEDUP_REMOVED lines=8> */
[----:B0-----:R-:W2:Y:S04]  /*783f0*/  LDL.LU.64 R8, [R1+0x2a50] ;  /* 0x002a500001087983 */ /* 0x001ea80000300a00 */
[----:B-1----:R-:W2:Y:S04]  /*78400*/  LDL.LU.64 R10, [R1+0x2a58] ;  /* 0x002a5800010a7983 */ /* 0x002ea80000300a00 */
[----:B---3--:R-:W3:Y:S04]  /*78410*/  LDL.LU.64 R4, [R1+0x2a40] ;  /* 0x002a400001047983 */ /* 0x008ee80000300a00 */
[----:B----4-:R-:W3:Y:S01]  /*78420*/  LDL.LU.64 R6, [R1+0x2a48] ;  /* 0x002a480001067983 */ /* 0x010ee20000300a00 */
        /* <DEDUP_REMOVED lines=8> */
[C---:B--2---:R-:W-:Y:S08]  /*784b0*/  HMMA.16816.F32 R52, R28.reuse, R36, R52 ;  /* 0x000000241c34723c */ /* 0x044ff00000001834 */
[C---:B------:R-:W-:Y:S11]  /*784c0*/  HMMA.16816.F32 R48, R28.reuse, R34, R48 ;  /* 0x000000221c30723c */ /* 0x040ff60000001830 */
[----:B------:R-:W-:Y:S04]  /*784d0*/  STL.64 [R1+0x8a0], R52 ;  /* 0x0008a03401007387 */ /* 0x000fe80000100a00 */
[----:B------:R-:W-:Y:S04]  /*784e0*/  STL.64 [R1+0x8a8], R54 ;  /* 0x0008a83601007387 */ /* 0x000fe80000100a00 */
[----:B------:R-:W-:Y:S01]  /*784f0*/  STL.64 [R1+0x7518], R34 ;  /* 0x0075182201007387 */ /* 0x000fe20000100a00 */
[C---:B------:R-:W-:Y:S08]  /*78500*/  HMMA.16816.F32 R44, R28.reuse, R32, R44 ;  /* 0x000000201c2c723c */ /* 0x040ff0000000182c */
[C---:B------:R-:W-:Y:S08]  /*78510*/  HMMA.16816.F32 R12, R28.reuse, R24, R12 ;  /* 0x000000181c0c723c */ /* 0x040ff0000000180c */
[C---:B------:R-:W-:Y:S08]  /*78520*/  HMMA.16816.F32 R8, R28.reuse, R22, R8 ;  /* 0x000000161c08723c */ /* 0x040ff00000001808 */
[C---:B---3--:R-:W-:Y:S01]  /*78530*/  HMMA.16816.F32 R4, R28.reuse, R20, R4 ;  /* 0x000000141c04723c */ /* 0x048fe20000001804 */
[----:B------:R-:W-:Y:S04]  /*78540*/  STL.64 [R1+0x890], R48 ;  /* 0x0008903001007387 */ /* 0x000fe80000100a00 */
[----:B------:R-:W-:Y:S04]  /*78550*/  STL.64 [R1+0x898], R50 ;  /* 0x0008983201007387 */ /* 0x000fe80000100a00 */
[----:B------:R0:W-:Y:S02]  /*78560*/  STL.64 [R1+0x7510], R32 ;  /* 0x0075102001007387 */ /* 0x0001e40000100a00 */
[----:B0-----:R-:W-:Y:S02]  /*78570*/  HMMA.16816.F32 R32, R28, R26, R40 ;  /* 0x0000001a1c20723c */ /* 0x001fe40000001828 */
[----:B------:R-:W-:Y:S04]  /*78580*/  STL.64 [R1+0x880], R44 ;  /* 0x0008802c01007387 */ /* 0x000fe80000100a00 */
[----:B------:R-:W-:-:S13]  /*78590*/  STL.64 [R1+0x888], R46 ;  /* 0x0008882e01007387 */ /* 0x000fda0000100a00 */
[----:B------:R0:W-:Y:S04]  /*785a0*/  STL.64 [R1+0x870], R32 ;  /* 0x0008702001007387 */ /* 0x0001e80000100a00 */
[----:B------:R1:W-:Y:S04]  /*785b0*/  STL.64 [R1+0x878], R34 ;  /* 0x0008782201007387 */ /* 0x0003e80000100a00 */
[----:B------:R2:W-:Y:S04]  /*785c0*/  STL.64 [R1+0x860], R12 ;  /* 0x0008600c01007387 */ /* 0x0005e80000100a00 */
[----:B------:R3:W-:Y:S04]  /*785d0*/  STL.64 [R1+0x868], R14 ;  /* 0x0008680e01007387 */ /* 0x0007e80000100a00 */
[----:B0-----:R-:W4:Y:S04]  /*785e0*/  LDL.LU.64 R32, [R1+0x2a30] ;  /* 0x002a300001207983 */ /* 0x001f280000300a00 */
[----:B------:R-:W-:Y:S04]  /*785f0*/  STL.64 [R1+0x850], R8 ;  /* 0x0008500801007387 */ /* 0x000fe80000100a00 */
[----:B------:R-:W-:Y:S04]  /*78600*/  STL.64 [R1+0x858], R10 ;  /* 0x0008580a01007387 */ /* 0x000fe80000100a00 */
[----:B-1----:R-:W4:Y:S04]  /*78610*/  LDL.LU.64 R34, [R1+0x2a38] ;  /* 0x002a380001227983 */ /* 0x002f280000300a00 */
[----:B------:R0:W-:Y:S04]  /*78620*/  STL.64 [R1+0x840], R4 ;  /* 0x0008400401007387 */ /* 0x0001e80000100a00 */
[----:B------:R1:W-:Y:S04]  /*78630*/  STL.64 [R1+0x848], R6 ;  /* 0x0008480601007387 */ /* 0x0003e80000100a00 */
[----:B--2---:R-:W2:Y:S04]  /*78640*/  LDL.LU.64 R12, [R1+0x2a20] ;  /* 0x002a2000010c7983 */ /* 0x004ea80000300a00 */
[----:B---3--:R-:W2:Y:S04]  /*78650*/  LDL.LU.64 R14, [R1+0x2a28] ;  /* 0x002a2800010e7983 */ /* 0x008ea80000300a00 */
[----:B0-----:R-:W3:Y:S04]  /*78660*/  LDL.LU.64 R4, [R1+0x2a10] ;  /* 0x002a100001047983 */ /* 0x001ee80000300a00 */
[----:B-1----:R-:W3:Y:S04]  /*78670*/  LDL.LU.64 R6, [R1+0x2a18] ;  /* 0x002a180001067983 */ /* 0x002ee80000300a00 */
        /* <DEDUP_REMOVED lines=8> */
[----:B------:R-:W3:Y:S04]  /*78700*/  LDL.LU R51, [R1+0x564] ;  /* 0x0005640001337983 */ /* 0x000ee80000300800 */
[----:B------:R-:W3:Y:S04]  /*78710*/  LDL.LU R55, [R1+0x560] ;  /* 0x0005600001377983 */ /* 0x000ee80000300800 */
[----:B------:R-:W3:Y:S04]  /*78720*/  LDL.LU R54, [R1+0x56c] ;  /* 0x00056c0001367983 */ /* 0x000ee80000300800 */
[----:B------:R-:W3:Y:S04]  /*78730*/  LDL.LU R39, [R1+0x568] ;  /* 0x0005680001277983 */ /* 0x000ee80000300800 */
[----:B------:R-:W3:Y:S04]  /*78740*/  LDL.LU R60, [R1+0x594] ;  /* 0x00059400013c7983 */ /* 0x000ee80000300800 */
[----:B------:R-:W3:Y:S04]  /*78750*/  LDL.LU R38, [R1+0x590] ;  /* 0x0005900001267983 */ /* 0x000ee80000300800 */
[----:B------:R-:W3:Y:S04]  /*78760*/  LDL.LU R61, [R1+0x59c] ;  /* 0x00059c00013d7983 */ /* 0x000ee80000300800 */
[----:B------:R-:W3:Y:S01]  /*78770*/  LDL.LU R0, [R1+0x598] ;  /* 0x0005980001007983 */ /* 0x000ee20000300800 */
[C---:B----4-:R-:W-:Y:S08]  /*78780*/  HMMA.16816.F32 R32, R28.reuse, R18, R32 ;  /* 0x000000121c20723c */ /* 0x050ff00000001820 */
[C---:B--2---:R-:W-:Y:S11]  /*78790*/  HMMA.16816.F32 R12, R28.reuse, R16, R12 ;  /* 0x000000101c0c723c */ /* 0x044ff6000000180c */
[----:B------:R-:W-:Y:S04]  /*787a0*/  STL.64 [R1+0x830], R32 ;  /* 0x0008302001007387 */ /* 0x000fe80000100a00 */
[----:B------:R0:W-:Y:S04]  /*787b0*/  STL.64 [R1+0x838], R34 ;  /* 0x0008382201007387 */ /* 0x0001e80000100a00 */
[----:B0-----:R-:W2:Y:S04]  /*787c0*/  LDL.LU.64 R34, [R1+0x7518] ;  /* 0x0075180001227983 */ /* 0x001ea80000300a00 */
[----:B------:R-:W4:Y:S04]  /*787d0*/  LDL.LU.64 R32, [R1+0x7510] ;  /* 0x0075100001207983 */ /* 0x000f280000300a00 */
[----:B------:R-:W-:Y:S04]  /*787e0*/  STL.64 [R1+0x820], R12 ;  /* 0x0008200c01007387 */ /* 0x000fe80000100a00 */
[----:B------:R0:W-:Y:S04]  /*787f0*/  STL.64 [R1+0x828], R14 ;  /* 0x0008280e01007387 */ /* 0x0001e80000100a00 */
[----:B0-----:R-:W3:Y:S04]  /*78800*/  LDL.LU.64 R14, [R1+0x7508] ;  /* 0x00750800010e7983 */ /* 0x001ee80000300a00 */
[----:B------:R-:W2:Y:S04]  /*78810*/  LDL.LU.64 R12, [R1+0x7500] ;  /* 0x00750000010c7983 */ /* 0x000ea80000300a00 */
[----:B------:R-:W-:Y:S04]  /*78820*/  STL.64 [R1+0x74c8], R18 ;  /* 0x0074c81201007387 */ /* 0x000fe80000100a00 */
[----:B------:R0:W-:Y:S04]  /*78830*/  STL.64 [R1+0x74c0], R16 ;  /* 0x0074c01001007387 */ /* 0x0001e80000100a00 */
[----:B0-----:R-:W4:Y:S04]  /*78840*/  LDL.LU.64 R16, [R1+0x29f0] ;  /* 0x0029f00001107983 */ /* 0x001f280000300a00 */
[----:B------:R-:W4:Y:S01]  /*78850*/  LDL.LU.64 R18, [R1+0x29f8] ;  /* 0x0029f80001127983 */ /* 0x000f220000300a00 */
[C---:B---3--:R-:W-:Y:S08]  /*78860*/  HMMA.16816.F32 R4, R28.reuse, R14, R4 ;  /* 0x0000000e1c04723c */ /* 0x048ff00000001804 */
[C---:B--2---:R-:W-:Y:S11]  /*78870*/  HMMA.16816.F32 R8, R28.reuse, R12, R8 ;  /* 0x0000000c1c08723c */ /* 0x044ff60000001808 */
[----:B------:R-:W-:Y:S04]  /*78880*/  STL.64 [R1+0x810], R4 ;  /* 0x0008100401007387 */ /* 0x000fe80000100a00 */
[----:B------:R0:W-:Y:S04]  /*78890*/  STL.64 [R1+0x818], R6 ;  /* 0x0008180601007387 */ /* 0x0001e80000100a00 */
[----:B0-----:R-:W2:Y:S04]  /*788a0*/  LDL.LU.64 R6, [R1+0x74f8] ;  /* 0x0074f80001067983 */ /* 0x001ea80000300a00 */
[----:B------:R-:W3:Y:S04]  /*788b0*/  LDL.LU.64 R4, [R1+0x74f0] ;  /* 0x0074f00001047983 */ /* 0x000ee80000300a00 */
[----:B------:R-:W-:Y:S04]  /*788c0*/  STL.64 [R1+0x800], R8 ;  /* 0x0008000801007387 */ /* 0x000fe80000100a00 */
[----:B------:R0:W-:Y:S04]  /*788d0*/  STL.64 [R1+0x808], R10 ;  /* 0x0008080a01007387 */ /* 0x0001e80000100a00 */
[----:B0-----:R-:W4:Y:S04]  /*788e0*/  LDL.LU.64 R10, [R1+0x74e8] ;  /* 0x0074e800010a7983 */ /* 0x001f280000300a00 */
[----:B------:R-:W2:Y:S04]  /*788f0*/  LDL.LU.64 R8, [R1+0x74e0] ;  /* 0x0074e00001087983 */ /* 0x000ea80000300a00 */
[----:B------:R-:W-:Y:S04]  /*78900*/  STL.64 [R1+0x74a8], R14 ;  /* 0x0074a80e01007387 */ /* 0x000fe80000100a00 */
[----:B------:R2:W-:Y:S01]  /*78910*/  STL.64 [R1+0x74a0], R12 ;  /* 0x0074a00c01007387 */ /* 0x0005e20000100a00 */
[C---:B----4-:R-:W-:Y:S08]  /*78920*/  HMMA.16816.F32 R16, R28.reuse, R10, R16 ;  /* 0x0000000a1c10723c */ /* 0x050ff00000001810 */
[C---:B--2---:R-:W-:Y:S01]  /*78930*/  HMMA.16816.F32 R12, R28.reuse, R8, R56 ;  /* 0x000000081c0c723c */ /* 0x044fe20000001838 */
[----:B------:R-:W2:Y:S10]  /*78940*/  LDL.LU.64 R56, [R1+0x3e0] ;  /* 0x0003e00001387983 */ /* 0x000eb40000300a00 */
[----:B------:R-:W-:Y:S04]  /*78950*/  STL.64 [R1+0x7f0], R16 ;  /* 0x0007f01001007387 */ /* 0x000fe80000100a00 */
[----:B------:R-:W-:Y:S04]  /*78960*/  STL.64 [R1+0x7f8], R18 ;  /* 0x0007f81201007387 */ /* 0x000fe80000100a00 */
[----:B------:R-:W2:Y:S04]  /*78970*/  LDL.LU.64 R58, [R1+0x3e8] ;  /* 0x0003e800013a7983 */ /* 0x000ea80000300a00 */
[----:B------:R-:W-:Y:S04]  /*78980*/  STL.64 [R1+0x7e0], R12 ;  /* 0x0007e00c01007387 */ /* 0x000fe80000100a00 */
[----:B------:R0:W-:Y:S04]  /*78990*/  STL.64 [R1+0x7e8], R14 ;  /* 0x0007e80e01007387 */ /* 0x0001e80000100a00 */
[----:B------:R-:W-:Y:S04]  /*789a0*/  STL.64 [R1+0x74b8], R10 ;  /* 0x0074b80a01007387 */ /* 0x000fe80000100a00 */
[----:B------:R3:W-:Y:S01]  /*789b0*/  STL.64 [R1+0x74b0], R8 ;  /* 0x0074b00801007387 */ /* 0x0007e20000100a00 */
[C---:B0-----:R-:W-:Y:S08]  /*789c0*/  HMMA.16816.F32 R12, R28.reuse, R6, R44 ;  /* 0x000000061c0c723c */ /* 0x041ff0000000182c */
[C---:B---3--:R-:W-:Y:S01]  /*789d0*/  HMMA.16816.F32 R8, R28.reuse, R4, R40 ;  /* 0x000000041c08723c */ /* 0x048fe20000001828 */
[----:B------:R-:W3:Y:S10]  /*789e0*/  LDL.LU.64 R44, [R1+0x2990] ;  /* 0x00299000012c7983 */ /* 0x000ef40000300a00 */
[----:B------:R0:W-:Y:S04]  /*789f0*/  STL.64 [R1+0x7d0], R12 ;  /* 0x0007d00c01007387 */ /* 0x0001e80000100a00 */
[----:B------:R1:W-:Y:S04]  /*78a00*/  STL.64 [R1+0x7d8], R14 ;  /* 0x0007d80e01007387 */ /* 0x0003e80000100a00 */
[----:B------:R-:W3:Y:S04]  /*78a10*/  LDL.LU.64 R46, [R1+0x2998] ;  /* 0x00299800012e7983 */ /* 0x000ee80000300a00 */
[----:B------:R4:W-:Y:S04]  /*78a20*/  STL.64 [R1+0x7c0], R8 ;  /* 0x0007c00801007387 */ /* 0x0009e80000100a00 */
[----:B------:R0:W-:Y:S04]  /*78a30*/  STL.64 [R1+0x7c8], R10 ;  /* 0x0007c80a01007387 */ /* 0x0001e80000100a00 */
[----:B------:R-:W3:Y:S04]  /*78a40*/  LDL.LU.64 R40, [R1+0x2980] ;  /* 0x0029800001287983 */ /* 0x000ee80000300a00 */
[----:B------:R-:W3:Y:S04]  /*78a50*/  LDL.LU.64 R42, [R1+0x2988] ;  /* 0x00298800012a7983 */ /* 0x000ee80000300a00 */
[----:B------:R-:W3:Y:S04]  /*78a60*/  LDL.LU.64 R16, [R1+0x2970] ;  /* 0x0029700001107983 */ /* 0x000ee80000300a00 */
[----:B------:R-:W3:Y:S04]  /*78a70*/  LDL.LU.64 R18, [R1+0x2978] ;  /* 0x0029780001127983 */ /* 0x000ee80000300a00 */
[----:B0-----:R-:W3:Y:S04]  /*78a80*/  LDL.LU.64 R12, [R1+0x2960] ;  /* 0x00296000010c7983 */ /* 0x001ee80000300a00 */
[----:B-1----:R-:W3:Y:S04]  /*78a90*/  LDL.LU.64 R14, [R1+0x2968] ;  /* 0x00296800010e7983 */ /* 0x002ee80000300a00 */
[----:B----4-:R-:W4:Y:S04]  /*78aa0*/  LDL.LU.64 R8, [R1+0x2950] ;  /* 0x0029500001087983 */ /* 0x010f280000300a00 */
[----:B------:R-:W4:Y:S04]  /*78ab0*/  LDL.LU.64 R10, [R1+0x2958] ;  /* 0x00295800010a7983 */ /* 0x000f280000300a00 */
[----:B------:R-:W-:Y:S04]  /*78ac0*/  STL.64 [R1+0x74d8], R6 ;  /* 0x0074d80601007387 */ /* 0x000fe80000100a00 */
[----:B------:R2:W-:Y:S02]  /*78ad0*/  STL.64 [R1+0x74d0], R4 ;  /* 0x0074d00401007387 */ /* 0x0005e40000100a00 */
[----:B--2---:R-:W-:Y:S01]  /*78ae0*/  HMMA.16816.F32 R4, R28, R2, R56 ;  /* 0x000000021c04723c */ /* 0x004fe20000001838 */
[----:B------:R-:W-:-:S02]  /*78af0*/  IMAD R28, R55, 0x100, R51 ;  /* 0x00000100371c7824 */ /* 0x000fc400078e0233 */
[----:B------:R-:W-:Y:S02]  /*78b00*/  IMAD R29, R39, 0x100, R54 ;  /* 0x00000100271d7824 */ /* 0x000fe400078e0236 */
[----:B------:R-:W-:Y:S02]  /*78b10*/  IMAD R30, R38, 0x100, R60 ;  /* 0x00000100261e7824 */ /* 0x000fe400078e023c */
[----:B------:R-:W-:Y:S01]  /*78b20*/  IMAD R31, R0, 0x100, R61 ;  /* 0x00000100001f7824 */ /* 0x000fe200078e023d */
[----:B------:R-:W-:Y:S02]  /*78b30*/  F2FP.F16.E4M3.UNPACK_B R28, R28 ;  /* 0x0000001cff1c723e */ /* 0x000fe400020006ff */
[----:B------:R-:W-:Y:S02]  /*78b40*/  F2FP.F16.E4M3.UNPACK_B R29, R29 ;  /* 0x0000001dff1d723e */ /* 0x000fe400020006ff */
[----:B------:R-:W-:Y:S02]  /*78b50*/  F2FP.F16.E4M3.UNPACK_B R30, R30 ;  /* 0x0000001eff1e723e */ /* 0x000fe400020006ff */
[----:B------:R-:W-:-:S05]  /*78b60*/  F2FP.F16.E4M3.UNPACK_B R31, R31 ;  /* 0x0000001fff1f723e */ /* 0x000fca00020006ff */
[----:B------:R-:W-:Y:S04]  /*78b70*/  STL.64 [R1+0x1d0], R4 ;  /* 0x0001d00401007387 */ /* 0x000fe80000100a00 */
[----:B------:R0:W-:Y:S01]  /*78b80*/  STL.64 [R1+0x1d8], R6 ;  /* 0x0001d80601007387 */ /* 0x0001e20000100a00 */
[C---:B---3--:R-:W-:Y:S08]  /*78b90*/  HMMA.16816.F32 R44, R28.reuse, R36, R44 ;  /* 0x000000241c2c723c */ /* 0x048ff0000000182c */
[C---:B------:R-:W-:Y:S08]  /*78ba0*/  HMMA.16816.F32 R40, R28.reuse, R34, R40 ;  /* 0x000000221c28723c */ /* 0x040ff00000001828 */
[C---:B0-----:R-:W-:Y:S08]  /*78bb0*/  HMMA.16816.F32 R4, R28.reuse, R32, R16 ;  /* 0x000000201c04723c */ /* 0x041ff00000001810 */
[C---:B------:R-:W-:Y:S08]  /*78bc0*/  HMMA.16816.F32 R12, R28.reuse, R26, R12 ;  /* 0x0000001a1c0c723c */ /* 0x040ff0000000180c */
[C---:B----4-:R-:W-:Y:S01]  /*78bd0*/  HMMA.16816.F32 R8, R28.reuse, R24, R8 ;  /* 0x000000181c08723c */ /* 0x050fe20000001808 */
[----:B------:R-:W-:Y:S04]  /*78be0*/  STL.64 [R1+0x7b0], R44 ;  /* 0x0007b02c01007387 */ /* 0x000fe80000100a00 */
[----:B------:R-:W-:Y:S04]  /*78bf0*/  STL.64 [R1+0x7b8], R46 ;  /* 0x0007b82e01007387 */ /* 0x000fe80000100a00 */
[----:B------:R-:W-:Y:S04]  /*78c00*/  STL.64 [R1+0x7498], R34 ;  /* 0x0074982201007387 */ /* 0x000fe80000100a00 */
[----:B------:R-:W-:Y:S04]  /*78c10*/  STL.64 [R1+0x7a0], R40 ;  /* 0x0007a02801007387 */ /* 0x000fe80000100a00 */
[----:B------:R-:W-:Y:S04]  /*78c20*/  STL.64 [R1+0x7a8], R42 ;  /* 0x0007a82a01007387 */ /* 0x000fe80000100a00 */
[----:B------:R-:W-:Y:S04]  /*78c30*/  STL.64 [R1+0x7490], R32 ;  /* 0x0074902001007387 */ /* 0x000fe80000100a00 */
[----:B------:R0:W-:Y:S04]  /*78c40*/  STL.64 [R1+0x790], R4 ;  /* 0x0007900401007387 */ /* 0x0001e80000100a00 */
[----:B------:R1:W-:Y:S04]  /*78c50*/  STL.64 [R1+0x798], R6 ;  /* 0x0007980601007387 */ /* 0x0003e80000100a00 */
[----:B0-----:R-:W2:Y:S04]  /*78c60*/  LDL.LU.64 R4, [R1+0x2940] ;  /* 0x0029400001047983 */ /* 0x001ea80000300a00 */
[----:B------:R-:W-:Y:S04]  /*78c70*/  STL.64 [R1+0x780], R12 ;  /* 0x0007800c01007387 */ /* 0x000fe80000100a00 */
[----:B------:R-:W-:Y:S04]  /*78c80*/  STL.64 [R1+0x788], R14 ;  /* 0x0007880e01007387 */ /* 0x000fe80000100a00 */
[----:B-1----:R-:W2:Y:S04]  /*78c90*/  LDL.LU.64 R6, [R1+0x2948] ;  /* 0x0029480001067983 */ /* 0x002ea80000300a00 */
[----:B------:R0:W-:Y:S04]  /*78ca0*/  STL.64 [R1+0x770], R8 ;  /* 0x0007700801007387 */ /* 0x0001e80000100a00 */
[----:B------:R1:W-:Y:S04]  /*78cb0*/  STL.64 [R1+0x778], R10 ;  /* 0x0007780a01007387 */ /* 0x0003e80000100a00 */
[----:B------:R-:W3:Y:S04]  /*78cc0*/  LDL.LU.64 R16, [R1+0x2930] ;  /* 0x0029300001107983 */ /* 0x000ee80000300a00 */
[----:B------:R-:W3:Y:S04]  /*78cd0*/  LDL.LU.64 R18, [R1+0x2938] ;  /* 0x0029380001127983 */ /* 0x000ee80000300a00 */
[----:B0-----:R-:W4:Y:S04]  /*78ce0*/  LDL.LU.64 R8, [R1+0x2920] ;  /* 0x0029200001087983 */ /* 0x001f280000300a00 */
[----:B-1----:R-:W4:Y:S04]  /*78cf0*/  LDL.LU.64 R10, [R1+0x2928] ;  /* 0x00292800010a7983 */ /* 0x002f280000300a00 */
        /* <DEDUP_REMOVED lines=28> */
[----:B0-----:R-:W4:Y:S04]  /*78ec0*/  LDL.LU.64 R18, [R1+0x74c8] ;  /* 0x0074c80001127983 */ /* 0x001f280000300a00 */
[----:B------:R-:W2:Y:S01]  /*78ed0*/  LDL.LU.64 R16, [R1+0x74c0] ;  /* 0x0074c00001107983 */ /* 0x000ea20000300a00 */
        /* <DEDUP_REMOVED lines=8> */
[----:B0-----:R-:W2:Y:S04]  /*78f60*/  LDL.LU.64 R14, [R1+0x74a8] ;  /* 0x0074a800010e7983 */ /* 0x001ea80000300a00 */
[----:B------:R-:W3:Y:S04]  /*78f70*/  LDL.LU.64 R12, [R1+0x74a0] ;  /* 0x0074a000010c7983 */ /* 0x000ee80000300a00 */
[----:B------:R-:W-:Y:S04]  /*78f80*/  STL.64 [R1+0x7488], R18 ;  /* 0x0074881201007387 */ /* 0x000fe80000100a00 */
[----:B------:R0:W-:Y:S01]  /*78f90*/  STL.64 [R1+0x7480], R16 ;  /* 0x0074801001007387 */ /* 0x0001e20000100a00 */
[C---:B--2---:R-:W-:Y:S08]  /*78fa0*/  HMMA.16816.F32 R56, R28.reuse, R14, R56 ;  /* 0x0000000e1c38723c */ /* 0x044ff00000001838 */
[C---:B---3--:R-:W-:Y:S08]  /*78fb0*/  HMMA.16816.F32 R48, R28.reuse, R12, R48 ;  /* 0x0000000c1c30723c */ /* 0x048ff00000001830 */
[C---:B0-----:R-:W-:Y:S03]  /*78fc0*/  HMMA.16816.F32 R16, R28.reuse, R10, R32 ;  /* 0x0000000a1c10723c */ /* 0x041fe60000001820 */
[----:B------:R0:W-:Y:S04]  /*78fd0*/  STL.64 [R1+0x720], R56 ;  /* 0x0007203801007387 */ /* 0x0001e80000100a00 */
[----:B------:R1:W-:Y:S04]  /*78fe0*/  STL.64 [R1+0x728], R58 ;  /* 0x0007283a01007387 */ /* 0x0003e80000100a00 */
[----:B------:R-:W2:Y:S04]  /*78ff0*/  LDL.LU.64 R32, [R1+0x28a0] ;  /* 0x0028a00001207983 */ /* 0x000ea80000300a00 */
[----:B------:R-:W-:Y:S04]  /*79000*/  STL.64 [R1+0x710], R48 ;  /* 0x0007103001007387 */ /* 0x000fe80000100a00 */
[----:B------:R-:W-:Y:S04]  /*79010*/  STL.64 [R1+0x718], R50 ;  /* 0x0007183201007387 */ /* 0x000fe80000100a00 */
[----:B------:R-:W2:Y:S04]  /*79020*/  LDL.LU.64 R34, [R1+0x28a8] ;  /* 0x0028a80001227983 */ /* 0x000ea80000300a00 */
[----:B------:R-:W-:Y:S04]  /*79030*/  STL.64 [R1+0x700], R16 ;  /* 0x0007001001007387 */ /* 0x000fe80000100a00 */
[----:B------:R4:W-:Y:S04]  /*79040*/  STL.64 [R1+0x708], R18 ;  /* 0x0007081201007387 */ /* 0x0009e80000100a00 */
[----:B0-----:R-:W3:Y:S04]  /*79050*/  LDL.LU.64 R56, [R1+0x3c0] ;  /* 0x0003c00001387983 */ /* 0x001ee80000300a00 */
[----:B-1----:R-:W3:Y:S01]  /*79060*/  LDL.LU.64 R58, [R1+0x3c8] ;  /* 0x0003c800013a7983 */ /* 0x002ee20000300a00 */
[----:B----4-:R-:W-:-:S15]  /*79070*/  HMMA.16816.F32 R16, R28, R8, R44 ;  /* 0x000000081c10723c */ /* 0x010fde000000182c */
[----:B------:R-:W-:-:S04]  /*79080*/  NOP ;  /* 0x0000000000007918 */ /* 0x000fc80000000000 */
[----:B------:R-:W-:Y:S04]  /*79090*/  STL.64 [R1+0x6f0], R16 ;  /* 0x0006f01001007387 */ /* 0x000fe80000100a00 */
[----:B------:R-:W-:Y:S04]  /*790a0*/  STL.64 [R1+0x6f8], R18 ;  /* 0x0006f81201007387 */ /* 0x000fe80000100a00 */
[----:B------:R-:W-:Y:S04]  /*790b0*/  STL.64 [R1+0x7468], R10 ;  /* 0x0074680a01007387 */ /* 0x000fe80000100a00 */
[----:B------:R0:W-:Y:S04]  /*790c0*/  STL.64 [R1+0x7460], R8 ;  /* 0x0074600801007387 */ /* 0x0001e80000100a00 */
[----:B------:R-:W4:Y:S04]  /*790d0*/  LDL.LU.64 R48, [R1+0x2880] ;  /* 0x0028800001307983 */ /* 0x000f280000300a00 */
[----:B------:R-:W4:Y:S01]  /*790e0*/  LDL.LU.64 R50, [R1+0x2888] ;  /* 0x0028880001327983 */ /* 0x000f220000300a00 */
[----:B0-----:R-:W-:-:S15]  /*790f0*/  HMMA.16816.F32 R8, R28, R6, R40 ;  /* 0x000000061c08723c */ /* 0x001fde0000001828 */
[----:B------:R-:W-:-:S04]  /*79100*/  NOP ;  /* 0x0000000000007918 */ /* 0x000fc80000000000 */
[----:B------:R0:W-:Y:S04]  /*79110*/  STL.64 [R1+0x6e0], R8 ;  /* 0x0006e00801007387 */ /* 0x0001e80000100a00 */
[----:B------:R1:W-:Y:S04]  /*79120*/  STL.64 [R1+0x6e8], R10 ;  /* 0x0006e80a01007387 */ /* 0x0003e80000100a00 */
[----:B------:R-:W4:Y:S04]  /*79130*/  LDL.LU.64 R44, [R1+0x2870] ;  /* 0x00287000012c7983 */ /* 0x000f280000300a00 */
[----:B------:R-:W4:Y:S04]  /*79140*/  LDL.LU.64 R46, [R1+0x2878] ;  /* 0x00287800012e7983 */ /* 0x000f280000300a00 */
[----:B------:R-:W4:Y:S04]  /*79150*/  LDL.LU.64 R40, [R1+0x2860] ;  /* 0x0028600001287983 */ /* 0x000f280000300a00 */
[----:B------:R-:W4:Y:S04]  /*79160*/  LDL.LU.64 R42, [R1+0x2868] ;  /* 0x00286800012a7983 */ /* 0x000f280000300a00 */
[----:B------:R-:W4:Y:S04]  /*79170*/  LDL.LU.64 R16, [R1+0x2850] ;  /* 0x0028500001107983 */ /* 0x000f280000300a00 */
[----:B------:R-:W4:Y:S04]  /*79180*/  LDL.LU.64 R18, [R1+0x2858] ;  /* 0x0028580001127983 */ /* 0x000f280000300a00 */
[----:B0-----:R-:W4:Y:S04]  /*79190*/  LDL.LU.64 R8, [R1+0x2840] ;  /* 0x0028400001087983 */ /* 0x001f280000300a00 */
[----:B-1----:R-:W4:Y:S01]  /*791a0*/  LDL.LU.64 R10, [R1+0x2848] ;  /* 0x00284800010a7983 */ /* 0x002f220000300a00 */
[----:B--2---:R-:W-:-:S15]  /*791b0*/  HMMA.16816.F32 R32, R28, R4, R32 ;  /* 0x000000041c20723c */ /* 0x004fde0000001820 */
[----:B------:R-:W-:-:S04]  /*791c0*/  NOP ;  /* 0x0000000000007918 */ /* 0x000fc80000000000 */
[----:B------:R-:W-:Y:S04]  /*791d0*/  STL.64 [R1+0x6d0], R32 ;  /* 0x0006d02001007387 */ /* 0x000fe80000100a00 */
[----:B------:R0:W-:Y:S04]  /*791e0*/  STL.64 [R1+0x6d8], R34 ;  /* 0x0006d82201007387 */ /* 0x0001e80000100a00 */
[----:B0-----:R-:W2:Y:S04]  /*791f0*/  LDL.LU.64 R34, [R1+0x7498] ;  /* 0x0074980001227983 */ /* 0x001ea80000300a00 */
[----:B------:R-:W2:Y:S04]  /*79200*/  LDL.LU.64 R32, [R1+0x7490] ;  /* 0x0074900001207983 */ /* 0x000ea80000300a00 */
[----:B------:R-:W-:Y:S04]  /*79210*/  STL.64 [R1+0x7478], R6 ;  /* 0x0074780601007387 */ /* 0x000fe80000100a00 */
[----:B------:R3:W-:Y:S02]  /*79220*/  STL.64 [R1+0x7470], R4 ;  /* 0x0074700401007387 */ /* 0x0007e40000100a00 */
[----:B---3--:R-:W-:Y:S01]  /*79230*/  HMMA.16816.F32 R4, R28, R2, R56 ;  /* 0x000000021c04723c */ /* 0x008fe20000001838 */
        /* <DEDUP_REMOVED lines=8> */
[----:B----4-:R-:W-:Y:S01]  /*792c0*/  HMMA.16816.F32 R48, R28, R36, R48 ;  /* 0x000000241c30723c */ /* 0x010fe20000001830 */
[----:B------:R-:W-:Y:S04]  /*792d0*/  STL.64 [R1+0x1c0], R4 ;  /* 0x0001c00401007387 */ /* 0x000fe80000100a00 */
[----:B------:R2:W-:-:S14]  /*792e0*/  STL.64 [R1+0x1c8], R6 ;  /* 0x0001c80601007387 */ /* 0x0005dc0000100a00 */
[----:B------:R-:W-:Y:S04]  /*792f0*/  STL.64 [R1+0x6c0], R48 ;  /* 0x0006c03001007387 */ /* 0x000fe80000100a00 */
[----:B------:R-:W-:Y:S01]  /*79300*/  STL.64 [R1+0x6c8], R50 ;  /* 0x0006c83201007387 */ /* 0x000fe20000100a00 */
[C---:B--2---:R-:W-:Y:S08]  /*79310*/  HMMA.16816.F32 R4, R28.reuse, R34, R44 ;  /* 0x000000221c04723c */ /* 0x044ff0000000182c */
[C---:B------:R-:W-:Y:S08]  /*79320*/  HMMA.16816.F32 R44, R28.reuse, R32, R40 ;  /* 0x000000201c2c723c */ /* 0x040ff00000001828 */
[C---:B------:R-:W-:Y:S03]  /*79330*/  HMMA.16816.F32 R40, R28.reuse, R26, R16 ;  /* 0x0000001a1c28723c */ /* 0x040fe60000001810 */
[----:B------:R-:W-:Y:S04]  /*79340*/  STL.64 [R1+0x6b0], R4 ;  /* 0x0006b00401007387 */ /* 0x000fe80000100a00 */
[----:B------:R0:W-:Y:S04]  /*79350*/  STL.64 [R1+0x6b8], R6 ;  /* 0x0006b80601007387 */ /* 0x0001e80000100a00 */
[----:B------:R-:W-:Y:S04]  /*79360*/  STL.64 [R1+0x6a0], R44 ;  /* 0x0006a02c01007387 */ /* 0x000fe80000100a00 */
[----:B------:R-:W-:Y:S04]  /*79370*/  STL.64 [R1+0x6a8], R46 ;  /* 0x0006a82e01007387 */ /* 0x000fe80000100a00 */
[----:B------:R-:W2:Y:S04]  /*79380*/  LDL.LU.64 R16, [R1+0x2830] ;  /* 0x0028300001107983 */ /* 0x000ea80000300a00 */
[----:B------:R1:W-:Y:S04]  /*79390*/  STL.64 [R1+0x690], R40 ;  /* 0x0006902801007387 */ /* 0x0003e80000100a00 */
[----:B------:R3:W-:Y:S04]  /*793a0*/  STL.64 [R1+0x698], R42 ;  /* 0x0006982a01007387 */ /* 0x0007e80000100a00 */
[----:B------:R-:W2:Y:S01]  /*793b0*/  LDL.LU.64 R18, [R1+0x2838] ;  /* 0x0028380001127983 */ /* 0x000ea20000300a00 */
[----:B0-----:R-:W-:-:S15]  /*793c0*/  HMMA.16816.F32 R4, R28, R24, R8 ;  /* 0x000000181c04723c */ /* 0x001fde0000001808 */
[----:B------:R-:W-:-:S04]  /*793d0*/  NOP ;  /* 0x0000000000007918 */ /* 0x000fc80000000000 */
[----:B------:R0:W-:Y:S04]  /*793e0*/  STL.64 [R1+0x680], R4 ;  /* 0x0006800401007387 */ /* 0x0001e80000100a00 */
[----:B------:R4:W-:Y:S04]  /*793f0*/  STL.64 [R1+0x688], R6 ;  /* 0x0006880601007387 */ /* 0x0009e80000100a00 */
[----:B-1----:R-:W2:Y:S04]  /*79400*/  LDL.LU.64 R40, [R1+0x2820] ;  /* 0x0028200001287983 */ /* 0x002ea80000300a00 */
[----:B---3--:R-:W3:Y:S04]  /*79410*/  LDL.LU.64 R42, [R1+0x2828] ;  /* 0x00282800012a7983 */ /* 0x008ee80000300a00 */
[----:B------:R-:W3:Y:S04]  /*79420*/  LDL.LU.64 R56, [R1+0x2810] ;  /* 0x0028100001387983 */ /* 0x000ee80000300a00 */
[----:B------:R-:W3:Y:S04]  /*79430*/  LDL.LU.64 R58, [R1+0x2818] ;  /* 0x00281800013a7983 */ /* 0x000ee80000300a00 */
[----:B------:R-:W3:Y:S04]  /*79440*/  LDL.LU.64 R48, [R1+0x2800] ;  /* 0x0028000001307983 */ /* 0x000ee80000300a00 */
[----:B------:R-:W3:Y:S04]  /*79450*/  LDL.LU.64 R50, [R1+0x2808] ;  /* 0x0028080001327983 */ /* 0x000ee80000300a00 */
[----:B0-----:R-:W3:Y:S04]  /*79460*/  LDL.LU.64 R4, [R1+0x27f0] ;  /* 0x0027f00001047983 */ /* 0x001ee80000300a00 */
[----:B----4-:R-:W4:Y:S04]  /*79470*/  LDL.LU.64 R6, [R1+0x27f8] ;  /* 0x0027f80001067983 */ /* 0x010f280000300a00 */
        /* <DEDUP_REMOVED lines=10> */
[----:B--2---:R-:W-:-:S15]  /*79520*/  HMMA.16816.F32 R16, R28, R22, R16 ;  /* 0x000000161c10723c */ /* 0x004fde0000001810 */
[----:B------:R-:W-:-:S04]  /*79530*/  NOP ;  /* 0x0000000000007918 */ /* 0x000fc80000000000 */
[----:B------:R-:W-:Y:S04]  /*79540*/  STL.64 [R1+0x670], R16 ;  /* 0x0006701001007387 */ /* 0x000fe80000100a00 */
[----:B------:R0:W-:Y:S04]  /*79550*/  STL.64 [R1+0x678], R18 ;  /* 0x0006781201007387 */ /* 0x0001e80000100a00 */
[----:B0-----:R-:W2:Y:S04]  /*79560*/  LDL.LU.64 R18, [R1+0x7488] ;  /* 0x0074880001127983 */ /* 0x001ea80000300a00 */
[----:B------:R-:W2:Y:S01]  /*79570*/  LDL.LU.64 R16, [R1+0x7480] ;  /* 0x0074800001107983 */ /* 0x000ea20000300a00 */
[C---:B---3--:R-:W-:Y:S08]  /*79580*/  HMMA.16816.F32 R40, R28.reuse, R20, R40 ;  /* 0x000000141c28723c */ /* 0x048ff00000001828 */
[C---:B----4-:R-:W-:Y:S08]  /*79590*/  HMMA.16816.F32 R4, R28.reuse, R14, R4 ;  /* 0x0000000e1c04723c */ /* 0x050ff00000001804 */
[C---:B------:R-:W-:Y:S03]  /*795a0*/  HMMA.16816.F32 R8, R28.reuse, R12, R8 ;  /* 0x0000000c1c08723c */ /* 0x040fe60000001808 */
[----:B------:R0:W-:Y:S04]  /*795b0*/  STL.64 [R1+0x660], R40 ;  /* 0x0006602801007387 */ /* 0x0001e80000100a00 */
[----:B------:R1:W-:Y:S04]  /*795c0*/  STL.64 [R1+0x668], R42 ;  /* 0x0006682a01007387 */ /* 0x0003e80000100a00 */
[----:B0-----:R-:W3:Y:S04]  /*795d0*/  LDL.LU.64 R40, [R1+0x27d0] ;  /* 0x0027d00001287983 */ /* 0x001ee80000300a00 */
[----:B-1----:R-:W3:Y:S01]  /*795e0*/  LDL.LU.64 R42, [R1+0x27d8] ;  /* 0x0027d800012a7983 */ /* 0x002ee20000300a00 */
[C---:B--2---:R-:W-:Y:S08]  /*795f0*/  HMMA.16816.F32 R56, R28.reuse, R18, R56 ;  /* 0x000000121c38723c */ /* 0x044ff00000001838 */
[C---:B------:R-:W-:Y:S11]  /*79600*/  HMMA.16816.F32 R48, R28.reuse, R16, R48 ;  /* 0x000000101c30723c */ /* 0x040ff60000001830 */
[----:B------:R0:W-:Y:S04]  /*79610*/  STL.64 [R1+0x650], R56 ;  /* 0x0006503801007387 */ /* 0x0001e80000100a00 */
[----:B------:R1:W-:Y:S04]  /*79620*/  STL.64 [R1+0x658], R58 ;  /* 0x0006583a01007387 */ /* 0x0003e80000100a00 */
[----:B0-----:R-:W2:Y:S04]  /*79630*/  LDL.LU.64 R56, [R1+0x2790] ;  /* 0x0027900001387983 */ /* 0x001ea80000300a00 */
[----:B-1----:R-:W2:Y:S04]  /*79640*/  LDL.LU.64 R58, [R1+0x2798] ;  /* 0x00279800013a7983 */ /* 0x002ea80000300a00 */
[----:B------:R0:W-:Y:S04]  /*79650*/  STL.64 [R1+0x640], R48 ;  /* 0x0006403001007387 */ /* 0x0001e80000100a00 */
[----:B------:R1:W-:Y:S04]  /*79660*/  STL.64 [R1+0x648], R50 ;  /* 0x0006483201007387 */ /* 0x0003e80000100a00 */
[----:B0-----:R-:W4:Y:S04]  /*79670*/  LDL.LU.64 R48, [R1+0x3a0] ;  /* 0x0003a00001307983 */ /* 0x001f280000300a00 */
[----:B-1----:R-:W4:Y:S04]  /*79680*/  LDL.LU.64 R50, [R1+0x3a8] ;  /* 0x0003a80001327983 */ /* 0x002f280000300a00 */
[----:B------:R-:W-:Y:S04]  /*79690*/  STL.64 [R1+0x7440], R18 ;  /* 0x0074401201007387 */ /* 0x000fe80000100a00 */
[----:B------:R0:W-:Y:S04]  /*796a0*/  STL.64 [R1+0x7438], R16 ;  /* 0x0074381001007387 */ /* 0x0001e80000100a00 */
[----:B0-----:R-:W2:Y:S04]  /*796b0*/  LDL.LU.64 R16, [R1+0x27b0] ;  /* 0x0027b00001107983 */ /* 0x001ea80000300a00 */
[----:B------:R-:W2:Y:S04]  /*796c0*/  LDL.LU.64 R18, [R1+0x27b8] ;  /* 0x0027b80001127983 */ /* 0x000ea80000300a00 */
[----:B------:R-:W-:Y:S04]  /*796d0*/  STL.64 [R1+0x630], R4 ;  /* 0x0006300401007387 */ /* 0x000fe80000100a00 */
[----:B------:R0:W-:Y:S04]  /*796e0*/  STL.64 [R1+0x638], R6 ;  /* 0x0006380601007387 */ /* 0x0001e80000100a00 */
[----:B0-----:R-:W2:Y:S04]  /*796f0*/  LDL.LU.64 R6, [R1+0x7478] ;  /* 0x0074780001067983 */ /* 0x001ea80000300a00 */
[----:B------:R-:W2:Y:S04]  /*79700*/  LDL.LU.64 R4, [R1+0x7470] ;  /* 0x0074700001047983 */ /* 0x000ea80000300a00 */
        /* <DEDUP_REMOVED lines=10> */
[----:B------:R0:W-:Y:S04]  /*797b0*/  STL.64 [R1+0x610], R40 ;  /* 0x0006102801007387 */ /* 0x0001e80000100a00 */
[----:B------:R-:W-:Y:S04]  /*797c0*/  STL.64 [R1+0x618], R42 ;  /* 0x0006182a01007387 */ /* 0x000fe80000100a00 */
[----:B0-----:R-:W3:Y:S01]  /*797d0*/  LDL.LU.64 R40, [R1+0x7458] ;  /* 0x0074580001287983 */ /* 0x001ee20000300a00 */
[----:B--2---:R-:W-:Y:S03]  /*797e0*/  HMMA.16816.F32 R12, R28, R8, R12 ;  /* 0x000000081c0c723c */ /* 0x004fe6000000180c */
[----:B------:R-:W-:Y:S04]  /*797f0*/  STL.64 [R1+0x7410], R10 ;  /* 0x0074100a01007387 */ /* 0x000fe80000100a00 */
[----:B------:R0:W-:-:S12]  /*79800*/  STL.64 [R1+0x7408], R8 ;  /* 0x0074080801007387 */ /* 0x0001d80000100a00 */
[----:B------:R-:W-:Y:S04]  /*79810*/  STL.64 [R1+0x600], R12 ;  /* 0x0006000c01007387 */ /* 0x000fe80000100a00 */
[----:B------:R1:W-:Y:S01]  /*79820*/  STL.64 [R1+0x608], R14 ;  /* 0x0006080e01007387 */ /* 0x0003e20000100a00 */
[C---:B0-----:R-:W-:Y:S08]  /*79830*/  HMMA.16816.F32 R8, R28.reuse, R4, R56 ;  /* 0x000000041c08723c */ /* 0x041ff00000001838 */
[----:B-1----:R-:W-:-:S15]  /*79840*/  HMMA.16816.F32 R12, R28, R6, R16 ;  /* 0x000000061c0c723c */ /* 0x002fde0000001810 */
[----:B------:R-:W-:-:S04]  /*79850*/  NOP ;  /* 0x0000000000007918 */ /* 0x000fc80000000000 */
[----:B------:R-:W-:Y:S02]  /*79860*/  IMAD.MOV.U32 R42, RZ, RZ, R13 ;  /* 0x000000ffff2a7224 */ /* 0x000fe400078e000d */
[----:B------:R-:W-:Y:S01]  /*79870*/  IMAD.MOV.U32 R43, RZ, RZ, R14 ;  /* 0x000000ffff2b7224 */ /* 0x000fe200078e000e */
[----:B------:R-:W-:Y:S04]  /*79880*/  STL [R1+0x5f0], R12 ;  /* 0x0005f00c01007387 */ /* 0x000fe80000100800 */
[----:B------:R-:W-:Y:S04]  /*79890*/  STL [R1+0x5fc], R15 ;  /* 0x0005fc0f01007387 */ /* 0x000fe80000100800 */
[----:B------:R-:W-:Y:S04]  /*798a0*/  STL.64 [R1+0x6cf8], R42 ;  /* 0x006cf82a01007387 */ /* 0x000fe80000100a00 */
[----:B---3--:R-:W-:Y:S04]  /*798b0*/  STL.64 [R1+0x6cf0], R40 ;  /* 0x006cf02801007387 */ /* 0x008fe80000100a00 */
[----:B------:R-:W-:Y:S04]  /*798c0*/  STL.64 [R1+0x7400], R6 ;  /* 0x0074000601007387 */ /* 0x000fe80000100a00 */
[----:B------:R0:W-:Y:S04]  /*798d0*/  STL.64 [R1+0x73f8], R4 ;  /* 0x0073f80401007387 */ /* 0x0001e80000100a00 */
[----:B------:R-:W-:Y:S04]  /*798e0*/  STL.64 [R1+0x5c0], R8 ;  /* 0x0005c00801007387 */ /* 0x000fe80000100a00 */
[----:B------:R4:W-:Y:S04]  /*798f0*/  STL.64 [R1+0x5c8], R10 ;  /* 0x0005c80a01007387 */ /* 0x0009e80000100a00 */
[----:B0-----:R-:W2:Y:S04]  /*79900*/  LDL.LU.64 R4, [R1+0x2770] ;  /* 0x0027700001047983 */ /* 0x001ea80000300a00 */
[----:B------:R-:W2:Y:S01]  /*79910*/  LDL.LU.64 R6, [R1+0x2778] ;  /* 0x0027780001067983 */ /* 0x000ea20000300a00 */
[----:B----4-:R-:W-:Y:S01]  /*79920*/  HMMA.16816.F32 R8, R28, R2, R48 ;  /* 0x000000021c08723c */ /* 0x010fe20000001830 */
[----:B------:R-:W-:-:S15]  /*79930*/  IMAD R28, R47, 0x100, R54 ;  /* 0x000001002f1c7824 */ /* 0x000fde00078e0236 */
[----:B------:R-:W-:-:S03]  /*79940*/  NOP ;  /* 0x0000000000007918 */ /* 0x000fc60000000000 */
[----:B------:R0:W-:Y:S04]  /*79950*/  STL.64 [R1+0x1b0], R8 ;  /* 0x0001b00801007387 */ /* 0x0001e80000100a00 */
[----:B------:R1:W-:Y:S04]  /*79960*/  STL.64 [R1+0x1b8], R10 ;  /* 0x0001b80a01007387 */ /* 0x0003e80000100a00 */
[----:B0-----:R-:W3:Y:S04]  /*79970*/  LDL.LU.64 R8, [R1+0x2760] ;  /* 0x0027600001087983 */ /* 0x001ee80000300a00 */
[----:B-1----:R-:W3:Y:S04]  /*79980*/  LDL.LU.64 R10, [R1+0x2768] ;  /* 0x00276800010a7983 */ /* 0x002ee80000300a00 */
[----:B------:R-:W4:Y:S01]  /*79990*/  LDL.LU R54, [R1+0xbb4] ;  /* 0x000bb40001367983 */ /* 0x000f220000300800 */
[----:B------:R-:W-:-:S03]  /*799a0*/  IMAD R29, R39, 0x100, R46 ;  /* 0x00000100271d7824 */ /* 0x000fc600078e022e */
[----:B----4-:R-:W-:Y:S04]  /*799b0*/  STL [R1+0x7418], R54 ;  /* 0x0074183601007387 */ /* 0x010fe80000100800 */
[----:B------:R-:W4:Y:S04]  /*799c0*/  LDL.LU R47, [R1+0xbb0] ;  /* 0x000bb000012f7983 */ /* 0x000f280000300800 */
[----:B------:R-:W4:Y:S01]  /*799d0*/  LDL.LU R46, [R1+0xbbc] ;  /* 0x000bbc00012e7983 */ /* 0x000f220000300800 */
[----:B------:R-:W-:Y:S02]  /*799e0*/  IMAD R30, R38, 0x100, R60 ;  /* 0x00000100261e7824 */ /* 0x000fe400078e023c */
[----:B------:R-:W-:Y:S01]  /*799f0*/  IMAD R31, R0, 0x100, R61 ;  /* 0x00000100001f7824 */ /* 0x000fe200078e023d */
[----:B------:R-:W-:-:S02]  /*79a00*/  F2FP.F16.E4M3.UNPACK_B R28, R28 ;  /* 0x0000001cff1c723e */ /* 0x000fc400020006ff */
[----:B------:R-:W-:Y:S02]  /*79a10*/  F2FP.F16.E4M3.UNPACK_B R29, R29 ;  /* 0x0000001dff1d723e */ /* 0x000fe400020006ff */
[----:B------:R-:W-:Y:S02]  /*79a20*/  F2FP.F16.E4M3.UNPACK_B R30, R30 ;  /* 0x0000001eff1e723e */ /* 0x000fe400020006ff */
[----:B------:R-:W-:-:S07]  /*79a30*/  F2FP.F16.E4M3.UNPACK_B R31, R31 ;  /* 0x0000001fff1f723e */ /* 0x000fce00020006ff */
[C---:B--2---:R-:W-:Y:S01]  /*79a40*/  HMMA.16816.F32 R4, R28.reuse, R36, R4 ;  /* 0x000000241c04723c */ /* 0x044fe20000001804 */
[----:B----4-:R-:W-:Y:S04]  /*79a50*/  STL.64 [R1+0x7430], R46 ;  /* 0x0074302e01007387 */ /* 0x010fe80000100a00 */
[----:B------:R-:W2:Y:S04]  /*79a60*/  LDL.LU R39, [R1+0xbb8] ;  /* 0x000bb80001277983 */ /* 0x000ea80000300800 */
[----:B------:R-:W4:Y:S04]  /*79a70*/  LDL.LU R60, [R1+0xbc4] ;  /* 0x000bc400013c7983 */ /* 0x000f280000300800 */
[----:B------:R-:W2:Y:S01]  /*79a80*/  LDL.LU R38, [R1+0xbc0] ;  /* 0x000bc00001267983 */ /* 0x000ea20000300800 */
[C---:B---3--:R-:W-:Y:S03]  /*79a90*/  HMMA.16816.F32 R8, R28.reuse, R34, R8 ;  /* 0x000000221c08723c */ /* 0x048fe60000001808 */
[----:B------:R-:W3:Y:S04]  /*79aa0*/  LDL.LU R61, [R1+0xbcc] ;  /* 0x000bcc00013d7983 */ /* 0x000ee80000300800 */
[----:B------:R-:W3:Y:S04]  /*79ab0*/  LDL.LU R0, [R1+0xbc8] ;  /* 0x000bc80001007983 */ /* 0x000ee80000300800 */
[----:B------:R-:W3:Y:S04]  /*79ac0*/  LDL.LU.64 R48, [R1+0x2750] ;  /* 0x0027500001307983 */ /* 0x000ee80000300a00 */
[----:B------:R-:W3:Y:S04]  /*79ad0*/  LDL.LU.64 R50, [R1+0x2758] ;  /* 0x0027580001327983 */ /* 0x000ee80000300a00 */
[----:B------:R0:W-:Y:S04]  /*79ae0*/  STL.64 [R1+0x5b0], R4 ;  /* 0x0005b00401007387 */ /* 0x0001e80000100a00 */
[----:B------:R1:W-:Y:S04]  /*79af0*/  STL.64 [R1+0x5b8], R6 ;  /* 0x0005b80601007387 */ /* 0x0003e80000100a00 */
[----:B0-----:R-:W3:Y:S04]  /*79b00*/  LDL.LU.64 R4, [R1+0x2740] ;  /* 0x0027400001047983 */ /* 0x001ee80000300a00 */
[----:B-1----:R-:W3:Y:S04]  /*79b10*/  LDL.LU.64 R6, [R1+0x2748] ;  /* 0x0027480001067983 */ /* 0x002ee80000300a00 */
[----:B--2---:R-:W-:Y:S04]  /*79b20*/  STL.64 [R1+0x7450], R38 ;  /* 0x0074502601007387 */ /* 0x004fe80000100a00 */
[----:B------:R0:W-:Y:S04]  /*79b30*/  STL.64 [R1+0x7448], R36 ;  /* 0x0074482401007387 */ /* 0x0001e80000100a00 */
[----:B------:R-:W2:Y:S04]  /*79b40*/  LDL.LU.64 R40, [R1+0x2730] ;  /* 0x0027300001287983 */ /* 0x000ea80000300a00 */
[----:B------:R-:W2:Y:S04]  /*79b50*/  LDL.LU.64 R42, [R1+0x2738] ;  /* 0x00273800012a7983 */ /* 0x000ea80000300a00 */
[----:B------:R1:W-:Y:S04]  /*79b60*/  STL.64 [R1+0x5a0], R8 ;  /* 0x0005a00801007387 */ /* 0x0003e80000100a00 */
[----:B------:R1:W-:Y:S04]  /*79b70*/  STL.64 [R1+0x5a8], R10 ;  /* 0x0005a80a01007387 */ /* 0x0003e80000100a00 */
[----:B0-----:R-:W4:Y:S04]  /*79b80*/  LDL.LU.64 R36, [R1+0x2720] ;  /* 0x0027200001247983 */ /* 0x001f280000300a00 */
[----:B------:R-:W4:Y:S04]  /*79b90*/  LDL.LU.64 R38, [R1+0x2728] ;  /* 0x0027280001267983 */ /* 0x000f280000300a00 */
[----:B------:R-:W4:Y:S04]  /*79ba0*/  LDL.LU.64 R16, [R1+0x2710] ;  /* 0x0027100001107983 */ /* 0x000f280000300a00 */
[----:B------:R-:W4:Y:S01]  /*79bb0*/  LDL.LU.64 R18, [R1+0x2718] ;  /* 0x0027180001127983 */ /* 0x000f220000300a00 */
[C---:B---3--:R-:W-:Y:S08]  /*79bc0*/  HMMA.16816.F32 R56, R28.reuse, R32, R48 ;  /* 0x000000201c38723c */ /* 0x048ff00000001830 */
[C---:B------:R-:W-:Y:S01]  /*79bd0*/  HMMA.16816.F32 R48, R28.reuse, R26, R4 ;  /* 0x0000001a1c30723c */ /* 0x040fe20000001804 */
[----:B------:R-:W3:Y:S04]  /*79be0*/  LDL.LU.64 R44, [R1+0x2700] ;  /* 0x00270000012c7983 */ /* 0x000ee80000300a00 */
[----:B------:R-:W3:Y:S04]  /*79bf0*/  LDL.LU.64 R46, [R1+0x2708] ;  /* 0x00270800012e7983 */ /* 0x000ee80000300a00 */
[----:B------:R-:W3:Y:S04]  /*79c00*/  LDL.LU.64 R12, [R1+0x26f0] ;  /* 0x0026f000010c7983 */ /* 0x000ee80000300a00 */
[----:B------:R-:W3:Y:S04]  /*79c10*/  LDL.LU.64 R14, [R1+0x26f8] ;  /* 0x0026f800010e7983 */ /* 0x000ee80000300a00 */
[----:B------:R-:W3:Y:S04]  /*79c20*/  LDL.LU.64 R52, [R1+0x26e0] ;  /* 0x0026e00001347983 */ /* 0x000ee80000300a00 */
[----:B------:R-:W3:Y:S04]  /*79c30*/  LDL.LU.64 R54, [R1+0x26e8] ;  /* 0x0026e80001367983 */ /* 0x000ee80000300a00 */
[----:B-1----:R-:W3:Y:S04]  /*79c40*/  LDL.LU.64 R8, [R1+0x26d0] ;  /* 0x0026d00001087983 */ /* 0x002ee80000300a00 */
[----:B------:R-:W3:Y:S04]  /*79c50*/  LDL.LU.64 R10, [R1+0x26d8] ;  /* 0x0026d800010a7983 */ /* 0x000ee80000300a00 */
[----:B------:R-:W3:Y:S04]  /*79c60*/  LDL.LU.64 R4, [R1+0x26c0] ;  /* 0x0026c00001047983 */ /* 0x000ee80000300a00 */
[----:B------:R0:W-:Y:S04]  /*79c70*/  STL.64 [R1+0x590], R56 ;  /* 0x0005903801007387 */ /* 0x0001e80000100a00 */
[----:B------:R1:W-:Y:S04]  /*79c80*/  STL.64 [R1+0x598], R58 ;  /* 0x0005983a01007387 */ /* 0x0003e80000100a00 */
[----:B------:R-:W3:Y:S04]  /*79c90*/  LDL.LU.64 R6, [R1+0x26c8] ;  /* 0x0026c80001067983 */ /* 0x000ee80000300a00 */
[----:B------:R1:W-:Y:S04]  /*79ca0*/  STL.64 [R1+0x560], R48 ;  /* 0x0005603001007387 */ /* 0x0003e80000100a00 */
[----:B------:R1:W-:Y:S04]  /*79cb0*/  STL.64 [R1+0x568], R50 ;  /* 0x0005683201007387 */ /* 0x0003e80000100a00 */
[----:B0-----:R-:W3:Y:S04]  /*79cc0*/  LDL.LU.64 R56, [R1+0x26a0] ;  /* 0x0026a00001387983 */ /* 0x001ee80000300a00 */
[----:B-1----:R-:W3:Y:S04]  /*79cd0*/  LDL.LU.64 R58, [R1+0x26a8] ;  /* 0x0026a800013a7983 */ /* 0x002ee80000300a00 */
[----:B------:R-:W3:Y:S04]  /*79ce0*/  LDL.LU.64 R48, [R1+0x2680] ;  /* 0x0026800001307983 */ /* 0x000ee80000300a00 */
[----:B------:R-:W3:Y:S01]  /*79cf0*/  LDL.LU.64 R50, [R1+0x2688] ;  /* 0x0026880001327983 */ /* 0x000ee20000300a00 */
[C---:B--2---:R-:W-:Y:S08]  /*79d00*/  HMMA.16816.F32 R40, R28.reuse, R24, R40 ;  /* 0x000000181c28723c */ /* 0x044ff00000001828 */
[C---:B----4-:R-:W-:Y:S08]  /*79d10*/  HMMA.16816.F32 R36, R28.reuse, R22, R36 ;  /* 0x000000161c24723c */ /* 0x050ff00000001824 */
[C---:B------:R-:W-:Y:S03]  /*79d20*/  HMMA.16816.F32 R16, R28.reuse, R20, R16 ;  /* 0x000000141c10723c */ /* 0x040fe60000001810 */
[----:B------:R0:W-:Y:S04]  /*79d30*/  STL.64 [R1+0x530], R40 ;  /* 0x0005302801007387 */ /* 0x0001e80000100a00 */
[----:B------:R1:W-:Y:S04]  /*79d40*/  STL.64 [R1+0x538], R42 ;  /* 0x0005382a01007387 */ /* 0x0003e80000100a00 */
[----:B0-----:R-:W2:Y:S04]  /*79d50*/  LDL.LU.64 R40, [R1+0x380] ;  /* 0x0003800001287983 */ /* 0x001ea80000300a00 */
[----:B-1----:R-:W2:Y:S04]  /*79d60*/  LDL.LU.64 R42, [R1+0x388] ;  /* 0x00038800012a7983 */ /* 0x002ea80000300a00 */
[----:B------:R-:W-:Y:S04]  /*79d70*/  STL.64 [R1+0x500], R36 ;  /* 0x0005002401007387 */ /* 0x000fe80000100a00 */
[----:B------:R0:W-:Y:S04]  /*79d80*/  STL.64 [R1+0x508], R38 ;  /* 0x0005082601007387 */ /* 0x0001e80000100a00 */
[----:B0-----:R-:W4:Y:S04]  /*79d90*/  LDL.LU.64 R38, [R1+0x7450] ;  /* 0x0074500001267983 */ /* 0x001f280000300a00 */
[----:B------:R-:W2:Y:S04]  /*79da0*/  LDL.LU.64 R36, [R1+0x7448] ;  /* 0x0074480001247983 */ /* 0x000ea80000300a00 */
        /* <DEDUP_REMOVED lines=32> */
[----:B--2---:R-:W-:Y:S03]  /*79fb0*/  HMMA.16816.F32 R12, R28, R8, R12 ;  /* 0x000000081c0c723c */ /* 0x004fe6000000180c */
[----:B------:R-:W-:Y:S04]  /*79fc0*/  STL.64 [R1+0x73d0], R10 ;  /* 0x0073d00a01007387 */ /* 0x000fe80000100a00 */
[----:B------:R-:W-:-:S12]  /*79fd0*/  STL.64 [R1+0x73c8], R8 ;  /* 0x0073c80801007387 */ /* 0x000fd80000100a00 */
[----:B------:R-:W-:Y:S04]  /*79fe0*/  STL.64 [R1+0x430], R12 ;  /* 0x0004300c01007387 */ /* 0x000fe80000100a00 */
[----:B------:R3:W-:Y:S02]  /*79ff0*/  STL.64 [R1+0x438], R14 ;  /* 0x0004380e01007387 */ /* 0x0007e40000100a00 */
[C---:B---3--:R-:W-:Y:S08]  /*7a000*/  HMMA.16816.F32 R12, R28.reuse, R6, R56 ;  /* 0x000000061c0c723c */ /* 0x048ff00000001838 */
[C---:B----4-:R-:W-:Y:S01]  /*7a010*/  HMMA.16816.F32 R8, R28.reuse, R4, R48 ;  /* 0x000000041c08723c */ /* 0x050fe20000001830 */
[----:B------:R-:W-:Y:S10]  /*7a020*/  STL.64 [R1+0x73f0], R6 ;  /* 0x0073f00601007387 */ /* 0x000ff40000100a00 */
[----:B------:R-:W-:Y:S04]  /*7a030*/  STL.64 [R1+0x420], R12 ;  /* 0x0004200c01007387 */ /* 0x000fe80000100a00 */
[----:B------:R-:W-:Y:S04]  /*7a040*/  STL.64 [R1+0x428], R14 ;  /* 0x0004280e01007387 */ /* 0x000fe80000100a00 */
[----:B------:R0:W-:Y:S04]  /*7a050*/  STL.64 [R1+0x73e8], R4 ;  /* 0x0073e80401007387 */ /* 0x0001e80000100a00 */
[----:B------:R-:W-:Y:S04]  /*7a060*/  STL.64 [R1+0x410], R8 ;  /* 0x0004100801007387 */ /* 0x000fe80000100a00 */
[----:B------:R1:W-:Y:S04]  /*7a070*/  STL.64 [R1+0x418], R10 ;  /* 0x0004180a01007387 */ /* 0x0003e80000100a00 */
[----:B0-----:R-:W2:Y:S04]  /*7a080*/  LDL.LU.64 R4, [R1+0x2660] ;  /* 0x0026600001047983 */ /* 0x001ea80000300a00 */
[----:B------:R-:W2:Y:S01]  /*7a090*/  LDL.LU.64 R6, [R1+0x2668] ;  /* 0x0026680001067983 */ /* 0x000ea20000300a00 */
[----:B-1----:R-:W-:Y:S01]  /*7a0a0*/  HMMA.16816.F32 R8, R28, R2, R40 ;  /* 0x000000021c08723c */ /* 0x002fe20000001828 */
[----:B------:R-:W-:-:S15]  /*7a0b0*/  IMAD R28, R47, 0x100, R54 ;  /* 0x000001002f1c7824 */ /* 0x000fde00078e0236 */
[----:B------:R-:W-:-:S03]  /*7a0c0*/  NOP ;  /* 0x0000000000007918 */ /* 0x000fc60000000000 */
[----:B------:R-:W-:Y:S04]  /*7a0d0*/  STL.64 [R1+0x1a0], R8 ;  /* 0x0001a00801007387 */ /* 0x000fe80000100a00 */
[----:B------:R2:W-:Y:S04]  /*7a0e0*/  STL.64 [R1+0x1a8], R10 ;  /* 0x0001a80a01007387 */ /* 0x0005e80000100a00 */
[----:B------:R-:W3:Y:S04]  /*7a0f0*/  LDL.LU.64 R56, [R1+0x2650] ;  /* 0x0026500001387983 */ /* 0x000ee80000300a00 */
[----:B------:R-:W3:Y:S04]  /*7a100*/  LDL.LU.64 R58, [R1+0x2658] ;  /* 0x00265800013a7983 */ /* 0x000ee80000300a00 */
[----:B------:R-:W4:Y:S04]  /*7a110*/  LDL.LU.64 R48, [R1+0x2640] ;  /* 0x0026400001307983 */ /* 0x000f280000300a00 */
[----:B------:R-:W4:Y:S04]  /*7a120*/  LDL.LU.64 R50, [R1+0x2648] ;  /* 0x0026480001327983 */ /* 0x000f280000300a00 */
[----:B------:R-:W4:Y:S04]  /*7a130*/  LDL.LU.64 R40, [R1+0x2630] ;  /* 0x0026300001287983 */ /* 0x000f280000300a00 */
[----:B------:R-:W4:Y:S04]  /*7a140*/  LDL.LU.64 R42, [R1+0x2638] ;  /* 0x00263800012a7983 */ /* 0x000f280000300a00 */
[----:B------:R-:W4:Y:S04]  /*7a150*/  LDL.LU.64 R12, [R1+0x2570] ;  /* 0x00257000010c7983 */ /* 0x000f280000300a00 */
[----:B------:R-:W4:Y:S01]  /*7a160*/  LDL.LU.64 R14, [R1+0x2578] ;  /* 0x00257800010e7983 */ /* 0x000f220000300a00 */
[----:B------:R-:W-:-:S02]  /*7a170*/  IMAD R29, R39, 0x100, R46 ;  /* 0x00000100271d7824 */ /* 0x000fc400078e022e */
[----:B------:R-:W-:Y:S02]  /*7a180*/  IMAD R30, R38, 0x100, R60 ;  /* 0x00000100261e7824 */ /* 0x000fe400078e023c */
[----:B------:R-:W-:Y:S01]  /*7a190*/  IMAD R31, R0, 0x100, R61 ;  /* 0x00000100001f7824 */ /* 0x000fe200078e023d */
[----:B------:R-:W-:Y:S02]  /*7a1a0*/  F2FP.F16.E4M3.UNPACK_B R28, R28 ;  /* 0x0000001cff1c723e */ /* 0x000fe400020006ff */
[----:B------:R-:W-:Y:S02]  /*7a1b0*/  F2FP.F16.E4M3.UNPACK_B R29, R29 ;  /* 0x0000001dff1d723e */ /* 0x000fe400020006ff */
[----:B------:R-:W-:Y:S02]  /*7a1c0*/  F2FP.F16.E4M3.UNPACK_B R30, R30 ;  /* 0x0000001eff1e723e */ /* 0x000fe400020006ff */
[----:B------:R-:W-:-:S07]  /*7a1d0*/  F2FP.F16.E4M3.UNPACK_B R31, R31 ;  /* 0x0000001fff1f723e */ /* 0x000fce00020006ff */
[C---:B--2---:R-:W-:Y:S01]  /*7a1e0*/  HMMA.16816.F32 R8, R28.reuse, R36, R4 ;  /* 0x000000241c08723c */ /* 0x044fe20000001804 */
[----:B------:R-:W2:Y:S04]  /*7a1f0*/  LDL.LU.64 R4, [R1+0x2460] ;  /* 0x0024600001047983 */ /* 0x000ea80000300a00 */
[----:B------:R-:W2:Y:S03]  /*7a200*/  LDL.LU.64 R6, [R1+0x2468] ;  /* 0x0024680001067983 */ /* 0x000ea60000300a00 */
[C---:B---3--:R-:W-:Y:S08]  /*7a210*/  HMMA.16816.F32 R56, R28.reuse, R34, R56 ;  /* 0x000000221c38723c */ /* 0x048ff00000001838 */
[C---:B----4-:R-:W-:Y:S08]  /*7a220*/  HMMA.16816.F32 R48, R28.reuse, R32, R48 ;  /* 0x000000201c30723c */ /* 0x050ff00000001830 */
[C---:B------:R-:W-:Y:S01]  /*7a230*/  HMMA.16816.F32 R40, R28.reuse, R26, R40 ;  /* 0x0000001a1c28723c */ /* 0x040fe20000001828 */
[----:B------:R0:W-:Y:S04]  /*7a240*/  STL.64 [R1+0x400], R8 ;  /* 0x0004000801007387 */ /* 0x0001e80000100a00 */
[----:B------:R1:W-:Y:S03]  /*7a250*/  STL.64 [R1+0x408], R10 ;  /* 0x0004080a01007387 */ /* 0x0003e60000100a00 */
[C---:B------:R-:W-:Y:S01]  /*7a260*/  HMMA.16816.F32 R12, R28.reuse, R24, R12 ;  /* 0x000000181c0c723c */ /* 0x040fe2000000180c */
[----:B0-----:R-:W3:Y:S04]  /*7a270*/  LDL.LU.64 R8, [R1+0x2430] ;  /* 0x0024300001087983 */ /* 0x001ee80000300a00 */
[----:B-1----:R-:W3:Y:S04]  /*7a280*/  LDL.LU.64 R10, [R1+0x2438] ;  /* 0x00243800010a7983 */ /* 0x002ee80000300a00 */
        /* <DEDUP_REMOVED lines=17> */
[----:B------:R2:W-:Y:S02]  /*7a3a0*/  STL.64 [R1+0x3c8], R14 ;  /* 0x0003c80e01007387 */ /* 0x0005e40000100a00 */
[----:B--2---:R-:W-:Y:S02]  /*7a3b0*/  HMMA.16816.F32 R12, R28, R22, R4 ;  /* 0x000000161c0c723c */ /* 0x004fe40000001804 */
[----:B------:R-:W2:Y:S04]  /*7a3c0*/  LDL.LU.64 R4, [R1+0x2420] ;  /* 0x0024200001047983 */ /* 0x000ea80000300a00 */
[----:B------:R-:W2:-:S13]  /*7a3d0*/  LDL.LU.64 R6, [R1+0x2428] ;  /* 0x0024280001067983 */ /* 0x000e9a0000300a00 */
[----:B------:R0:W-:Y:S04]  /*7a3e0*/  STL.64 [R1+0x3b0], R12 ;  /* 0x0003b00c01007387 */ /* 0x0001e80000100a00 */
[----:B------:R1:W-:Y:S04]  /*7a3f0*/  STL.64 [R1+0x3b8], R14 ;  /* 0x0003b80e01007387 */ /* 0x0003e80000100a00 */
[----:B0-----:R-:W4:Y:S04]  /*7a400*/  LDL.LU.64 R12, [R1+0x2410] ;  /* 0x00241000010c7983 */ /* 0x001f280000300a00 */
[----:B-1----:R-:W4:Y:S01]  /*7a410*/  LDL.LU.64 R14, [R1+0x2418] ;  /* 0x00241800010e7983 */ /* 0x002f220000300a00 */
[----:B---3--:R-:W-:Y:S03]  /*7a420*/  HMMA.16816.F32 R24, R28, R20, R8 ;  /* 0x000000141c18723c */ /* 0x008fe60000001808 */
[----:B------:R-:W3:Y:S04]  /*7a430*/  LDL.LU.64 R8, [R1+0x2400] ;  /* 0x0024000001087983 */ /* 0x000ee80000300a00 */
[----:B------:R-:W3:-:S12]  /*7a440*/  LDL.LU.64 R10, [R1+0x2408] ;  /* 0x00240800010a7983 */ /* 0x000ed80000300a00 */
[----:B------:R0:W-:Y:S04]  /*7a450*/  STL.64 [R1+0x3a0], R24 ;  /* 0x0003a01801007387 */ /* 0x0001e80000100a00 */
[----:B------:R1:W-:Y:S04]  /*7a460*/  STL.64 [R1+0x3a8], R26 ;  /* 0x0003a81a01007387 */ /* 0x0003e80000100a00 */
        /* <DEDUP_REMOVED lines=8> */
[----:B------:R-:W-:Y:S04]  /*7a4f0*/  STL.64 [R1+0x7390], R22 ;  /* 0x0073901601007387 */ /* 0x000fe80000100a00 */
[----:B------:R0:W-:Y:S04]  /*7a500*/  STL.64 [R1+0x7388], R20 ;  /* 0x0073881401007387 */ /* 0x0001e80000100a00 */
[----:B0-----:R-:W3:Y:S04]  /*7a510*/  LDL.LU.64 R20, [R1+0x23e0] ;  /* 0x0023e00001147983 */ /* 0x001ee80000300a00 */
[----:B------:R-:W3:Y:S01]  /*7a520*/  LDL.LU.64 R22, [R1+0x23e8] ;  /* 0x0023e80001167983 */ /* 0x000ee20000300a00 */
        /* <DEDUP_REMOVED lines=29> */
[----:B------:R0:W-:Y:S04]  /*7a700*/  STL.64 [R1+0x358], R18 ;  /* 0x0003581201007387 */ /* 0x0001e80000100a00 */
[----:B------:R-:W-:Y:S04]  /*7a710*/  STL.64 [R1+0x73b8], R8 ;  /* 0x0073b80801007387 */ /* 0x000fe80000100a00 */
[----:B------:R-:W-:Y:S04]  /*7a720*/  STL.64 [R1+0x340], R12 ;  /* 0x0003400c01007387 */ /* 0x000fe80000100a00 */
[----:B------:R1:W-:Y:S01]  /*7a730*/  STL.64 [R1+0x348], R14 ;  /* 0x0003480e01007387 */ /* 0x0003e20000100a00 */
[C---:B0-----:R-:W-:Y:S08]  /*7a740*/  HMMA.16816.F32 R16, R28.reuse, R6, R48 ;  /* 0x000000061c10723c */ /* 0x041ff00000001830 */
[C---:B-1----:R-:W-:Y:S08]  /*7a750*/  HMMA.16816.F32 R12, R28.reuse, R4, R40 ;  /* 0x000000041c0c723c */ /* 0x042ff00000001828 */
[----:B------:R-:W-:Y:S03]  /*7a760*/  HMMA.16816.F32 R8, R28, R2, R24 ;  /* 0x000000021c08723c */ /* 0x000fe60000001818 */
[----:B------:R-:W-:Y:S04]  /*7a770*/  STL.64 [R1+0x330], R16 ;  /* 0x0003301001007387 */ /* 0x000fe80000100a00 */
[----:B------:R-:W-:Y:S04]  /*7a780*/  STL.64 [R1+0x338], R18 ;  /* 0x0003381201007387 */ /* 0x000fe80000100a00 */
[----:B------:R-:W-:Y:S04]  /*7a790*/  STL.64 [R1+0x320], R12 ;  /* 0x0003200c01007387 */ /* 0x000fe80000100a00 */
[----:B------:R-:W-:Y:S04]  /*7a7a0*/  STL.64 [R1+0x328], R14 ;  /* 0x0003280e01007387 */ /* 0x000fe80000100a00 */
[----:B------:R0:W-:Y:S04]  /*7a7b0*/  STL.64 [R1+0x190], R8 ;  /* 0x0001900801007387 */ /* 0x0001e80000100a00 */
[----:B------:R1:W-:Y:S04]  /*7a7c0*/  STL.64 [R1+0x198], R10 ;  /* 0x0001980a01007387 */ /* 0x0003e80000100a00 */
[----:B------:R-:W2:Y:S04]  /*7a7d0*/  LDL.LU.64 R48, [R1+0x23a0] ;  /* 0x0023a00001307983 */ /* 0x000ea80000300a00 */
[----:B------:R-:W2:Y:S04]  /*7a7e0*/  LDL.LU.64 R50, [R1+0x23a8] ;  /* 0x0023a80001327983 */ /* 0x000ea80000300a00 */
[----:B0-----:R-:W3:Y:S04]  /*7a7f0*/  LDL.LU.64 R8, [R1+0x2390] ;  /* 0x0023900001087983 */ /* 0x001ee80000300a00 */
[----:B-1----:R-:W3:Y:S04]  /*7a800*/  LDL.LU.64 R10, [R1+0x2398] ;  /* 0x00239800010a7983 */ /* 0x002ee80000300a00 */
[----:B------:R-:W4:Y:S04]  /*7a810*/  LDL.LU.64 R24, [R1+0x2380] ;  /* 0x0023800001187983 */ /* 0x000f280000300a00 */
[----:B------:R-:W4:Y:S01]  /*7a820*/  LDL.LU.64 R26, [R1+0x2388] ;  /* 0x00238800011a7983 */ /* 0x000f220000300a00 */
[----:B------:R-:W-:-:S02]  /*7a830*/  IMAD R28, R47, 0x100, R54 ;  /* 0x000001002f1c7824 */ /* 0x000fc400078e0236 */
[----:B------:R-:W-:Y:S02]  /*7a840*/  IMAD R29, R39, 0x100, R46 ;  /* 0x00000100271d7824 */ /* 0x000fe400078e022e */
[----:B------:R-:W-:Y:S02]  /*7a850*/  IMAD R30, R38, 0x100, R60 ;  /* 0x00000100261e7824 */ /* 0x000fe400078e023c */
[----:B------:R-:W-:Y:S01]  /*7a860*/  IMAD R31, R0, 0x100, R61 ;  /* 0x00000100001f7824 */ /* 0x000fe200078e023d */
[----:B------:R-:W4:Y:S01]  /*7a870*/  LDL.LU.64 R12, [R1+0x2370] ;  /* 0x00237000010c7983 */ /* 0x000f220000300a00 */
[----:B------:R-:W-:Y:S02]  /*7a880*/  F2FP.F16.E4M3.UNPACK_B R28, R28 ;  /* 0x0000001cff1c723e */ /* 0x000fe400020006ff */
[----:B------:R-:W-:Y:S02]  /*7a890*/  F2FP.F16.E4M3.UNPACK_B R29, R29 ;  /* 0x0000001dff1d723e */ /* 0x000fe400020006ff */
[----:B------:R-:W-:-:S02]  /*7a8a0*/  F2FP.F16.E4M3.UNPACK_B R30, R30 ;  /* 0x0000001eff1e723e */ /* 0x000fc400020006ff */
[----:B------:R-:W-:Y:S01]  /*7a8b0*/  F2FP.F16.E4M3.UNPACK_B R31, R31 ;  /* 0x0000001fff1f723e */ /* 0x000fe200020006ff */
        /* <DEDUP_REMOVED lines=12> */
[----:B------:R-:W4:Y:S01]  /*7a980*/  LDL.LU.64 R58, [R1+0x22e8] ;  /* 0x0022e800013a7983 */ /* 0x000f220000300a00 */
[C---:B--2---:R-:W-:Y:S08]  /*7a990*/  HMMA.16816.F32 R48, R28.reuse, R36, R48 ;  /* 0x000000241c30723c */ /* 0x044ff00000001830 */
[C---:B---3--:R-:W-:Y:S08]  /*7a9a0*/  HMMA.16816.F32 R8, R28.reuse, R34, R8 ;  /* 0x000000221c08723c */ /* 0x048ff00000001808 */
[C---:B----4-:R-:W-:Y:S03]  /*7a9b0*/  HMMA.16816.F32 R24, R28.reuse, R32, R24 ;  /* 0x000000201c18723c */ /* 0x050fe60000001818 */
[----:B------:R0:W-:Y:S04]  /*7a9c0*/  STL.64 [R1+0x310], R48 ;  /* 0x0003103001007387 */ /* 0x0001e80000100a00 */
[----:B------:R1:W-:Y:S04]  /*7a9d0*/  STL.64 [R1+0x318], R50 ;  /* 0x0003183201007387 */ /* 0x0003e80000100a00 */
[----:B0-----:R-:W2:Y:S04]  /*7a9e0*/  LDL.LU.64 R48, [R1+0x22c0] ;  /* 0x0022c00001307983 */ /* 0x001ea80000300a00 */
[----:B-1----:R-:W2:Y:S04]  /*7a9f0*/  LDL.LU.64 R50, [R1+0x22c8] ;  /* 0x0022c80001327983 */ /* 0x002ea80000300a00 */
        /* <DEDUP_REMOVED lines=20> */
[----:B------:R0:W-:Y:S04]  /*7ab40*/  STL.64 [R1+0x2c0], R40 ;  /* 0x0002c02801007387 */ /* 0x0001e80000100a00 */
[----:B------:R1:W-:Y:S04]  /*7ab50*/  STL.64 [R1+0x2c8], R42 ;  /* 0x0002c82a01007387 */ /* 0x0003e80000100a00 */
[----:B0-----:R-:W2:Y:S04]  /*7ab60*/  LDL.LU.64 R40, [R1+0x22a0] ;  /* 0x0022a00001287983 */ /* 0x001ea80000300a00 */
[----:B-1----:R-:W2:Y:S04]  /*7ab70*/  LDL.LU.64 R42, [R1+0x22a8] ;  /* 0x0022a800012a7983 */ /* 0x002ea80000300a00 */
[----:B------:R-:W-:Y:S04]  /*7ab80*/  STL.64 [R1+0x2b0], R16 ;  /* 0x0002b01001007387 */ /* 0x000fe80000100a00 */
[----:B------:R0:W-:Y:S04]  /*7ab90*/  STL.64 [R1+0x2b8], R18 ;  /* 0x0002b81201007387 */ /* 0x0001e80000100a00 */
[----:B0-----:R-:W3:Y:S04]  /*7aba0*/  LDL.LU.64 R18, [R1+0x7380] ;  /* 0x0073800001127983 */ /* 0x001ee80000300a00 */
[----:B------:R-:W2:Y:S01]  /*7abb0*/  LDL.LU.64 R16, [R1+0x7378] ;  /* 0x0073780001107983 */ /* 0x000ea20000300a00 */
[C---:B---3--:R-:W-:Y:S08]  /*7abc0*/  HMMA.16816.F32 R44, R28.reuse, R18, R44 ;  /* 0x000000121c2c723c */ /* 0x048ff0000000182c */
[C---:B--2---:R-:W-:Y:S11]  /*7abd0*/  HMMA.16816.F32 R52, R28.reuse, R16, R52 ;  /* 0x000000101c34723c */ /* 0x044ff60000001834 */
[----:B------:R0:W-:Y:S04]  /*7abe0*/  STL.64 [R1+0x2a0], R44 ;  /* 0x0002a02c01007387 */ /* 0x0001e80000100a00 */
[----:B------:R-:W-:Y:S04]  /*7abf0*/  STL.64 [R1+0x2a8], R46 ;  /* 0x0002a82e01007387 */ /* 0x000fe80000100a00 */
[----:B0-----:R-:W2:Y:S04]  /*7ac00*/  LDL.LU.64 R44, [R1+0x7370] ;  /* 0x00737000012c7983 */ /* 0x001ea80000300a00 */
[----:B------:R0:W-:Y:S04]  /*7ac10*/  STL.64 [R1+0x290], R52 ;  /* 0x0002903401007387 */ /* 0x0001e80000100a00 */
[----:B------:R-:W-:Y:S04]  /*7ac20*/  STL.64 [R1+0x298], R54 ;  /* 0x0002983601007387 */ /* 0x000fe80000100a00 */
[----:B0-----:R-:W3:Y:S04]  /*7ac30*/  LDL.LU.64 R52, [R1+0x7368] ;  /* 0x0073680001347983 */ /* 0x001ee80000300a00 */
[----:B------:R-:W-:Y:S04]  /*7ac40*/  STL.64 [R1+0x7350], R18 ;  /* 0x0073501201007387 */ /* 0x000fe80000100a00 */
[----:B------:R0:W-:Y:S04]  /*7ac50*/  STL.64 [R1+0x7348], R16 ;  /* 0x0073481001007387 */ /* 0x0001e80000100a00 */
[----:B0-----:R-:W2:Y:S04]  /*7ac60*/  LDL.LU.64 R16, [R1+0x2300] ;  /* 0x0023000001107983 */ /* 0x001ea80000300a00 */
[----:B------:R-:W2:Y:S02]  /*7ac70*/  LDL.LU.64 R18, [R1+0x2308] ;  /* 0x0023080001127983 */ /* 0x000ea40000300a00 */
[----:B--2---:R-:W-:-:S15]  /*7ac80*/  HMMA.16816.F32 R16, R28, R14, R16 ;  /* 0x0000000e1c10723c */ /* 0x004fde0000001810 */
[----:B------:R-:W-:-:S04]  /*7ac90*/  NOP ;  /* 0x0000000000007918 */ /* 0x000fc80000000000 */
[----:B------:R-:W-:Y:S04]  /*7aca0*/  STL.64 [R1+0x280], R16 ;  /* 0x0002801001007387 */ /* 0x000fe80000100a00 */
[----:B------:R0:W-:Y:S04]  /*7acb0*/  STL.64 [R1+0x288], R18 ;  /* 0x0002881201007387 */ /* 0x0001e80000100a00 */
[----:B------:R-:W-:Y:S04]  /*7acc0*/  STL.64 [R1+0x7330], R14 ;  /* 0x0073300e01007387 */ /* 0x000fe80000100a00 */
[----:B----4-:R1:W-:Y:S01]  /*7acd0*/  STL.64 [R1+0x7328], R12 ;  /* 0x0073280c01007387 */ /* 0x0103e20000100a00 */
[C---:B0-----:R-:W-:Y:S08]  /*7ace0*/  HMMA.16816.F32 R16, R28.reuse, R12, R56 ;  /* 0x0000000c1c10723c */ /* 0x041ff00000001838 */
[C---:B-1----:R-:W-:Y:S11]  /*7acf0*/  HMMA.16816.F32 R12, R28.reuse, R10, R48 ;  /* 0x0000000a1c0c723c */ /* 0x042ff60000001830 */
[----:B------:R-:W-:Y:S04]  /*7ad00*/  STL.64 [R1+0x270], R16 ;  /* 0x0002701001007387 */ /* 0x000fe80000100a00 */
[----:B------:R-:W-:Y:S04]  /*7ad10*/  STL.64 [R1+0x278], R18 ;  /* 0x0002781201007387 */ /* 0x000fe80000100a00 */
[----:B------:R-:W2:Y:S04]  /*7ad20*/  LDL.LU R48, [R1+0xbf4] ;  /* 0x000bf40001307983 */ /* 0x000ea80000300800 */
[----:B------:R-:W2:Y:S04]  /*7ad30*/  LDL.LU R49, [R1+0xbf0] ;  /* 0x000bf00001317983 */ /* 0x000ea80000300800 */
[----:B------:R-:W-:Y:S04]  /*7ad40*/  STL.64 [R1+0x260], R12 ;  /* 0x0002600c01007387 */ /* 0x000fe80000100a00 */
[----:B------:R0:W-:Y:S04]  /*7ad50*/  STL.64 [R1+0x268], R14 ;  /* 0x0002680e01007387 */ /* 0x0001e80000100a00 */
[----:B------:R-:W4:Y:S04]  /*7ad60*/  LDL.LU R50, [R1+0xbfc] ;  /* 0x000bfc0001327983 */ /* 0x000f280000300800 */
[----:B------:R-:W4:Y:S04]  /*7ad70*/  LDL.LU R51, [R1+0xbf8] ;  /* 0x000bf80001337983 */ /* 0x000f280000300800 */
[----:B------:R-:W2:Y:S04]  /*7ad80*/  LDL.LU R39, [R1+0xc04] ;  /* 0x000c040001277983 */ /* 0x000ea80000300800 */
[----:B------:R-:W2:Y:S01]  /*7ad90*/  LDL.LU R60, [R1+0xc00] ;  /* 0x000c0000013c7983 */ /* 0x000ea20000300800 */
[----:B0-----:R-:W-:Y:S03]  /*7ada0*/  HMMA.16816.F32 R12, R28, R8, R40 ;  /* 0x000000081c0c723c */ /* 0x001fe60000001828 */
[----:B------:R-:W2:Y:S04]  /*7adb0*/  LDL.LU.64 R40, [R1+0x2280] ;  /* 0x0022800001287983 */ /* 0x000ea80000300a00 */
[----:B------:R-:W2:Y:S04]  /*7adc0*/  LDL.LU.64 R42, [R1+0x2288] ;  /* 0x00228800012a7983 */ /* 0x000ea80000300a00 */
[----:B------:R-:W3:Y:S04]  /*7add0*/  LDL.LU.64 R16, [R1+0x2260] ;  /* 0x0022600001107983 */ /* 0x000ee80000300a00 */
[----:B------:R-:W3:Y:S04]  /*7ade0*/  LDL.LU.64 R18, [R1+0x2268] ;  /* 0x0022680001127983 */ /* 0x000ee80000300a00 */
[----:B------:R-:W-:-:S02]  /*7adf0*/  IMAD.MOV.U32 R54, RZ, RZ, R12 ;  /* 0x000000ffff367224 */ /* 0x000fc400078e000c */
[----:B------:R-:W-:Y:S02]  /*7ae00*/  IMAD.MOV.U32 R47, RZ, RZ, R13 ;  /* 0x000000ffff2f7224 */ /* 0x000fe400078e000d */
[----:B------:R-:W-:Y:S02]  /*7ae10*/  IMAD.MOV.U32 R46, RZ, RZ, R14 ;  /* 0x000000ffff2e7224 */ /* 0x000fe400078e000e */
[----:B------:R-:W-:Y:S01]  /*7ae20*/  IMAD.MOV.U32 R0, RZ, RZ, R15 ;  /* 0x000000ffff007224 */ /* 0x000fe200078e000f */
[----:B------:R-:W4:Y:S04]  /*7ae30*/  LDL.LU.64 R12, [R1+0x1490] ;  /* 0x00149000010c7983 */ /* 0x000f280000300a00 */
[----:B------:R-:W4:Y:S04]  /*7ae40*/  LDL.LU.64 R14, [R1+0x1498] ;  /* 0x00149800010e7983 */ /* 0x000f280000300a00 */
[----:B------:R-:W4:Y:S04]  /*7ae50*/  LDL.LU R38, [R1+0xc0c] ;  /* 0x000c0c0001267983 */ /* 0x000f280000300800 */
[----:B------:R-:W4:Y:S04]  /*7ae60*/  LDL.LU R61, [R1+0xc08] ;  /* 0x000c0800013d7983 */ /* 0x000f280000300800 */
[----:B------:R-:W-:Y:S04]  /*7ae70*/  STL.64 [R1+0x7310], R10 ;  /* 0x0073100a01007387 */ /* 0x000fe80000100a00 */
[----:B------:R3:W-:Y:S04]  /*7ae80*/  STL.64 [R1+0x7308], R8 ;  /* 0x0073080801007387 */ /* 0x0007e80000100a00 */
[----:B------:R-:W-:Y:S04]  /*7ae90*/  STL [R1+0x66fc], R0 ;  /* 0x0066fc0001007387 */ /* 0x000fe80000100800 */
[----:B------:R-:W-:Y:S04]  /*7aea0*/  STL [R1+0x66f8], R46 ;  /* 0x0066f82e01007387 */ /* 0x000fe80000100800 */
[----:B------:R0:W-:Y:S04]  /*7aeb0*/  STL [R1+0x66f4], R47 ;  /* 0x0066f42f01007387 */ /* 0x0001e80000100800 */
[----:B------:R1:W-:Y:S01]  /*7aec0*/  STL [R1+0x66f0], R54 ;  /* 0x0066f03601007387 */ /* 0x0003e20000100800 */
[C---:B--2---:R-:W-:Y:S08]  /*7aed0*/  HMMA.16816.F32 R40, R28.reuse, R6, R40 ;  /* 0x000000061c28723c */ /* 0x044ff00000001828 */
[----:B---3--:R-:W-:Y:S11]  /*7aee0*/  HMMA.16816.F32 R8, R28, R4, R16 ;  /* 0x000000041c08723c */ /* 0x008ff60000001810 */
[----:B------:R-:W-:Y:S01]  /*7aef0*/  IMAD.MOV.U32 R55, RZ, RZ, R43 ;  /* 0x000000ffff377224 */ /* 0x000fe200078e002b */
[----:B------:R-:W-:Y:S04]  /*7af00*/  STL.64 [R1+0x240], R40 ;  /* 0x0002402801007387 */ /* 0x000fe80000100a00 */
[----:B------:R-:W-:Y:S04]  /*7af10*/  STL [R1+0x248], R42 ;  /* 0x0002482a01007387 */ /* 0x000fe80000100800 */
[----:B------:R-:W-:Y:S04]  /*7af20*/  STL [R1+0x6720], R55 ;  /* 0x0067203701007387 */ /* 0x000fe80000100800 */
[----:B------:R-:W-:Y:S04]  /*7af30*/  STL.64 [R1+0x7320], R6 ;  /* 0x0073200601007387 */ /* 0x000fe80000100a00 */
[----:B------:R4:W-:Y:S01]  /*7af40*/  STL.64 [R1+0x7318], R4 ;  /* 0x0073180401007387 */ /* 0x0009e20000100a00 */
[----:B0-----:R-:W-:-:S02]  /*7af50*/  IMAD.MOV.U32 R47, RZ, RZ, R10 ;  /* 0x000000ffff2f7224 */ /* 0x001fc400078e000a */
[----:B------:R-:W-:Y:S02]  /*7af60*/  IMAD.MOV.U32 R46, RZ, RZ, R9 ;  /* 0x000000ffff2e7224 */ /* 0x000fe400078e0009 */
[----:B-1----:R-:W-:Y:S01]  /*7af70*/  IMAD.MOV.U32 R54, RZ, RZ, R11 ;  /* 0x000000ffff367224 */ /* 0x002fe200078e000b */
[----:B----4-:R-:W-:Y:S01]  /*7af80*/  HMMA.16816.F32 R4, R28, R2, R12 ;  /* 0x000000021c04723c */ /* 0x010fe2000000180c */
[----:B------:R-:W-:Y:S01]  /*7af90*/  IMAD.MOV.U32 R0, RZ, RZ, R8 ;  /* 0x000000ffff007224 */ /* 0x000fe200078e0008 */
[----:B------:R-:W-:Y:S04]  /*7afa0*/  STL [R1+0x697c], R47 ;  /* 0x00697c2f01007387 */ /* 0x000fe80000100800 */
[----:B------:R-:W-:Y:S04]  /*7afb0*/  STL [R1+0x6978], R46 ;  /* 0x0069782e01007387 */ /* 0x000fe80000100800 */
[----:B------:R-:W-:Y:S04]  /*7afc0*/  STL.64 [R1+0x6d00], R44 ;  /* 0x006d002c01007387 */ /* 0x000fe80000100a00 */
[----:B------:R-:W-:Y:S04]  /*7afd0*/  STL [R1+0x6728], R54 ;  /* 0x0067283601007387 */ /* 0x000fe80000100800 */
[----:B------:R-:W-:Y:S04]  /*7afe0*/  STL.64 [R1+0x6d08], R52 ;  /* 0x006d083401007387 */ /* 0x000fe80000100a00 */
[----:B------:R-:W-:Y:S04]  /*7aff0*/  STL [R1+0x6724], R0 ;  /* 0x0067240001007387 */ /* 0x000fe80000100800 */
[----:B------:R-:W2:Y:S04]  /*7b000*/  LDL.LU.64 R40, [R1+0x2240] ;  /* 0x0022400001287983 */ /* 0x000ea80000300a00 */
[----:B------:R-:W2:Y:S01]  /*7b010*/  LDL.LU.64 R42, [R1+0x2248] ;  /* 0x00224800012a7983 */ /* 0x000ea20000300a00 */
[----:B------:R-:W-:-:S03]  /*7b020*/  IMAD R28, R49, 0x100, R48 ;  /* 0x00000100311c7824 */ /* 0x000fc600078e0230 */
[----:B------:R0:W-:Y:S04]  /*7b030*/  STL.64 [R1+0x180], R4 ;  /* 0x0001800401007387 */ /* 0x0001e80000100a00 */
[----:B------:R1:W-:Y:S04]  /*7b040*/  STL.64 [R1+0x188], R6 ;  /* 0x0001880601007387 */ /* 0x0003e80000100a00 */
[----:B------:R-:W3:Y:S04]  /*7b050*/  LDL.LU.64 R16, [R1+0x2220] ;  /* 0x0022200001107983 */ /* 0x000ee80000300a00 */
[----:B------:R-:W3:Y:S04]  /*7b060*/  LDL.LU.64 R18, [R1+0x2228] ;  /* 0x0022280001127983 */ /* 0x000ee80000300a00 */
[----:B------:R-:W4:Y:S04]  /*7b070*/  LDL.LU.64 R12, [R1+0x2200] ;  /* 0x00220000010c7983 */ /* 0x000f280000300a00 */
[----:B------:R-:W4:Y:S04]  /*7b080*/  LDL.LU.64 R14, [R1+0x2208] ;  /* 0x00220800010e7983 */ /* 0x000f280000300a00 */
[----:B------:R-:W2:Y:S04]  /*7b090*/  LDL.LU.64 R8, [R1+0x21e0] ;  /* 0x0021e00001087983 */ /* 0x000ea80000300a00 */
[----:B------:R-:W2:Y:S01]  /*7b0a0*/  LDL.LU.64 R10, [R1+0x21e8] ;  /* 0x0021e800010a7983 */ /* 0x000ea20000300a00 */
[----:B------:R-:W-:-:S03]  /*7b0b0*/  IMAD R29, R51, 0x100, R50 ;  /* 0x00000100331d7824 */ /* 0x000fc600078e0232 */
[----:B0-----:R-:W2:Y:S04]  /*7b0c0*/  LDL.LU.64 R4, [R1+0x21c0] ;  /* 0x0021c00001047983 */ /* 0x001ea80000300a00 */
[----:B-1----:R-:W2:Y:S04]  /*7b0d0*/  LDL.LU.64 R6, [R1+0x21c8] ;  /* 0x0021c80001067983 */ /* 0x002ea80000300a00 */
[----:B------:R-:W2:Y:S04]  /*7b0e0*/  LDL.LU R48, [R1+0xc94] ;  /* 0x000c940001307983 */ /* 0x000ea80000300800 */
[----:B------:R-:W2:Y:S04]  /*7b0f0*/  LDL.LU R49, [R1+0xc90] ;  /* 0x000c900001317983 */ /* 0x000ea80000300800 */
[----:B------:R-:W2:Y:S04]  /*7b100*/  LDL.LU R50, [R1+0xc9c] ;  /* 0x000c9c0001327983 */ /* 0x000ea80000300800 */
[----:B------:R-:W2:Y:S01]  /*7b110*/  LDL.LU R51, [R1+0xc98] ;  /* 0x000c980001337983 */ /* 0x000ea20000300800 */
[----:B------:R-:W-:-:S02]  /*7b120*/  IMAD R30, R60, 0x100, R39 ;  /* 0x000001003c1e7824 */ /* 0x000fc400078e0227 */
[----:B------:R-:W-:Y:S01]  /*7b130*/  IMAD R31, R61, 0x100, R38 ;  /* 0x000001003d1f7824 */ /* 0x000fe200078e0226 */
[----:B------:R-:W-:Y:S02]  /*7b140*/  F2FP.F16.E4M3.UNPACK_B R28, R28 ;  /* 0x0000001cff1c723e */ /* 0x000fe400020006ff */
[----:B------:R-:W-:Y:S02]  /*7b150*/  F2FP.F16.E4M3.UNPACK_B R29, R29 ;  /* 0x0000001dff1d723e */ /* 0x000fe400020006ff */
[----:B------:R-:W-:Y:S02]  /*7b160*/  F2FP.F16.E4M3.UNPACK_B R30, R30 ;  /* 0x0000001eff1e723e */ /* 0x000fe400020006ff */
[----:B------:R-:W-:Y:S01]  /*7b170*/  F2FP.F16.E4M3.UNPACK_B R31, R31 ;  /* 0x0000001fff1f723e */ /* 0x000fe200020006ff */
[----:B--2---:R-:W-:Y:S04]  /*7b180*/  STL.64 [R1+0x7340], R50 ;  /* 0x0073403201007387 */ /* 0x004fe80000100a00 */
[----:B------:R-:W-:Y:S04]  /*7b190*/  STL.64 [R1+0x7338], R48 ;  /* 0x0073383001007387 */ /* 0x000fe80000100a00 */
[----:B------:R-:W2:Y:S04]  /*7b1a0*/  LDL.LU R39, [R1+0xca4] ;  /* 0x000ca40001277983 */ /* 0x000ea80000300800 */
[----:B------:R-:W2:Y:S04]  /*7b1b0*/  LDL.LU R60, [R1+0xca0] ;  /* 0x000ca000013c7983 */ /* 0x000ea80000300800 */
[----:B------:R-:W2:Y:S01]  /*7b1c0*/  LDL.LU R38, [R1+0xcac] ;  /* 0x000cac0001267983 */ /* 0x000ea20000300800 */
[C---:B------:R-:W-:Y:S08]  /*7b1d0*/  HMMA.16816.F32 R40, R28.reuse, R36, R40 ;  /* 0x000000241c28723c */ /* 0x040ff00000001828 */
[C---:B---3--:R-:W-:Y:S08]  /*7b1e0*/  HMMA.16816.F32 R16, R28.reuse, R34, R16 ;  /* 0x000000221c10723c */ /* 0x048ff00000001810 */
[C---:B----4-:R-:W-:Y:S08]  /*7b1f0*/  HMMA.16816.F32 R12, R28.reuse, R32, R12 ;  /* 0x000000201c0c723c */ /* 0x050ff0000000180c */
[C---:B------:R-:W-:Y:S08]  /*7b200*/  HMMA.16816.F32 R8, R28.reuse, R26, R8 ;  /* 0x0000001a1c08723c */ /* 0x040ff00000001808 */
[C---:B------:R-:W-:Y:S01]  /*7b210*/  HMMA.16816.F32 R4, R28.reuse, R24, R4 ;  /* 0x000000181c04723c */ /* 0x040fe20000001804 */
[----:B------:R-:W3:Y:S04]  /*7b220*/  LDL.LU R61, [R1+0xca8] ;  /* 0x000ca800013d7983 */ /* 0x000ee80000300800 */
[----:B--2---:R-:W-:Y:S04]  /*7b230*/  STL.64 [R1+0x7360], R38 ;  /* 0x0073602601007387 */ /* 0x004fe80000100a00 */
[----:B------:R0:W-:Y:S04]  /*7b240*/  STL.64 [R1+0x7358], R36 ;  /* 0x0073582401007387 */ /* 0x0001e80000100a00 */
[----:B------:R-:W-:Y:S04]  /*7b250*/  STL.64 [R1+0xb90], R40 ;  /* 0x000b902801007387 */ /* 0x000fe80000100a00 */
[----:B------:R-:W-:Y:S04]  /*7b260*/  STL.64 [R1+0xb98], R42 ;  /* 0x000b982a01007387 */ /* 0x000fe80000100a00 */
[----:B------:R1:W-:Y:S04]  /*7b270*/  STL.64 [R1+0xba0], R16 ;  /* 0x000ba01001007387 */ /* 0x0003e80000100a00 */
[----:B------:R2:W-:Y:S04]  /*7b280*/  STL.64 [R1+0xba8], R18 ;  /* 0x000ba81201007387 */ /* 0x0005e80000100a00 */
[----:B------:R4:W-:Y:S04]  /*7b290*/  STL.64 [R1+0xbb0], R12 ;  /* 0x000bb00c01007387 */ /* 0x0009e80000100a00 */
[----:B------:R1:W-:Y:S04]  /*7b2a0*/  STL.64 [R1+0xbb8], R14 ;  /* 0x000bb80e01007387 */ /* 0x0003e80000100a00 */
[----:B0-----:R-:W3:Y:S04]  /*7b2b0*/  LDL.LU.64 R36, [R1+0x21a0] ;  /* 0x0021a00001247983 */ /* 0x001ee80000300a00 */
[----:B------:R-:W-:Y:S04]  /*7b2c0*/  STL.64 [R1+0xbc0], R8 ;  /* 0x000bc00801007387 */ /* 0x000fe80000100a00 */
[----:B------:R-:W-:Y:S04]  /*7b2d0*/  STL.64 [R1+0xbc8], R10 ;  /* 0x000bc80a01007387 */ /* 0x000fe80000100a00 */
[----:B------:R-:W3:Y:S04]  /*7b2e0*/  LDL.LU.64 R38, [R1+0x21a8] ;  /* 0x0021a80001267983 */ /* 0x000ee80000300a00 */
[----:B------:R0:W-:Y:S04]  /*7b2f0*/  STL.64 [R1+0xbd0], R4 ;  /* 0x000bd00401007387 */ /* 0x0001e80000100a00 */
[----:B------:R0:W-:Y:S04]  /*7b300*/  STL.64 [R1+0xbd8], R6 ;  /* 0x000bd80601007387 */ /* 0x0001e80000100a00 */
[----:B-1----:R-:W3:Y:S04]  /*7b310*/  LDL.LU.64 R16, [R1+0x2180] ;  /* 0x0021800001107983 */ /* 0x002ee80000300a00 */
[----:B--2---:R-:W2:Y:S04]  /*7b320*/  LDL.LU.64 R18, [R1+0x2188] ;  /* 0x0021880001127983 */ /* 0x004ea80000300a00 */
[----:B------:R-:W2:Y:S04]  /*7b330*/  LDL.LU.64 R48, [R1+0x2160] ;  /* 0x0021600001307983 */ /* 0x000ea80000300a00 */
[----:B------:R-:W2:Y:S04]  /*7b340*/  LDL.LU.64 R50, [R1+0x2168] ;  /* 0x0021680001327983 */ /* 0x000ea80000300a00 */
[----:B----4-:R-:W4:Y:S04]  /*7b350*/  LDL.LU.64 R12, [R1+0x2140] ;  /* 0x00214000010c7983 */ /* 0x010f280000300a00 */
[----:B------:R-:W4:Y:S04]  /*7b360*/  LDL.LU.64 R14, [R1+0x2148] ;  /* 0x00214800010e7983 */ /* 0x000f280000300a00 */
[----:B0-----:R-:W4:Y:S04]  /*7b370*/  LDL.LU.64 R4, [R1+0x2130] ;  /* 0x0021300001047983 */ /* 0x001f280000300a00 */
        /* <DEDUP_REMOVED lines=23> */
[----:B0-----:R-:W2:Y:S04]  /*7b4f0*/  LDL.LU.64 R18, [R1+0x7350] ;  /* 0x0073500001127983 */ /* 0x001ea80000300a00 */
[----:B------:R-:W4:Y:S01]  /*7b500*/  LDL.LU.64 R16, [R1+0x7348] ;  /* 0x0073480001107983 */ /* 0x000f220000300a00 */
        /* <DEDUP_REMOVED lines=19> */
[----:B------:R-:W3:Y:S04]  /*7b640*/  LDL.LU.64 R8, [R1+0x7308] ;  /* 0x0073080001087983 */ /* 0x000ee80000300a00 */
[----:B------:R-:W-:Y:S04]  /*7b650*/  STL.64 [R1+0x72e0], R14 ;  /* 0x0072e00e01007387 */ /* 0x000fe80000100a00 */
[----:B------:R3:W-:Y:S01]  /*7b660*/  STL.64 [R1+0x72d8], R12 ;  /* 0x0072d80c01007387 */ /* 0x0007e20000100a00 */
[C---:B--2---:R-:W-:Y:S08]  /*7b670*/  HMMA.16816.F32 R24, R28.reuse, R10, R24 ;  /* 0x0000000a1c18723c */ /* 0x044ff00000001818 */
[C---:B---3--:R-:W-:Y:S01]  /*7b680*/  HMMA.16816.F32 R12, R28.reuse, R8, R56 ;  /* 0x000000081c0c723c */ /* 0x048fe20000001838 */
[----:B------:R-:W-:Y:S10]  /*7b690*/  STL.64 [R1+0x72c0], R10 ;  /* 0x0072c00a01007387 */ /* 0x000ff40000100a00 */
[----:B------:R-:W-:Y:S04]  /*7b6a0*/  STL.64 [R1+0xc40], R24 ;  /* 0x000c401801007387 */ /* 0x000fe80000100a00 */
[----:B------:R-:W-:Y:S04]  /*7b6b0*/  STL.64 [R1+0xc48], R26 ;  /* 0x000c481a01007387 */ /* 0x000fe80000100a00 */
[----:B------:R-:W-:Y:S04]  /*7b6c0*/  STL.64 [R1+0x72b8], R8 ;  /* 0x0072b80801007387 */ /* 0x000fe80000100a00 */
[----:B------:R-:W-:Y:S04]  /*7b6d0*/  STL.64 [R1+0xc50], R12 ;  /* 0x000c500c01007387 */ /* 0x000fe80000100a00 */
[----:B------:R0:W-:Y:S02]  /*7b6e0*/  STL.64 [R1+0xc58], R14 ;  /* 0x000c580e01007387 */ /* 0x0001e40000100a00 */
[C---:B0-----:R-:W-:Y:S02]  /*7b6f0*/  HMMA.16816.F32 R12, R28.reuse, R6, R52 ;  /* 0x000000061c0c723c */ /* 0x041fe40000001834 */
[----:B------:R-:W-:Y:S06]  /*7b700*/  STL.64 [R1+0x72d0], R6 ;  /* 0x0072d00601007387 */ /* 0x000fec0000100a00 */
[C---:B------:R-:W-:Y:S11]  /*7b710*/  HMMA.16816.F32 R8, R28.reuse, R4, R44 ;  /* 0x000000041c08723c */ /* 0x040ff6000000182c */
[----:B------:R-:W-:Y:S04]  /*7b720*/  STL.64 [R1+0xc60], R12 ;  /* 0x000c600c01007387 */ /* 0x000fe80000100a00 */
[----:B------:R-:W-:Y:S04]  /*7b730*/  STL.64 [R1+0xc68], R14 ;  /* 0x000c680e01007387 */ /* 0x000fe80000100a00 */
[----:B------:R0:W-:Y:S02]  /*7b740*/  STL.64 [R1+0x72c8], R4 ;  /* 0x0072c80401007387 */ /* 0x0001e40000100a00 */
[----:B0-----:R-:W-:Y:S02]  /*7b750*/  HMMA.16816.F32 R4, R28, R2, R40 ;  /* 0x000000021c04723c */ /* 0x001fe40000001828 */
[----:B------:R0:W-:Y:S04]  /*7b760*/  STL.64 [R1+0xc80], R8 ;  /* 0x000c800801007387 */ /* 0x0001e80000100a00 */
[----:B------:R1:W-:Y:S04]  /*7b770*/  STL.64 [R1+0xc88], R10 ;  /* 0x000c880a01007387 */ /* 0x0003e80000100a00 */
[----:B0-----:R-:W2:Y:S09]  /*7b780*/  LDL.LU.64 R8, [R1+0x2070] ;  /* 0x0020700001087983 */ /* 0x001eb20000300a00 */
[----:B------:R0:W-:Y:S04]  /*7b790*/  STL.64 [R1+0xc70], R4 ;  /* 0x000c700401007387 */ /* 0x0001e80000100a00 */
[----:B------:R3:W-:Y:S04]  /*7b7a0*/  STL.64 [R1+0xc78], R6 ;  /* 0x000c780601007387 */ /* 0x0007e80000100a00 */
[----:B-1----:R-:W2:Y:S01]  /*7b7b0*/  LDL.LU.64 R10, [R1+0x2078] ;  /* 0x00207800010a7983 */ /* 0x002ea20000300a00 */
[----:B----4-:R-:W-:-:S03]  /*7b7c0*/  IMAD R28, R49, 0x100, R48 ;  /* 0x00000100311c7824 */ /* 0x010fc600078e0230 */
[----:B0-----:R-:W4:Y:S04]  /*7b7d0*/  LDL.LU.64 R4, [R1+0x2050] ;  /* 0x0020500001047983 */ /* 0x001f280000300a00 */
[----:B---3--:R-:W4:Y:S04]  /*7b7e0*/  LDL.LU.64 R6, [R1+0x2058] ;  /* 0x0020580001067983 */ /* 0x008f280000300a00 */
        /* <DEDUP_REMOVED lines=8> */
[----:B------:R-:W3:Y:S01]  /*7b870*/  LDL.LU R48, [R1+0xfa4] ;  /* 0x000fa40001307983 */ /* 0x000ee20000300800 */
[----:B------:R-:W-:-:S03]  /*7b880*/  IMAD R29, R51, 0x100, R50 ;  /* 0x00000100331d7824 */ /* 0x000fc600078e0232 */
[----:B------:R-:W3:Y:S04]  /*7b890*/  LDL.LU R49, [R1+0xfa0] ;  /* 0x000fa00001317983 */ /* 0x000ee80000300800 */
[----:B------:R-:W3:Y:S04]  /*7b8a0*/  LDL.LU R50, [R1+0xfac] ;  /* 0x000fac0001327983 */ /* 0x000ee80000300800 */
[----:B------:R-:W3:Y:S01]  /*7b8b0*/  LDL.LU R51, [R1+0xfa8] ;  /* 0x000fa80001337983 */ /* 0x000ee20000300800 */
[----:B------:R-:W-:Y:S02]  /*7b8c0*/  IMAD R30, R60, 0x100, R39 ;  /* 0x000001003c1e7824 */ /* 0x000fe400078e0227 */
[----:B------:R-:W-:Y:S01]  /*7b8d0*/  IMAD R31, R61, 0x100, R38 ;  /* 0x000001003d1f7824 */ /* 0x000fe200078e0226 */
[----:B------:R-:W-:-:S02]  /*7b8e0*/  F2FP.F16.E4M3.UNPACK_B R28, R28 ;  /* 0x0000001cff1c723e */ /* 0x000fc400020006ff */
[----:B------:R-:W-:Y:S02]  /*7b8f0*/  F2FP.F16.E4M3.UNPACK_B R29, R29 ;  /* 0x0000001dff1d723e */ /* 0x000fe400020006ff */
[----:B------:R-:W-:Y:S02]  /*7b900*/  F2FP.F16.E4M3.UNPACK_B R30, R30 ;  /* 0x0000001eff1e723e */ /* 0x000fe400020006ff */
[----:B------:R-:W-:-:S07]  /*7b910*/  F2FP.F16.E4M3.UNPACK_B R31, R31 ;  /* 0x0000001fff1f723e */ /* 0x000fce00020006ff */
[C---:B--2---:R-:W-:Y:S08]  /*7b920*/  HMMA.16816.F32 R8, R28.reuse, R36, R8 ;  /* 0x000000241c08723c */ /* 0x044ff00000001808 */
[C---:B----4-:R-:W-:Y:S08]  /*7b930*/  HMMA.16816.F32 R4, R28.reuse, R34, R4 ;  /* 0x000000221c04723c */ /* 0x050ff00000001804 */
[C---:B---3--:R-:W-:Y:S01]  /*7b940*/  HMMA.16816.F32 R24, R28.reuse, R32, R24 ;  /* 0x000000201c18723c */ /* 0x048fe20000001818 */
[----:B------:R-:W-:Y:S04]  /*7b950*/  STL.64 [R1+0x72f0], R50 ;  /* 0x0072f03201007387 */ /* 0x000fe80000100a00 */
[----:B------:R0:W-:Y:S04]  /*7b960*/  STL.64 [R1+0x72e8], R48 ;  /* 0x0072e83001007387 */ /* 0x0001e80000100a00 */
[----:B------:R-:W2:Y:S04]  /*7b970*/  LDL.LU R39, [R1+0xfc4] ;  /* 0x000fc40001277983 */ /* 0x000ea80000300800 */
[----:B------:R-:W2:Y:S04]  /*7b980*/  LDL.LU R60, [R1+0xfc0] ;  /* 0x000fc000013c7983 */ /* 0x000ea80000300800 */
[----:B------:R-:W3:Y:S04]  /*7b990*/  LDL.LU R38, [R1+0xfcc] ;  /* 0x000fcc0001267983 */ /* 0x000ee80000300800 */
[----:B------:R-:W3:Y:S04]  /*7b9a0*/  LDL.LU R61, [R1+0xfc8] ;  /* 0x000fc800013d7983 */ /* 0x000ee80000300800 */
[----:B------:R-:W4:Y:S04]  /*7b9b0*/  LDL.LU.64 R40, [R1+0x1fb0] ;  /* 0x001fb00001287983 */ /* 0x000f280000300a00 */
[----:B------:R-:W-:Y:S04]  /*7b9c0*/  STL.64 [R1+0xc90], R8 ;  /* 0x000c900801007387 */ /* 0x000fe80000100a00 */
[----:B------:R-:W-:Y:S04]  /*7b9d0*/  STL.64 [R1+0xc98], R10 ;  /* 0x000c980a01007387 */ /* 0x000fe80000100a00 */
[----:B------:R-:W4:Y:S04]  /*7b9e0*/  LDL.LU.64 R42, [R1+0x1fb8] ;  /* 0x001fb800012a7983 */ /* 0x000f280000300a00 */
[----:B------:R1:W-:Y:S04]  /*7b9f0*/  STL.64 [R1+0xca0], R4 ;  /* 0x000ca00401007387 */ /* 0x0003e80000100a00 */
[----:B------:R1:W-:Y:S04]  /*7ba00*/  STL.64 [R1+0xca8], R6 ;  /* 0x000ca80601007387 */ /* 0x0003e80000100a00 */
[----:B0-----:R-:W2:Y:S04]  /*7ba10*/  LDL.LU.64 R48, [R1+0x1f90] ;  /* 0x001f900001307983 */ /* 0x001ea80000300a00 */
[----:B------:R-:W2:Y:S04]  /*7ba20*/  LDL.LU.64 R50, [R1+0x1f98] ;  /* 0x001f980001327983 */ /* 0x000ea80000300a00 */
[----:B------:R-:W3:Y:S04]  /*7ba30*/  LDL.LU.64 R12, [R1+0x1f70] ;  /* 0x001f7000010c7983 */ /* 0x000ee80000300a00 */
[----:B------:R-:W3:Y:S04]  /*7ba40*/  LDL.LU.64 R14, [R1+0x1f78] ;  /* 0x001f7800010e7983 */ /* 0x000ee80000300a00 */
[----:B-1----:R-:W3:Y:S04]  /*7ba50*/  LDL.LU.64 R4, [R1+0x1f50] ;  /* 0x001f500001047983 */ /* 0x002ee80000300a00 */
[----:B------:R-:W3:Y:S04]  /*7ba60*/  LDL.LU.64 R6, [R1+0x1f58] ;  /* 0x001f580001067983 */ /* 0x000ee80000300a00 */
[----:B------:R-:W3:Y:S04]  /*7ba70*/  LDL.LU.64 R8, [R1+0x1f30] ;  /* 0x001f300001087983 */ /* 0x000ee80000300a00 */
[----:B------:R-:W3:Y:S04]  /*7ba80*/  LDL.LU.64 R10, [R1+0x1f38] ;  /* 0x001f3800010a7983 */ /* 0x000ee80000300a00 */
[----:B------:R-:W-:Y:S04]  /*7ba90*/  STL.64 [R1+0xcb0], R24 ;  /* 0x000cb01801007387 */ /* 0x000fe80000100a00 */
[----:B------:R0:W-:Y:S04]  /*7baa0*/  STL.64 [R1+0xcb8], R26 ;  /* 0x000cb81a01007387 */ /* 0x0001e80000100a00 */
[----:B0-----:R-:W3:Y:S04]  /*7bab0*/  LDL.LU.64 R26, [R1+0x7300] ;  /* 0x00730000011a7983 */ /* 0x001ee80000300a00 */
[----:B------:R-:W3:Y:S01]  /*7bac0*/  LDL.LU.64 R24, [R1+0x72f8] ;  /* 0x0072f80001187983 */ /* 0x000ee20000300a00 */
[C---:B------:R-:W-:Y:S08]  /*7bad0*/  HMMA.16816.F32 R44, R28.reuse, R22, R44 ;  /* 0x000000161c2c723c */ /* 0x040ff0000000182c */
[C---:B----4-:R-:W-:Y:S08]  /*7bae0*/  HMMA.16816.F32 R40, R28.reuse, R20, R40 ;  /* 0x000000141c28723c */ /* 0x050ff00000001828 */
[C---:B--2---:R-:W-:Y:S08]  /*7baf0*/  HMMA.16816.F32 R48, R28.reuse, R18, R48 ;  /* 0x000000121c30723c */ /* 0x044ff00000001830 */
[C---:B---3--:R-:W-:Y:S08]  /*7bb00*/  HMMA.16816.F32 R12, R28.reuse, R16, R12 ;  /* 0x000000101c0c723c */ /* 0x048ff0000000180c */
[C---:B------:R-:W-:Y:S08]  /*7bb10*/  HMMA.16816.F32 R56, R28.reuse, R26, R56 ;  /* 0x0000001a1c38723c */ /* 0x040ff00000001838 */
[C---:B------:R-:W-:Y:S11]  /*7bb20*/  HMMA.16816.F32 R52, R28.reuse, R24, R52 ;  /* 0x000000181c34723c */ /* 0x040ff60000001834 */
[----:B------:R0:W-:Y:S04]  /*7bb30*/  STL.64 [R1+0xcc0], R56 ;  /* 0x000cc03801007387 */ /* 0x0001e80000100a00 */
[----:B------:R1:W-:Y:S04]  /*7bb40*/  STL.64 [R1+0xcc8], R58 ;  /* 0x000cc83a01007387 */ /* 0x0003e80000100a00 */
[----:B0-----:R-:W2:Y:S04]  /*7bb50*/  LDL.LU.64 R56, [R1+0x1f00] ;  /* 0x001f000001387983 */ /* 0x001ea80000300a00 */
[----:B------:R0:W-:Y:S04]  /*7bb60*/  STL.64 [R1+0xcd0], R52 ;  /* 0x000cd03401007387 */ /* 0x0001e80000100a00 */
[----:B------:R3:W-:Y:S04]  /*7bb70*/  STL.64 [R1+0xcd8], R54 ;  /* 0x000cd83601007387 */ /* 0x0007e80000100a00 */
[----:B-1----:R-:W2:Y:S04]  /*7bb80*/  LDL.LU.64 R58, [R1+0x1f08] ;  /* 0x001f0800013a7983 */ /* 0x002ea80000300a00 */
[----:B------:R1:W-:Y:S04]  /*7bb90*/  STL.64 [R1+0xce0], R44 ;  /* 0x000ce02c01007387 */ /* 0x0003e80000100a00 */
[----:B------:R4:W-:Y:S04]  /*7bba0*/  STL.64 [R1+0xce8], R46 ;  /* 0x000ce82e01007387 */ /* 0x0009e80000100a00 */
[----:B0-----:R-:W2:Y:S04]  /*7bbb0*/  LDL.LU.64 R52, [R1+0x1ee0] ;  /* 0x001ee00001347983 */ /* 0x001ea80000300a00 */
[----:B---3--:R-:W3:Y:S04]  /*7bbc0*/  LDL.LU.64 R54, [R1+0x1ee8] ;  /* 0x001ee80001367983 */ /* 0x008ee80000300a00 */
[----:B-1----:R-:W2:Y:S04]  /*7bbd0*/  LDL.LU.64 R44, [R1+0x1ec0] ;  /* 0x001ec000012c7983 */ /* 0x002ea80000300a00 */
[----:B----4-:R-:W4:Y:S04]  /*7bbe0*/  LDL.LU.64 R46, [R1+0x1ec8] ;  /* 0x001ec800012e7983 */ /* 0x010f280000300a00 */
[----:B------:R0:W-:Y:S04]  /*7bbf0*/  STL.64 [R1+0xcf0], R40 ;  /* 0x000cf02801007387 */ /* 0x0001e80000100a00 */
[----:B------:R1:W-:Y:S04]  /*7bc00*/  STL.64 [R1+0xcf8], R42 ;  /* 0x000cf82a01007387 */ /* 0x0003e80000100a00 */
[----:B0-----:R-:W2:Y:S04]  /*7bc10*/  LDL.LU.64 R40, [R1+0x1430] ;  /* 0x0014300001287983 */ /* 0x001ea80000300a00 */
[----:B-1----:R-:W2:Y:S04]  /*7bc20*/  LDL.LU.64 R42, [R1+0x1438] ;  /* 0x00143800012a7983 */ /* 0x002ea80000300a00 */
[----:B------:R-:W-:Y:S04]  /*7bc30*/  STL.64 [R1+0xd00], R48 ;  /* 0x000d003001007387 */ /* 0x000fe80000100a00 */
[----:B------:R0:W-:Y:S04]  /*7bc40*/  STL.64 [R1+0xd08], R50 ;  /* 0x000d083201007387 */ /* 0x0001e80000100a00 */
[----:B0-----:R-:W2:Y:S04]  /*7bc50*/  LDL.LU.64 R50, [R1+0x72f0] ;  /* 0x0072f00001327983 */ /* 0x001ea80000300a00 */
[----:B------:R-:W2:Y:S04]  /*7bc60*/  LDL.LU.64 R48, [R1+0x72e8] ;  /* 0x0072e80001307983 */ /* 0x000ea80000300a00 */
        /* <DEDUP_REMOVED lines=16> */
[----:B0-----:R-:W3:Y:S04]  /*7bd70*/  LDL.LU.64 R12, [R1+0x1f20] ;  /* 0x001f2000010c7983 */ /* 0x001ee80000300a00 */
[----:B------:R-:W3:Y:S02]  /*7bd80*/  LDL.LU.64 R14, [R1+0x1f28] ;  /* 0x001f2800010e7983 */ /* 0x000ee40000300a00 */
[----:B---3--:R-:W-:-:S15]  /*7bd90*/  HMMA.16816.F32 R12, R28, R10, R12 ;  /* 0x0000000a1c0c723c */ /* 0x008fde000000180c */
[----:B------:R-:W-:-:S04]  /*7bda0*/  NOP ;  /* 0x0000000000007918 */ /* 0x000fc80000000000 */
[----:B------:R0:W-:Y:S04]  /*7bdb0*/  STL.64 [R1+0xd40], R12 ;  /* 0x000d400c01007387 */ /* 0x0001e80000100a00 */
[----:B------:R1:W-:Y:S04]  /*7bdc0*/  STL.64 [R1+0xd48], R14 ;  /* 0x000d480e01007387 */ /* 0x0003e80000100a00 */
[----:B0-----:R-:W3:Y:S04]  /*7bdd0*/  LDL.LU.64 R12, [R1+0x1ea0] ;  /* 0x001ea000010c7983 */ /* 0x001ee80000300a00 */
[----:B-1----:R-:W3:Y:S01]  /*7bde0*/  LDL.LU.64 R14, [R1+0x1ea8] ;  /* 0x001ea800010e7983 */ /* 0x002ee20000300a00 */
[C---:B--2---:R-:W-:Y:S08]  /*7bdf0*/  HMMA.16816.F32 R56, R28.reuse, R8, R56 ;  /* 0x000000081c38723c */ /* 0x044ff00000001838 */
[C---:B------:R-:W-:Y:S01]  /*7be00*/  HMMA.16816.F32 R52, R28.reuse, R6, R52 ;  /* 0x000000061c34723c */ /* 0x040fe20000001834 */
[----:B------:R-:W-:Y:S04]  /*7be10*/  STL.64 [R1+0x7280], R10 ;  /* 0x0072800a01007387 */ /* 0x000fe80000100a00 */
[----:B------:R4:W-:Y:S03]  /*7be20*/  STL.64 [R1+0x7278], R8 ;  /* 0x0072780801007387 */ /* 0x0009e60000100a00 */
[C---:B----4-:R-:W-:Y:S03]  /*7be30*/  HMMA.16816.F32 R8, R28.reuse, R4, R44 ;  /* 0x000000041c08723c */ /* 0x050fe6000000182c */
[----:B------:R-:W-:Y:S04]  /*7be40*/  STL.64 [R1+0xd50], R56 ;  /* 0x000d503801007387 */ /* 0x000fe80000100a00 */
[----:B------:R-:W-:Y:S04]  /*7be50*/  STL.64 [R1+0xd58], R58 ;  /* 0x000d583a01007387 */ /* 0x000fe80000100a00 */
[----:B------:R-:W-:Y:S04]  /*7be60*/  STL.64 [R1+0x7290], R6 ;  /* 0x0072900601007387 */ /* 0x000fe80000100a00 */
[----:B------:R-:W-:Y:S04]  /*7be70*/  STL.64 [R1+0xd60], R52 ;  /* 0x000d603401007387 */ /* 0x000fe80000100a00 */
[----:B------:R-:W-:Y:S04]  /*7be80*/  STL.64 [R1+0xd68], R54 ;  /* 0x000d683601007387 */ /* 0x000fe80000100a00 */
[----:B------:R0:W-:Y:S02]  /*7be90*/  STL.64 [R1+0x7288], R4 ;  /* 0x0072880401007387 */ /* 0x0001e40000100a00 */
[----:B0-----:R-:W-:Y:S01]  /*7bea0*/  HMMA.16816.F32 R4, R28, R2, R40 ;  /* 0x000000021c04723c */ /* 0x001fe20000001828 */
[----:B------:R-:W-:-:S02]  /*7beb0*/  IMAD R28, R49, 0x100, R48 ;  /* 0x00000100311c7824 */ /* 0x000fc400078e0230 */
[----:B------:R-:W-:Y:S02]  /*7bec0*/  IMAD R29, R51, 0x100, R50 ;  /* 0x00000100331d7824 */ /* 0x000fe400078e0232 */
[----:B------:R-:W-:Y:S02]  /*7bed0*/  IMAD R30, R60, 0x100, R39 ;  /* 0x000001003c1e7824 */ /* 0x000fe400078e0227 */
[----:B------:R-:W-:Y:S01]  /*7bee0*/  IMAD R31, R61, 0x100, R38 ;  /* 0x000001003d1f7824 */ /* 0x000fe200078e0226 */
[----:B------:R-:W-:Y:S02]  /*7bef0*/  F2FP.F16.E4M3.UNPACK_B R28, R28 ;  /* 0x0000001cff1c723e */ /* 0x000fe400020006ff */
[----:B------:R-:W-:Y:S02]  /*7bf00*/  F2FP.F16.E4M3.UNPACK_B R29, R29 ;  /* 0x0000001dff1d723e */ /* 0x000fe400020006ff */
[----:B------:R-:W-:Y:S02]  /*7bf10*/  F2FP.F16.E4M3.UNPACK_B R30, R30 ;  /* 0x0000001eff1e723e */ /* 0x000fe400020006ff */
[----:B------:R-:W-:Y:S01]  /*7bf20*/  F2FP.F16.E4M3.UNPACK_B R31, R31 ;  /* 0x0000001fff1f723e */ /* 0x000fe200020006ff */
[----:B------:R-:W-:Y:S04]  /*7bf30*/  STL.64 [R1+0xd80], R8 ;  /* 0x000d800801007387 */ /* 0x000fe80000100a00 */
[----:B------:R-:W-:Y:S04]  /*7bf40*/  STL.64 [R1+0xd88], R10 ;  /* 0x000d880a01007387 */ /* 0x000fe80000100a00 */
[----:B------:R-:W-:Y:S04]  /*7bf50*/  STL.64 [R1+0xd70], R4 ;  /* 0x000d700401007387 */ /* 0x000fe80000100a00 */
[----:B------:R3:W-:Y:S04]  /*7bf60*/  STL.64 [R1+0xd78], R6 ;  /* 0x000d780601007387 */ /* 0x0007e80000100a00 */
[----:B------:R-:W2:Y:S04]  /*7bf70*/  LDL.LU.64 R44, [R1+0x1e80] ;  /* 0x001e8000012c7983 */ /* 0x000ea80000300a00 */
[----:B------:R-:W2:Y:S01]  /*7bf80*/  LDL.LU.64 R46, [R1+0x1e88] ;  /* 0x001e8800012e7983 */ /* 0x000ea20000300a00 */
[----:B---3--:R-:W-:-:S15]  /*7bf90*/  HMMA.16816.F32 R4, R28, R36, R12 ;  /* 0x000000241c04723c */ /* 0x008fde000000180c */
[----:B------:R-:W-:-:S04]  /*7bfa0*/  NOP ;  /* 0x0000000000007918 */ /* 0x000fc80000000000 */
[----:B------:R0:W-:Y:S04]  /*7bfb0*/  STL.64 [R1+0xf90], R4 ;  /* 0x000f900401007387 */ /* 0x0001e80000100a00 */
[----:B------:R1:W-:Y:S04]  /*7bfc0*/  STL.64 [R1+0xf98], R6 ;  /* 0x000f980601007387 */ /* 0x0003e80000100a00 */
[----:B------:R-:W3:Y:S04]  /*7bfd0*/  LDL.LU.64 R40, [R1+0x1e60] ;  /* 0x001e600001287983 */ /* 0x000ee80000300a00 */
[----:B------:R-:W3:Y:S04]  /*7bfe0*/  LDL.LU.64 R42, [R1+0x1e68] ;  /* 0x001e6800012a7983 */ /* 0x000ee80000300a00 */
[----:B------:R-:W4:Y:S04]  /*7bff0*/  LDL.LU.64 R12, [R1+0x1e40] ;  /* 0x001e4000010c7983 */ /* 0x000f280000300a00 */
[----:B------:R-:W4:Y:S04]  /*7c000*/  LDL.LU.64 R14, [R1+0x1e48] ;  /* 0x001e4800010e7983 */ /* 0x000f280000300a00 */
[----:B------:R-:W2:Y:S04]  /*7c010*/  LDL.LU.64 R8, [R1+0x1e20] ;  /* 0x001e200001087983 */ /* 0x000ea80000300a00 */
[----:B------:R-:W2:Y:S04]  /*7c020*/  LDL.LU.64 R10, [R1+0x1e28] ;  /* 0x001e2800010a7983 */ /* 0x000ea80000300a00 */
[----:B0-----:R-:W2:Y:S04]  /*7c030*/  LDL.LU.64 R4, [R1+0x1e00] ;  /* 0x001e000001047983 */ /* 0x001ea80000300a00 */
[----:B-1----:R-:W2:Y:S04]  /*7c040*/  LDL.LU.64 R6, [R1+0x1e08] ;  /* 0x001e080001067983 */ /* 0x002ea80000300a00 */
[----:B------:R-:W2:Y:S04]  /*7c050*/  LDL.LU R48, [R1+0x10a4] ;  /* 0x0010a40001307983 */ /* 0x000ea80000300800 */
[----:B------:R-:W2:Y:S04]  /*7c060*/  LDL.LU R49, [R1+0x10a0] ;  /* 0x0010a00001317983 */ /* 0x000ea80000300800 */
[----:B------:R-:W2:Y:S04]  /*7c070*/  LDL.LU R50, [R1+0x10ac] ;  /* 0x0010ac0001327983 */ /* 0x000ea80000300800 */
[----:B------:R-:W2:Y:S01]  /*7c080*/  LDL.LU R51, [R1+0x10a8] ;  /* 0x0010a80001337983 */ /* 0x000ea20000300800 */
[C---:B----4-:R-:W-:Y:S03]  /*7c090*/  HMMA.16816.F32 R12, R28.reuse, R26, R12 ;  /* 0x0000001a1c0c723c */ /* 0x050fe6000000180c */
[----:B--2---:R-:W-:Y:S04]  /*7c0a0*/  STL.64 [R1+0x72b0], R50 ;  /* 0x0072b03201007387 */ /* 0x004fe80000100a00 */
[----:B------:R0:W-:Y:S04]  /*7c0b0*/  STL.64 [R1+0x72a8], R48 ;  /* 0x0072a83001007387 */ /* 0x0001e80000100a00 */
[----:B------:R-:W2:Y:S04]  /*7c0c0*/  LDL.LU R39, [R1+0x10d4] ;  /* 0x0010d40001277983 */ /* 0x000ea80000300800 */
[----:B------:R-:W2:Y:S04]  /*7c0d0*/  LDL.LU R60, [R1+0x10d0] ;  /* 0x0010d000013c7983 */ /* 0x000ea80000300800 */
[----:B------:R-:W4:Y:S04]  /*7c0e0*/  LDL.LU R38, [R1+0x10dc] ;  /* 0x0010dc0001267983 */ /* 0x000f280000300800 */
[----:B------:R-:W4:Y:S01]  /*7c0f0*/  LDL.LU R61, [R1+0x10d8] ;  /* 0x0010d800013d7983 */ /* 0x000f220000300800 */
[C---:B0-----:R-:W-:Y:S08]  /*7c100*/  HMMA.16816.F32 R48, R28.reuse, R34, R44 ;  /* 0x000000221c30723c */ /* 0x041ff0000000182c */
[C---:B---3--:R-:W-:Y:S11]  /*7c110*/  HMMA.16816.F32 R44, R28.reuse, R32, R40 ;  /* 0x000000201c2c723c */ /* 0x048ff60000001828 */
[----:B------:R0:W-:Y:S04]  /*7c120*/  STL.64 [R1+0xfa0], R48 ;  /* 0x000fa03001007387 */ /* 0x0001e80000100a00 */
[----:B------:R1:W-:Y:S04]  /*7c130*/  STL.64 [R1+0xfa8], R50 ;  /* 0x000fa83201007387 */ /* 0x0003e80000100a00 */
[----:B------:R-:W3:Y:S04]  /*7c140*/  LDL.LU.64 R40, [R1+0x1de0] ;  /* 0x001de00001287983 */ /* 0x000ee80000300a00 */
[----:B------:R-:W-:Y:S04]  /*7c150*/  STL.64 [R1+0xfb0], R44 ;  /* 0x000fb02c01007387 */ /* 0x000fe80000100a00 */
[----:B------:R-:W-:Y:S04]  /*7c160*/  STL.64 [R1+0xfb8], R46 ;  /* 0x000fb82e01007387 */ /* 0x000fe80000100a00 */
[----:B------:R-:W3:Y:S04]  /*7c170*/  LDL.LU.64 R42, [R1+0x1de8] ;  /* 0x001de800012a7983 */ /* 0x000ee80000300a00 */
[----:B------:R1:W-:Y:S04]  /*7c180*/  STL.64 [R1+0xfc0], R12 ;  /* 0x000fc00c01007387 */ /* 0x0003e80000100a00 */
[----:B------:R1:W-:Y:S04]  /*7c190*/  STL.64 [R1+0xfc8], R14 ;  /* 0x000fc80e01007387 */ /* 0x0003e80000100a00 */
[----:B0-----:R-:W2:Y:S04]  /*7c1a0*/  LDL.LU.64 R48, [R1+0x1dc0] ;  /* 0x001dc00001307983 */ /* 0x001ea80000300a00 */
[----:B-1----:R-:W2:Y:S04]  /*7c1b0*/  LDL.LU.64 R50, [R1+0x1dc8] ;  /* 0x001dc80001327983 */ /* 0x002ea80000300a00 */
[----:B------:R-:W4:Y:S04]  /*7c1c0*/  LDL.LU.64 R12, [R1+0x1da0] ;  /* 0x001da000010c7983 */ /* 0x000f280000300a00 */
[----:B------:R-:W4:Y:S01]  /*7c1d0*/  LDL.LU.64 R14, [R1+0x1da8] ;  /* 0x001da800010e7983 */ /* 0x000f220000300a00 */
[C---:B------:R-:W-:Y:S08]  /*7c1e0*/  HMMA.16816.F32 R44, R28.reuse, R24, R8 ;  /* 0x000000181c2c723c */ /* 0x040ff00000001808 */
[C---:B------:R-:W-:Y:S01]  /*7c1f0*/  HMMA.16816.F32 R8, R28.reuse, R22, R4 ;  /* 0x000000161c08723c */ /* 0x040fe20000001804 */
[----:B------:R-:W4:Y:S10]  /*7c200*/  LDL.LU.64 R4, [R1+0x1d80] ;  /* 0x001d800001047983 */ /* 0x000f340000300a00 */
[----:B------:R-:W-:Y:S04]  /*7c210*/  STL.64 [R1+0xfd0], R44 ;  /* 0x000fd02c01007387 */ /* 0x000fe80000100a00 */
[----:B------:R-:W-:Y:S04]  /*7c220*/  STL.64 [R1+0xfd8], R46 ;  /* 0x000fd82e01007387 */ /* 0x000fe80000100a00 */
[----:B------:R-:W4:Y:S04]  /*7c230*/  LDL.LU.64 R6, [R1+0x1d88] ;  /* 0x001d880001067983 */ /* 0x000f280000300a00 */
[----:B------:R0:W-:Y:S04]  /*7c240*/  STL.64 [R1+0xfe0], R8 ;  /* 0x000fe00801007387 */ /* 0x0001e80000100a00 */
[----:B------:R1:W-:Y:S04]  /*7c250*/  STL.64 [R1+0xfe8], R10 ;  /* 0x000fe80a01007387 */ /* 0x0003e80000100a00 */
[----:B0-----:R-:W4:Y:S04]  /*7c260*/  LDL.LU.64 R8, [R1+0x1d60] ;  /* 0x001d600001087983 */ /* 0x001f280000300a00 */
[----:B-1----:R-:W4:Y:S04]  /*7c270*/  LDL.LU.64 R10, [R1+0x1d68] ;  /* 0x001d6800010a7983 */ /* 0x002f280000300a00 */
[----:B------:R-:W4:Y:S04]  /*7c280*/  LDL.LU.64 R56, [R1+0x1d20] ;  /* 0x001d200001387983 */ /* 0x000f280000300a00 */
[----:B------:R-:W4:Y:S04]  /*7c290*/  LDL.LU.64 R58, [R1+0x1d28] ;  /* 0x001d2800013a7983 */ /* 0x000f280000300a00 */
[----:B------:R-:W4:Y:S04]  /*7c2a0*/  LDL.LU.64 R52, [R1+0x1d10] ;  /* 0x001d100001347983 */ /* 0x000f280000300a00 */
[----:B------:R-:W4:Y:S04]  /*7c2b0*/  LDL.LU.64 R54, [R1+0x1d18] ;  /* 0x001d180001367983 */ /* 0x000f280000300a00 */
[----:B------:R-:W4:Y:S04]  /*7c2c0*/  LDL.LU.64 R44, [R1+0x1cf0] ;  /* 0x001cf000012c7983 */ /* 0x000f280000300a00 */
[----:B------:R-:W4:Y:S01]  /*7c2d0*/  LDL.LU.64 R46, [R1+0x1cf8] ;  /* 0x001cf800012e7983 */ /* 0x000f220000300a00 */
[C---:B---3--:R-:W-:Y:S08]  /*7c2e0*/  HMMA.16816.F32 R40, R28.reuse, R20, R40 ;  /* 0x000000141c28723c */ /* 0x048ff00000001828 */
[C---:B--2---:R-:W-:Y:S08]  /*7c2f0*/  HMMA.16816.F32 R48, R28.reuse, R18, R48 ;  /* 0x000000121c30723c */ /* 0x044ff00000001830 */
[C---:B----4-:R-:W-:Y:S03]  /*7c300*/  HMMA.16816.F32 R12, R28.reuse, R16, R12 ;  /* 0x000000101c0c723c */ /* 0x050fe6000000180c */
[----:B------:R0:W-:Y:S04]  /*7c310*/  STL.64 [R1+0xff0], R40 ;  /* 0x000ff02801007387 */ /* 0x0001e80000100a00 */
[----:B------:R1:W-:Y:S04]  /*7c320*/  STL.64 [R1+0xff8], R42 ;  /* 0x000ff82a01007387 */ /* 0x0003e80000100a00 */
[----:B0-----:R-:W2:Y:S04]  /*7c330*/  LDL.LU.64 R40, [R1+0x1410] ;  /* 0x0014100001287983 */ /* 0x001ea80000300a00 */
[----:B-1----:R-:W2:Y:S04]  /*7c340*/  LDL.LU.64 R42, [R1+0x1418] ;  /* 0x00141800012a7983 */ /* 0x002ea80000300a00 */
[----:B------:R-:W-:Y:S04]  /*7c350*/  STL.64 [R1+0x1000], R48 ;  /* 0x0010003001007387 */ /* 0x000fe80000100a00 */
[----:B------:R0:W-:Y:S04]  /*7c360*/  STL.64 [R1+0x1008], R50 ;  /* 0x0010083201007387 */ /* 0x0001e80000100a00 */
[----:B0-----:R-:W3:Y:S04]  /*7c370*/  LDL.LU.64 R50, [R1+0x72b0] ;  /* 0x0072b00001327983 */ /* 0x001ee80000300a00 */
[----:B------:R-:W4:Y:S04]  /*7c380*/  LDL.LU.64 R48, [R1+0x72a8] ;  /* 0x0072a80001307983 */ /* 0x000f280000300a00 */
[----:B------:R-:W-:Y:S04]  /*7c390*/  STL.64 [R1+0x1010], R12 ;  /* 0x0010100c01007387 */ /* 0x000fe80000100a00 */
[----:B------:R0:W-:Y:S04]  /*7c3a0*/  STL.64 [R1+0x1018], R14 ;  /* 0x0010180e01007387 */ /* 0x0001e80000100a00 */
[----:B0-----:R-:W2:Y:S04]  /*7c3b0*/  LDL.LU.64 R14, [R1+0x72a0] ;  /* 0x0072a000010e7983 */ /* 0x001ea80000300a00 */
[----:B------:R-:W3:Y:S04]  /*7c3c0*/  LDL.LU.64 R12, [R1+0x7298] ;  /* 0x00729800010c7983 */ /* 0x000ee80000300a00 */
[----:B------:R-:W-:Y:S04]  /*7c3d0*/  STL.64 [R1+0x7260], R18 ;  /* 0x0072601201007387 */ /* 0x000fe80000100a00 */
[----:B------:R0:W-:Y:S04]  /*7c3e0*/  STL.64 [R1+0x7258], R16 ;  /* 0x0072581001007387 */ /* 0x0001e80000100a00 */
[----:B0-----:R-:W4:Y:S04]  /*7c3f0*/  LDL.LU.64 R16, [R1+0x1d40] ;  /* 0x001d400001107983 */ /* 0x001f280000300a00 */
[----:B------:R-:W4:Y:S01]  /*7c400*/  LDL.LU.64 R18, [R1+0x1d48] ;  /* 0x001d480001127983 */ /* 0x000f220000300a00 */
        /* <DEDUP_REMOVED lines=14> */
[----:B------:R-:W-:Y:S10]  /*7c4f0*/  STL.64 [R1+0x7220], R10 ;  /* 0x0072200a01007387 */ /* 0x000ff40000100a00 */
[----:B------:R-:W-:Y:S04]  /*7c500*/  STL.64 [R1+0x1040], R16 ;  /* 0x0010401001007387 */ /* 0x000fe80000100a00 */
[----:B------:R-:W-:Y:S04]  /*7c510*/  STL.64 [R1+0x1048], R18 ;  /* 0x0010481201007387 */ /* 0x000fe80000100a00 */
[----:B------:R-:W-:Y:S04]  /*7c520*/  STL.64 [R1+0x7218], R8 ;  /* 0x0072180801007387 */ /* 0x000fe80000100a00 */
        /* <DEDUP_REMOVED lines=10> */
[----:B------:R1:W-:Y:S01]  /*7c5d0*/  STL.64 [R1+0x1088], R10 ;  /* 0x0010880a01007387 */ /* 0x0003e20000100a00 */
[----:B------:R-:W-:-:S02]  /*7c5e0*/  IMAD R28, R49, 0x100, R48 ;  /* 0x00000100311c7824 */ /* 0x000fc400078e0230 */
[----:B------:R-:W-:Y:S01]  /*7c5f0*/  IMAD R29, R51, 0x100, R50 ;  /* 0x00000100331d7824 */ /* 0x000fe200078e0232 */
[----:B0-----:R-:W2:Y:S04]  /*7c600*/  LDL.LU.64 R8, [R1+0x1cd0] ;  /* 0x001cd00001087983 */ /* 0x001ea80000300a00 */
[----:B-1----:R-:W2:Y:S05]  /*7c610*/  LDL.LU.64 R10, [R1+0x1cd8] ;  /* 0x001cd800010a7983 */ /* 0x002eaa0000300a00 */
[----:B------:R0:W-:Y:S04]  /*7c620*/  STL.64 [R1+0x1070], R4 ;  /* 0x0010700401007387 */ /* 0x0001e80000100a00 */
[----:B------:R1:W-:Y:S04]  /*7c630*/  STL.64 [R1+0x1078], R6 ;  /* 0x0010780601007387 */ /* 0x0003e80000100a00 */
[----:B0-----:R-:W3:Y:S04]  /*7c640*/  LDL.LU.64 R4, [R1+0x1cc0] ;  /* 0x001cc00001047983 */ /* 0x001ee80000300a00 */
[----:B-1----:R-:W3:Y:S04]  /*7c650*/  LDL.LU.64 R6, [R1+0x1cc8] ;  /* 0x001cc80001067983 */ /* 0x002ee80000300a00 */
[----:B------:R-:W4:Y:S04]  /*7c660*/  LDL.LU R48, [R1+0x1194] ;  /* 0x0011940001307983 */ /* 0x000f280000300800 */
[----:B------:R-:W4:Y:S04]  /*7c670*/  LDL.LU R49, [R1+0x1190] ;  /* 0x0011900001317983 */ /* 0x000f280000300800 */
        /* <DEDUP_REMOVED lines=9> */
[----:B----4-:R-:W-:Y:S04]  /*7c710*/  STL.64 [R1+0x7248], R48 ;  /* 0x0072483001007387 */ /* 0x010fe80000100a00 */
[----:B------:R-:W2:Y:S04]  /*7c720*/  LDL.LU R39, [R1+0x11b4] ;  /* 0x0011b40001277983 */ /* 0x000ea80000300800 */
[----:B------:R-:W4:Y:S04]  /*7c730*/  LDL.LU R60, [R1+0x11b0] ;  /* 0x0011b000013c7983 */ /* 0x000f280000300800 */
[----:B------:R-:W2:Y:S01]  /*7c740*/  LDL.LU R38, [R1+0x11bc] ;  /* 0x0011bc0001267983 */ /* 0x000ea20000300800 */
[C---:B------:R-:W-:Y:S08]  /*7c750*/  HMMA.16816.F32 R8, R28.reuse, R36, R8 ;  /* 0x000000241c08723c */ /* 0x040ff00000001808 */
[C---:B---3--:R-:W-:Y:S01]  /*7c760*/  HMMA.16816.F32 R4, R28.reuse, R34, R4 ;  /* 0x000000221c04723c */ /* 0x048fe20000001804 */
[----:B------:R-:W3:Y:S04]  /*7c770*/  LDL.LU R61, [R1+0x11b8] ;  /* 0x0011b800013d7983 */ /* 0x000ee80000300800 */
[----:B------:R-:W3:Y:S04]  /*7c780*/  LDL.LU.64 R52, [R1+0x1cb0] ;  /* 0x001cb00001347983 */ /* 0x000ee80000300a00 */
[----:B------:R-:W3:Y:S04]  /*7c790*/  LDL.LU.64 R54, [R1+0x1cb8] ;  /* 0x001cb80001367983 */ /* 0x000ee80000300a00 */
[----:B------:R-:W-:Y:S04]  /*7c7a0*/  STL.64 [R1+0x1090], R8 ;  /* 0x0010900801007387 */ /* 0x000fe80000100a00 */
[----:B------:R-:W-:Y:S04]  /*7c7b0*/  STL.64 [R1+0x1098], R10 ;  /* 0x0010980a01007387 */ /* 0x000fe80000100a00 */
[----:B------:R-:W3:Y:S04]  /*7c7c0*/  LDL.LU.64 R44, [R1+0x1ca0] ;  /* 0x001ca000012c7983 */ /* 0x000ee80000300a00 */
[----:B------:R-:W3:Y:S04]  /*7c7d0*/  LDL.LU.64 R46, [R1+0x1ca8] ;  /* 0x001ca800012e7983 */ /* 0x000ee80000300a00 */
        /* <DEDUP_REMOVED lines=16> */
[----:B-1----:R-:W3:Y:S04]  /*7c8e0*/  LDL.LU.64 R4, [R1+0x1c40] ;  /* 0x001c400001047983 */ /* 0x002ee80000300a00 */
[----:B------:R-:W3:Y:S04]  /*7c8f0*/  LDL.LU.64 R6, [R1+0x1c48] ;  /* 0x001c480001067983 */ /* 0x000ee80000300a00 */
[----:B------:R-:W3:Y:S04]  /*7c900*/  LDL.LU.64 R8, [R1+0x1c30] ;  /* 0x001c300001087983 */ /* 0x000ee80000300a00 */
        /* <DEDUP_REMOVED lines=45> */
[----:B------:R-:W2:Y:S04]  /*7cbe0*/  LDL.LU.64 R8, [R1+0x7218] ;  /* 0x0072180001087983 */ /* 0x000ea80000300a00 */
        /* <DEDUP_REMOVED lines=8> */
[----:B0-----:R-:W-:Y:S02]  /*7cc70*/  HMMA.16816.F32 R12, R28, R8, R56 ;  /* 0x000000081c0c723c */ /* 0x001fe40000001838 */
[----:B------:R-:W-:Y:S04]  /*7cc80*/  STL.64 [R1+0x71e0], R10 ;  /* 0x0071e00a01007387 */ /* 0x000fe80000100a00 */
[----:B------:R-:W-:-:S13]  /*7cc90*/  STL.64 [R1+0x71d8], R8 ;  /* 0x0071d80801007387 */ /* 0x000fda0000100a00 */
[----:B------:R-:W-:Y:S04]  /*7cca0*/  STL.64 [R1+0x1150], R12 ;  /* 0x0011500c01007387 */ /* 0x000fe80000100a00 */
[----:B------:R0:W-:Y:S02]  /*7ccb0*/  STL.64 [R1+0x1158], R14 ;  /* 0x0011580e01007387 */ /* 0x0001e40000100a00 */
[C---:B0-----:R-:W-:Y:S02]  /*7ccc0*/  HMMA.16816.F32 R12, R28.reuse, R6, R52 ;  /* 0x000000061c0c723c */ /* 0x041fe40000001834 */
[----:B------:R-:W-:Y:S06]  /*7ccd0*/  STL.64 [R1+0x71f0], R6 ;  /* 0x0071f00601007387 */ /* 0x000fec0000100a00 */
[C---:B---3--:R-:W-:Y:S11]  /*7cce0*/  HMMA.16816.F32 R8, R28.reuse, R4, R44 ;  /* 0x000000041c08723c */ /* 0x048ff6000000182c */
[----:B------:R-:W-:Y:S04]  /*7ccf0*/  STL.64 [R1+0x1160], R12 ;  /* 0x0011600c01007387 */ /* 0x000fe80000100a00 */
[----:B------:R-:W-:Y:S04]  /*7cd00*/  STL.64 [R1+0x1168], R14 ;  /* 0x0011680e01007387 */ /* 0x000fe80000100a00 */
[----:B------:R0:W-:Y:S02]  /*7cd10*/  STL.64 [R1+0x71e8], R4 ;  /* 0x0071e80401007387 */ /* 0x0001e40000100a00 */
[----:B0-----:R-:W-:Y:S02]  /*7cd20*/  HMMA.16816.F32 R4, R28, R2, R40 ;  /* 0x000000021c04723c */ /* 0x001fe40000001828 */
[----:B------:R0:W-:Y:S04]  /*7cd30*/  STL.64 [R1+0x1180], R8 ;  /* 0x0011800801007387 */ /* 0x0001e80000100a00 */
[----:B------:R1:W-:Y:S01]  /*7cd40*/  STL.64 [R1+0x1188], R10 ;  /* 0x0011880a01007387 */ /* 0x0003e20000100a00 */
[----:B------:R-:W-:-:S02]  /*7cd50*/  IMAD R28, R49, 0x100, R48 ;  /* 0x00000100311c7824 */ /* 0x000fc400078e0230 */
[----:B------:R-:W-:-:S10]  /*7cd60*/  IMAD R29, R51, 0x100, R50 ;  /* 0x00000100331d7824 */ /* 0x000fd400078e0232 */
        /* <DEDUP_REMOVED lines=10> */
[----:B0-----:R-:W4:Y:S04]  /*7ce10*/  LDL.LU.64 R8, [R1+0x1ba0] ;  /* 0x001ba00001087983 */ /* 0x001f280000300a00 */
[----:B-1----:R-:W4:Y:S04]  /*7ce20*/  LDL.LU.64 R10, [R1+0x1ba8] ;  /* 0x001ba800010a7983 */ /* 0x002f280000300a00 */
[----:B--2---:R-:W2:Y:S04]  /*7ce30*/  LDL.LU.64 R4, [R1+0x1b90] ;  /* 0x001b900001047983 */ /* 0x004ea80000300a00 */
[----:B---3--:R-:W2:Y:S04]  /*7ce40*/  LDL.LU.64 R6, [R1+0x1b98] ;  /* 0x001b980001067983 */ /* 0x008ea80000300a00 */
[----:B------:R-:W3:Y:S04]  /*7ce50*/  LDL.LU R48, [R1+0x1294] ;  /* 0x0012940001307983 */ /* 0x000ee80000300800 */
[----:B------:R-:W3:Y:S04]  /*7ce60*/  LDL.LU R49, [R1+0x1290] ;  /* 0x0012900001317983 */ /* 0x000ee80000300800 */
[----:B------:R-:W2:Y:S04]  /*7ce70*/  LDL.LU R50, [R1+0x129c] ;  /* 0x00129c0001327983 */ /* 0x000ea80000300800 */
[----:B------:R-:W2:Y:S01]  /*7ce80*/  LDL.LU R51, [R1+0x1298] ;  /* 0x0012980001337983 */ /* 0x000ea20000300800 */
[----:B----4-:R-:W-:-:S02]  /*7ce90*/  IMAD R30, R60, 0x100, R39 ;  /* 0x000001003c1e7824 */ /* 0x010fc400078e0227 */
[----:B------:R-:W-:Y:S01]  /*7cea0*/  IMAD R31, R61, 0x100, R38 ;  /* 0x000001003d1f7824 */ /* 0x000fe200078e0226 */
[----:B------:R-:W-:Y:S02]  /*7ceb0*/  F2FP.F16.E4M3.UNPACK_B R28, R28 ;  /* 0x0000001cff1c723e */ /* 0x000fe400020006ff */
[----:B------:R-:W-:Y:S02]  /*7cec0*/  F2FP.F16.E4M3.UNPACK_B R29, R29 ;  /* 0x0000001dff1d723e */ /* 0x000fe400020006ff */
[----:B------:R-:W-:Y:S02]  /*7ced0*/  F2FP.F16.E4M3.UNPACK_B R30, R30 ;  /* 0x0000001eff1e723e */ /* 0x000fe400020006ff */
[----:B------:R-:W-:Y:S01]  /*7cee0*/  F2FP.F16.E4M3.UNPACK_B R31, R31 ;  /* 0x0000001fff1f723e */ /* 0x000fe200020006ff */
[----:B--2---:R-:W-:Y:S04]  /*7cef0*/  STL.64 [R1+0x7210], R50 ;  /* 0x0072103201007387 */ /* 0x004fe80000100a00 */
[----:B---3--:R0:W-:Y:S04]  /*7cf00*/  STL.64 [R1+0x7208], R48 ;  /* 0x0072083001007387 */ /* 0x0081e80000100a00 */
[----:B------:R-:W2:Y:S04]  /*7cf10*/  LDL.LU R39, [R1+0x12b4] ;  /* 0x0012b40001277983 */ /* 0x000ea80000300800 */
[----:B------:R-:W2:Y:S04]  /*7cf20*/  LDL.LU R60, [R1+0x12b0] ;  /* 0x0012b000013c7983 */ /* 0x000ea80000300800 */
[----:B------:R-:W3:Y:S04]  /*7cf30*/  LDL.LU R38, [R1+0x12bc] ;  /* 0x0012bc0001267983 */ /* 0x000ee80000300800 */
[----:B------:R-:W3:Y:S01]  /*7cf40*/  LDL.LU R61, [R1+0x12b8] ;  /* 0x0012b800013d7983 */ /* 0x000ee20000300800 */
[C---:B0-----:R-:W-:Y:S08]  /*7cf50*/  HMMA.16816.F32 R48, R28.reuse, R36, R52 ;  /* 0x000000241c30723c */ /* 0x041ff00000001834 */
[C---:B------:R-:W-:Y:S11]  /*7cf60*/  HMMA.16816.F32 R12, R28.reuse, R26, R12 ;  /* 0x0000001a1c0c723c */ /* 0x040ff6000000180c */
[----:B------:R-:W-:Y:S04]  /*7cf70*/  STL.64 [R1+0x1190], R48 ;  /* 0x0011903001007387 */ /* 0x000fe80000100a00 */
[----:B------:R0:W-:Y:S02]  /*7cf80*/  STL.64 [R1+0x1198], R50 ;  /* 0x0011983201007387 */ /* 0x0001e40000100a00 */
[C---:B0-----:R-:W-:Y:S08]  /*7cf90*/  HMMA.16816.F32 R48, R28.reuse, R34, R44 ;  /* 0x000000221c30723c */ /* 0x041ff0000000182c */
[C---:B------:R-:W-:Y:S11]  /*7cfa0*/  HMMA.16816.F32 R44, R28.reuse, R32, R40 ;  /* 0x000000201c2c723c */ /* 0x040ff60000001828 */
[----:B------:R0:W-:Y:S04]  /*7cfb0*/  STL.64 [R1+0x11a0], R48 ;  /* 0x0011a03001007387 */ /* 0x0001e80000100a00 */
[----:B------:R1:W-:Y:S04]  /*7cfc0*/  STL.64 [R1+0x11a8], R50 ;  /* 0x0011a83201007387 */ /* 0x0003e80000100a00 */
[----:B------:R-:W4:Y:S04]  /*7cfd0*/  LDL.LU.64 R40, [R1+0x1b80] ;  /* 0x001b800001287983 */ /* 0x000f280000300a00 */
[----:B------:R-:W-:Y:S04]  /*7cfe0*/  STL.64 [R1+0x11b0], R44 ;  /* 0x0011b02c01007387 */ /* 0x000fe80000100a00 */
[----:B------:R-:W-:Y:S04]  /*7cff0*/  STL.64 [R1+0x11b8], R46 ;  /* 0x0011b82e01007387 */ /* 0x000fe80000100a00 */
[----:B------:R-:W4:Y:S04]  /*7d000*/  LDL.LU.64 R42, [R1+0x1b88] ;  /* 0x001b8800012a7983 */ /* 0x000f280000300a00 */
[----:B------:R1:W-:Y:S04]  /*7d010*/  STL.64 [R1+0x11c0], R12 ;  /* 0x0011c00c01007387 */ /* 0x0003e80000100a00 */
[----:B------:R1:W-:Y:S04]  /*7d020*/  STL.64 [R1+0x11c8], R14 ;  /* 0x0011c80e01007387 */ /* 0x0003e80000100a00 */
[----:B0-----:R-:W2:Y:S04]  /*7d030*/  LDL.LU.64 R48, [R1+0x1b70] ;  /* 0x001b700001307983 */ /* 0x001ea80000300a00 */
[----:B-1----:R-:W2:Y:S04]  /*7d040*/  LDL.LU.64 R50, [R1+0x1b78] ;  /* 0x001b780001327983 */ /* 0x002ea80000300a00 */
[----:B------:R-:W3:Y:S04]  /*7d050*/  LDL.LU.64 R12, [R1+0x1b60] ;  /* 0x001b6000010c7983 */ /* 0x000ee80000300a00 */
[----:B------:R-:W3:Y:S01]  /*7d060*/  LDL.LU.64 R14, [R1+0x1b68] ;  /* 0x001b6800010e7983 */ /* 0x000ee20000300a00 */
[C---:B------:R-:W-:Y:S08]  /*7d070*/  HMMA.16816.F32 R44, R28.reuse, R24, R8 ;  /* 0x000000181c2c723c */ /* 0x040ff00000001808 */
[C---:B------:R-:W-:Y:S01]  /*7d080*/  HMMA.16816.F32 R8, R28.reuse, R22, R4 ;  /* 0x000000161c08723c */ /* 0x040fe20000001804 */
[----:B------:R-:W3:Y:S10]  /*7d090*/  LDL.LU.64 R4, [R1+0x1b50] ;  /* 0x001b500001047983 */ /* 0x000ef40000300a00 */
[----:B------:R-:W-:Y:S04]  /*7d0a0*/  STL.64 [R1+0x11d0], R44 ;  /* 0x0011d02c01007387 */ /* 0x000fe80000100a00 */
[----:B------:R-:W-:Y:S04]  /*7d0b0*/  STL.64 [R1+0x11d8], R46 ;  /* 0x0011d82e01007387 */ /* 0x000fe80000100a00 */
[----:B------:R-:W3:Y:S04]  /*7d0c0*/  LDL.LU.64 R6, [R1+0x1b58] ;  /* 0x001b580001067983 */ /* 0x000ee80000300a00 */
[----:B------:R0:W-:Y:S04]  /*7d0d0*/  STL.64 [R1+0x11e0], R8 ;  /* 0x0011e00801007387 */ /* 0x0001e80000100a00 */
[----:B------:R1:W-:Y:S04]  /*7d0e0*/  STL.64 [R1+0x11e8], R10 ;  /* 0x0011e80a01007387 */ /* 0x0003e80000100a00 */
[----:B0-----:R-:W3:Y:S04]  /*7d0f0*/  LDL.LU.64 R8, [R1+0x1b40] ;  /* 0x001b400001087983 */ /* 0x001ee80000300a00 */
[----:B-1----:R-:W3:Y:S04]  /*7d100*/  LDL.LU.64 R10, [R1+0x1b48] ;  /* 0x001b4800010a7983 */ /* 0x002ee80000300a00 */
[----:B------:R-:W3:Y:S04]  /*7d110*/  LDL.LU.64 R56, [R1+0x1b20] ;  /* 0x001b200001387983 */ /* 0x000ee80000300a00 */
[----:B------:R-:W3:Y:S04]  /*7d120*/  LDL.LU.64 R58, [R1+0x1b28] ;  /* 0x001b2800013a7983 */ /* 0x000ee80000300a00 */
[----:B------:R-:W3:Y:S04]  /*7d130*/  LDL.LU.64 R52, [R1+0x1b10] ;  /* 0x001b100001347983 */ /* 0x000ee80000300a00 */
[----:B------:R-:W3:Y:S04]  /*7d140*/  LDL.LU.64 R54, [R1+0x1b18] ;  /* 0x001b180001367983 */ /* 0x000ee80000300a00 */
[----:B------:R-:W3:Y:S04]  /*7d150*/  LDL.LU.64 R44, [R1+0x1b00] ;  /* 0x001b0000012c7983 */ /* 0x000ee80000300a00 */
[----:B------:R-:W3:Y:S01]  /*7d160*/  LDL.LU.64 R46, [R1+0x1b08] ;  /* 0x001b0800012e7983 */ /* 0x000ee20000300a00 */
[C---:B----4-:R-:W-:Y:S08]  /*7d170*/  HMMA.16816.F32 R40, R28.reuse, R20, R40 ;  /* 0x000000141c28723c */ /* 0x050ff00000001828 */
[C---:B--2---:R-:W-:Y:S08]  /*7d180*/  HMMA.16816.F32 R48, R28.reuse, R18, R48 ;  /* 0x000000121c30723c */ /* 0x044ff00000001830 */
[C---:B---3--:R-:W-:Y:S03]  /*7d190*/  HMMA.16816.F32 R12, R28.reuse, R16, R12 ;  /* 0x000000101c0c723c */ /* 0x048fe6000000180c */
        /* <DEDUP_REMOVED lines=46> */
[----:B------:R-:W2:Y:S01]  /*7d480*/  LDL.LU.64 R42, [R1+0x1af8] ;  /* 0x001af800012a7983 */ /* 0x000ea20000300a00 */
[----:B------:R-:W-:-:S02]  /*7d490*/  IMAD R28, R49, 0x100, R48 ;  /* 0x00000100311c7824 */ /* 0x000fc400078e0230 */
[----:B------:R-:W-:Y:S02]  /*7d4a0*/  IMAD R29, R51, 0x100, R50 ;  /* 0x00000100331d7824 */ /* 0x000fe400078e0232 */
[----:B------:R3:W-:Y:S04]  /*7d4b0*/  STL.64 [R1+0x1270], R4 ;  /* 0x0012700401007387 */ /* 0x0007e80000100a00 */
[----:B------:R4:W-:Y:S04]  /*7d4c0*/  STL.64 [R1+0x1278], R6 ;  /* 0x0012780601007387 */ /* 0x0009e80000100a00 */
[----:B------:R-:W2:Y:S04]  /*7d4d0*/  LDL.LU.64 R16, [R1+0x1ae0] ;  /* 0x001ae00001107983 */ /* 0x000ea80000300a00 */
[----:B------:R-:W2:Y:S04]  /*7d4e0*/  LDL.LU.64 R18, [R1+0x1ae8] ;  /* 0x001ae80001127983 */ /* 0x000ea80000300a00 */
[----:B------:R-:W2:Y:S04]  /*7d4f0*/  LDL.LU.64 R12, [R1+0x1ad0] ;  /* 0x001ad000010c7983 */ /* 0x000ea80000300a00 */
[----:B------:R-:W2:Y:S04]  /*7d500*/  LDL.LU.64 R14, [R1+0x1ad8] ;  /* 0x001ad800010e7983 */ /* 0x000ea80000300a00 */
[----:B0-----:R-:W2:Y:S04]  /*7d510*/  LDL.LU.64 R8, [R1+0x1ac0] ;  /* 0x001ac00001087983 */ /* 0x001ea80000300a00 */
[----:B-1----:R-:W2:Y:S04]  /*7d520*/  LDL.LU.64 R10, [R1+0x1ac8] ;  /* 0x001ac800010a7983 */ /* 0x002ea80000300a00 */
[----:B---3--:R-:W3:Y:S04]  /*7d530*/  LDL.LU.64 R4, [R1+0x1ab0] ;  /* 0x001ab00001047983 */ /* 0x008ee80000300a00 */
[----:B----4-:R-:W3:Y:S04]  /*7d540*/  LDL.LU.64 R6, [R1+0x1ab8] ;  /* 0x001ab80001067983 */ /* 0x010ee80000300a00 */
        /* <DEDUP_REMOVED lines=16> */
[C---:B------:R-:W-:Y:S08]  /*7d650*/  HMMA.16816.F32 R16, R28.reuse, R34, R16 ;  /* 0x000000221c10723c */ /* 0x040ff00000001810 */
[C---:B------:R-:W-:Y:S08]  /*7d660*/  HMMA.16816.F32 R12, R28.reuse, R32, R12 ;  /* 0x000000201c0c723c */ /* 0x040ff0000000180c */
[C---:B------:R-:W-:Y:S08]  /*7d670*/  HMMA.16816.F32 R8, R28.reuse, R26, R8 ;  /* 0x0000001a1c08723c */ /* 0x040ff00000001808 */
[C---:B---3--:R-:W-:Y:S01]  /*7d680*/  HMMA.16816.F32 R4, R28.reuse, R24, R4 ;  /* 0x000000181c04723c */ /* 0x048fe20000001804 */
        /* <DEDUP_REMOVED lines=15> */
[----:B-1----:R-:W4:Y:S04]  /*7d780*/  LDL.LU.64 R16, [R1+0x1a90] ;  /* 0x001a900001107983 */ /* 0x002f280000300a00 */
[----:B--2---:R-:W4:Y:S04]  /*7d790*/  LDL.LU.64 R18, [R1+0x1a98] ;  /* 0x001a980001127983 */ /* 0x004f280000300a00 */
        /* <DEDUP_REMOVED lines=16> */
[----:B------:R-:W-:Y:S04]  /*7d8a0*/  STL.64 [R1+0x7170], R26 ;  /* 0x0071701a01007387 */ /* 0x000fe80000100a00 */
[----:B------:R0:W-:Y:S04]  /*7d8b0*/  STL.64 [R1+0x7168], R24 ;  /* 0x0071681801007387 */ /* 0x0001e80000100a00 */
[----:B0-----:R-:W2:Y:S04]  /*7d8c0*/  LDL.LU.64 R24, [R1+0x1a40] ;  /* 0x001a400001187983 */ /* 0x001ea80000300a00 */
[----:B------:R-:W2:Y:S01]  /*7d8d0*/  LDL.LU.64 R26, [R1+0x1a48] ;  /* 0x001a4800011a7983 */ /* 0x000ea20000300a00 */
[C---:B---3--:R-:W-:Y:S08]  /*7d8e0*/  HMMA.16816.F32 R36, R28.reuse, R22, R36 ;  /* 0x000000161c24723c */ /* 0x048ff00000001824 */
[C---:B----4-:R-:W-:Y:S11]  /*7d8f0*/  HMMA.16816.F32 R16, R28.reuse, R20, R16 ;  /* 0x000000141c10723c */ /* 0x050ff60000001810 */
[----:B------:R-:W-:Y:S04]  /*7d900*/  STL.64 [R1+0x12e0], R36 ;  /* 0x0012e02401007387 */ /* 0x000fe80000100a00 */
[----:B------:R0:W-:Y:S04]  /*7d910*/  STL.64 [R1+0x12e8], R38 ;  /* 0x0012e82601007387 */ /* 0x0001e80000100a00 */
[----:B0-----:R-:W3:Y:S04]  /*7d920*/  LDL.LU.64 R38, [R1+0x71d0] ;  /* 0x0071d00001267983 */ /* 0x001ee80000300a00 */
        /* <DEDUP_REMOVED lines=44> */
[----:B0-----:R-:W4:Y:S09]  /*7dbf0*/  LDL.LU.64 R8, [R1+0x1a00] ;  /* 0x001a000001087983 */ /* 0x001f320000300a00 */
[----:B------:R0:W-:Y:S04]  /*7dc00*/  STL.64 [R1+0x1370], R4 ;  /* 0x0013700401007387 */ /* 0x0001e80000100a00 */
[----:B------:R2:W-:Y:S04]  /*7dc10*/  STL.64 [R1+0x1378], R6 ;  /* 0x0013780601007387 */ /* 0x0005e80000100a00 */
[----:B-1----:R-:W4:Y:S01]  /*7dc20*/  LDL.LU.64 R10, [R1+0x1a08] ;  /* 0x001a0800010a7983 */ /* 0x002f220000300a00 */
[----:B------:R-:W-:-:S03]  /*7dc30*/  IMAD R28, R49, 0x100, R48 ;  /* 0x00000100311c7824 */ /* 0x000fc600078e0230 */
[----:B0-----:R-:W3:Y:S04]  /*7dc40*/  LDL.LU.64 R4, [R1+0x19f0] ;  /* 0x0019f00001047983 */ /* 0x001ee80000300a00 */
[----:B--2---:R-:W3:Y:S04]  /*7dc50*/  LDL.LU.64 R6, [R1+0x19f8] ;  /* 0x0019f80001067983 */ /* 0x004ee80000300a00 */
        /* <DEDUP_REMOVED lines=8> */
[----:B------:R-:W2:Y:S01]  /*7dce0*/  LDL.LU R48, [R1+0x2e34] ;  /* 0x002e340001307983 */ /* 0x000ea20000300800 */
[----:B------:R-:W-:-:S03]  /*7dcf0*/  IMAD R29, R51, 0x100, R50 ;  /* 0x00000100331d7824 */ /* 0x000fc600078e0232 */
[----:B------:R-:W2:Y:S04]  /*7dd00*/  LDL.LU R49, [R1+0x2e30] ;  /* 0x002e300001317983 */ /* 0x000ea80000300800 */
[----:B------:R-:W2:Y:S04]  /*7dd10*/  LDL.LU R50, [R1+0x2e3c] ;  /* 0x002e3c0001327983 */ /* 0x000ea80000300800 */
[----:B------:R-:W2:Y:S01]  /*7dd20*/  LDL.LU R51, [R1+0x2e38] ;  /* 0x002e380001337983 */ /* 0x000ea20000300800 */
[----:B------:R-:W-:Y:S02]  /*7dd30*/  IMAD R30, R60, 0x100, R39 ;  /* 0x000001003c1e7824 */ /* 0x000fe400078e0227 */
[----:B------:R-:W-:Y:S01]  /*7dd40*/  IMAD R31, R61, 0x100, R38 ;  /* 0x000001003d1f7824 */ /* 0x000fe200078e0226 */
[----:B------:R-:W-:-:S02]  /*7dd50*/  F2FP.F16.E4M3.UNPACK_B R28, R28 ;  /* 0x0000001cff1c723e */ /* 0x000fc400020006ff */
[----:B------:R-:W-:Y:S02]  /*7dd60*/  F2FP.F16.E4M3.UNPACK_B R29, R29 ;  /* 0x0000001dff1d723e */ /* 0x000fe400020006ff */
[----:B------:R-:W-:Y:S02]  /*7dd70*/  F2FP.F16.E4M3.UNPACK_B R30, R30 ;  /* 0x0000001eff1e723e */ /* 0x000fe400020006ff */
[----:B------:R-:W-:-:S07]  /*7dd80*/  F2FP.F16.E4M3.UNPACK_B R31, R31 ;  /* 0x0000001fff1f723e */ /* 0x000fce00020006ff */
[C---:B----4-:R-:W-:Y:S08]  /*7dd90*/  HMMA.16816.F32 R8, R28.reuse, R36, R8 ;  /* 0x000000241c08723c */ /* 0x050ff00000001808 */
[C---:B---3--:R-:W-:Y:S08]  /*7dda0*/  HMMA.16816.F32 R4, R28.reuse, R34, R4 ;  /* 0x000000221c04723c */ /* 0x048ff00000001804 */
[C---:B--2---:R-:W-:Y:S01]  /*7ddb0*/  HMMA.16816.F32 R24, R28.reuse, R32, R24 ;  /* 0x000000201c18723c */ /* 0x044fe20000001818 */
        /* <DEDUP_REMOVED lines=928> */
[----:B------:R-:W-:-:S07]  /*817c0*/  F2FP.F16.E4M3.UNPACK_B R31, R31 ;  /* 0x0000001fff1f723e */ /* 0x000fce00020006ff */
[C---:B------:R-:W-:Y:S08]  /*817d0*/  HMMA.16816.F32 R52, R28.reuse, R36, R52 ;  /* 0x000000241c34723c */ /* 0x040ff00000001834 */
[C---:B------:R-:W-:Y:S01]  /*817e0*/  HMMA.16816.F32 R12, R28.reuse, R26, R12 ;  /* 0x0000001a1c0c723c */ /* 0x040fe2000000180c */
[----:B--2---:R-:W-:Y:S04]  /*817f0*/  STL.64 [R1+0x6ef0], R50 ;  /* 0x006ef03201007387 */ /* 0x004fe80000100a00 */
[----:B---3--:R0:W-:Y:S04]  /*81800*/  STL.64 [R1+0x6ee8], R48 ;  /* 0x006ee83001007387 */ /* 0x0081e80000100a00 */
[----:B------:R-:W2:Y:S04]  /*81810*/  LDL.LU R39, [R1+0x3014] ;  /* 0x0030140001277983 */ /* 0x000ea80000300800 */
[----:B------:R-:W2:Y:S04]  /*81820*/  LDL.LU R60, [R1+0x3010] ;  /* 0x00301000013c7983 */ /* 0x000ea80000300800 */
[----:B------:R-:W3:Y:S04]  /*81830*/  LDL.LU R38, [R1+0x301c] ;  /* 0x00301c0001267983 */ /* 0x000ee80000300800 */
[----:B------:R-:W3:Y:S01]  /*81840*/  LDL.LU R61, [R1+0x3018] ;  /* 0x00301800013d7983 */ /* 0x000ee20000300800 */
[C---:B0-----:R-:W-:Y:S08]  /*81850*/  HMMA.16816.F32 R48, R28.reuse, R34, R44 ;  /* 0x000000221c30723c */ /* 0x041ff0000000182c */
[C---:B------:R-:W-:Y:S01]  /*81860*/  HMMA.16816.F32 R44, R28.reuse, R32, R40 ;  /* 0x000000201c2c723c */ /* 0x040fe20000001828 */
[----:B------:R-:W-:Y:S04]  /*81870*/  STL.64 [R1+0x1b90], R52 ;  /* 0x001b903401007387 */ /* 0x000fe80000100a00 */
[----:B------:R-:W-:Y:S06]  /*81880*/  STL.64 [R1+0x1b98], R54 ;  /* 0x001b983601007387 */ /* 0x000fec0000100a00 */
        /* <DEDUP_REMOVED lines=74> */
[----:B------:R-:W-:Y:S04]  /*81d30*/  STL.64 [R1+0x1c80], R8 ;  /* 0x001c800801007387 */ /* 0x000fe80000100a00 */
[----:B------:R-:W-:Y:S04]  /*81d40*/  STL.64 [R1+0x1c88], R10 ;  /* 0x001c880a01007387 */ /* 0x000fe80000100a00 */
[----:B------:R-:W2:Y:S09]  /*81d50*/  LDL.LU.64 R12, [R1+0x1fa0] ;  /* 0x001fa000010c7983 */ /* 0x000eb20000300a00 */
[----:B------:R0:W-:Y:S04]  /*81d60*/  STL.64 [R1+0x1c70], R4 ;  /* 0x001c700401007387 */ /* 0x0001e80000100a00 */
[----:B------:R1:W-:Y:S04]  /*81d70*/  STL.64 [R1+0x1c78], R6 ;  /* 0x001c780601007387 */ /* 0x0003e80000100a00 */
[----:B------:R-:W2:Y:S01]  /*81d80*/  LDL.LU.64 R14, [R1+0x1fa8] ;  /* 0x001fa800010e7983 */ /* 0x000ea20000300a00 */
        /* <DEDUP_REMOVED lines=26> */
[----:B------:R-:W4:Y:S01]  /*81f30*/  LDL.LU.64 R16, [R1+0x22d0] ;  /* 0x0022d00001107983 */ /* 0x000f220000300a00 */
[----:B--2---:R-:W-:-:S15]  /*81f40*/  HMMA.16816.F32 R12, R28, R36, R12 ;  /* 0x000000241c0c723c */ /* 0x004fde000000180c */
[----:B------:R-:W-:-:S04]  /*81f50*/  NOP ;  /* 0x0000000000007918 */ /* 0x000fc80000000000 */
[----:B------:R-:W-:Y:S04]  /*81f60*/  STL.64 [R1+0x1c90], R12 ;  /* 0x001c900c01007387 */ /* 0x000fe80000100a00 */
[----:B------:R-:W-:Y:S04]  /*81f70*/  STL.64 [R1+0x1c98], R14 ;  /* 0x001c980e01007387 */ /* 0x000fe80000100a00 */
[----:B------:R-:W2:Y:S01]  /*81f80*/  LDL.LU.64 R18, [R1+0x22d8] ;  /* 0x0022d80001127983 */ /* 0x000ea20000300a00 */
[C---:B---3--:R-:W-:Y:S08]  /*81f90*/  HMMA.16816.F32 R4, R28.reuse, R34, R4 ;  /* 0x000000221c04723c */ /* 0x048ff00000001804 */
[C---:B----4-:R-:W-:Y:S08]  /*81fa0*/  HMMA.16816.F32 R56, R28.reuse, R32, R52 ;  /* 0x000000201c38723c */ /* 0x050ff00000001834 */
[C---:B------:R-:W-:Y:S08]  /*81fb0*/  HMMA.16816.F32 R52, R28.reuse, R26, R44 ;  /* 0x0000001a1c34723c */ /* 0x040ff0000000182c */
[C---:B------:R-:W-:Y:S08]  /*81fc0*/  HMMA.16816.F32 R44, R28.reuse, R24, R8 ;  /* 0x000000181c2c723c */ /* 0x040ff00000001808 */
[C---:B------:R-:W-:Y:S01]  /*81fd0*/  HMMA.16816.F32 R40, R28.reuse, R22, R40 ;  /* 0x000000161c28723c */ /* 0x040fe20000001828 */
[----:B------:R0:W-:Y:S04]  /*81fe0*/  STL.64 [R1+0x1ca0], R4 ;  /* 0x001ca00401007387 */ /* 0x0001e80000100a00 */
[----:B------:R1:W-:Y:S04]  /*81ff0*/  STL.64 [R1+0x1ca8], R6 ;  /* 0x001ca80601007387 */ /* 0x0003e80000100a00 */
[----:B0-----:R-:W3:Y:S04]  /*82000*/  LDL.LU.64 R4, [R1+0x22b0] ;  /* 0x0022b00001047983 */ /* 0x001ee80000300a00 */
[----:B-1----:R-:W3:Y:S04]  /*82010*/  LDL.LU.64 R6, [R1+0x22b8] ;  /* 0x0022b80001067983 */ /* 0x002ee80000300a00 */
[----:B------:R-:W4:Y:S04]  /*82020*/  LDL.LU.64 R12, [R1+0x2290] ;  /* 0x00229000010c7983 */ /* 0x000f280000300a00 */
[----:B------:R-:W4:Y:S04]  /*82030*/  LDL.LU.64 R14, [R1+0x2298] ;  /* 0x00229800010e7983 */ /* 0x000f280000300a00 */
[----:B------:R0:W-:Y:S04]  /*82040*/  STL.64 [R1+0x1cb0], R56 ;  /* 0x001cb03801007387 */ /* 0x0001e80000100a00 */
[----:B------:R1:W-:Y:S04]  /*82050*/  STL.64 [R1+0x1cb8], R58 ;  /* 0x001cb83a01007387 */ /* 0x0003e80000100a00 */
        /* <DEDUP_REMOVED lines=8> */
[----:B------:R0:W-:Y:S04]  /*820e0*/  STL.64 [R1+0x1ce0], R40 ;  /* 0x001ce02801007387 */ /* 0x0001e80000100a00 */
[----:B------:R1:W-:Y:S04]  /*820f0*/  STL.64 [R1+0x1ce8], R42 ;  /* 0x001ce82a01007387 */ /* 0x0003e80000100a00 */
[----:B------:R-:W3:Y:S04]  /*82100*/  LDL.LU.64 R52, [R1+0x2210] ;  /* 0x0022100001347983 */ /* 0x000ee80000300a00 */
[----:B------:R-:W3:Y:S04]  /*82110*/  LDL.LU.64 R54, [R1+0x2218] ;  /* 0x0022180001367983 */ /* 0x000ee80000300a00 */
[----:B------:R-:W3:Y:S04]  /*82120*/  LDL.LU.64 R44, [R1+0x21f0] ;  /* 0x0021f000012c7983 */ /* 0x000ee80000300a00 */
[----:B------:R-:W3:Y:S04]  /*82130*/  LDL.LU.64 R46, [R1+0x21f8] ;  /* 0x0021f800012e7983 */ /* 0x000ee80000300a00 */
[----:B0-----:R-:W3:Y:S04]  /*82140*/  LDL.LU.64 R40, [R1+0x21d0] ;  /* 0x0021d00001287983 */ /* 0x001ee80000300a00 */
[----:B-1----:R-:W3:Y:S01]  /*82150*/  LDL.LU.64 R42, [R1+0x21d8] ;  /* 0x0021d800012a7983 */ /* 0x002ee20000300a00 */
[----:B--2---:R-:W-:-:S15]  /*82160*/  HMMA.16816.F32 R16, R28, R20, R16 ;  /* 0x000000141c10723c */ /* 0x004fde0000001810 */
[----:B------:R-:W-:-:S04]  /*82170*/  NOP ;  /* 0x0000000000007918 */ /* 0x000fc80000000000 */
[----:B------:R-:W-:Y:S04]  /*82180*/  STL.64 [R1+0x1cf0], R16 ;  /* 0x001cf01001007387 */ /* 0x000fe80000100a00 */
[----:B------:R0:W-:Y:S04]  /*82190*/  STL.64 [R1+0x1cf8], R18 ;  /* 0x001cf81201007387 */ /* 0x0001e80000100a00 */
[----:B0-----:R-:W3:Y:S04]  /*821a0*/  LDL.LU.64 R18, [R1+0x6eb0] ;  /* 0x006eb00001127983 */ /* 0x001ee80000300a00 */
[----:B------:R-:W4:Y:S01]  /*821b0*/  LDL.LU.64 R16, [R1+0x6ea8] ;  /* 0x006ea80001107983 */ /* 0x000f220000300a00 */
[C---:B---3--:R-:W-:Y:S08]  /*821c0*/  HMMA.16816.F32 R4, R28.reuse, R18, R4 ;  /* 0x000000121c04723c */ /* 0x048ff00000001804 */
[C---:B----4-:R-:W-:Y:S11]  /*821d0*/  HMMA.16816.F32 R12, R28.reuse, R16, R12 ;  /* 0x000000101c0c723c */ /* 0x050ff6000000180c */
        /* <DEDUP_REMOVED lines=9> */
[----:B------:R0:W-:Y:S04]  /*82270*/  STL.64 [R1+0x6e68], R16 ;  /* 0x006e681001007387 */ /* 0x0001e80000100a00 */
[----:B0-----:R-:W2:Y:S04]  /*82280*/  LDL.LU.64 R16, [R1+0x2250] ;  /* 0x0022500001107983 */ /* 0x001ea80000300a00 */
[----:B------:R-:W2:Y:S01]  /*82290*/  LDL.LU.64 R18, [R1+0x2258] ;  /* 0x0022580001127983 */ /* 0x000ea20000300a00 */
[----:B----4-:R-:W-:-:S15]  /*822a0*/  HMMA.16816.F32 R8, R28, R14, R8 ;  /* 0x0000000e1c08723c */ /* 0x010fde0000001808 */
[----:B------:R-:W-:-:S04]  /*822b0*/  NOP ;  /* 0x0000000000007918 */ /* 0x000fc80000000000 */
[----:B------:R-:W-:Y:S04]  /*822c0*/  STL.64 [R1+0x1d20], R8 ;  /* 0x001d200801007387 */ /* 0x000fe80000100a00 */
[----:B------:R0:W-:Y:S04]  /*822d0*/  STL.64 [R1+0x1d28], R10 ;  /* 0x001d280a01007387 */ /* 0x0001e80000100a00 */
[----:B0-----:R-:W4:Y:S04]  /*822e0*/  LDL.LU.64 R10, [R1+0x6e80] ;  /* 0x006e8000010a7983 */ /* 0x001f280000300a00 */
[----:B------:R-:W3:Y:S01]  /*822f0*/  LDL.LU.64 R8, [R1+0x6e78] ;  /* 0x006e780001087983 */ /* 0x000ee20000300a00 */
[----:B--2---:R-:W-:-:S15]  /*82300*/  HMMA.16816.F32 R16, R28, R12, R16 ;  /* 0x0000000c1c10723c */ /* 0x004fde0000001810 */
[----:B------:R-:W-:-:S04]  /*82310*/  NOP ;  /* 0x0000000000007918 */ /* 0x000fc80000000000 */
[----:B------:R0:W-:Y:S04]  /*82320*/  STL.64 [R1+0x1d30], R16 ;  /* 0x001d301001007387 */ /* 0x0001e80000100a00 */
[----:B------:R1:W-:Y:S04]  /*82330*/  STL.64 [R1+0x1d38], R18 ;  /* 0x001d381201007387 */ /* 0x0003e80000100a00 */
[----:B0-----:R-:W2:Y:S04]  /*82340*/  LDL.LU.64 R16, [R1+0x20e0] ;  /* 0x0020e00001107983 */ /* 0x001ea80000300a00 */
[----:B-1----:R-:W2:Y:S04]  /*82350*/  LDL.LU.64 R18, [R1+0x20e8] ;  /* 0x0020e80001127983 */ /* 0x002ea80000300a00 */
[----:B------:R-:W-:Y:S04]  /*82360*/  STL.64 [R1+0x6e60], R14 ;  /* 0x006e600e01007387 */ /* 0x000fe80000100a00 */
[----:B------:R3:W-:Y:S01]  /*82370*/  STL.64 [R1+0x6e58], R12 ;  /* 0x006e580c01007387 */ /* 0x0007e20000100a00 */
[C---:B----4-:R-:W-:Y:S08]  /*82380*/  HMMA.16816.F32 R56, R28.reuse, R10, R56 ;  /* 0x0000000a1c38723c */ /* 0x050ff00000001838 */
[C---:B---3--:R-:W-:Y:S01]  /*82390*/  HMMA.16816.F32 R12, R28.reuse, R8, R52 ;  /* 0x000000081c0c723c */ /* 0x048fe20000001834 */
[----:B------:R-:W-:Y:S10]  /*823a0*/  STL.64 [R1+0x6e50], R10 ;  /* 0x006e500a01007387 */ /* 0x000ff40000100a00 */
[----:B------:R-:W-:Y:S04]  /*823b0*/  STL.64 [R1+0x1d40], R56 ;  /* 0x001d403801007387 */ /* 0x000fe80000100a00 */
[----:B------:R-:W-:Y:S04]  /*823c0*/  STL.64 [R1+0x1d48], R58 ;  /* 0x001d483a01007387 */ /* 0x000fe80000100a00 */
[----:B------:R-:W-:Y:S04]  /*823d0*/  STL.64 [R1+0x6e48], R8 ;  /* 0x006e480801007387 */ /* 0x000fe80000100a00 */
[----:B------:R-:W-:Y:S04]  /*823e0*/  STL.64 [R1+0x1d50], R12 ;  /* 0x001d500c01007387 */ /* 0x000fe80000100a00 */
[----:B------:R0:W-:Y:S02]  /*823f0*/  STL.64 [R1+0x1d58], R14 ;  /* 0x001d580e01007387 */ /* 0x0001e40000100a00 */
[C---:B0-----:R-:W-:Y:S08]  /*82400*/  HMMA.16816.F32 R12, R28.reuse, R6, R44 ;  /* 0x000000061c0c723c */ /* 0x041ff0000000182c */
[C---:B------:R-:W-:Y:S01]  /*82410*/  HMMA.16816.F32 R8, R28.reuse, R4, R40 ;  /* 0x000000041c08723c */ /* 0x040fe20000001828 */
[----:B------:R-:W3:Y:S10]  /*82420*/  LDL.LU.64 R44, [R1+0x21b0] ;  /* 0x0021b000012c7983 */ /* 0x000ef40000300a00 */
[----:B------:R-:W-:Y:S04]  /*82430*/  STL.64 [R1+0x1d60], R12 ;  /* 0x001d600c01007387 */ /* 0x000fe80000100a00 */
[----:B------:R-:W-:Y:S04]  /*82440*/  STL.64 [R1+0x1d68], R14 ;  /* 0x001d680e01007387 */ /* 0x000fe80000100a00 */
[----:B------:R-:W3:Y:S04]  /*82450*/  LDL.LU.64 R46, [R1+0x21b8] ;  /* 0x0021b800012e7983 */ /* 0x000ee80000300a00 */
[----:B------:R0:W-:Y:S04]  /*82460*/  STL.64 [R1+0x1d80], R8 ;  /* 0x001d800801007387 */ /* 0x0001e80000100a00 */
[----:B------:R1:W-:Y:S04]  /*82470*/  STL.64 [R1+0x1d88], R10 ;  /* 0x001d880a01007387 */ /* 0x0003e80000100a00 */
[----:B0-----:R-:W4:Y:S04]  /*82480*/  LDL.LU.64 R8, [R1+0x2190] ;  /* 0x0021900001087983 */ /* 0x001f280000300a00 */
[----:B-1----:R-:W4:Y:S01]  /*82490*/  LDL.LU.64 R10, [R1+0x2198] ;  /* 0x00219800010a7983 */ /* 0x002f220000300a00 */
[----:B--2---:R-:W-:Y:S03]  /*824a0*/  HMMA.16816.F32 R12, R28, R2, R16 ;  /* 0x000000021c0c723c */ /* 0x004fe60000001810 */
[----:B------:R-:W2:Y:S04]  /*824b0*/  LDL.LU.64 R40, [R1+0x2170] ;  /* 0x0021700001287983 */ /* 0x000ea80000300a00 */
[----:B------:R-:W2:-:S12]  /*824c0*/  LDL.LU.64 R42, [R1+0x2178] ;  /* 0x00217800012a7983 */ /* 0x000e980000300a00 */
[----:B------:R0:W-:Y:S04]  /*824d0*/  STL.64 [R1+0x1d70], R12 ;  /* 0x001d700c01007387 */ /* 0x0001e80000100a00 */
[----:B------:R1:W-:Y:S04]  /*824e0*/  STL.64 [R1+0x1d78], R14 ;  /* 0x001d780e01007387 */ /* 0x0003e80000100a00 */
[----:B------:R-:W2:Y:S04]  /*824f0*/  LDL.LU.64 R16, [R1+0x2150] ;  /* 0x0021500001107983 */ /* 0x000ea80000300a00 */
        /* <DEDUP_REMOVED lines=9> */
[----:B0-----:R-:W2:Y:S04]  /*82590*/  LDL.LU.64 R12, [R1+0x2120] ;  /* 0x00212000010c7983 */ /* 0x001ea80000300a00 */
[----:B-1----:R-:W2:Y:S02]  /*825a0*/  LDL.LU.64 R14, [R1+0x2128] ;  /* 0x00212800010e7983 */ /* 0x002ea40000300a00 */
[C---:B---3--:R-:W-:Y:S08]  /*825b0*/  HMMA.16816.F32 R48, R28.reuse, R36, R44 ;  /* 0x000000241c30723c */ /* 0x048ff0000000182c */
[C---:B----4-:R-:W-:Y:S01]  /*825c0*/  HMMA.16816.F32 R44, R28.reuse, R34, R8 ;  /* 0x000000221c2c723c */ /* 0x050fe20000001808 */
[----:B------:R-:W3:Y:S10]  /*825d0*/  LDL.LU.64 R8, [R1+0x2320] ;  /* 0x0023200001087983 */ /* 0x000ef40000300a00 */
[----:B------:R0:W-:Y:S04]  /*825e0*/  STL.64 [R1+0x1d90], R48 ;  /* 0x001d903001007387 */ /* 0x0001e80000100a00 */
[----:B------:R1:W-:Y:S04]  /*825f0*/  STL.64 [R1+0x1d98], R50 ;  /* 0x001d983201007387 */ /* 0x0003e80000100a00 */
[----:B------:R-:W3:Y:S01]  /*82600*/  LDL.LU.64 R10, [R1+0x2328] ;  /* 0x00232800010a7983 */ /* 0x000ee20000300a00 */
[C---:B--2---:R-:W-:Y:S03]  /*82610*/  HMMA.16816.F32 R40, R28.reuse, R32, R40 ;  /* 0x000000201c28723c */ /* 0x044fe60000001828 */
[----:B------:R-:W-:Y:S04]  /*82620*/  STL.64 [R1+0x1da0], R44 ;  /* 0x001da02c01007387 */ /* 0x000fe80000100a00 */
[----:B------:R-:W-:Y:S04]  /*82630*/  STL.64 [R1+0x1da8], R46 ;  /* 0x001da82e01007387 */ /* 0x000fe80000100a00 */
[----:B------:R-:W2:Y:S04]  /*82640*/  LDL.LU R56, [R1+0x3044] ;  /* 0x0030440001387983 */ /* 0x000ea80000300800 */
[----:B------:R-:W2:Y:S04]  /*82650*/  LDL.LU R57, [R1+0x3040] ;  /* 0x0030400001397983 */ /* 0x000ea80000300800 */
[----:B------:R-:W4:Y:S04]  /*82660*/  LDL.LU R58, [R1+0x304c] ;  /* 0x00304c00013a7983 */ /* 0x000f280000300800 */
[----:B------:R-:W4:Y:S04]  /*82670*/  LDL.LU R59, [R1+0x3048] ;  /* 0x00304800013b7983 */ /* 0x000f280000300800 */
[----:B0-----:R-:W2:Y:S04]  /*82680*/  LDL.LU R48, [R1+0x3054] ;  /* 0x0030540001307983 */ /* 0x001ea80000300800 */
[----:B------:R-:W2:Y:S04]  /*82690*/  LDL.LU R49, [R1+0x3050] ;  /* 0x0030500001317983 */ /* 0x000ea80000300800 */
[----:B-1----:R-:W2:Y:S04]  /*826a0*/  LDL.LU R50, [R1+0x305c] ;  /* 0x00305c0001327983 */ /* 0x002ea80000300800 */
[----:B------:R-:W2:Y:S04]  /*826b0*/  LDL.LU R51, [R1+0x3058] ;  /* 0x0030580001337983 */ /* 0x000ea80000300800 */
[----:B------:R-:W-:Y:S04]  /*826c0*/  STL.64 [R1+0x6e40], R34 ;  /* 0x006e402201007387 */ /* 0x000fe80000100a00 */
[----:B------:R0:W-:Y:S02]  /*826d0*/  STL.64 [R1+0x6e38], R32 ;  /* 0x006e382001007387 */ /* 0x0001e40000100a00 */
[C---:B0-----:R-:W-:Y:S02]  /*826e0*/  HMMA.16816.F32 R32, R28.reuse, R26, R16 ;  /* 0x0000001a1c20723c */ /* 0x041fe40000001810 */
[----:B------:R-:W-:Y:S04]  /*826f0*/  STL.64 [R1+0x1db0], R40 ;  /* 0x001db02801007387 */ /* 0x000fe80000100a00 */
[----:B------:R-:W-:Y:S04]  /*82700*/  STL.64 [R1+0x1db8], R42 ;  /* 0x001db82a01007387 */ /* 0x000fe80000100a00 */
[----:B------:R-:W2:Y:S09]  /*82710*/  LDL.LU.64 R16, [R1+0x2530] ;  /* 0x0025300001107983 */ /* 0x000eb20000300a00 */
[----:B------:R-:W-:Y:S04]  /*82720*/  STL.64 [R1+0x1dc0], R32 ;  /* 0x001dc02001007387 */ /* 0x000fe80000100a00 */
[----:B------:R-:W-:Y:S04]  /*82730*/  STL.64 [R1+0x1dc8], R34 ;  /* 0x001dc82201007387 */ /* 0x000fe80000100a00 */
[----:B------:R-:W2:Y:S01]  /*82740*/  LDL.LU.64 R18, [R1+0x2538] ;  /* 0x0025380001127983 */ /* 0x000ea20000300a00 */
        /* <DEDUP_REMOVED lines=8> */
[----:B0-----:R-:W4:Y:S04]  /*827d0*/  LDL.LU.64 R24, [R1+0x2510] ;  /* 0x0025100001187983 */ /* 0x001f280000300a00 */
[----:B------:R-:W4:Y:S01]  /*827e0*/  LDL.LU.64 R26, [R1+0x2518] ;  /* 0x00251800011a7983 */ /* 0x000f220000300a00 */
        /* <DEDUP_REMOVED lines=17> */
[----:B0-----:R-:W4:Y:S04]  /*82900*/  LDL.LU.64 R18, [R1+0x6e70] ;  /* 0x006e700001127983 */ /* 0x001f280000300a00 */
[----:B------:R-:W2:Y:S01]  /*82910*/  LDL.LU.64 R16, [R1+0x6e68] ;  /* 0x006e680001107983 */ /* 0x000ea20000300a00 */
[----:B----4-:R-:W-:-:S15]  /*82920*/  HMMA.16816.F32 R12, R28, R18, R12 ;  /* 0x000000121c0c723c */ /* 0x010fde000000180c */
[----:B------:R-:W-:-:S04]  /*82930*/  NOP ;  /* 0x0000000000007918 */ /* 0x000fc80000000000 */
[----:B------:R-:W-:Y:S04]  /*82940*/  STL.64 [R1+0x1e00], R12 ;  /* 0x001e000c01007387 */ /* 0x000fe80000100a00 */
[----:B------:R0:W-:Y:S04]  /*82950*/  STL.64 [R1+0x1e08], R14 ;  /* 0x001e080e01007387 */ /* 0x0001e80000100a00 */
[----:B0-----:R-:W3:Y:S01]  /*82960*/  LDL.LU.64 R14, [R1+0x6e60] ;  /* 0x006e6000010e7983 */ /* 0x001ee20000300a00 */
[----:B--2---:R-:W-:Y:S03]  /*82970*/  HMMA.16816.F32 R24, R28, R16, R24 ;  /* 0x000000101c18723c */ /* 0x004fe60000001818 */
[----:B------:R-:W2:-:S15]  /*82980*/  LDL.LU.64 R12, [R1+0x6e58] ;  /* 0x006e5800010c7983 */ /* 0x000e9e0000300a00 */
[----:B------:R-:W-:Y:S01]  /*82990*/  NOP ;  /* 0x0000000000007918 */ /* 0x000fe20000000000 */
[----:B------:R0:W-:Y:S04]  /*829a0*/  STL.64 [R1+0x1e10], R24 ;  /* 0x001e101801007387 */ /* 0x0001e80000100a00 */
[----:B------:R1:W-:Y:S04]  /*829b0*/  STL.64 [R1+0x1e18], R26 ;  /* 0x001e181a01007387 */ /* 0x0003e80000100a00 */
[----:B0-----:R-:W4:Y:S04]  /*829c0*/  LDL.LU.64 R24, [R1+0x22f0] ;  /* 0x0022f00001187983 */ /* 0x001f280000300a00 */
[----:B-1----:R-:W4:Y:S04]  /*829d0*/  LDL.LU.64 R26, [R1+0x22f8] ;  /* 0x0022f800011a7983 */ /* 0x002f280000300a00 */
        /* <DEDUP_REMOVED lines=25> */
[----:B------:R-:W-:Y:S10]  /*82b70*/  STL.64 [R1+0x6e00], R6 ;  /* 0x006e000601007387 */ /* 0x000ff40000100a00 */
[----:B------:R-:W-:Y:S04]  /*82b80*/  STL.64 [R1+0x1e60], R12 ;  /* 0x001e600c01007387 */ /* 0x000fe80000100a00 */
[----:B------:R-:W-:Y:S04]  /*82b90*/  STL.64 [R1+0x1e68], R14 ;  /* 0x001e680e01007387 */ /* 0x000fe80000100a00 */
[----:B------:R0:W-:Y:S04]  /*82ba0*/  STL.64 [R1+0x6df8], R4 ;  /* 0x006df80401007387 */ /* 0x0001e80000100a00 */
[----:B------:R1:W-:Y:S04]  /*82bb0*/  STL.64 [R1+0x1e80], R8 ;  /* 0x001e800801007387 */ /* 0x0003e80000100a00 */
[----:B------:R2:W-:Y:S04]  /*82bc0*/  STL.64 [R1+0x1e88], R10 ;  /* 0x001e880a01007387 */ /* 0x0005e80000100a00 */
[----:B------:R-:W3:Y:S04]  /*82bd0*/  LDL.LU.64 R32, [R1+0x24a0] ;  /* 0x0024a00001207983 */ /* 0x000ee80000300a00 */
[----:B------:R-:W3:Y:S01]  /*82be0*/  LDL.LU.64 R34, [R1+0x24a8] ;  /* 0x0024a80001227983 */ /* 0x000ee20000300a00 */
        /* <DEDUP_REMOVED lines=9> */
[----:B------:R0:W-:Y:S04]  /*82c80*/  STL.64 [R1+0x1e70], R4 ;  /* 0x001e700401007387 */ /* 0x0001e80000100a00 */
[----:B------:R4:W-:Y:S04]  /*82c90*/  STL.64 [R1+0x1e78], R6 ;  /* 0x001e780601007387 */ /* 0x0009e80000100a00 */
[----:B------:R-:W3:Y:S04]  /*82ca0*/  LDL.LU.64 R24, [R1+0x2490] ;  /* 0x0024900001187983 */ /* 0x000ee80000300a00 */
[----:B------:R-:W3:Y:S04]  /*82cb0*/  LDL.LU.64 R26, [R1+0x2498] ;  /* 0x00249800011a7983 */ /* 0x000ee80000300a00 */
[----:B-1----:R-:W3:Y:S04]  /*82cc0*/  LDL.LU.64 R8, [R1+0x2480] ;  /* 0x0024800001087983 */ /* 0x002ee80000300a00 */
[----:B--2---:R-:W2:Y:S04]  /*82cd0*/  LDL.LU.64 R10, [R1+0x2488] ;  /* 0x00248800010a7983 */ /* 0x004ea80000300a00 */
[----:B0-----:R-:W2:Y:S04]  /*82ce0*/  LDL.LU.64 R4, [R1+0x2470] ;  /* 0x0024700001047983 */ /* 0x001ea80000300a00 */
[----:B----4-:R-:W4:Y:S04]  /*82cf0*/  LDL.LU.64 R6, [R1+0x2478] ;  /* 0x0024780001067983 */ /* 0x010f280000300a00 */
        /* <DEDUP_REMOVED lines=10> */
[----:B------:R-:W2:Y:S04]  /*82da0*/  LDL.LU R56, [R1+0x3064] ;  /* 0x0030640001387983 */ /* 0x000ea80000300800 */
[----:B------:R-:W2:Y:S04]  /*82db0*/  LDL.LU R57, [R1+0x3060] ;  /* 0x0030600001397983 */ /* 0x000ea80000300800 */
[----:B------:R-:W2:Y:S04]  /*82dc0*/  LDL.LU R58, [R1+0x306c] ;  /* 0x00306c00013a7983 */ /* 0x000ea80000300800 */
[----:B------:R-:W2:Y:S04]  /*82dd0*/  LDL.LU R59, [R1+0x3068] ;  /* 0x00306800013b7983 */ /* 0x000ea80000300800 */
[----:B------:R-:W2:Y:S04]  /*82de0*/  LDL.LU R48, [R1+0x3074] ;  /* 0x0030740001307983 */ /* 0x000ea80000300800 */
[----:B------:R-:W2:Y:S04]  /*82df0*/  LDL.LU R49, [R1+0x3070] ;  /* 0x0030700001317983 */ /* 0x000ea80000300800 */
[----:B------:R-:W2:Y:S04]  /*82e00*/  LDL.LU R50, [R1+0x307c] ;  /* 0x00307c0001327983 */ /* 0x000ea80000300800 */
[----:B------:R-:W2:Y:S01]  /*82e10*/  LDL.LU R51, [R1+0x3078] ;  /* 0x0030780001337983 */ /* 0x000ea20000300800 */
[----:B---3--:R-:W-:-:S15]  /*82e20*/  HMMA.16816.F32 R32, R28, R36, R32 ;  /* 0x000000241c20723c */ /* 0x008fde0000001820 */
[----:B------:R-:W-:-:S04]  /*82e30*/  NOP ;  /* 0x0000000000007918 */ /* 0x000fc80000000000 */
[----:B------:R-:W-:Y:S04]  /*82e40*/  STL.64 [R1+0x1e90], R32 ;  /* 0x001e902001007387 */ /* 0x000fe80000100a00 */
[----:B------:R0:W-:Y:S04]  /*82e50*/  STL.64 [R1+0x1e98], R34 ;  /* 0x001e982201007387 */ /* 0x0001e80000100a00 */
[----:B0-----:R-:W3:Y:S04]  /*82e60*/  LDL.LU.64 R34, [R1+0x6e40] ;  /* 0x006e400001227983 */ /* 0x001ee80000300a00 */
[----:B------:R-:W2:Y:S01]  /*82e70*/  LDL.LU.64 R32, [R1+0x6e38] ;  /* 0x006e380001207983 */ /* 0x000ea20000300a00 */
[----:B---3--:R-:W-:-:S15]  /*82e80*/  HMMA.16816.F32 R24, R28, R34, R24 ;  /* 0x000000221c18723c */ /* 0x008fde0000001818 */
[----:B------:R-:W-:-:S04]  /*82e90*/  NOP ;  /* 0x0000000000007918 */ /* 0x000fc80000000000 */
[----:B------:R-:W-:Y:S04]  /*82ea0*/  STL.64 [R1+0x1ea0], R24 ;  /* 0x001ea01801007387 */ /* 0x000fe80000100a00 */
[----:B------:R0:W-:Y:S04]  /*82eb0*/  STL.64 [R1+0x1ea8], R26 ;  /* 0x001ea81a01007387 */ /* 0x0001e80000100a00 */
[----:B0-----:R-:W4:Y:S04]  /*82ec0*/  LDL.LU.64 R26, [R1+0x6e30] ;  /* 0x006e3000011a7983 */ /* 0x001f280000300a00 */
[----:B------:R-:W3:Y:S01]  /*82ed0*/  LDL.LU.64 R24, [R1+0x6e28] ;  /* 0x006e280001187983 */ /* 0x000ee20000300a00 */
[C---:B--2---:R-:W-:Y:S08]  /*82ee0*/  HMMA.16816.F32 R8, R28.reuse, R32, R8 ;  /* 0x000000201c08723c */ /* 0x044ff00000001808 */
[C---:B------:R-:W-:Y:S08]  /*82ef0*/  HMMA.16816.F32 R44, R28.reuse, R22, R44 ;  /* 0x000000161c2c723c */ /* 0x040ff0000000182c */
[C---:B------:R-:W-:Y:S03]  /*82f00*/  HMMA.16816.F32 R16, R28.reuse, R20, R16 ;  /* 0x000000141c10723c */ /* 0x040fe60000001810 */
[----:B------:R-:W-:Y:S04]  /*82f10*/  STL.64 [R1+0x1eb0], R8 ;  /* 0x001eb00801007387 */ /* 0x000fe80000100a00 */
[----:B------:R4:W-:Y:S02]  /*82f20*/  STL.64 [R1+0x1eb8], R10 ;  /* 0x001eb80a01007387 */ /* 0x0009e40000100a00 */
[C---:B----4-:R-:W-:Y:S08]  /*82f30*/  HMMA.16816.F32 R8, R28.reuse, R26, R4 ;  /* 0x0000001a1c08723c */ /* 0x050ff00000001804 */
[C---:B---3--:R-:W-:Y:S01]  /*82f40*/  HMMA.16816.F32 R52, R28.reuse, R24, R52 ;  /* 0x000000181c34723c */ /* 0x048fe20000001834 */
[----:B------:R-:W2:Y:S04]  /*82f50*/  LDL.LU.64 R4, [R1+0x2620] ;  /* 0x0026200001047983 */ /* 0x000ea80000300a00 */
[----:B------:R-:W2:Y:S06]  /*82f60*/  LDL.LU.64 R6, [R1+0x2628] ;  /* 0x0026280001067983 */ /* 0x000eac0000300a00 */
[----:B------:R0:W-:Y:S04]  /*82f70*/  STL.64 [R1+0x1ec0], R8 ;  /* 0x001ec00801007387 */ /* 0x0001e80000100a00 */
[----:B------:R1:W-:Y:S04]  /*82f80*/  STL.64 [R1+0x1ec8], R10 ;  /* 0x001ec80a01007387 */ /* 0x0003e80000100a00 */
[----:B0-----:R-:W3:Y:S04]  /*82f90*/  LDL.LU.64 R8, [R1+0x2610] ;  /* 0x0026100001087983 */ /* 0x001ee80000300a00 */
[----:B-1----:R-:W3:Y:S04]  /*82fa0*/  LDL.LU.64 R10, [R1+0x2618] ;  /* 0x00261800010a7983 */ /* 0x002ee80000300a00 */
[----:B------:R0:W-:Y:S04]  /*82fb0*/  STL.64 [R1+0x1ed0], R52 ;  /* 0x001ed03401007387 */ /* 0x0001e80000100a00 */
[----:B------:R1:W-:Y:S04]  /*82fc0*/  STL.64 [R1+0x1ed8], R54 ;  /* 0x001ed83601007387 */ /* 0x0003e80000100a00 */
[----:B0-----:R-:W4:Y:S04]  /*82fd0*/  LDL.LU.64 R52, [R1+0x25e0] ;  /* 0x0025e00001347983 */ /* 0x001f280000300a00 */
[----:B-1----:R-:W4:Y:S04]  /*82fe0*/  LDL.LU.64 R54, [R1+0x25e8] ;  /* 0x0025e80001367983 */ /* 0x002f280000300a00 */
[----:B------:R0:W-:Y:S04]  /*82ff0*/  STL.64 [R1+0x1ee0], R44 ;  /* 0x001ee02c01007387 */ /* 0x0001e80000100a00 */
[----:B------:R1:W-:Y:S04]  /*83000*/  STL.64 [R1+0x1ee8], R46 ;  /* 0x001ee82e01007387 */ /* 0x0003e80000100a00 */
[----:B0-----:R-:W2:Y:S04]  /*83010*/  LDL.LU.64 R44, [R1+0x25d0] ;  /* 0x0025d000012c7983 */ /* 0x001ea80000300a00 */
[----:B-1----:R-:W2:Y:S04]  /*83020*/  LDL.LU.64 R46, [R1+0x25d8] ;  /* 0x0025d800012e7983 */ /* 0x002ea80000300a00 */
        /* <DEDUP_REMOVED lines=38> */
[C---:B---3--:R-:W-:Y:S02]  /*83290*/  HMMA.16816.F32 R12, R28.reuse, R8, R16 ;  /* 0x000000081c0c723c */ /* 0x048fe40000001810 */
[----:B------:R-:W-:Y:S04]  /*832a0*/  STL.64 [R1+0x6dd0], R10 ;  /* 0x006dd00a01007387 */ /* 0x000fe80000100a00 */
[----:B------:R4:W-:Y:S02]  /*832b0*/  STL.64 [R1+0x6dc8], R8 ;  /* 0x006dc80801007387 */ /* 0x0009e40000100a00 */
[C---:B----4-:R-:W-:Y:S11]  /*832c0*/  HMMA.16816.F32 R8, R28.reuse, R4, R44 ;  /* 0x000000041c08723c */ /* 0x050ff6000000182c */
[----:B------:R-:W-:Y:S04]  /*832d0*/  STL.64 [R1+0x1f50], R12 ;  /* 0x001f500c01007387 */ /* 0x000fe80000100a00 */
[----:B------:R0:W-:Y:S02]  /*832e0*/  STL.64 [R1+0x1f58], R14 ;  /* 0x001f580e01007387 */ /* 0x0001e40000100a00 */
[----:B0-----:R-:W-:-:S15]  /*832f0*/  HMMA.16816.F32 R12, R28, R6, R52 ;  /* 0x000000061c0c723c */ /* 0x001fde0000001834 */
[----:B------:R-:W-:-:S04]  /*83300*/  NOP ;  /* 0x0000000000007918 */ /* 0x000fc80000000000 */
[----:B------:R-:W-:Y:S04]  /*83310*/  STL.64 [R1+0x1f60], R12 ;  /* 0x001f600c01007387 */ /* 0x000fe80000100a00 */
[----:B------:R-:W-:Y:S04]  /*83320*/  STL.64 [R1+0x1f68], R14 ;  /* 0x001f680e01007387 */ /* 0x000fe80000100a00 */
[----:B------:R-:W-:Y:S04]  /*83330*/  STL.64 [R1+0x1f80], R8 ;  /* 0x001f800801007387 */ /* 0x000fe80000100a00 */
[----:B------:R0:W-:Y:S04]  /*83340*/  STL.64 [R1+0x1f88], R10 ;  /* 0x001f880a01007387 */ /* 0x0001e80000100a00 */
[----:B------:R-:W2:Y:S04]  /*83350*/  LDL.LU.64 R44, [R1+0x25c0] ;  /* 0x0025c000012c7983 */ /* 0x000ea80000300a00 */
[----:B------:R-:W2:Y:S01]  /*83360*/  LDL.LU.64 R46, [R1+0x25c8] ;  /* 0x0025c800012e7983 */ /* 0x000ea20000300a00 */
[----:B0-----:R-:W-:-:S15]  /*83370*/  HMMA.16816.F32 R8, R28, R2, R40 ;  /* 0x000000021c08723c */ /* 0x001fde0000001828 */
[----:B------:R-:W-:-:S04]  /*83380*/  NOP ;  /* 0x0000000000007918 */ /* 0x000fc80000000000 */
[----:B------:R0:W-:Y:S04]  /*83390*/  STL.64 [R1+0x1f70], R8 ;  /* 0x001f700801007387 */ /* 0x0001e80000100a00 */
[----:B------:R1:W-:Y:S04]  /*833a0*/  STL.64 [R1+0x1f78], R10 ;  /* 0x001f780a01007387 */ /* 0x0003e80000100a00 */
[----:B------:R-:W3:Y:S04]  /*833b0*/  LDL.LU.64 R40, [R1+0x25b0] ;  /* 0x0025b00001287983 */ /* 0x000ee80000300a00 */
[----:B------:R-:W3:Y:S04]  /*833c0*/  LDL.LU.64 R42, [R1+0x25b8] ;  /* 0x0025b800012a7983 */ /* 0x000ee80000300a00 */
[----:B------:R-:W4:Y:S04]  /*833d0*/  LDL.LU.64 R16, [R1+0x25a0] ;  /* 0x0025a00001107983 */ /* 0x000f280000300a00 */
[----:B------:R-:W4:Y:S04]  /*833e0*/  LDL.LU.64 R18, [R1+0x25a8] ;  /* 0x0025a80001127983 */ /* 0x000f280000300a00 */
[----:B------:R-:W4:Y:S04]  /*833f0*/  LDL.LU.64 R12, [R1+0x2590] ;  /* 0x00259000010c7983 */ /* 0x000f280000300a00 */
[----:B------:R-:W4:Y:S01]  /*83400*/  LDL.LU.64 R14, [R1+0x2598] ;  /* 0x00259800010e7983 */ /* 0x000f220000300a00 */
[----:B------:R-:W-:-:S02]  /*83410*/  IMAD R38, R57, 0x100, R56 ;  /* 0x0000010039267824 */ /* 0x000fc400078e0238 */
[----:B------:R-:W-:Y:S02]  /*83420*/  IMAD R39, R59, 0x100, R58 ;  /* 0x000001003b277824 */ /* 0x000fe400078e023a */
[----:B------:R-:W-:Y:S02]  /*83430*/  IMAD R60, R49, 0x100, R48 ;  /* 0x00000100313c7824 */ /* 0x000fe400078e0230 */
[----:B------:R-:W-:Y:S01]  /*83440*/  IMAD R61, R51, 0x100, R50 ;  /* 0x00000100333d7824 */ /* 0x000fe200078e0232 */
[----:B0-----:R-:W4:Y:S01]  /*83450*/  LDL.LU.64 R8, [R1+0x2580] ;  /* 0x0025800001087983 */ /* 0x001f220000300a00 */
[----:B------:R-:W-:Y:S02]  /*83460*/  F2FP.F16.E4M3.UNPACK_B R28, R38 ;  /* 0x00000026ff1c723e */ /* 0x000fe400020006ff */
[----:B------:R-:W-:Y:S02]  /*83470*/  F2FP.F16.E4M3.UNPACK_B R29, R39 ;  /* 0x00000027ff1d723e */ /* 0x000fe400020006ff */
[----:B------:R-:W-:-:S02]  /*83480*/  F2FP.F16.E4M3.UNPACK_B R30, R60 ;  /* 0x0000003cff1e723e */ /* 0x000fc400020006ff */
[----:B------:R-:W-:Y:S01]  /*83490*/  F2FP.F16.E4M3.UNPACK_B R31, R61 ;  /* 0x0000003dff1f723e */ /* 0x000fe200020006ff */
[----:B-1----:R-:W4:Y:S04]  /*834a0*/  LDL.LU.64 R10, [R1+0x2588] ;  /* 0x00258800010a7983 */ /* 0x002f280000300a00 */
        /* <DEDUP_REMOVED lines=9> */
[C---:B---3--:R-:W-:Y:S08]  /*83540*/  HMMA.16816.F32 R40, R28.reuse, R34, R40 ;  /* 0x000000221c28723c */ /* 0x048ff00000001828 */
[C---:B----4-:R-:W-:Y:S08]  /*83550*/  HMMA.16816.F32 R16, R28.reuse, R32, R16 ;  /* 0x000000201c10723c */ /* 0x050ff00000001810 */
[C---:B------:R-:W-:Y:S01]  /*83560*/  HMMA.16816.F32 R12, R28.reuse, R26, R12 ;  /* 0x0000001a1c0c723c */ /* 0x040fe2000000180c */
        /* <DEDUP_REMOVED lines=11> */
[----:B-1----:R-:W2:Y:S01]  /*83620*/  LDL.LU.64 R18, [R1+0x29c8] ;  /* 0x0029c80001127983 */ /* 0x002ea20000300a00 */
[----:B------:R-:W-:-:S15]  /*83630*/  HMMA.16816.F32 R8, R28, R24, R8 ;  /* 0x000000181c08723c */ /* 0x000fde0000001808 */
[----:B------:R-:W-:-:S04]  /*83640*/  NOP ;  /* 0x0000000000007918 */ /* 0x000fc80000000000 */
[----:B------:R0:W-:Y:S04]  /*83650*/  STL.64 [R1+0x1fd0], R8 ;  /* 0x001fd00801007387 */ /* 0x0001e80000100a00 */
[----:B------:R1:W-:Y:S04]  /*83660*/  STL.64 [R1+0x1fd8], R10 ;  /* 0x001fd80a01007387 */ /* 0x0003e80000100a00 */
[----:B0-----:R-:W3:Y:S04]  /*83670*/  LDL.LU.64 R8, [R1+0x2c30] ;  /* 0x002c300001087983 */ /* 0x001ee80000300a00 */
[----:B-1----:R-:W3:Y:S04]  /*83680*/  LDL.LU.64 R10, [R1+0x2c38] ;  /* 0x002c3800010a7983 */ /* 0x002ee80000300a00 */
[----:B------:R-:W4:Y:S04]  /*83690*/  LDL.LU.64 R12, [R1+0x2c20] ;  /* 0x002c2000010c7983 */ /* 0x000f280000300a00 */
[----:B------:R-:W4:Y:S04]  /*836a0*/  LDL.LU.64 R14, [R1+0x2c28] ;  /* 0x002c2800010e7983 */ /* 0x000f280000300a00 */
        /* <DEDUP_REMOVED lines=8> */
[----:B------:R-:W-:Y:S04]  /*83730*/  STL.64 [R1+0x6da0], R26 ;  /* 0x006da01a01007387 */ /* 0x000fe80000100a00 */
[----:B------:R0:W-:Y:S04]  /*83740*/  STL.64 [R1+0x6d98], R24 ;  /* 0x006d981801007387 */ /* 0x0001e80000100a00 */
[----:B0-----:R-:W3:Y:S04]  /*83750*/  LDL.LU.64 R24, [R1+0x2c40] ;  /* 0x002c400001187983 */ /* 0x001ee80000300a00 */
        /* <DEDUP_REMOVED lines=31> */
[C---:B--2---:R-:W-:Y:S08]  /*83950*/  HMMA.16816.F32 R16, R28.reuse, R14, R16 ;  /* 0x0000000e1c10723c */ /* 0x044ff00000001810 */
[C---:B---3--:R-:W-:Y:S08]  /*83960*/  HMMA.16816.F32 R20, R28.reuse, R12, R20 ;  /* 0x0000000c1c14723c */ /* 0x048ff00000001814 */
[C---:B----4-:R-:W-:Y:S03]  /*83970*/  HMMA.16816.F32 R44, R28.reuse, R8, R44 ;  /* 0x000000081c2c723c */ /* 0x050fe6000000182c */
[----:B------:R-:W-:Y:S04]  /*83980*/  STL.64 [R1+0x2020], R16 ;  /* 0x0020201001007387 */ /* 0x000fe80000100a00 */
[----:B------:R0:W-:Y:S02]  /*83990*/  STL.64 [R1+0x2028], R18 ;  /* 0x0020281201007387 */ /* 0x0001e40000100a00 */
[C---:B0-----:R-:W-:Y:S02]  /*839a0*/  HMMA.16816.F32 R16, R28.reuse, R10, R52 ;  /* 0x0000000a1c10723c */ /* 0x041fe40000001834 */
[----:B------:R-:W-:Y:S04]  /*839b0*/  STL.64 [R1+0x2030], R20 ;  /* 0x0020301401007387 */ /* 0x000fe80000100a00 */
[----:B------:R0:W-:Y:S02]  /*839c0*/  STL.64 [R1+0x2038], R22 ;  /* 0x0020381601007387 */ /* 0x0001e40000100a00 */
[C---:B0-----:R-:W-:Y:S11]  /*839d0*/  HMMA.16816.F32 R20, R28.reuse, R6, R40 ;  /* 0x000000061c14723c */ /* 0x041ff60000001828 */
[----:B------:R-:W-:Y:S04]  /*839e0*/  STL.64 [R1+0x2040], R16 ;  /* 0x0020401001007387 */ /* 0x000fe80000100a00 */
[----:B------:R0:W-:Y:S02]  /*839f0*/  STL.64 [R1+0x2048], R18 ;  /* 0x0020481201007387 */ /* 0x0001e40000100a00 */
[C---:B0-----:R-:W-:Y:S02]  /*83a00*/  HMMA.16816.F32 R16, R28.reuse, R4, R32 ;  /* 0x000000041c10723c */ /* 0x041fe40000001820 */
[----:B------:R-:W-:Y:S04]  /*83a10*/  STL.64 [R1+0x2050], R44 ;  /* 0x0020502c01007387 */ /* 0x000fe80000100a00 */
[----:B------:R-:W-:Y:S04]  /*83a20*/  STL.64 [R1+0x2058], R46 ;  /* 0x0020582e01007387 */ /* 0x000fe80000100a00 */
[----:B------:R-:W-:Y:S04]  /*83a30*/  STL.64 [R1+0x6d70], R6 ;  /* 0x006d700601007387 */ /* 0x000fe80000100a00 */
        /* <DEDUP_REMOVED lines=20> */
[----:B------:R-:W3:Y:S04]  /*83b80*/  LDL.LU.64 R24, [R1+0x2b90] ;  /* 0x002b900001187983 */ /* 0x000ee80000300a00 */
[----:B------:R-:W3:Y:S04]  /*83b90*/  LDL.LU.64 R26, [R1+0x2b98] ;  /* 0x002b9800011a7983 */ /* 0x000ee80000300a00 */
[----:B-1----:R-:W3:Y:S04]  /*83ba0*/  LDL.LU.64 R16, [R1+0x2b80] ;  /* 0x002b800001107983 */ /* 0x002ee80000300a00 */
[----:B--2---:R-:W2:Y:S04]  /*83bb0*/  LDL.LU.64 R18, [R1+0x2b88] ;  /* 0x002b880001127983 */ /* 0x004ea80000300a00 */
[----:B------:R-:W2:Y:S04]  /*83bc0*/  LDL.LU.64 R20, [R1+0x2ad0] ;  /* 0x002ad00001147983 */ /* 0x000ea80000300a00 */
[----:B------:R-:W2:Y:S04]  /*83bd0*/  LDL.LU.64 R22, [R1+0x2ad8] ;  /* 0x002ad80001167983 */ /* 0x000ea80000300a00 */
[----:B------:R-:W2:Y:S04]  /*83be0*/  LDL.LU.64 R52, [R1+0x2c70] ;  /* 0x002c700001347983 */ /* 0x000ea80000300a00 */
[----:B------:R-:W2:Y:S04]  /*83bf0*/  LDL.LU.64 R54, [R1+0x2c78] ;  /* 0x002c780001367983 */ /* 0x000ea80000300a00 */
[----:B------:R-:W2:Y:S04]  /*83c00*/  LDL.LU.64 R44, [R1+0x2d60] ;  /* 0x002d6000012c7983 */ /* 0x000ea80000300a00 */
[----:B------:R-:W2:Y:S04]  /*83c10*/  LDL.LU.64 R46, [R1+0x2d68] ;  /* 0x002d6800012e7983 */ /* 0x000ea80000300a00 */
[----:B0-----:R-:W2:Y:S04]  /*83c20*/  LDL.LU.64 R4, [R1+0x2d50] ;  /* 0x002d500001047983 */ /* 0x001ea80000300a00 */
[----:B----4-:R-:W4:Y:S04]  /*83c30*/  LDL.LU.64 R6, [R1+0x2d58] ;  /* 0x002d580001067983 */ /* 0x010f280000300a00 */
        /* <DEDUP_REMOVED lines=14> */
[C---:B---3--:R-:W-:Y:S08]  /*83d20*/  HMMA.16816.F32 R40, R28.reuse, R34, R40 ;  /* 0x000000221c28723c */ /* 0x048ff00000001828 */
[C---:B--2---:R-:W-:Y:S11]  /*83d30*/  HMMA.16816.F32 R24, R28.reuse, R32, R24 ;  /* 0x000000201c18723c */ /* 0x044ff60000001818 */
        /* <DEDUP_REMOVED lines=12> */
[----:B0-----:R-:W4:Y:S04]  /*83e00*/  LDL.LU.64 R18, [R1+0x6d90] ;  /* 0x006d900001127983 */ /* 0x001f280000300a00 */
[----:B------:R-:W2:Y:S04]  /*83e10*/  LDL.LU.64 R16, [R1+0x6d88] ;  /* 0x006d880001107983 */ /* 0x000ea80000300a00 */
        /* <DEDUP_REMOVED lines=11> */
[----:B------:R0:W-:Y:S02]  /*83ed0*/  STL.64 [R1+0x20e8], R54 ;  /* 0x0020e83601007387 */ /* 0x0001e40000100a00 */
[C---:B0-----:R-:W-:Y:S08]  /*83ee0*/  HMMA.16816.F32 R52, R28.reuse, R20, R44 ;  /* 0x000000141c34723c */ /* 0x041ff0000000182c */
[C---:B----4-:R-:W-:Y:S01]  /*83ef0*/  HMMA.16816.F32 R44, R28.reuse, R18, R4 ;  /* 0x000000121c2c723c */ /* 0x050fe20000001804 */
[----:B------:R-:W2:Y:S10]  /*83f00*/  LDL.LU.64 R4, [R1+0x2d10] ;  /* 0x002d100001047983 */ /* 0x000eb40000300a00 */
[----:B------:R0:W-:Y:S04]  /*83f10*/  STL.64 [R1+0x20f0], R52 ;  /* 0x0020f03401007387 */ /* 0x0001e80000100a00 */
[----:B------:R1:W-:Y:S04]  /*83f20*/  STL.64 [R1+0x20f8], R54 ;  /* 0x0020f83601007387 */ /* 0x0003e80000100a00 */
[----:B------:R-:W2:Y:S04]  /*83f30*/  LDL.LU.64 R6, [R1+0x2d18] ;  /* 0x002d180001067983 */ /* 0x000ea80000300a00 */
[----:B------:R3:W-:Y:S04]  /*83f40*/  STL.64 [R1+0x2100], R44 ;  /* 0x0021002c01007387 */ /* 0x0007e80000100a00 */
[----:B------:R4:W-:Y:S04]  /*83f50*/  STL.64 [R1+0x2108], R46 ;  /* 0x0021082e01007387 */ /* 0x0009e80000100a00 */
[----:B0-----:R-:W2:Y:S04]  /*83f60*/  LDL.LU.64 R52, [R1+0x2cf0] ;  /* 0x002cf00001347983 */ /* 0x001ea80000300a00 */
[----:B-1----:R-:W2:Y:S04]  /*83f70*/  LDL.LU.64 R54, [R1+0x2cf8] ;  /* 0x002cf80001367983 */ /* 0x002ea80000300a00 */
[----:B---3--:R-:W3:Y:S04]  /*83f80*/  LDL.LU.64 R44, [R1+0x2ce0] ;  /* 0x002ce000012c7983 */ /* 0x008ee80000300a00 */
[----:B----4-:R-:W3:Y:S04]  /*83f90*/  LDL.LU.64 R46, [R1+0x2ce8] ;  /* 0x002ce800012e7983 */ /* 0x010ee80000300a00 */
[----:B------:R0:W-:Y:S04]  /*83fa0*/  STL.64 [R1+0x2110], R40 ;  /* 0x0021102801007387 */ /* 0x0001e80000100a00 */
[----:B------:R1:W-:Y:S04]  /*83fb0*/  STL.64 [R1+0x2118], R42 ;  /* 0x0021182a01007387 */ /* 0x0003e80000100a00 */
[----:B0-----:R-:W4:Y:S04]  /*83fc0*/  LDL.LU.64 R40, [R1+0x2c60] ;  /* 0x002c600001287983 */ /* 0x001f280000300a00 */
[----:B-1----:R-:W4:Y:S04]  /*83fd0*/  LDL.LU.64 R42, [R1+0x2c68] ;  /* 0x002c6800012a7983 */ /* 0x002f280000300a00 */
        /* <DEDUP_REMOVED lines=8> */
[C---:B0-----:R-:W-:Y:S02]  /*84060*/  HMMA.16816.F32 R16, R28.reuse, R12, R24 ;  /* 0x0000000c1c10723c */ /* 0x041fe40000001818 */
[----:B------:R-:W2:Y:S04]  /*84070*/  LDL.LU.64 R24, [R1+0x2cd0] ;  /* 0x002cd00001187983 */ /* 0x000ea80000300a00 */
[----:B------:R-:W2:Y:S02]  /*84080*/  LDL.LU.64 R26, [R1+0x2cd8] ;  /* 0x002cd800011a7983 */ /* 0x000ea40000300a00 */
[----:B------:R-:W-:Y:S11]  /*84090*/  HMMA.16816.F32 R4, R28, R10, R4 ;  /* 0x0000000a1c04723c */ /* 0x000ff60000001804 */
        /* <DEDUP_REMOVED lines=10> */
[----:B0-----:R-:W3:Y:S04]  /*84140*/  LDL.LU.64 R6, [R1+0x6d70] ;  /* 0x006d700001067983 */ /* 0x001ee80000300a00 */
[----:B------:R-:W4:Y:S01]  /*84150*/  LDL.LU.64 R4, [R1+0x6d68] ;  /* 0x006d680001047983 */ /* 0x000f220000300a00 */
[----:B------:R-:W-:-:S02]  /*84160*/  IMAD R38, R57, 0x100, R56 ;  /* 0x0000010039267824 */ /* 0x000fc400078e0238 */
[----:B------:R-:W-:Y:S02]  /*84170*/  IMAD R39, R59, 0x100, R58 ;  /* 0x000001003b277824 */ /* 0x000fe400078e023a */
[----:B------:R-:W-:Y:S02]  /*84180*/  IMAD R60, R49, 0x100, R48 ;  /* 0x00000100313c7824 */ /* 0x000fe400078e0230 */
[----:B------:R-:W-:Y:S01]  /*84190*/  IMAD R61, R51, 0x100, R50 ;  /* 0x00000100333d7824 */ /* 0x000fe200078e0232 */
[C---:B--2---:R-:W-:Y:S08]  /*841a0*/  HMMA.16816.F32 R12, R28.reuse, R8, R12 ;  /* 0x000000081c0c723c */ /* 0x044ff0000000180c */
[C---:B---3--:R-:W-:Y:S11]  /*841b0*/  HMMA.16816.F32 R52, R28.reuse, R6, R52 ;  /* 0x000000061c34723c */ /* 0x048ff60000001834 */
[----:B------:R-:W-:Y:S04]  /*841c0*/  STL.64 [R1+0x2150], R12 ;  /* 0x0021500c01007387 */ /* 0x000fe80000100a00 */
[----:B------:R4:W-:Y:S02]  /*841d0*/  STL.64 [R1+0x2158], R14 ;  /* 0x0021580e01007387 */ /* 0x0009e40000100a00 */
[----:B----4-:R-:W-:Y:S02]  /*841e0*/  HMMA.16816.F32 R12, R28, R4, R44 ;  /* 0x000000041c0c723c */ /* 0x010fe4000000182c */
[----:B------:R-:W-:Y:S04]  /*841f0*/  STL.64 [R1+0x2160], R52 ;  /* 0x0021603401007387 */ /* 0x000fe80000100a00 */
[----:B------:R-:W-:-:S13]  /*84200*/  STL.64 [R1+0x2168], R54 ;  /* 0x0021683601007387 */ /* 0x000fda0000100a00 */
[----:B------:R-:W-:Y:S04]  /*84210*/  STL.64 [R1+0x2180], R12 ;  /* 0x0021800c01007387 */ /* 0x000fe80000100a00 */
[----:B------:R0:W-:Y:S02]  /*84220*/  STL.64 [R1+0x2188], R14 ;  /* 0x0021880e01007387 */ /* 0x0001e40000100a00 */
[----:B0-----:R-:W-:Y:S01]  /*84230*/  HMMA.16816.F32 R12, R28, R2, R40 ;  /* 0x000000021c0c723c */ /* 0x001fe20000001828 */
[----:B------:R-:W-:Y:S02]  /*84240*/  F2FP.F16.E4M3.UNPACK_B R28, R38 ;  /* 0x00000026ff1c723e */ /* 0x000fe400020006ff */
[----:B------:R-:W-:Y:S02]  /*84250*/  F2FP.F16.E4M3.UNPACK_B R29, R39 ;  /* 0x00000027ff1d723e */ /* 0x000fe400020006ff */
[----:B------:R-:W-:-:S02]  /*84260*/  F2FP.F16.E4M3.UNPACK_B R30, R60 ;  /* 0x0000003cff1e723e */ /* 0x000fc400020006ff */
[----:B------:R-:W-:-:S07]  /*84270*/  F2FP.F16.E4M3.UNPACK_B R31, R61 ;  /* 0x0000003dff1f723e */ /* 0x000fce00020006ff */
[C---:B------:R-:W-:Y:S05]  /*84280*/  HMMA.16816.F32 R24, R28.reuse, R36, R24 ;  /* 0x000000241c18723c */ /* 0x040fea0000001818 */
[----:B------:R-:W-:Y:S04]  /*84290*/  STL.64 [R1+0x2170], R12 ;  /* 0x0021700c01007387 */ /* 0x000fe80000100a00 */
[----:B------:R-:W-:Y:S04]  /*842a0*/  STL.64 [R1+0x2178], R14 ;  /* 0x0021780e01007387 */ /* 0x000fe80000100a00 */
[----:B------:R-:W-:Y:S06]  /*842b0*/  STL.64 [R1+0x6d30], R36 ;  /* 0x006d302401007387 */ /* 0x000fec0000100a00 */
[----:B------:R0:W-:Y:S04]  /*842c0*/  STL.64 [R1+0x2190], R24 ;  /* 0x0021901801007387 */ /* 0x0001e80000100a00 */
[----:B------:R1:W-:Y:S04]  /*842d0*/  STL.64 [R1+0x2198], R26 ;  /* 0x0021981a01007387 */ /* 0x0003e80000100a00 */
[----:B0-----:R-:W2:Y:S04]  /*842e0*/  LDL.LU.64 R24, [R1+0x2cb0] ;  /* 0x002cb00001187983 */ /* 0x001ea80000300a00 */
[----:B-1----:R-:W2:Y:S01]  /*842f0*/  LDL.LU.64 R26, [R1+0x2cb8] ;  /* 0x002cb800011a7983 */ /* 0x002ea20000300a00 */
[----:B------:R-:W-:-:S15]  /*84300*/  HMMA.16816.F32 R12, R28, R34, R16 ;  /* 0x000000221c0c723c */ /* 0x000fde0000001810 */
[----:B------:R-:W-:-:S04]  /*84310*/  NOP ;  /* 0x0000000000007918 */ /* 0x000fc80000000000 */
[----:B------:R0:W-:Y:S04]  /*84320*/  STL.64 [R1+0x21a0], R12 ;  /* 0x0021a00c01007387 */ /* 0x0001e80000100a00 */
[----:B------:R1:W-:Y:S04]  /*84330*/  STL.64 [R1+0x21a8], R14 ;  /* 0x0021a80e01007387 */ /* 0x0003e80000100a00 */
[----:B------:R-:W3:Y:S04]  /*84340*/  LDL.LU.64 R48, [R1+0x2ca0] ;  /* 0x002ca00001307983 */ /* 0x000ee80000300a00 */
[----:B------:R-:W3:Y:S04]  /*84350*/  LDL.LU.64 R50, [R1+0x2ca8] ;  /* 0x002ca80001327983 */ /* 0x000ee80000300a00 */
[----:B------:R-:W4:Y:S04]  /*84360*/  LDL.LU.64 R44, [R1+0x2c90] ;  /* 0x002c9000012c7983 */ /* 0x000f280000300a00 */
[----:B------:R-:W4:Y:S04]  /*84370*/  LDL.LU.64 R46, [R1+0x2c98] ;  /* 0x002c9800012e7983 */ /* 0x000f280000300a00 */
[----:B------:R-:W3:Y:S04]  /*84380*/  LDL.LU.64 R40, [R1+0x2d90] ;  /* 0x002d900001287983 */ /* 0x000ee80000300a00 */
[----:B------:R-:W3:Y:S04]  /*84390*/  LDL.LU.64 R42, [R1+0x2d98] ;  /* 0x002d9800012a7983 */ /* 0x000ee80000300a00 */
[----:B------:R-:W4:Y:S04]  /*843a0*/  LDL.LU.64 R16, [R1+0x2e20] ;  /* 0x002e200001107983 */ /* 0x000f280000300a00 */
[----:B------:R-:W4:Y:S04]  /*843b0*/  LDL.LU.64 R18, [R1+0x2e28] ;  /* 0x002e280001127983 */ /* 0x000f280000300a00 */
[----:B0-----:R-:W4:Y:S04]  /*843c0*/  LDL.LU.64 R12, [R1+0x2e10] ;  /* 0x002e1000010c7983 */ /* 0x001f280000300a00 */
[----:B-1----:R-:W4:Y:S04]  /*843d0*/  LDL.LU.64 R14, [R1+0x2e18] ;  /* 0x002e1800010e7983 */ /* 0x002f280000300a00 */
        /* <DEDUP_REMOVED lines=18> */
[C---:B--2---:R-:W-:Y:S08]  /*84500*/  HMMA.16816.F32 R48, R28.reuse, R26, R48 ;  /* 0x0000001a1c30723c */ /* 0x044ff00000001830 */
        /* <DEDUP_REMOVED lines=10> */
[----:B---3--:R-:W2:Y:S04]  /*845b0*/  LDL.LU.64 R46, [R1+0x2dd8] ;  /* 0x002dd800012e7983 */ /* 0x008ea80000300a00 */
[----:B-1----:R-:W3:Y:S04]  /*845c0*/  LDL.LU.64 R40, [R1+0x2dc0] ;  /* 0x002dc00001287983 */ /* 0x002ee80000300a00 */
[----:B----4-:R-:W3:Y:S04]  /*845d0*/  LDL.LU.64 R42, [R1+0x2dc8] ;  /* 0x002dc800012a7983 */ /* 0x010ee80000300a00 */
[----:B------:R-:W-:Y:S04]  /*845e0*/  STL.64 [R1+0x2220], R16 ;  /* 0x0022201001007387 */ /* 0x000fe80000100a00 */
[----:B------:R0:W-:Y:S04]  /*845f0*/  STL.64 [R1+0x2228], R18 ;  /* 0x0022281201007387 */ /* 0x0001e80000100a00 */
[----:B0-----:R-:W4:Y:S04]  /*84600*/  LDL.LU.64 R18, [R1+0x6d50] ;  /* 0x006d500001127983 */ /* 0x001f280000300a00 */
[----:B------:R-:W2:Y:S04]  /*84610*/  LDL.LU.64 R16, [R1+0x6d48] ;  /* 0x006d480001107983 */ /* 0x000ea80000300a00 */
[----:B------:R-:W-:Y:S04]  /*84620*/  STL.64 [R1+0x6d28], R22 ;  /* 0x006d281601007387 */ /* 0x000fe80000100a00 */
[----:B------:R0:W-:Y:S04]  /*84630*/  STL.64 [R1+0x6d20], R20 ;  /* 0x006d201401007387 */ /* 0x0001e80000100a00 */
[----:B0-----:R-:W3:Y:S04]  /*84640*/  LDL.LU.64 R20, [R1+0x2db0] ;  /* 0x002db00001147983 */ /* 0x001ee80000300a00 */
[----:B------:R-:W3:Y:S01]  /*84650*/  LDL.LU.64 R22, [R1+0x2db8] ;  /* 0x002db80001167983 */ /* 0x000ee20000300a00 */
[C---:B----4-:R-:W-:Y:S08]  /*84660*/  HMMA.16816.F32 R12, R28.reuse, R18, R12 ;  /* 0x000000121c0c723c */ /* 0x050ff0000000180c */
[C---:B--2---:R-:W-:Y:S11]  /*84670*/  HMMA.16816.F32 R36, R28.reuse, R16, R36 ;  /* 0x000000101c24723c */ /* 0x044ff60000001824 */
[----:B------:R-:W-:Y:S04]  /*84680*/  STL.64 [R1+0x2240], R12 ;  /* 0x0022400c01007387 */ /* 0x000fe80000100a00 */
[----:B------:R0:W-:Y:S04]  /*84690*/  STL.64 [R1+0x2248], R14 ;  /* 0x0022480e01007387 */ /* 0x0001e80000100a00 */
[----:B0-----:R-:W2:Y:S04]  /*846a0*/  LDL.LU.64 R14, [R1+0x6d40] ;  /* 0x006d4000010e7983 */ /* 0x001ea80000300a00 */
[----:B------:R-:W4:Y:S04]  /*846b0*/  LDL.LU.64 R12, [R1+0x6d38] ;  /* 0x006d3800010c7983 */ /* 0x000f280000300a00 */
[----:B------:R0:W-:Y:S04]  /*846c0*/  STL.64 [R1+0x2260], R36 ;  /* 0x0022602401007387 */ /* 0x0001e80000100a00 */
[----:B------:R1:W-:Y:S04]  /*846d0*/  STL.64 [R1+0x2268], R38 ;  /* 0x0022682601007387 */ /* 0x0003e80000100a00 */
[----:B0-----:R-:W2:Y:S04]  /*846e0*/  LDL.LU.64 R36, [R1+0x2da0] ;  /* 0x002da00001247983 */ /* 0x001ea80000300a00 */
[----:B-1----:R-:W2:Y:S04]  /*846f0*/  LDL.LU.64 R38, [R1+0x2da8] ;  /* 0x002da80001267983 */ /* 0x002ea80000300a00 */
[----:B------:R-:W-:Y:S04]  /*84700*/  STL.64 [R1+0x6d18], R18 ;  /* 0x006d181201007387 */ /* 0x000fe80000100a00 */
[----:B------:R0:W-:Y:S04]  /*84710*/  STL.64 [R1+0x6d10], R16 ;  /* 0x006d101001007387 */ /* 0x0001e80000100a00 */
[----:B0-----:R-:W2:Y:S04]  /*84720*/  LDL.LU.64 R16, [R1+0x2df0] ;  /* 0x002df00001107983 */ /* 0x001ea80000300a00 */
[----:B------:R-:W2:Y:S01]  /*84730*/  LDL.LU.64 R18, [R1+0x2df8] ;  /* 0x002df80001127983 */ /* 0x000ea20000300a00 */
[C---:B------:R-:W-:Y:S08]  /*84740*/  HMMA.16816.F32 R44, R28.reuse, R10, R44 ;  /* 0x0000000a1c2c723c */ /* 0x040ff0000000182c */
[----:B--2---:R-:W-:-:S15]  /*84750*/  HMMA.16816.F32 R16, R28, R14, R16 ;  /* 0x0000000e1c10723c */ /* 0x004fde0000001810 */
[----:B------:R-:W-:-:S04]  /*84760*/  NOP ;  /* 0x0000000000007918 */ /* 0x000fc80000000000 */
[----:B------:R-:W-:Y:S04]  /*84770*/  STL.64 [R1+0x2280], R16 ;  /* 0x0022801001007387 */ /* 0x000fe80000100a00 */
[----:B------:R4:W-:Y:S02]  /*84780*/  STL.64 [R1+0x2288], R18 ;  /* 0x0022881201007387 */ /* 0x0009e40000100a00 */
[----:B----4-:R-:W-:Y:S02]  /*84790*/  HMMA.16816.F32 R16, R28, R12, R48 ;  /* 0x0000000c1c10723c */ /* 0x010fe40000001830 */
[----:B------:R-:W2:Y:S04]  /*847a0*/  LDL.LU.64 R48, [R1+0x2d80] ;  /* 0x002d800001307983 */ /* 0x000ea80000300a00 */
[----:B------:R-:W2:-:S13]  /*847b0*/  LDL.LU.64 R50, [R1+0x2d88] ;  /* 0x002d880001327983 */ /* 0x000e9a0000300a00 */
[----:B------:R-:W-:Y:S04]  /*847c0*/  STL.64 [R1+0x22a0], R16 ;  /* 0x0022a01001007387 */ /* 0x000fe80000100a00 */
[----:B------:R3:W-:Y:S02]  /*847d0*/  STL.64 [R1+0x22a8], R18 ;  /* 0x0022a81201007387 */ /* 0x0007e40000100a00 */
[C---:B---3--:R-:W-:Y:S02]  /*847e0*/  HMMA.16816.F32 R16, R28.reuse, R8, R40 ;  /* 0x000000081c10723c */ /* 0x048fe40000001828 */
[----:B------:R0:W-:Y:S04]  /*847f0*/  STL.64 [R1+0x22c0], R44 ;  /* 0x0022c02c01007387 */ /* 0x0001e80000100a00 */
[----:B------:R1:W-:Y:S02]  /*84800*/  STL.64 [R1+0x22c8], R46 ;  /* 0x0022c82e01007387 */ /* 0x0003e40000100a00 */
[C---:B------:R-:W-:Y:S02]  /*84810*/  HMMA.16816.F32 R36, R28.reuse, R4, R36 ;  /* 0x000000041c24723c */ /* 0x040fe40000001824 */
[----:B0-----:R-:W3:Y:S04]  /*84820*/  LDL.LU.64 R44, [R1+0x2d70] ;  /* 0x002d7000012c7983 */ /* 0x001ee80000300a00 */
[----:B-1----:R-:W3:Y:S05]  /*84830*/  LDL.LU.64 R46, [R1+0x2d78] ;  /* 0x002d7800012e7983 */ /* 0x002eea0000300a00 */
[----:B------:R-:W-:Y:S04]  /*84840*/  STL.64 [R1+0x22e0], R16 ;  /* 0x0022e01001007387 */ /* 0x000fe80000100a00 */
[----:B------:R0:W-:Y:S04]  /*84850*/  STL.64 [R1+0x22e8], R18 ;  /* 0x0022e81201007387 */ /* 0x0001e80000100a00 */
[----:B------:R-:W4:Y:S04]  /*84860*/  LDL.LU.64 R40, [R1+0x2c80] ;  /* 0x002c800001287983 */ /* 0x000f280000300a00 */
[----:B------:R-:W4:Y:S01]  /*84870*/  LDL.LU.64 R42, [R1+0x2c88] ;  /* 0x002c8800012a7983 */ /* 0x000f220000300a00 */
[----:B0-----:R-:W-:Y:S03]  /*84880*/  HMMA.16816.F32 R16, R28, R6, R20 ;  /* 0x000000061c10723c */ /* 0x001fe60000001814 */
[----:B------:R-:W3:Y:S04]  /*84890*/  LDL.LU.64 R20, [R1+0x2c50] ;  /* 0x002c500001147983 */ /* 0x000ee80000300a00 */
[----:B------:R-:W3:-:S12]  /*848a0*/  LDL.LU.64 R22, [R1+0x2c58] ;  /* 0x002c580001167983 */ /* 0x000ed80000300a00 */
[----:B------:R0:W-:Y:S04]  /*848b0*/  STL.64 [R1+0x2310], R16 ;  /* 0x0023101001007387 */ /* 0x0001e80000100a00 */
[----:B------:R1:W-:Y:S04]  /*848c0*/  STL.64 [R1+0x2318], R18 ;  /* 0x0023181201007387 */ /* 0x0003e80000100a00 */
[----:B0-----:R-:W3:Y:S04]  /*848d0*/  LDL.LU.64 R16, [R1+0x2ab0] ;  /* 0x002ab00001107983 */ /* 0x001ee80000300a00 */
[----:B-1----:R-:W3:Y:S04]  /*848e0*/  LDL.LU.64 R18, [R1+0x2ab8] ;  /* 0x002ab80001127983 */ /* 0x002ee80000300a00 */
[----:B------:R0:W-:Y:S04]  /*848f0*/  STL.64 [R1+0x2430], R36 ;  /* 0x0024302401007387 */ /* 0x0001e80000100a00 */
[----:B------:R1:W-:Y:S04]  /*84900*/  STL.64 [R1+0x2438], R38 ;  /* 0x0024382601007387 */ /* 0x0003e80000100a00 */
[----:B0-----:R-:W3:Y:S01]  /*84910*/  LDL.LU.64 R36, [R1+0x6d30] ;  /* 0x006d300001247983 */ /* 0x001ee20000300a00 */
[----:B-1----:R-:W-:-:S02]  /*84920*/  IMAD R38, R53, 0x100, R52 ;  /* 0x0000010035267824 */ /* 0x002fc400078e0234 */
[----:B------:R-:W-:Y:S02]  /*84930*/  IMAD R39, R55, 0x100, R54 ;  /* 0x0000010037277824 */ /* 0x000fe400078e0236 */
[----:B------:R-:W-:Y:S02]  /*84940*/  IMAD R60, R57, 0x100, R56 ;  /* 0x00000100393c7824 */ /* 0x000fe400078e0238 */
[----:B------:R-:W-:Y:S01]  /*84950*/  IMAD R61, R59, 0x100, R58 ;  /* 0x000001003b3d7824 */ /* 0x000fe200078e023a */
[----:B--2---:R-:W-:Y:S01]  /*84960*/  HMMA.16816.F32 R48, R28, R2, R48 ;  /* 0x000000021c30723c */ /* 0x004fe20000001830 */
[----:B------:R-:W-:Y:S02]  /*84970*/  F2FP.F16.E4M3.UNPACK_B R28, R38 ;  /* 0x00000026ff1c723e */ /* 0x000fe400020006ff */
[----:B------:R-:W-:Y:S02]  /*84980*/  F2FP.F16.E4M3.UNPACK_B R29, R39 ;  /* 0x00000027ff1d723e */ /* 0x000fe400020006ff */
[----:B------:R-:W-:-:S02]  /*84990*/  F2FP.F16.E4M3.UNPACK_B R30, R60 ;  /* 0x0000003cff1e723e */ /* 0x000fc400020006ff */
[----:B------:R-:W-:-:S12]  /*849a0*/  F2FP.F16.E4M3.UNPACK_B R31, R61 ;  /* 0x0000003dff1f723e */ /* 0x000fd800020006ff */
[----:B------:R-:W-:Y:S04]  /*849b0*/  STL.64 [R1+0x2420], R48 ;  /* 0x0024203001007387 */ /* 0x000fe80000100a00 */
[----:B------:R-:W-:Y:S04]  /*849c0*/  STL.64 [R1+0x2428], R50 ;  /* 0x0024283201007387 */ /* 0x000fe80000100a00 */
[----:B------:R-:W2:Y:S01]  /*849d0*/  LDL.LU R61, [R1+0x30f0] ;  /* 0x0030f000013d7983 */ /* 0x000ea20000300800 */
[C---:B---3--:R-:W-:Y:S08]  /*849e0*/  HMMA.16816.F32 R44, R28.reuse, R36, R44 ;  /* 0x000000241c2c723c */ /* 0x048ff0000000182c */
[C---:B----4-:R-:W-:Y:S08]  /*849f0*/  HMMA.16816.F32 R36, R28.reuse, R34, R40 ;  /* 0x000000221c24723c */ /* 0x050ff00000001828 */
[C---:B------:R-:W-:Y:S03]  /*84a00*/  HMMA.16816.F32 R32, R28.reuse, R32, R20 ;  /* 0x000000201c20723c */ /* 0x040fe60000001814 */
[----:B------:R-:W-:Y:S04]  /*84a10*/  STL.64 [R1+0x2410], R44 ;  /* 0x0024102c01007387 */ /* 0x000fe80000100a00 */
[----:B------:R-:W-:Y:S04]  /*84a20*/  STL.64 [R1+0x2418], R46 ;  /* 0x0024182e01007387 */ /* 0x000fe80000100a00 */
[----:B------:R-:W3:Y:S04]  /*84a30*/  LDL.LU R60, [R1+0x30fc] ;  /* 0x0030fc00013c7983 */ /* 0x000ee80000300800 */
[----:B------:R-:W-:Y:S04]  /*84a40*/  STL.64 [R1+0x2400], R36 ;  /* 0x0024002401007387 */ /* 0x000fe80000100a00 */
[----:B------:R-:W-:Y:S04]  /*84a50*/  STL.64 [R1+0x2408], R38 ;  /* 0x0024082601007387 */ /* 0x000fe80000100a00 */
[----:B------:R-:W3:Y:S04]  /*84a60*/  LDL.LU R0, [R1+0x30f8] ;  /* 0x0030f80001007983 */ /* 0x000ee80000300800 */
[----:B------:R-:W4:Y:S04]  /*84a70*/  LDL.LU.64 R20, [R1+0x28b0] ;  /* 0x0028b00001147983 */ /* 0x000f280000300a00 */
[----:B------:R-:W-:Y:S04]  /*84a80*/  STL.64 [R1+0x23f0], R32 ;  /* 0x0023f02001007387 */ /* 0x000fe80000100a00 */
[----:B------:R-:W-:Y:S04]  /*84a90*/  STL.64 [R1+0x23f8], R34 ;  /* 0x0023f82201007387 */ /* 0x000fe80000100a00 */
[----:B------:R-:W4:Y:S01]  /*84aa0*/  LDL.LU.64 R22, [R1+0x28b8] ;  /* 0x0028b80001167983 */ /* 0x000f220000300a00 */
[----:B------:R-:W-:-:S15]  /*84ab0*/  HMMA.16816.F32 R16, R28, R26, R16 ;  /* 0x0000001a1c10723c */ /* 0x000fde0000001810 */
[----:B------:R-:W-:-:S04]  /*84ac0*/  NOP ;  /* 0x0000000000007918 */ /* 0x000fc80000000000 */
[----:B------:R0:W-:Y:S04]  /*84ad0*/  STL.64 [R1+0x23e0], R16 ;  /* 0x0023e01001007387 */ /* 0x0001e80000100a00 */
[----:B------:R1:W-:Y:S04]  /*84ae0*/  STL.64 [R1+0x23e8], R18 ;  /* 0x0023e81201007387 */ /* 0x0003e80000100a00 */
[----:B0-----:R-:W2:Y:S04]  /*84af0*/  LDL.LU.64 R16, [R1+0x2890] ;  /* 0x0028900001107983 */ /* 0x001ea80000300a00 */
[----:B-1----:R-:W2:Y:S04]  /*84b00*/  LDL.LU.64 R18, [R1+0x2898] ;  /* 0x0028980001127983 */ /* 0x002ea80000300a00 */
        /* <DEDUP_REMOVED lines=15> */
[----:B------:R-:W2:Y:S01]  /*84c00*/  LDL.LU R27, [R1+0x30f4] ;  /* 0x0030f400011b7983 */ /* 0x000ea20000300800 */
[----:B----4-:R-:W-:-:S15]  /*84c10*/  HMMA.16816.F32 R20, R28, R24, R20 ;  /* 0x000000181c14723c */ /* 0x010fde0000001814 */
[----:B------:R-:W-:-:S04]  /*84c20*/  NOP ;  /* 0x0000000000007918 */ /* 0x000fc80000000000 */
[----:B------:R-:W-:Y:S04]  /*84c30*/  STL.64 [R1+0x23d0], R20 ;  /* 0x0023d01401007387 */ /* 0x000fe80000100a00 */
[----:B------:R0:W-:Y:S04]  /*84c40*/  STL.64 [R1+0x23d8], R22 ;  /* 0x0023d81601007387 */ /* 0x0001e80000100a00 */
[----:B0-----:R-:W2:Y:S04]  /*84c50*/  LDL.LU.64 R22, [R1+0x6d28] ;  /* 0x006d280001167983 */ /* 0x001ea80000300a00 */
[----:B------:R-:W4:Y:S04]  /*84c60*/  LDL.LU.64 R20, [R1+0x6d20] ;  /* 0x006d200001147983 */ /* 0x000f280000300a00 */
[----:B------:R-:W3:Y:S04]  /*84c70*/  LDL.LU R24, [R1+0x30e0] ;  /* 0x0030e00001187983 */ /* 0x000ee80000300800 */
[----:B------:R-:W3:Y:S01]  /*84c80*/  LDL.LU R25, [R1+0x30ec] ;  /* 0x0030ec0001197983 */ /* 0x000ee20000300800 */
[----:B--2---:R-:W-:-:S15]  /*84c90*/  HMMA.16816.F32 R16, R28, R22, R16 ;  /* 0x000000161c10723c */ /* 0x004fde0000001810 */
[----:B------:R-:W-:-:S04]  /*84ca0*/  NOP ;  /* 0x0000000000007918 */ /* 0x000fc80000000000 */
[----:B------:R-:W-:Y:S04]  /*84cb0*/  STL.64 [R1+0x23c0], R16 ;  /* 0x0023c01001007387 */ /* 0x000fe80000100a00 */
[----:B------:R0:W-:Y:S04]  /*84cc0*/  STL.64 [R1+0x23c8], R18 ;  /* 0x0023c81201007387 */ /* 0x0001e80000100a00 */
[----:B0-----:R-:W2:Y:S04]  /*84cd0*/  LDL.LU.64 R18, [R1+0x6d18] ;  /* 0x006d180001127983 */ /* 0x001ea80000300a00 */
[----:B------:R-:W3:Y:S01]  /*84ce0*/  LDL.LU.64 R16, [R1+0x6d10] ;  /* 0x006d100001107983 */ /* 0x000ee20000300a00 */
[----:B----4-:R-:W-:Y:S03]  /*84cf0*/  HMMA.16816.F32 R52, R28, R20, R52 ;  /* 0x000000141c34723c */ /* 0x010fe60000001834 */
[----:B------:R-:W4:-:S15]  /*84d00*/  LDL.LU R23, [R1+0x30e4] ;  /* 0x0030e40001177983 */ /* 0x000f1e0000300800 */
[----:B------:R-:W-:Y:S01]  /*84d10*/  NOP ;  /* 0x0000000000007918 */ /* 0x000fe20000000000 */
[----:B------:R0:W-:Y:S04]  /*84d20*/  STL.64 [R1+0x23b0], R52 ;  /* 0x0023b03401007387 */ /* 0x0001e80000100a00 */
[----:B------:R-:W-:Y:S04]  /*84d30*/  STL.64 [R1+0x23b8], R54 ;  /* 0x0023b83601007387 */ /* 0x000fe80000100a00 */
[----:B0-----:R-:W4:Y:S01]  /*84d40*/  LDL.LU.64 R52, [R1+0x6d08] ;  /* 0x006d080001347983 */ /* 0x001f220000300a00 */
[C---:B------:R-:W-:Y:S08]  /*84d50*/  HMMA.16816.F32 R56, R28.reuse, R14, R56 ;  /* 0x0000000e1c38723c */ /* 0x040ff00000001838 */
[C---:B--2---:R-:W-:Y:S08]  /*84d60*/  HMMA.16816.F32 R44, R28.reuse, R18, R44 ;  /* 0x000000121c2c723c */ /* 0x044ff0000000182c */
[C---:B---3--:R-:W-:Y:S11]  /*84d70*/  HMMA.16816.F32 R16, R28.reuse, R16, R40 ;  /* 0x000000101c10723c */ /* 0x048ff60000001828 */
[----:B------:R0:W-:Y:S04]  /*84d80*/  STL.64 [R1+0x23a0], R44 ;  /* 0x0023a02c01007387 */ /* 0x0001e80000100a00 */
[----:B------:R-:W-:Y:S04]  /*84d90*/  STL.64 [R1+0x23a8], R46 ;  /* 0x0023a82e01007387 */ /* 0x000fe80000100a00 */
[----:B0-----:R-:W2:Y:S04]  /*84da0*/  LDL.LU.64 R44, [R1+0x6d00] ;  /* 0x006d0000012c7983 */ /* 0x001ea80000300a00 */
[----:B------:R-:W3:Y:S04]  /*84db0*/  LDL.LU.64 R42, [R1+0x6cf8] ;  /* 0x006cf800012a7983 */ /* 0x000ee80000300a00 */
[----:B------:R-:W2:Y:S04]  /*84dc0*/  LDL.LU.64 R40, [R1+0x6cf0] ;  /* 0x006cf00001287983 */ /* 0x000ea80000300a00 */
[----:B------:R0:W-:Y:S04]  /*84dd0*/  STL.64 [R1+0x2390], R16 ;  /* 0x0023901001007387 */ /* 0x0001e80000100a00 */
[----:B------:R1:W-:Y:S04]  /*84de0*/  STL.64 [R1+0x2398], R18 ;  /* 0x0023981201007387 */ /* 0x0003e80000100a00 */
[----:B0-----:R-:W2:Y:S04]  /*84df0*/  LDL.LU.64 R16, [R1+0x540] ;  /* 0x0005400001107983 */ /* 0x001ea80000300a00 */
[----:B-1----:R-:W2:Y:S04]  /*84e00*/  LDL.LU.64 R18, [R1+0x548] ;  /* 0x0005480001127983 */ /* 0x002ea80000300a00 */
[----:B------:R-:W-:Y:S04]  /*84e10*/  STL.64 [R1+0x2380], R56 ;  /* 0x0023803801007387 */ /* 0x000fe80000100a00 */
[----:B------:R0:W-:Y:S04]  /*84e20*/  STL.64 [R1+0x2388], R58 ;  /* 0x0023883a01007387 */ /* 0x0001e80000100a00 */
[----:B0-----:R-:W3:Y:S04]  /*84e30*/  LDL.LU.64 R58, [R1+0x6ce8] ;  /* 0x006ce800013a7983 */ /* 0x001ee80000300a00 */
[----:B------:R-:W3:Y:S01]  /*84e40*/  LDL.LU.64 R56, [R1+0x6ce0] ;  /* 0x006ce00001387983 */ /* 0x000ee20000300a00 */
[C---:B------:R-:W-:Y:S03]  /*84e50*/  HMMA.16816.F32 R12, R28.reuse, R12, R48 ;  /* 0x0000000c1c0c723c */ /* 0x040fe60000001830 */
[----:B------:R-:W3:Y:S04]  /*84e60*/  LDL.LU.64 R50, [R1+0x6cd8] ;  /* 0x006cd80001327983 */ /* 0x000ee80000300a00 */
[----:B------:R-:W3:Y:S01]  /*84e70*/  LDL.LU.64 R48, [R1+0x6cd0] ;  /* 0x006cd00001307983 */ /* 0x000ee20000300a00 */
[C---:B------:R-:W-:Y:S11]  /*84e80*/  HMMA.16816.F32 R36, R28.reuse, R8, R36 ;  /* 0x000000081c24723c */ /* 0x040ff60000001824 */
[----:B------:R0:W-:Y:S04]  /*84e90*/  STL.64 [R1+0x2370], R12 ;  /* 0x0023700c01007387 */ /* 0x0001e80000100a00 */
[----:B------:R1:W-:Y:S04]  /*84ea0*/  STL.64 [R1+0x2378], R14 ;  /* 0x0023780e01007387 */ /* 0x0003e80000100a00 */
[----:B0-----:R-:W4:Y:S04]  /*84eb0*/  LDL.LU.64 R12, [R1+0x4b0] ;  /* 0x0004b000010c7983 */ /* 0x001f280000300a00 */
[----:B-1----:R-:W4:Y:S01]  /*84ec0*/  LDL.LU.64 R14, [R1+0x4b8] ;  /* 0x0004b800010e7983 */ /* 0x002f220000300a00 */
[----:B--2---:R-:W-:-:S15]  /*84ed0*/  HMMA.16816.F32 R16, R28, R10, R16 ;  /* 0x0000000a1c10723c */ /* 0x004fde0000001810 */
[----:B------:R-:W-:-:S04]  /*84ee0*/  NOP ;  /* 0x0000000000007918 */ /* 0x000fc80000000000 */
[----:B------:R-:W-:Y:S04]  /*84ef0*/  STL.64 [R1+0x2d90], R16 ;  /* 0x002d901001007387 */ /* 0x000fe80000100a00 */
[----:B------:R0:W-:Y:S04]  /*84f00*/  STL.64 [R1+0x2d98], R18 ;  /* 0x002d981201007387 */ /* 0x0001e80000100a00 */
[----:B------:R-:W2:Y:S01]  /*84f10*/  LDL.LU.64 R8, [R1+0x480] ;  /* 0x0004800001087983 */ /* 0x000ea20000300a00 */
[----:B0-----:R-:W-:Y:S03]  /*84f20*/  HMMA.16816.F32 R16, R28, R6, R32 ;  /* 0x000000061c10723c */ /* 0x001fe60000001820 */
[----:B------:R0:W-:Y:S04]  /*84f30*/  STL.64 [R1+0x2360], R36 ;  /* 0x0023602401007387 */ /* 0x0001e80000100a00 */
[----:B------:R1:W-:Y:S04]  /*84f40*/  STL.64 [R1+0x2368], R38 ;  /* 0x0023682601007387 */ /* 0x0003e80000100a00 */
[----:B------:R-:W2:Y:S01]  /*84f50*/  LDL.LU.64 R10, [R1+0x488] ;  /* 0x00048800010a7983 */ /* 0x000ea20000300a00 */
[----:B------:R-:W-:-:S02]  /*84f60*/  IMAD.MOV.U32 R32, RZ, RZ, R45 ;  /* 0x000000ffff207224 */ /* 0x000fc400078e002d */
[----:B------:R-:W-:Y:S02]  /*84f70*/  IMAD.MOV.U32 R33, RZ, RZ, R44 ;  /* 0x000000ffff217224 */ /* 0x000fe400078e002c */
[----:B---3--:R-:W-:Y:S02]  /*84f80*/  IMAD.MOV.U32 R34, RZ, RZ, R56 ;  /* 0x000000ffff227224 */ /* 0x008fe400078e0038 */
[----:B------:R-:W-:Y:S01]  /*84f90*/  IMAD.MOV.U32 R35, RZ, RZ, R57 ;  /* 0x000000ffff237224 */ /* 0x000fe200078e0039 */
[----:B------:R-:W-:Y:S04]  /*84fa0*/  STL.64 [R1+0x2350], R16 ;  /* 0x0023501001007387 */ /* 0x000fe80000100a00 */
[----:B------:R3:W-:Y:S04]  /*84fb0*/  STL.64 [R1+0x2358], R18 ;  /* 0x0023581201007387 */ /* 0x0007e80000100a00 */
[----:B------:R-:W3:Y:S04]  /*84fc0*/  LDL.LU R54, [R1] ;  /* 0x0000000001367983 */ /* 0x000ee80000300800 */
[----:B------:R-:W3:Y:S04]  /*84fd0*/  LDL.LU R45, [R1+0x6ccc] ;  /* 0x006ccc00012d7983 */ /* 0x000ee80000300800 */
[----:B------:R-:W3:Y:S04]  /*84fe0*/  LDL.LU R44, [R1+0x6cc8] ;  /* 0x006cc800012c7983 */ /* 0x000ee80000300800 */
[----:B------:R-:W3:Y:S04]  /*84ff0*/  LDL.LU R56, [R1+0x6cc4] ;  /* 0x006cc40001387983 */ /* 0x000ee80000300800 */
[----:B------:R-:W3:Y:S04]  /*85000*/  LDL.LU R57, [R1+0x6cc0] ;  /* 0x006cc00001397983 */ /* 0x000ee80000300800 */
[----:B------:R-:W3:Y:S04]  /*85010*/  LDL.LU R46, [R1+0x4] ;  /* 0x00000400012e7983 */ /* 0x000ee80000300800 */
[----:B------:R-:W3:Y:S01]  /*85020*/  LDL.LU R47, [R1+0x10] ;  /* 0x00001000012f7983 */ /* 0x000ee20000300800 */
[----:B0-----:R-:W-:-:S03]  /*85030*/  IMAD.MOV.U32 R36, RZ, RZ, R58 ;  /* 0x000000ffff247224 */ /* 0x001fc600078e003a */
[----:B------:R-:W3:Y:S01]  /*85040*/  LDL.LU R58, [R1+0x6cbc] ;  /* 0x006cbc00013a7983 */ /* 0x000ee20000300800 */
[----:B------:R-:W-:Y:S02]  /*85050*/  IMAD.MOV.U32 R37, RZ, RZ, R59 ;  /* 0x000000ffff257224 */ /* 0x000fe400078e003b */
[----:B-1----:R-:W-:Y:S01]  /*85060*/  IMAD.MOV.U32 R38, RZ, RZ, R41 ;  /* 0x000000ffff267224 */ /* 0x002fe200078e0029 */
[----:B------:R-:W3:Y:S04]  /*85070*/  LDL.LU R59, [R1+0x6cb8] ;  /* 0x006cb800013b7983 */ /* 0x000ee80000300800 */
[----:B------:R-:W3:Y:S01]  /*85080*/  LDL.LU R41, [R1+0x6cb4] ;  /* 0x006cb40001297983 */ /* 0x000ee20000300800 */
[----:B------:R-:W-:-:S03]  /*85090*/  IMAD.MOV.U32 R39, RZ, RZ, R40 ;  /* 0x000000ffff277224 */ /* 0x000fc600078e0028 */
[----:B------:R-:W3:Y:S01]  /*850a0*/  LDL.LU R40, [R1+0x6cb0] ;  /* 0x006cb00001287983 */ /* 0x000ee20000300800 */
[----:B----4-:R-:W-:Y:S01]  /*850b0*/  HMMA.16816.F32 R12, R28, R4, R12 ;  /* 0x000000041c0c723c */ /* 0x010fe2000000180c */
[----:B------:R-:W-:Y:S02]  /*850c0*/  IMAD R4, R24, 0x100, R23 ;  /* 0x0000010018047824 */ /* 0x000fe400078e0217 */
[----:B------:R-:W-:Y:S02]  /*850d0*/  IMAD R5, R26, 0x100, R25 ;  /* 0x000001001a057824 */ /* 0x000fe400078e0219 */
[----:B------:R-:W-:Y:S02]  /*850e0*/  IMAD R6, R61, 0x100, R27 ;  /* 0x000001003d067824 */ /* 0x000fe400078e021b */
[----:B------:R-:W-:Y:S01]  /*850f0*/  IMAD R7, R0, 0x100, R60 ;  /* 0x0000010000077824 */ /* 0x000fe200078e023c */
[----:B------:R-:W4:Y:S01]  /*85100*/  LDL.LU R55, [R1+0x14] ;  /* 0x0000140001377983 */ /* 0x000f220000300800 */
[----:B------:R-:W-:-:S02]  /*85110*/  F2FP.F16.E4M3.UNPACK_B R4, R4 ;  /* 0x00000004ff04723e */ /* 0x000fc400020006ff */
[----:B------:R-:W-:Y:S02]  /*85120*/  F2FP.F16.E4M3.UNPACK_B R5, R5 ;  /* 0x00000005ff05723e */ /* 0x000fe400020006ff */
[----:B------:R-:W-:Y:S02]  /*85130*/  F2FP.F16.E4M3.UNPACK_B R6, R6 ;  /* 0x00000006ff06723e */ /* 0x000fe400020006ff */
[----:B------:R-:W-:-:S04]  /*85140*/  F2FP.F16.E4M3.UNPACK_B R7, R7 ;  /* 0x00000007ff07723e */ /* 0x000fc800020006ff */
[----:B------:R-:W-:Y:S04]  /*85150*/  STL.64 [R1+0x2340], R12 ;  /* 0x0023400c01007387 */ /* 0x000fe80000100a00 */
[----:B------:R-:W-:Y:S01]  /*85160*/  STL.64 [R1+0x2348], R14 ;  /* 0x0023480e01007387 */ /* 0x000fe20000100a00 */
[----:B--2---:R-:W-:-:S15]  /*85170*/  HMMA.16816.F32 R8, R28, R2, R8 ;  /* 0x000000021c08723c */ /* 0x004fde0000001808 */
[----:B------:R-:W-:-:S04]  /*85180*/  NOP ;  /* 0x0000000000007918 */ /* 0x000fc80000000000 */
[----:B------:R-:W-:Y:S04]  /*85190*/  STL.64 [R1+0x2300], R8 ;  /* 0x0023000801007387 */ /* 0x000fe80000100a00 */
[----:B------:R0:W-:Y:S01]  /*851a0*/  STL.64 [R1+0x2308], R10 ;  /* 0x0023080a01007387 */ /* 0x0001e20000100a00 */
[----:B---3--:R-:W-:Y:S02]  /*851b0*/  F2FP.F16.E4M3.UNPACK_B R19, R41.H1 ;  /* 0x00000029ff13723e */ /* 0x008fe400030006ff */
[----:B------:R-:W-:-:S07]  /*851c0*/  F2FP.F16.E4M3.UNPACK_B R18, R40.H1 ;  /* 0x00000028ff12723e */ /* 0x000fce00030006ff */
[C---:B0-----:R-:W-:Y:S01]  /*851d0*/  HMMA.16816.F32 R8, R4.reuse, R18, R56 ;  /* 0x000000120408723c */ /* 0x041fe20000001838 */
[----:B------:R-:W-:Y:S02]  /*851e0*/  F2FP.F16.E4M3.UNPACK_B R30, R44.H1 ;  /* 0x0000002cff1e723e */ /* 0x000fe400030006ff */
[----:B------:R-:W-:Y:S01]  /*851f0*/  F2FP.F16.E4M3.UNPACK_B R31, R45.H1 ;  /* 0x0000002dff1f723e */ /* 0x000fe200030006ff */
[----:B------:R-:W-:Y:S04]  /*85200*/  STL.64 [R1+0x6988], R42 ;  /* 0x0069882a01007387 */ /* 0x000fe80000100a00 */
[----:B------:R-:W-:Y:S11]  /*85210*/  STL.64 [R1+0x5e8], R18 ;  /* 0x0005e81201007387 */ /* 0x000ff60000100a00 */
[----:B------:R-:W-:Y:S04]  /*85220*/  STL.64 [R1+0x2330], R8 ;  /* 0x0023300801007387 */ /* 0x000fe80000100a00 */
[----:B------:R0:W-:Y:S02]  /*85230*/  STL.64 [R1+0x2338], R10 ;  /* 0x0023380a01007387 */ /* 0x0001e40000100a00 */
[----:B0-----:R-:W-:Y:S01]  /*85240*/  HMMA.16816.F32 R8, R4, R30, R48 ;  /* 0x0000001e0408723c */ /* 0x001fe20000001830 */
[----:B------:R-:W-:-:S02]  /*85250*/  F2FP.F16.E4M3.UNPACK_B R58, R52.H1 ;  /* 0x00000034ff3a723e */ /* 0x000fc400030006ff */
        /* <DEDUP_REMOVED lines=9> */
[----:B------:R-:W-:Y:S11]  /*852f0*/  STL [R1+0x5d0], R52 ;  /* 0x0005d03401007387 */ /* 0x000ff60000100800 */
[----:B------:R-:W-:Y:S04]  /*85300*/  STL.64 [R1+0x2570], R8 ;  /* 0x0025700801007387 */ /* 0x000fe80000100a00 */
[----:B------:R0:W-:Y:S02]  /*85310*/  STL.64 [R1+0x2578], R10 ;  /* 0x0025780a01007387 */ /* 0x0001e40000100a00 */
[----:B0-----:R-:W-:Y:S02]  /*85320*/  HMMA.16816.F32 R8, R4, R52, R36 ;  /* 0x000000340408723c */ /* 0x001fe40000001824 */
[----:B------:R-:W-:Y:S04]  /*85330*/  STL [R1+0x5d4], R53 ;  /* 0x0005d43501007387 */ /* 0x000fe80000100800 */
[----:B------:R-:W2:Y:S01]  /*85340*/  LDL.LU R36, [R1+0x150] ;  /* 0x0001500001247983 */ /* 0x000ea20000300800 */
[----:B------:R-:W-:-:S12]  /*85350*/  F2FP.F16.E4M3.UNPACK_B R54, R47.H1 ;  /* 0x0000002fff36723e */ /* 0x000fd800030006ff */
[----:B------:R0:W-:Y:S04]  /*85360*/  STL.64 [R1+0x2680], R8 ;  /* 0x0026800801007387 */ /* 0x0001e80000100a00 */
[----:B------:R1:W-:Y:S04]  /*85370*/  STL.64 [R1+0x2688], R10 ;  /* 0x0026880a01007387 */ /* 0x0003e80000100a00 */
[----:B------:R-:W2:Y:S04]  /*85380*/  LDL.LU R37, [R1+0x154] ;  /* 0x0001540001257983 */ /* 0x000ea80000300800 */
[----:B------:R-:W2:Y:S04]  /*85390*/  LDL.LU R38, [R1+0x158] ;  /* 0x0001580001267983 */ /* 0x000ea80000300800 */
[----:B------:R-:W2:Y:S04]  /*853a0*/  LDL.LU R39, [R1+0x15c] ;  /* 0x00015c0001277983 */ /* 0x000ea80000300800 */
[----:B0-----:R-:W3:Y:S04]  /*853b0*/  LDL.LU R8, [R1+0xd0] ;  /* 0x0000d00001087983 */ /* 0x001ee80000300800 */
[----:B------:R-:W3:Y:S04]  /*853c0*/  LDL.LU R9, [R1+0xd4] ;  /* 0x0000d40001097983 */ /* 0x000ee80000300800 */
[----:B-1----:R-:W3:Y:S04]  /*853d0*/  LDL.LU R10, [R1+0xd8] ;  /* 0x0000d800010a7983 */ /* 0x002ee80000300800 */
[----:B------:R-:W3:Y:S04]  /*853e0*/  LDL.LU R11, [R1+0xdc] ;  /* 0x0000dc00010b7983 */ /* 0x000ee80000300800 */
[----:B------:R-:W2:Y:S04]  /*853f0*/  LDL.LU R47, [R1+0x30] ;  /* 0x00003000012f7983 */ /* 0x000ea80000300800 */
[----:B------:R-:W2:Y:S04]  /*85400*/  LDL.LU R28, [R1+0x70] ;  /* 0x00007000011c7983 */ /* 0x000ea80000300800 */
[----:B------:R-:W2:Y:S04]  /*85410*/  LDL.LU R29, [R1+0x74] ;  /* 0x00007400011d7983 */ /* 0x000ea80000300800 */
[----:B------:R-:W2:Y:S04]  /*85420*/  LDL.LU R30, [R1+0x78] ;  /* 0x00007800011e7983 */ /* 0x000ea80000300800 */
[----:B------:R-:W2:Y:S04]  /*85430*/  LDL.LU R31, [R1+0x7c] ;  /* 0x00007c00011f7983 */ /* 0x000ea80000300800 */
        /* <DEDUP_REMOVED lines=27> */
[----:B----4-:R-:W-:-:S03]  /*855f0*/  F2FP.F16.E4M3.UNPACK_B R55, R55.H1 ;  /* 0x00000037ff37723e */ /* 0x010fc600030006ff */
[----:B------:R-:W4:Y:S04]  /*85600*/  LDL.LU R46, [R1+0xe0] ;  /* 0x0000e000012e7983 */ /* 0x000f280000300800 */
[----:B------:R-:W-:Y:S01]  /*85610*/  STL.64 [R1+0x588], R54 ;  /* 0x0005883601007387 */ /* 0x000fe20000100a00 */
[----:B--2---:R-:W-:Y:S01]  /*85620*/  HMMA.16816.F32 R28, R4, R54, R28 ;  /* 0x00000036041c723c */ /* 0x004fe2000000181c */
[----:B------:R-:W-:-:S15]  /*85630*/  F2FP.F16.E4M3.UNPACK_B R44, R47.H1 ;  /* 0x0000002fff2c723e */ /* 0x000fde00030006ff */
[----:B------:R-:W-:-:S03]  /*85640*/  NOP ;  /* 0x0000000000007918 */ /* 0x000fc60000000000 */
[----:B------:R-:W-:Y:S04]  /*85650*/  STL.64 [R1+0x2790], R28 ;  /* 0x0027901c01007387 */ /* 0x000fe80000100a00 */
[----:B------:R0:W-:Y:S04]  /*85660*/  STL.64 [R1+0x2798], R30 ;  /* 0x0027981e01007387 */ /* 0x0001e80000100a00 */
[----:B0-----:R-:W2:Y:S04]  /*85670*/  LDL.LU.64 R30, [R1+0x6ca8] ;  /* 0x006ca800011e7983 */ /* 0x001ea80000300a00 */
[----:B------:R-:W2:Y:S01]  /*85680*/  LDL.LU R47, [R1+0xe4] ;  /* 0x0000e400012f7983 */ /* 0x000ea20000300800 */
[----:B---3--:R-:W-:-:S02]  /*85690*/  F2FP.F16.E4M3.UNPACK_B R45, R14.H1 ;  /* 0x0000000eff2d723e */ /* 0x008fc400030006ff */
[----:B------:R-:W-:Y:S02]  /*856a0*/  F2FP.F16.E4M3.UNPACK_B R20, R20.H1 ;  /* 0x00000014ff14723e */ /* 0x000fe400030006ff */
[----:B------:R-:W-:Y:S02]  /*856b0*/  F2FP.F16.E4M3.UNPACK_B R21, R21.H1 ;  /* 0x00000015ff15723e */ /* 0x000fe400030006ff */
[----:B------:R-:W-:Y:S02]  /*856c0*/  F2FP.F16.E4M3.UNPACK_B R14, R15.H1 ;  /* 0x0000000fff0e723e */ /* 0x000fe400030006ff */
[----:B------:R-:W-:Y:S01]  /*856d0*/  F2FP.F16.E4M3.UNPACK_B R15, R16.H1 ;  /* 0x00000010ff0f723e */ /* 0x000fe200030006ff */
[C---:B------:R-:W-:Y:S08]  /*856e0*/  HMMA.16816.F32 R48, R4.reuse, R44, R48 ;  /* 0x0000002c0430723c */ /* 0x040ff00000001830 */
[C---:B------:R-:W-:Y:S08]  /*856f0*/  HMMA.16816.F32 R40, R4.reuse, R20, R40 ;  /* 0x000000140428723c */ /* 0x040ff00000001828 */
[----:B------:R-:W-:Y:S01]  /*85700*/  HMMA.16816.F32 R8, R4, R14, R8 ;  /* 0x0000000e0408723c */ /* 0x000fe20000001808 */
[----:B------:R-:W-:Y:S04]  /*85710*/  STL.64 [R1+0x6c90], R54 ;  /* 0x006c903601007387 */ /* 0x000fe80000100a00 */
[----:B------:R-:W-:Y:S04]  /*85720*/  STL.64 [R1+0x6c88], R52 ;  /* 0x006c883401007387 */ /* 0x000fe80000100a00 */
[----:B------:R-:W-:Y:S04]  /*85730*/  STL [R1+0x570], R44 ;  /* 0x0005702c01007387 */ /* 0x000fe80000100800 */
[----:B------:R-:W-:Y:S01]  /*85740*/  STL [R1+0x574], R45 ;  /* 0x0005742d01007387 */ /* 0x000fe20000100800 */
[----:B------:R-:W-:-:S02]  /*85750*/  F2FP.F16.E4M3.UNPACK_B R56, R17.H1 ;  /* 0x00000011ff38723e */ /* 0x000fc400030006ff */
[----:B------:R-:W-:Y:S01]  /*85760*/  F2FP.F16.E4M3.UNPACK_B R57, R22.H1 ;  /* 0x00000016ff39723e */ /* 0x000fe200030006ff */
        /* <DEDUP_REMOVED lines=8> */
[----:B0-----:R-:W-:Y:S01]  /*857f0*/  HMMA.16816.F32 R8, R4, R56, R24 ;  /* 0x000000380408723c */ /* 0x001fe20000001818 */
[----:B------:R-:W-:-:S02]  /*85800*/  F2FP.F16.E4M3.UNPACK_B R42, R23.H1 ;  /* 0x00000017ff2a723e */ /* 0x000fc400030006ff */
[----:B------:R-:W-:Y:S01]  /*85810*/  F2FP.F16.E4M3.UNPACK_B R43, R61.H1 ;  /* 0x0000003dff2b723e */ /* 0x000fe200030006ff */
[----:B------:R-:W-:Y:S04]  /*85820*/  STL.64 [R1+0x528], R56 ;  /* 0x0005283801007387 */ /* 0x000fe80000100a00 */
[----:B------:R-:W-:Y:S04]  /*85830*/  STL.64 [R1+0x6ca0], R58 ;  /* 0x006ca03a01007387 */ /* 0x000fe80000100a00 */
[----:B------:R-:W-:Y:S07]  /*85840*/  STL.64 [R1+0x6c98], R56 ;  /* 0x006c983801007387 */ /* 0x000fee0000100a00 */
[----:B------:R-:W-:Y:S04]  /*85850*/  STL.64 [R1+0x2bd0], R8 ;  /* 0x002bd00801007387 */ /* 0x000fe80000100a00 */
[----:B------:R0:W-:Y:S02]  /*85860*/  STL.64 [R1+0x2bd8], R10 ;  /* 0x002bd80a01007387 */ /* 0x0001e40000100a00 */
[----:B0-----:R-:W-:Y:S01]  /*85870*/  HMMA.16816.F32 R8, R4, R42, R32 ;  /* 0x0000002a0408723c */ /* 0x001fe20000001820 */
[----:B------:R-:W-:-:S02]  /*85880*/  F2FP.F16.E4M3.UNPACK_B R40, R60.H1 ;  /* 0x0000003cff28723e */ /* 0x000fc400030006ff */
[----:B------:R-:W-:Y:S01]  /*85890*/  F2FP.F16.E4M3.UNPACK_B R41, R0.H1 ;  /* 0x00000000ff29723e */ /* 0x000fe200030006ff */
[----:B------:R-:W-:-:S15]  /*858a0*/  STL.64 [R1+0x510], R42 ;  /* 0x0005102a01007387 */ /* 0x000fde0000100a00 */
[----:B------:R-:W-:Y:S04]  /*858b0*/  STL.64 [R1+0x2ce0], R8 ;  /* 0x002ce00801007387 */ /* 0x000fe80000100a00 */
[----:B------:R0:W-:Y:S02]  /*858c0*/  STL.64 [R1+0x2ce8], R10 ;  /* 0x002ce80a01007387 */ /* 0x0001e40000100a00 */
[----:B0-----:R-:W-:Y:S02]  /*858d0*/  HMMA.16816.F32 R8, R4, R40, R36 ;  /* 0x000000280408723c */ /* 0x001fe40000001824 */
[----:B------:R-:W-:Y:S04]  /*858e0*/  STL.64 [R1+0x4f8], R40 ;  /* 0x0004f82801007387 */ /* 0x000fe80000100a00 */
[----:B------:R-:W-:Y:S04]  /*858f0*/  STL.64 [R1+0x6c30], R42 ;  /* 0x006c302a01007387 */ /* 0x000fe80000100a00 */
[----:B------:R0:W-:Y:S09]  /*85900*/  STL.64 [R1+0x6c28], R40 ;  /* 0x006c282801007387 */ /* 0x0001f20000100a00 */
[----:B------:R-:W-:Y:S04]  /*85910*/  STL.64 [R1+0x2d80], R8 ;  /* 0x002d800801007387 */ /* 0x000fe80000100a00 */
[----:B------:R1:W-:Y:S04]  /*85920*/  STL.64 [R1+0x2d88], R10 ;  /* 0x002d880a01007387 */ /* 0x0003e80000100a00 */
[----:B------:R-:W3:Y:S04]  /*85930*/  LDL.LU R52, [R1+0x220] ;  /* 0x0002200001347983 */ /* 0x000ee80000300800 */
[----:B------:R-:W3:Y:S04]  /*85940*/  LDL.LU R53, [R1+0x224] ;  /* 0x0002240001357983 */ /* 0x000ee80000300800 */
[----:B------:R-:W3:Y:S04]  /*85950*/  LDL.LU R54, [R1+0x228] ;  /* 0x0002280001367983 */ /* 0x000ee80000300800 */
[----:B------:R-:W3:Y:S04]  /*85960*/  LDL.LU R55, [R1+0x22c] ;  /* 0x00022c0001377983 */ /* 0x000ee80000300800 */
[----:B0-----:R-:W3:Y:S04]  /*85970*/  LDL.LU R40, [R1+0x160] ;  /* 0x0001600001287983 */ /* 0x001ee80000300800 */
        /* <DEDUP_REMOVED lines=19> */
[----:B-1----:R-:W3:Y:S04]  /*85ab0*/  LDL.LU R11, [R1+0x3104] ;  /* 0x00310400010b7983 */ /* 0x002ee80000300800 */
[----:B------:R-:W3:Y:S04]  /*85ac0*/  LDL.LU R24, [R1+0x3100] ;  /* 0x0031000001187983 */ /* 0x000ee80000300800 */
[----:B------:R-:W3:Y:S04]  /*85ad0*/  LDL.LU R25, [R1+0x310c] ;  /* 0x00310c0001197983 */ /* 0x000ee80000300800 */
[----:B------:R-:W3:Y:S04]  /*85ae0*/  LDL.LU R26, [R1+0x3108] ;  /* 0x00310800011a7983 */ /* 0x000ee80000300800 */
[----:B------:R-:W3:Y:S01]  /*85af0*/  LDL.LU R27, [R1+0x3114] ;  /* 0x00311400011b7983 */ /* 0x000ee20000300800 */
[----:B----4-:R-:W-:-:S03]  /*85b00*/  F2FP.F16.E4M3.UNPACK_B R28, R46.H1 ;  /* 0x0000002eff1c723e */ /* 0x010fc600030006ff */
[----:B------:R-:W4:Y:S04]  /*85b10*/  LDL.LU R0, [R1+0x3110] ;  /* 0x0031100001007983 */ /* 0x000f280000300800 */
[----:B------:R-:W4:Y:S01]  /*85b20*/  LDL.LU R46, [R1+0x311c] ;  /* 0x00311c00012e7983 */ /* 0x000f220000300800 */
[----:B--2---:R-:W-:-:S03]  /*85b30*/  F2FP.F16.E4M3.UNPACK_B R29, R47.H1 ;  /* 0x0000002fff1d723e */ /* 0x004fc600030006ff */
        /* <DEDUP_REMOVED lines=9> */
[----:B------:R-:W-:Y:S01]  /*85bd0*/  STL.64 [R1+0x4e0], R28 ;  /* 0x0004e01c01007387 */ /* 0x000fe20000100a00 */
[----:B---3--:R-:W-:Y:S01]  /*85be0*/  HMMA.16816.F32 R40, R4, R28, R40 ;  /* 0x0000001c0428723c */ /* 0x008fe20000001828 */
[----:B------:R-:W-:-:S02]  /*85bf0*/  F2FP.F16.E4M3.UNPACK_B R16, R16.H1 ;  /* 0x00000010ff10723e */ /* 0x000fc400030006ff */
[----:B------:R-:W-:Y:S02]  /*85c00*/  F2FP.F16.E4M3.UNPACK_B R17, R17.H1 ;  /* 0x00000011ff11723e */ /* 0x000fe400030006ff */
[----:B------:R-:W-:-:S14]  /*85c10*/  F2FP.F16.E4M3.UNPACK_B R12, R12.H1 ;  /* 0x0000000cff0c723e */ /* 0x000fdc00030006ff */
[----:B------:R-:W-:Y:S04]  /*85c20*/  STL.64 [R1+0x2d70], R40 ;  /* 0x002d702801007387 */ /* 0x000fe80000100a00 */
[----:B------:R0:W-:Y:S02]  /*85c30*/  STL.64 [R1+0x2d78], R42 ;  /* 0x002d782a01007387 */ /* 0x0001e40000100a00 */
[----:B0-----:R-:W-:Y:S01]  /*85c40*/  HMMA.16816.F32 R40, R4, R16, R56 ;  /* 0x000000100428723c */ /* 0x001fe20000001838 */
[----:B------:R-:W-:Y:S01]  /*85c50*/  F2FP.F16.E4M3.UNPACK_B R13, R13.H1 ;  /* 0x0000000dff0d723e */ /* 0x000fe200030006ff */
[----:B------:R-:W-:Y:S01]  /*85c60*/  STL.64 [R1+0x4c8], R16 ;  /* 0x0004c81001007387 */ /* 0x000fe20000100a00 */
[----:B------:R-:W-:Y:S02]  /*85c70*/  F2FP.F16.E4M3.UNPACK_B R22, R22.H1 ;  /* 0x00000016ff16723e */ /* 0x000fe400030006ff */
[----:B------:R-:W-:-:S14]  /*85c80*/  F2FP.F16.E4M3.UNPACK_B R23, R23.H1 ;  /* 0x00000017ff17723e */ /* 0x000fdc00030006ff */
[----:B------:R-:W-:Y:S04]  /*85c90*/  STL.64 [R1+0x2d60], R40 ;  /* 0x002d602801007387 */ /* 0x000fe80000100a00 */
[----:B------:R0:W-:Y:S04]  /*85ca0*/  STL.64 [R1+0x2d68], R42 ;  /* 0x002d682a01007387 */ /* 0x0001e80000100a00 */
[----:B------:R-:W-:Y:S04]  /*85cb0*/  STL.64 [R1+0x4b0], R12 ;  /* 0x0004b00c01007387 */ /* 0x000fe80000100a00 */
[----:B------:R-:W-:Y:S04]  /*85cc0*/  STL.64 [R1+0x6c50], R14 ;  /* 0x006c500e01007387 */ /* 0x000fe80000100a00 */
[----:B------:R1:W-:Y:S01]  /*85cd0*/  STL.64 [R1+0x6c48], R12 ;  /* 0x006c480c01007387 */ /* 0x0003e20000100a00 */
[C---:B0-----:R-:W-:Y:S08]  /*85ce0*/  HMMA.16816.F32 R40, R4.reuse, R12, R52 ;  /* 0x0000000c0428723c */ /* 0x041ff00000001834 */
[----:B-1----:R-:W-:Y:S01]  /*85cf0*/  HMMA.16816.F32 R12, R4, R22, R48 ;  /* 0x00000016040c723c */ /* 0x002fe20000001830 */
[----:B------:R-:W-:-:S02]  /*85d00*/  F2FP.F16.E4M3.UNPACK_B R60, R60.H1 ;  /* 0x0000003cff3c723e */ /* 0x000fc400030006ff */
[----:B------:R-:W-:Y:S01]  /*85d10*/  F2FP.F16.E4M3.UNPACK_B R61, R61.H1 ;  /* 0x0000003dff3d723e */ /* 0x000fe200030006ff */
[----:B------:R-:W-:Y:S02]  /*85d20*/  IMAD R2, R24, 0x100, R11 ;  /* 0x0000010018027824 */ /* 0x000fe400078e020b */
[----:B------:R-:W-:Y:S02]  /*85d30*/  IMAD R3, R26, 0x100, R25 ;  /* 0x000001001a037824 */ /* 0x000fe400078e0219 */
[----:B----4-:R-:W-:-:S03]  /*85d40*/  IMAD R8, R0, 0x100, R27 ;  /* 0x0000010000087824 */ /* 0x010fc600078e021b */
[----:B------:R-:W-:Y:S04]  /*85d50*/  STL.64 [R1+0x2d50], R40 ;  /* 0x002d502801007387 */ /* 0x000fe80000100a00 */
[----:B------:R-:W-:Y:S04]  /*85d60*/  STL.64 [R1+0x2d58], R42 ;  /* 0x002d582a01007387 */ /* 0x000fe80000100a00 */
[----:B------:R-:W-:Y:S04]  /*85d70*/  STL.64 [R1+0x498], R22 ;  /* 0x0004981601007387 */ /* 0x000fe80000100a00 */
[----:B------:R-:W-:Y:S04]  /*85d80*/  STL.64 [R1+0x6c60], R22 ;  /* 0x006c601601007387 */ /* 0x000fe80000100a00 */
[----:B------:R-:W-:Y:S04]  /*85d90*/  STL.64 [R1+0x6c58], R20 ;  /* 0x006c581401007387 */ /* 0x000fe80000100a00 */
[----:B------:R-:W-:Y:S04]  /*85da0*/  STL.64 [R1+0x2d40], R12 ;  /* 0x002d400c01007387 */ /* 0x000fe80000100a00 */
[----:B------:R0:W-:Y:S04]  /*85db0*/  STL.64 [R1+0x2d48], R14 ;  /* 0x002d480e01007387 */ /* 0x0001e80000100a00 */
[----:B------:R-:W-:Y:S04]  /*85dc0*/  STL [R1+0x480], R60 ;  /* 0x0004803c01007387 */ /* 0x000fe80000100800 */
[----:B------:R-:W-:Y:S01]  /*85dd0*/  STL [R1+0x484], R61 ;  /* 0x0004843d01007387 */ /* 0x000fe20000100800 */
[----:B--2---:R-:W-:Y:S01]  /*85de0*/  IMAD R9, R47, 0x100, R46 ;  /* 0x000001002f097824 */ /* 0x004fe200078e022e */
[----:B0-----:R-:W-:Y:S01]  /*85df0*/  HMMA.16816.F32 R12, R4, R60, R32 ;  /* 0x0000003c040c723c */ /* 0x001fe20000001820 */
[----:B------:R-:W-:-:S02]  /*85e00*/  F2FP.F16.E4M3.UNPACK_B R4, R2 ;  /* 0x00000002ff04723e */ /* 0x000fc400020006ff */
[----:B------:R-:W-:Y:S02]  /*85e10*/  F2FP.F16.E4M3.UNPACK_B R5, R3 ;  /* 0x00000003ff05723e */ /* 0x000fe400020006ff */
[----:B------:R-:W-:Y:S02]  /*85e20*/  F2FP.F16.E4M3.UNPACK_B R6, R8 ;  /* 0x00000008ff06723e */ /* 0x000fe400020006ff */
[----:B------:R-:W-:-:S07]  /*85e30*/  F2FP.F16.E4M3.UNPACK_B R7, R9 ;  /* 0x00000009ff07723e */ /* 0x000fce00020006ff */
[C---:B------:R-:W-:Y:S05]  /*85e40*/  HMMA.16816.F32 R8, R4.reuse, R18, R36 ;  /* 0x000000120408723c */ /* 0x040fea0000001824 */
[----:B------:R-:W-:Y:S04]  /*85e50*/  STL.64 [R1+0x2d30], R12 ;  /* 0x002d300c01007387 */ /* 0x000fe80000100a00 */
[----:B------:R-:W-:Y:S04]  /*85e60*/  STL.64 [R1+0x2d38], R14 ;  /* 0x002d380e01007387 */ /* 0x000fe80000100a00 */
[----:B------:R-:W-:Y:S04]  /*85e70*/  STL.64 [R1+0x6c10], R18 ;  /* 0x006c101201007387 */ /* 0x000fe80000100a00 */
[----:B------:R-:W-:Y:S04]  /*85e80*/  STL.64 [R1+0x6c08], R16 ;  /* 0x006c081001007387 */ /* 0x000fe80000100a00 */
[----:B------:R0:W-:Y:S04]  /*85e90*/  STL.64 [R1+0x2d20], R8 ;  /* 0x002d200801007387 */ /* 0x0001e80000100a00 */
[----:B------:R1:W-:Y:S04]  /*85ea0*/  STL.64 [R1+0x2d28], R10 ;  /* 0x002d280a01007387 */ /* 0x0003e80000100a00 */
[----:B------:R-:W2:Y:S04]  /*85eb0*/  LDL.LU R48, [R1+0xa90] ;  /* 0x000a900001307983 */ /* 0x000ea80000300800 */
[----:B------:R-:W2:Y:S04]  /*85ec0*/  LDL.LU R49, [R1+0xa94] ;  /* 0x000a940001317983 */ /* 0x000ea80000300800 */
[----:B------:R-:W3:Y:S04]  /*85ed0*/  LDL.LU R50, [R1+0xa98] ;  /* 0x000a980001327983 */ /* 0x000ee80000300800 */
[----:B------:R-:W3:Y:S04]  /*85ee0*/  LDL.LU R51, [R1+0xa9c] ;  /* 0x000a9c0001337983 */ /* 0x000ee80000300800 */
[----:B---3--:R-:W-:Y:S04]  /*85ef0*/  STL.64 [R1+0x6c20], R50 ;  /* 0x006c203201007387 */ /* 0x008fe80000100a00 */
[----:B--2---:R-:W-:Y:S04]  /*85f00*/  STL.64 [R1+0x6c18], R48 ;  /* 0x006c183001007387 */ /* 0x004fe80000100a00 */
[----:B0-----:R-:W2:Y:S04]  /*85f10*/  LDL.LU R8, [R1+0xaa0] ;  /* 0x000aa00001087983 */ /* 0x001ea80000300800 */
[----:B------:R-:W2:Y:S04]  /*85f20*/  LDL.LU R9, [R1+0xaa4] ;  /* 0x000aa40001097983 */ /* 0x000ea80000300800 */
[----:B-1----:R-:W3:Y:S04]  /*85f30*/  LDL.LU R10, [R1+0xaa8] ;  /* 0x000aa800010a7983 */ /* 0x002ee80000300800 */
[----:B------:R-:W3:Y:S04]  /*85f40*/  LDL.LU R11, [R1+0xaac] ;  /* 0x000aac00010b7983 */ /* 0x000ee80000300800 */
[----:B---3--:R-:W-:Y:S04]  /*85f50*/  STL.64 [R1+0x6c40], R10 ;  /* 0x006c400a01007387 */ /* 0x008fe80000100a00 */
[----:B--2---:R0:W-:Y:S04]  /*85f60*/  STL.64 [R1+0x6c38], R8 ;  /* 0x006c380801007387 */ /* 0x0041e80000100a00 */
[----:B------:R-:W2:Y:S04]  /*85f70*/  LDL.LU R40, [R1+0xaf0] ;  /* 0x000af00001287983 */ /* 0x000ea80000300800 */
[----:B------:R-:W2:Y:S04]  /*85f80*/  LDL.LU R41, [R1+0xaf4] ;  /* 0x000af40001297983 */ /* 0x000ea80000300800 */
[----:B------:R-:W3:Y:S04]  /*85f90*/  LDL.LU R42, [R1+0xaf8] ;  /* 0x000af800012a7983 */ /* 0x000ee80000300800 */
[----:B------:R-:W3:Y:S04]  /*85fa0*/  LDL.LU R43, [R1+0xafc] ;  /* 0x000afc00012b7983 */ /* 0x000ee80000300800 */
[----:B---3--:R-:W-:Y:S04]  /*85fb0*/  STL.64 [R1+0x6c70], R42 ;  /* 0x006c702a01007387 */ /* 0x008fe80000100a00 */
[----:B--2---:R1:W-:Y:S04]  /*85fc0*/  STL.64 [R1+0x6c68], R40 ;  /* 0x006c682801007387 */ /* 0x0043e80000100a00 */
[----:B0-----:R-:W2:Y:S04]  /*85fd0*/  LDL.LU R8, [R1+0xb00] ;  /* 0x000b000001087983 */ /* 0x001ea80000300800 */
[----:B------:R-:W2:Y:S04]  /*85fe0*/  LDL.LU R9, [R1+0xb04] ;  /* 0x000b040001097983 */ /* 0x000ea80000300800 */
[----:B------:R-:W3:Y:S04]  /*85ff0*/  LDL.LU R10, [R1+0xb08] ;  /* 0x000b0800010a7983 */ /* 0x000ee80000300800 */
[----:B------:R-:W3:Y:S04]  /*86000*/  LDL.LU R11, [R1+0xb0c] ;  /* 0x000b0c00010b7983 */ /* 0x000ee80000300800 */
[----:B---3--:R-:W-:Y:S04]  /*86010*/  STL.64 [R1+0x6c80], R10 ;  /* 0x006c800a01007387 */ /* 0x008fe80000100a00 */
[----:B--2---:R0:W-:Y:S04]  /*86020*/  STL.64 [R1+0x6c78], R8 ;  /* 0x006c780801007387 */ /* 0x0041e80000100a00 */
[----:B-1----:R-:W2:Y:S04]  /*86030*/  LDL.LU R40, [R1+0xb30] ;  /* 0x000b300001287983 */ /* 0x002ea80000300800 */
[----:B------:R-:W2:Y:S04]  /*86040*/  LDL.LU R41, [R1+0xb34] ;  /* 0x000b340001297983 */ /* 0x000ea80000300800 */
[----:B------:R-:W2:Y:S04]  /*86050*/  LDL.LU R42, [R1+0xb38] ;  /* 0x000b3800012a7983 */ /* 0x000ea80000300800 */
[----:B------:R-:W2:Y:S04]  /*86060*/  LDL.LU R43, [R1+0xb3c] ;  /* 0x000b3c00012b7983 */ /* 0x000ea80000300800 */
[----:B------:R-:W3:Y:S04]  /*86070*/  LDL.LU R52, [R1+0xb50] ;  /* 0x000b500001347983 */ /* 0x000ee80000300800 */
[----:B------:R-:W3:Y:S04]  /*86080*/  LDL.LU R53, [R1+0xb54] ;  /* 0x000b540001357983 */ /* 0x000ee80000300800 */
[----:B------:R-:W3:Y:S04]  /*86090*/  LDL.LU R54, [R1+0xb58] ;  /* 0x000b580001367983 */ /* 0x000ee80000300800 */
[----:B------:R-:W3:Y:S04]  /*860a0*/  LDL.LU R55, [R1+0xb5c] ;  /* 0x000b5c0001377983 */ /* 0x000ee80000300800 */
[----:B------:R-:W4:Y:S04]  /*860b0*/  LDL.LU R56, [R1+0xb60] ;  /* 0x000b600001387983 */ /* 0x000f280000300800 */
[----:B------:R-:W4:Y:S04]  /*860c0*/  LDL.LU R57, [R1+0xb64] ;  /* 0x000b640001397983 */ /* 0x000f280000300800 */
[----:B------:R-:W4:Y:S04]  /*860d0*/  LDL.LU R58, [R1+0xb68] ;  /* 0x000b6800013a7983 */ /* 0x000f280000300800 */
[----:B------:R-:W4:Y:S04]  /*860e0*/  LDL.LU R59, [R1+0xb6c] ;  /* 0x000b6c00013b7983 */ /* 0x000f280000300800 */
        /* <DEDUP_REMOVED lines=32> */
[----:B----4-:R-:W-:-:S15]  /*862f0*/  HMMA.16816.F32 R56, R4, R30, R56 ;  /* 0x0000001e0438723c */ /* 0x010fde0000001838 */
[----:B------:R-:W-:-:S04]  /*86300*/  NOP ;  /* 0x0000000000007918 */ /* 0x000fc80000000000 */
[----:B------:R-:W-:Y:S04]  /*86310*/  STL.64 [R1+0x2d10], R56 ;  /* 0x002d103801007387 */ /* 0x000fe80000100a00 */
[----:B------:R0:W-:Y:S04]  /*86320*/  STL.64 [R1+0x2d18], R58 ;  /* 0x002d183a01007387 */ /* 0x0001e80000100a00 */
[----:B0-----:R-:W3:Y:S04]  /*86330*/  LDL.LU.64 R58, [R1+0x6ca0] ;  /* 0x006ca000013a7983 */ /* 0x001ee80000300a00 */
[----:B------:R-:W4:Y:S01]  /*86340*/  LDL.LU.64 R56, [R1+0x6c98] ;  /* 0x006c980001387983 */ /* 0x000f220000300a00 */
[----:B---3--:R-:W-:-:S15]  /*86350*/  HMMA.16816.F32 R52, R4, R58, R52 ;  /* 0x0000003a0434723c */ /* 0x008fde0000001834 */
[----:B------:R-:W-:-:S04]  /*86360*/  NOP ;  /* 0x0000000000007918 */ /* 0x000fc80000000000 */
[----:B------:R-:W-:Y:S04]  /*86370*/  STL.64 [R1+0x2d00], R52 ;  /* 0x002d003401007387 */ /* 0x000fe80000100a00 */
[----:B------:R0:W-:Y:S04]  /*86380*/  STL.64 [R1+0x2d08], R54 ;  /* 0x002d083601007387 */ /* 0x0001e80000100a00 */
[----:B0-----:R-:W3:Y:S04]  /*86390*/  LDL.LU.64 R54, [R1+0x6c90] ;  /* 0x006c900001367983 */ /* 0x001ee80000300a00 */
[----:B------:R-:W3:Y:S01]  /*863a0*/  LDL.LU.64 R52, [R1+0x6c88] ;  /* 0x006c880001347983 */ /* 0x000ee20000300a00 */
[C---:B--2---:R-:W-:Y:S08]  /*863b0*/  HMMA.16816.F32 R20, R4.reuse, R44, R20 ;  /* 0x0000002c0414723c */ /* 0x044ff00000001814 */
[C---:B---3--:R-:W-:Y:S08]  /*863c0*/  HMMA.16816.F32 R8, R4.reuse, R52, R8 ;  /* 0x000000340408723c */ /* 0x048ff00000001808 */
[C---:B------:R-:W-:Y:S11]  /*863d0*/  HMMA.16816.F32 R40, R4.reuse, R54, R40 ;  /* 0x000000360428723c */ /* 0x040ff60000001828 */
[----:B------:R-:W-:Y:S04]  /*863e0*/  STL.64 [R1+0x2cf0], R8 ;  /* 0x002cf00801007387 */ /* 0x000fe80000100a00 */
[----:B------:R0:W-:Y:S04]  /*863f0*/  STL.64 [R1+0x2cf8], R10 ;  /* 0x002cf80a01007387 */ /* 0x0001e80000100a00 */
[----:B0-----:R-:W2:Y:S04]  /*86400*/  LDL.LU.64 R10, [R1+0x6c80] ;  /* 0x006c8000010a7983 */ /* 0x001ea80000300a00 */
[----:B------:R-:W2:Y:S04]  /*86410*/  LDL.LU.64 R8, [R1+0x6c78] ;  /* 0x006c780001087983 */ /* 0x000ea80000300a00 */
[----:B------:R-:W-:Y:S04]  /*86420*/  STL.64 [R1+0x2cd0], R40 ;  /* 0x002cd02801007387 */ /* 0x000fe80000100a00 */
[----:B------:R0:W-:Y:S04]  /*86430*/  STL.64 [R1+0x2cd8], R42 ;  /* 0x002cd82a01007387 */ /* 0x0001e80000100a00 */
[----:B0-----:R-:W4:Y:S04]  /*86440*/  LDL.LU.64 R42, [R1+0x6c70] ;  /* 0x006c7000012a7983 */ /* 0x001f280000300a00 */
[----:B------:R-:W4:Y:S04]  /*86450*/  LDL.LU.64 R40, [R1+0x6c68] ;  /* 0x006c680001287983 */ /* 0x000f280000300a00 */
[----:B------:R-:W-:Y:S04]  /*86460*/  STL.64 [R1+0x6be0], R54 ;  /* 0x006be03601007387 */ /* 0x000fe80000100a00 */
[----:B------:R0:W-:Y:S04]  /*86470*/  STL.64 [R1+0x6bd8], R52 ;  /* 0x006bd83401007387 */ /* 0x0001e80000100a00 */
[----:B0-----:R-:W3:Y:S04]  /*86480*/  LDL.LU R52, [R1+0xab0] ;  /* 0x000ab00001347983 */ /* 0x001ee80000300800 */
[----:B------:R-:W3:Y:S04]  /*86490*/  LDL.LU R53, [R1+0xab4] ;  /* 0x000ab40001357983 */ /* 0x000ee80000300800 */
[----:B------:R-:W3:Y:S04]  /*864a0*/  LDL.LU R54, [R1+0xab8] ;  /* 0x000ab80001367983 */ /* 0x000ee80000300800 */
[----:B------:R-:W3:Y:S04]  /*864b0*/  LDL.LU R55, [R1+0xabc] ;  /* 0x000abc0001377983 */ /* 0x000ee80000300800 */
        /* <DEDUP_REMOVED lines=8> */
[----:B0-----:R-:W2:Y:S01]  /*86540*/  LDL.LU.64 R14, [R1+0x6c50] ;  /* 0x006c5000010e7983 */ /* 0x001ea20000300a00 */
[C---:B----4-:R-:W-:Y:S03]  /*86550*/  HMMA.16816.F32 R40, R4.reuse, R56, R40 ;  /* 0x000000380428723c */ /* 0x050fe60000001828 */
[----:B------:R-:W4:Y:S05]  /*86560*/  LDL.LU.64 R12, [R1+0x6c48] ;  /* 0x006c4800010c7983 */ /* 0x000f2a0000300a00 */
[----:B--2---:R-:W-:-:S15]  /*86570*/  HMMA.16816.F32 R8, R4, R14, R8 ;  /* 0x0000000e0408723c */ /* 0x004fde0000001808 */
[----:B------:R-:W-:-:S04]  /*86580*/  NOP ;  /* 0x0000000000007918 */ /* 0x000fc80000000000 */
[----:B------:R-:W-:Y:S04]  /*86590*/  STL.64 [R1+0x2ca0], R8 ;  /* 0x002ca00801007387 */ /* 0x000fe80000100a00 */
[----:B------:R0:W-:Y:S04]  /*865a0*/  STL.64 [R1+0x2ca8], R10 ;  /* 0x002ca80a01007387 */ /* 0x0001e80000100a00 */
[----:B0-----:R-:W4:Y:S04]  /*865b0*/  LDL.LU.64 R10, [R1+0x6c40] ;  /* 0x006c4000010a7983 */ /* 0x001f280000300a00 */
[----:B------:R-:W4:Y:S04]  /*865c0*/  LDL.LU.64 R8, [R1+0x6c38] ;  /* 0x006c380001087983 */ /* 0x000f280000300a00 */
[----:B------:R-:W-:Y:S04]  /*865d0*/  STL.64 [R1+0x2c90], R40 ;  /* 0x002c902801007387 */ /* 0x000fe80000100a00 */
[----:B------:R0:W-:Y:S04]  /*865e0*/  STL.64 [R1+0x2c98], R42 ;  /* 0x002c982a01007387 */ /* 0x0001e80000100a00 */
[----:B0-----:R-:W2:Y:S04]  /*865f0*/  LDL.LU.64 R42, [R1+0x6c30] ;  /* 0x006c3000012a7983 */ /* 0x001ea80000300a00 */
[----:B------:R-:W3:Y:S04]  /*86600*/  LDL.LU.64 R40, [R1+0x6c28] ;  /* 0x006c280001287983 */ /* 0x000ee80000300a00 */
[----:B------:R-:W-:Y:S04]  /*86610*/  STL.64 [R1+0x6bf0], R58 ;  /* 0x006bf03a01007387 */ /* 0x000fe80000100a00 */
[----:B------:R0:W-:Y:S04]  /*86620*/  STL.64 [R1+0x6be8], R56 ;  /* 0x006be83801007387 */ /* 0x0001e80000100a00 */
[----:B0-----:R-:W4:Y:S04]  /*86630*/  LDL.LU R56, [R1+0xac0] ;  /* 0x000ac00001387983 */ /* 0x001f280000300800 */
        /* <DEDUP_REMOVED lines=15> */
[----:B------:R-:W-:Y:S04]  /*86730*/  STL.64 [R1+0x6c00], R30 ;  /* 0x006c001e01007387 */ /* 0x000fe80000100a00 */
[----:B------:R2:W-:Y:S01]  /*86740*/  STL.64 [R1+0x6bf8], R28 ;  /* 0x006bf81c01007387 */ /* 0x0005e20000100a00 */
[C---:B----4-:R-:W-:Y:S08]  /*86750*/  HMMA.16816.F32 R8, R4.reuse, R12, R8 ;  /* 0x0000000c0408723c */ /* 0x050ff00000001808 */
[----:B0-----:R-:W-:-:S15]  /*86760*/  HMMA.16816.F32 R40, R4, R28, R56 ;  /* 0x0000001c0428723c */ /* 0x001fde0000001838 */
[----:B------:R-:W-:-:S04]  /*86770*/  NOP ;  /* 0x0000000000007918 */ /* 0x000fc80000000000 */
[----:B------:R-:W-:Y:S04]  /*86780*/  STL.64 [R1+0x2c60], R40 ;  /* 0x002c602801007387 */ /* 0x000fe80000100a00 */
[----:B------:R-:W-:Y:S04]  /*86790*/  STL.64 [R1+0x2c68], R42 ;  /* 0x002c682a01007387 */ /* 0x000fe80000100a00 */
[----:B------:R-:W-:Y:S01]  /*867a0*/  STL.64 [R1+0x6ba0], R14 ;  /* 0x006ba00e01007387 */ /* 0x000fe20000100a00 */
[----:B------:R-:W-:Y:S02]  /*867b0*/  IMAD R2, R32, 0x100, R27 ;  /* 0x0000010020027824 */ /* 0x000fe400078e021b */
[----:B------:R-:W-:Y:S01]  /*867c0*/  IMAD R3, R34, 0x100, R33 ;  /* 0x0000010022037824 */ /* 0x000fe200078e0221 */
[----:B--2---:R-:W-:-:S15]  /*867d0*/  HMMA.16816.F32 R28, R4, R16, R52 ;  /* 0x00000010041c723c */ /* 0x004fde0000001834 */
[----:B------:R-:W-:-:S04]  /*867e0*/  NOP ;  /* 0x0000000000007918 */ /* 0x000fc80000000000 */
[----:B------:R-:W-:Y:S04]  /*867f0*/  STL.64 [R1+0x2c50], R28 ;  /* 0x002c501c01007387 */ /* 0x000fe80000100a00 */
[----:B------:R-:W-:Y:S04]  /*86800*/  STL.64 [R1+0x2c58], R30 ;  /* 0x002c581e01007387 */ /* 0x000fe80000100a00 */
[----:B------:R-:W-:Y:S04]  /*86810*/  STL.64 [R1+0x6b98], R12 ;  /* 0x006b980c01007387 */ /* 0x000fe80000100a00 */
[----:B------:R-:W-:Y:S04]  /*86820*/  STL.64 [R1+0x2c40], R8 ;  /* 0x002c400801007387 */ /* 0x000fe80000100a00 */
[----:B------:R0:W-:Y:S02]  /*86830*/  STL.64 [R1+0x2c48], R10 ;  /* 0x002c480a01007387 */ /* 0x0001e40000100a00 */
[C---:B0-----:R-:W-:Y:S08]  /*86840*/  HMMA.16816.F32 R8, R4.reuse, R22, R48 ;  /* 0x000000160408723c */ /* 0x041ff00000001830 */
[----:B------:R-:W-:Y:S01]  /*86850*/  HMMA.16816.F32 R4, R4, R60, R36 ;  /* 0x0000003c0404723c */ /* 0x000fe20000001824 */
[----:B------:R-:W-:Y:S04]  /*86860*/  STL.64 [R1+0x6bb0], R22 ;  /* 0x006bb01601007387 */ /* 0x000fe80000100a00 */
[----:B------:R-:W-:Y:S06]  /*86870*/  STL.64 [R1+0x6ba8], R20 ;  /* 0x006ba81401007387 */ /* 0x000fec0000100a00 */
[----:B------:R0:W-:Y:S04]  /*86880*/  STL.64 [R1+0x2c30], R8 ;  /* 0x002c300801007387 */ /* 0x0001e80000100a00 */
[----:B------:R-:W-:Y:S04]  /*86890*/  STL.64 [R1+0x2c38], R10 ;  /* 0x002c380a01007387 */ /* 0x000fe80000100a00 */
[----:B------:R-:W2:Y:S04]  /*868a0*/  LDL.LU R32, [R1+0x9a0] ;  /* 0x0009a00001207983 */ /* 0x000ea80000300800 */
[----:B------:R-:W-:Y:S04]  /*868b0*/  STL.64 [R1+0x2c20], R4 ;  /* 0x002c200401007387 */ /* 0x000fe80000100a00 */
[----:B------:R-:W-:Y:S04]  /*868c0*/  STL.64 [R1+0x2c28], R6 ;  /* 0x002c280601007387 */ /* 0x000fe80000100a00 */
[----:B------:R-:W2:Y:S04]  /*868d0*/  LDL.LU R33, [R1+0x9a4] ;  /* 0x0009a40001217983 */ /* 0x000ea80000300800 */
[----:B------:R-:W4:Y:S01]  /*868e0*/  LDL.LU R34, [R1+0x9a8] ;  /* 0x0009a80001227983 */ /* 0x000f220000300800 */
[----:B0-----:R-:W-:-:S03]  /*868f0*/  IMAD R8, R0, 0x100, R35 ;  /* 0x0000010000087824 */ /* 0x001fc600078e0223 */
[----:B------:R-:W4:Y:S04]  /*86900*/  LDL.LU R35, [R1+0x9ac] ;  /* 0x0009ac0001237983 */ /* 0x000f280000300800 */
[----:B----4-:R-:W-:Y:S04]  /*86910*/  STL.64 [R1+0x6b90], R34 ;  /* 0x006b902201007387 */ /* 0x010fe80000100a00 */
[----:B--2---:R-:W-:Y:S04]  /*86920*/  STL.64 [R1+0x6b88], R32 ;  /* 0x006b882001007387 */ /* 0x004fe80000100a00 */
[----:B------:R-:W2:Y:S04]  /*86930*/  LDL.LU R48, [R1+0x9c0] ;  /* 0x0009c00001307983 */ /* 0x000ea80000300800 */
[----:B------:R-:W2:Y:S04]  /*86940*/  LDL.LU R49, [R1+0x9c4] ;  /* 0x0009c40001317983 */ /* 0x000ea80000300800 */
[----:B------:R-:W4:Y:S04]  /*86950*/  LDL.LU R50, [R1+0x9c8] ;  /* 0x0009c80001327983 */ /* 0x000f280000300800 */
[----:B------:R-:W4:Y:S04]  /*86960*/  LDL.LU R51, [R1+0x9cc] ;  /* 0x0009cc0001337983 */ /* 0x000f280000300800 */
[----:B----4-:R-:W-:Y:S04]  /*86970*/  STL.64 [R1+0x6bc0], R50 ;  /* 0x006bc03201007387 */ /* 0x010fe80000100a00 */
[----:B--2---:R0:W-:Y:S04]  /*86980*/  STL.64 [R1+0x6bb8], R48 ;  /* 0x006bb83001007387 */ /* 0x0041e80000100a00 */
[----:B------:R-:W2:Y:S04]  /*86990*/  LDL.LU R40, [R1+0xa00] ;  /* 0x000a000001287983 */ /* 0x000ea80000300800 */
[----:B------:R-:W2:Y:S04]  /*869a0*/  LDL.LU R41, [R1+0xa04] ;  /* 0x000a040001297983 */ /* 0x000ea80000300800 */
[----:B------:R-:W4:Y:S04]  /*869b0*/  LDL.LU R42, [R1+0xa08] ;  /* 0x000a0800012a7983 */ /* 0x000f280000300800 */
[----:B------:R-:W4:Y:S04]  /*869c0*/  LDL.LU R43, [R1+0xa0c] ;  /* 0x000a0c00012b7983 */ /* 0x000f280000300800 */
[----:B----4-:R-:W-:Y:S04]  /*869d0*/  STL.64 [R1+0x6bd0], R42 ;  /* 0x006bd02a01007387 */ /* 0x010fe80000100a00 */
[----:B--2---:R1:W-:Y:S04]  /*869e0*/  STL.64 [R1+0x6bc8], R40 ;  /* 0x006bc82801007387 */ /* 0x0043e80000100a00 */
[----:B0-----:R-:W2:Y:S04]  /*869f0*/  LDL.LU R48, [R1+0xa40] ;  /* 0x000a400001307983 */ /* 0x001ea80000300800 */
[----:B------:R-:W2:Y:S04]  /*86a00*/  LDL.LU R49, [R1+0xa44] ;  /* 0x000a440001317983 */ /* 0x000ea80000300800 */
[----:B------:R-:W2:Y:S04]  /*86a10*/  LDL.LU R50, [R1+0xa48] ;  /* 0x000a480001327983 */ /* 0x000ea80000300800 */
[----:B------:R-:W2:Y:S04]  /*86a20*/  LDL.LU R51, [R1+0xa4c] ;  /* 0x000a4c0001337983 */ /* 0x000ea80000300800 */
[----:B-1----:R-:W4:Y:S04]  /*86a30*/  LDL.LU R40, [R1+0xa50] ;  /* 0x000a500001287983 */ /* 0x002f280000300800 */
[----:B------:R-:W4:Y:S04]  /*86a40*/  LDL.LU R41, [R1+0xa54] ;  /* 0x000a540001297983 */ /* 0x000f280000300800 */
[----:B------:R-:W4:Y:S04]  /*86a50*/  LDL.LU R42, [R1+0xa58] ;  /* 0x000a5800012a7983 */ /* 0x000f280000300800 */
[----:B------:R-:W4:Y:S04]  /*86a60*/  LDL.LU R43, [R1+0xa5c] ;  /* 0x000a5c00012b7983 */ /* 0x000f280000300800 */
[----:B------:R-:W2:Y:S04]  /*86a70*/  LDL.LU R56, [R1+0xa70] ;  /* 0x000a700001387983 */ /* 0x000ea80000300800 */
[----:B------:R-:W2:Y:S04]  /*86a80*/  LDL.LU R57, [R1+0xa74] ;  /* 0x000a740001397983 */ /* 0x000ea80000300800 */
[----:B------:R-:W2:Y:S04]  /*86a90*/  LDL.LU R58, [R1+0xa78] ;  /* 0x000a7800013a7983 */ /* 0x000ea80000300800 */
[----:B------:R-:W2:Y:S04]  /*86aa0*/  LDL.LU R59, [R1+0xa7c] ;  /* 0x000a7c00013b7983 */ /* 0x000ea80000300800 */
[----:B------:R-:W3:Y:S04]  /*86ab0*/  LDL.LU R28, [R1+0xa80] ;  /* 0x000a8000011c7983 */ /* 0x000ee80000300800 */
[----:B------:R-:W3:Y:S04]  /*86ac0*/  LDL.LU R29, [R1+0xa84] ;  /* 0x000a8400011d7983 */ /* 0x000ee80000300800 */
[----:B------:R-:W3:Y:S04]  /*86ad0*/  LDL.LU R30, [R1+0xa88] ;  /* 0x000a8800011e7983 */ /* 0x000ee80000300800 */
[----:B------:R-:W3:Y:S01]  /*86ae0*/  LDL.LU R31, [R1+0xa8c] ;  /* 0x000a8c00011f7983 */ /* 0x000ee20000300800 */
[----:B------:R-:W-:-:S03]  /*86af0*/  IMAD R9, R47, 0x100, R46 ;  /* 0x000001002f097824 */ /* 0x000fc600078e022e */
[----:B------:R-:W2:Y:S04]  /*86b00*/  LDL.LU R52, [R1+0xa60] ;  /* 0x000a600001347983 */ /* 0x000ea80000300800 */
[----:B------:R-:W2:Y:S04]  /*86b10*/  LDL.LU R53, [R1+0xa64] ;  /* 0x000a640001357983 */ /* 0x000ea80000300800 */
[----:B------:R-:W2:Y:S01]  /*86b20*/  LDL.LU R54, [R1+0xa68] ;  /* 0x000a680001367983 */ /* 0x000ea20000300800 */
[----:B------:R-:W-:Y:S02]  /*86b30*/  F2FP.F16.E4M3.UNPACK_B R4, R2 ;  /* 0x00000002ff04723e */ /* 0x000fe400020006ff */
[----:B------:R-:W-:-:S02]  /*86b40*/  F2FP.F16.E4M3.UNPACK_B R5, R3 ;  /* 0x00000003ff05723e */ /* 0x000fc400020006ff */
[----:B------:R-:W-:Y:S02]  /*86b50*/  F2FP.F16.E4M3.UNPACK_B R6, R8 ;  /* 0x00000008ff06723e */ /* 0x000fe400020006ff */
[----:B------:R-:W-:Y:S01]  /*86b60*/  F2FP.F16.E4M3.UNPACK_B R7, R9 ;  /* 0x00000009ff07723e */ /* 0x000fe200020006ff */
        /* <DEDUP_REMOVED lines=43> */
[C---:B------:R-:W-:Y:S08]  /*86e20*/  HMMA.16816.F32 R20, R4.reuse, R44, R20 ;  /* 0x0000002c0414723c */ /* 0x040ff00000001814 */
[C---:B----4-:R-:W-:Y:S08]  /*86e30*/  HMMA.16816.F32 R40, R4.reuse, R52, R40 ;  /* 0x000000340428723c */ /* 0x050ff00000001828 */
[C---:B--2---:R-:W-:Y:S11]  /*86e40*/  HMMA.16816.F32 R48, R4.reuse, R54, R48 ;  /* 0x000000360430723c */ /* 0x044ff60000001830 */
[----:B------:R-:W-:Y:S04]  /*86e50*/  STL.64 [R1+0x2be0], R40 ;  /* 0x002be02801007387 */ /* 0x000fe80000100a00 */
[----:B------:R0:W-:Y:S04]  /*86e60*/  STL.64 [R1+0x2be8], R42 ;  /* 0x002be82a01007387 */ /* 0x0001e80000100a00 */
[----:B0-----:R-:W3:Y:S04]  /*86e70*/  LDL.LU.64 R42, [R1+0x6bd0] ;  /* 0x006bd000012a7983 */ /* 0x001ee80000300a00 */
[----:B------:R-:W3:Y:S04]  /*86e80*/  LDL.LU.64 R40, [R1+0x6bc8] ;  /* 0x006bc80001287983 */ /* 0x000ee80000300a00 */
[----:B------:R-:W-:Y:S04]  /*86e90*/  STL.64 [R1+0x2bc0], R48 ;  /* 0x002bc03001007387 */ /* 0x000fe80000100a00 */
[----:B------:R0:W-:Y:S04]  /*86ea0*/  STL.64 [R1+0x2bc8], R50 ;  /* 0x002bc83201007387 */ /* 0x0001e80000100a00 */
[----:B0-----:R-:W2:Y:S04]  /*86eb0*/  LDL.LU.64 R50, [R1+0x6bc0] ;  /* 0x006bc00001327983 */ /* 0x001ea80000300a00 */
[----:B------:R-:W2:Y:S04]  /*86ec0*/  LDL.LU.64 R48, [R1+0x6bb8] ;  /* 0x006bb80001307983 */ /* 0x000ea80000300a00 */
[----:B------:R-:W-:Y:S04]  /*86ed0*/  STL.64 [R1+0x6b40], R54 ;  /* 0x006b403601007387 */ /* 0x000fe80000100a00 */
[----:B------:R0:W-:Y:S04]  /*86ee0*/  STL.64 [R1+0x6b38], R52 ;  /* 0x006b383401007387 */ /* 0x0001e80000100a00 */
[----:B0-----:R-:W4:Y:S04]  /*86ef0*/  LDL.LU R52, [R1+0x9e0] ;  /* 0x0009e00001347983 */ /* 0x001f280000300800 */
[----:B------:R-:W4:Y:S04]  /*86f00*/  LDL.LU R53, [R1+0x9e4] ;  /* 0x0009e40001357983 */ /* 0x000f280000300800 */
[----:B------:R-:W4:Y:S04]  /*86f10*/  LDL.LU R54, [R1+0x9e8] ;  /* 0x0009e80001367983 */ /* 0x000f280000300800 */
[----:B------:R-:W4:Y:S04]  /*86f20*/  LDL.LU R55, [R1+0x9ec] ;  /* 0x0009ec0001377983 */ /* 0x000f280000300800 */
[----:B------:R-:W-:Y:S04]  /*86f30*/  STL.64 [R1+0x2bb0], R20 ;  /* 0x002bb01401007387 */ /* 0x000fe80000100a00 */
[----:B------:R0:W-:Y:S04]  /*86f40*/  STL.64 [R1+0x2bb8], R22 ;  /* 0x002bb81601007387 */ /* 0x0001e80000100a00 */
[----:B0-----:R-:W2:Y:S04]  /*86f50*/  LDL.LU.64 R22, [R1+0x6bb0] ;  /* 0x006bb00001167983 */ /* 0x001ea80000300a00 */
[----:B------:R-:W2:Y:S04]  /*86f60*/  LDL.LU.64 R20, [R1+0x6ba8] ;  /* 0x006ba80001147983 */ /* 0x000ea80000300a00 */
[----:B------:R-:W-:Y:S01]  /*86f70*/  STL.64 [R1+0x6b20], R44 ;  /* 0x006b202c01007387 */ /* 0x000fe20000100a00 */
[----:B--2---:R-:W-:-:S15]  /*86f80*/  HMMA.16816.F32 R12, R4, R20, R12 ;  /* 0x00000014040c723c */ /* 0x004fde000000180c */
[----:B------:R-:W-:-:S04]  /*86f90*/  NOP ;  /* 0x0000000000007918 */ /* 0x000fc80000000000 */
[----:B------:R-:W-:Y:S04]  /*86fa0*/  STL.64 [R1+0x2ba0], R12 ;  /* 0x002ba00c01007387 */ /* 0x000fe80000100a00 */
[----:B------:R0:W-:Y:S04]  /*86fb0*/  STL.64 [R1+0x2ba8], R14 ;  /* 0x002ba80e01007387 */ /* 0x0001e80000100a00 */
[----:B0-----:R-:W2:Y:S01]  /*86fc0*/  LDL.LU.64 R14, [R1+0x6ba0] ;  /* 0x006ba000010e7983 */ /* 0x001ea20000300a00 */
[C---:B---3--:R-:W-:Y:S03]  /*86fd0*/  HMMA.16816.F32 R40, R4.reuse, R56, R40 ;  /* 0x000000380428723c */ /* 0x048fe60000001828 */
[----:B------:R-:W3:Y:S05]  /*86fe0*/  LDL.LU.64 R12, [R1+0x6b98] ;  /* 0x006b9800010c7983 */ /* 0x000eea0000300a00 */
[----:B--2---:R-:W-:-:S15]  /*86ff0*/  HMMA.16816.F32 R32, R4, R14, R32 ;  /* 0x0000000e0420723c */ /* 0x004fde0000001820 */
[----:B------:R-:W-:-:S04]  /*87000*/  NOP ;  /* 0x0000000000007918 */ /* 0x000fc80000000000 */
[----:B------:R-:W-:Y:S04]  /*87010*/  STL.64 [R1+0x2b90], R32 ;  /* 0x002b902001007387 */ /* 0x000fe80000100a00 */
[----:B------:R0:W-:Y:S04]  /*87020*/  STL.64 [R1+0x2b98], R34 ;  /* 0x002b982201007387 */ /* 0x0001e80000100a00 */
[----:B0-----:R-:W2:Y:S04]  /*87030*/  LDL.LU.64 R34, [R1+0x6b90] ;  /* 0x006b900001227983 */ /* 0x001ea80000300a00 */
[----:B------:R-:W2:Y:S04]  /*87040*/  LDL.LU.64 R32, [R1+0x6b88] ;  /* 0x006b880001207983 */ /* 0x000ea80000300a00 */
[----:B------:R-:W-:Y:S04]  /*87050*/  STL.64 [R1+0x2b80], R40 ;  /* 0x002b802801007387 */ /* 0x000fe80000100a00 */
[----:B------:R0:W-:Y:S04]  /*87060*/  STL.64 [R1+0x2b88], R42 ;  /* 0x002b882a01007387 */ /* 0x0001e80000100a00 */
[----:B0-----:R-:W2:Y:S04]  /*87070*/  LDL.LU.64 R42, [R1+0x6b80] ;  /* 0x006b8000012a7983 */ /* 0x001ea80000300a00 */
[----:B------:R-:W4:Y:S04]  /*87080*/  LDL.LU.64 R40, [R1+0x6b78] ;  /* 0x006b780001287983 */ /* 0x000f280000300a00 */
[----:B------:R-:W-:Y:S04]  /*87090*/  STL.64 [R1+0x6b50], R58 ;  /* 0x006b503a01007387 */ /* 0x000fe80000100a00 */
[----:B------:R0:W-:Y:S04]  /*870a0*/  STL.64 [R1+0x6b48], R56 ;  /* 0x006b483801007387 */ /* 0x0001e80000100a00 */
[----:B0-----:R-:W2:Y:S04]  /*870b0*/  LDL.LU R56, [R1+0x9f0] ;  /* 0x0009f00001387983 */ /* 0x001ea80000300800 */
[----:B------:R-:W2:Y:S04]  /*870c0*/  LDL.LU R57, [R1+0x9f4] ;  /* 0x0009f40001397983 */ /* 0x000ea80000300800 */
[----:B------:R-:W2:Y:S04]  /*870d0*/  LDL.LU R58, [R1+0x9f8] ;  /* 0x0009f800013a7983 */ /* 0x000ea80000300800 */
[----:B------:R-:W2:Y:S01]  /*870e0*/  LDL.LU R59, [R1+0x9fc] ;  /* 0x0009fc00013b7983 */ /* 0x000ea20000300800 */
[----:B------:R-:W-:Y:S01]  /*870f0*/  HMMA.16816.F32 R8, R4, R28, R8 ;  /* 0x0000001c0408723c */ /* 0x000fe20000001808 */
[----:B------:R-:W-:-:S02]  /*87100*/  IMAD R3, R47, 0x100, R46 ;  /* 0x000001002f037824 */ /* 0x000fc400078e022e */
[----:B------:R-:W-:-:S05]  /*87110*/  IMAD R2, R0, 0x100, R38 ;  /* 0x0000010000027824 */ /* 0x000fca00078e0226 */
[C---:B----4-:R-:W-:Y:S08]  /*87120*/  HMMA.16816.F32 R52, R4.reuse, R40, R52 ;  /* 0x000000280434723c */ /* 0x050ff00000001834 */
[----:B--2---:R-:W-:Y:S01]  /*87130*/  HMMA.16816.F32 R56, R4, R42, R56 ;  /* 0x0000002a0438723c */ /* 0x004fe20000001838 */
[----:B------:R-:W-:-:S15]  /*87140*/  STL.64 [R1+0x6b18], R42 ;  /* 0x006b182a01007387 */ /* 0x000fde0000100a00 */
[----:B------:R-:W-:-:S03]  /*87150*/  NOP ;  /* 0x0000000000007918 */ /* 0x000fc60000000000 */
        /* <DEDUP_REMOVED lines=9> */
[----:B0-----:R-:W-:Y:S02]  /*871f0*/  HMMA.16816.F32 R8, R4, R16, R48 ;  /* 0x000000100408723c */ /* 0x001fe40000001830 */
[----:B------:R-:W-:Y:S04]  /*87200*/  STL.64 [R1+0x6b70], R18 ;  /* 0x006b701201007387 */ /* 0x000fe80000100a00 */
[----:B------:R-:W-:-:S13]  /*87210*/  STL.64 [R1+0x6b68], R16 ;  /* 0x006b681001007387 */ /* 0x000fda0000100a00 */
[----:B------:R-:W-:Y:S04]  /*87220*/  STL.64 [R1+0x2b40], R8 ;  /* 0x002b400801007387 */ /* 0x000fe80000100a00 */
[----:B------:R3:W-:Y:S02]  /*87230*/  STL.64 [R1+0x2b48], R10 ;  /* 0x002b480a01007387 */ /* 0x0007e40000100a00 */
[----:B---3--:R-:W-:Y:S02]  /*87240*/  HMMA.16816.F32 R8, R4, R12, R24 ;  /* 0x0000000c0408723c */ /* 0x008fe40000001818 */
[----:B------:R-:W-:Y:S04]  /*87250*/  STL.64 [R1+0x6b30], R14 ;  /* 0x006b300e01007387 */ /* 0x000fe80000100a00 */
[----:B------:R-:W-:-:S13]  /*87260*/  STL.64 [R1+0x6b28], R12 ;  /* 0x006b280c01007387 */ /* 0x000fda0000100a00 */
[----:B------:R-:W-:Y:S04]  /*87270*/  STL.64 [R1+0x2b30], R8 ;  /* 0x002b300801007387 */ /* 0x000fe80000100a00 */
[----:B------:R0:W-:Y:S02]  /*87280*/  STL.64 [R1+0x2b38], R10 ;  /* 0x002b380a01007387 */ /* 0x0001e40000100a00 */
[----:B0-----:R-:W-:-:S15]  /*87290*/  HMMA.16816.F32 R8, R4, R22, R32 ;  /* 0x000000160408723c */ /* 0x001fde0000001820 */
[----:B------:R-:W-:-:S04]  /*872a0*/  NOP ;  /* 0x0000000000007918 */ /* 0x000fc80000000000 */
[----:B------:R0:W-:Y:S04]  /*872b0*/  STL.64 [R1+0x2b20], R8 ;  /* 0x002b200801007387 */ /* 0x0001e80000100a00 */
[----:B------:R1:W-:Y:S04]  /*872c0*/  STL.64 [R1+0x2b28], R10 ;  /* 0x002b280a01007387 */ /* 0x0003e80000100a00 */
        /* <DEDUP_REMOVED lines=13> */
[----:B-1----:R-:W2:Y:S04]  /*873a0*/  LDL.LU R10, [R1+0x3150] ;  /* 0x00315000010a7983 */ /* 0x002ea80000300800 */
[----:B------:R-:W2:Y:S04]  /*873b0*/  LDL.LU R11, [R1+0x315c] ;  /* 0x00315c00010b7983 */ /* 0x000ea80000300800 */
        /* <DEDUP_REMOVED lines=33> */
[----:B--2---:R-:W-:Y:S03]  /*875d0*/  HMMA.16816.F32 R4, R4, R60, R16 ;  /* 0x0000003c0404723c */ /* 0x004fe60000001810 */
[----:B------:R-:W3:Y:S01]  /*875e0*/  LDL.LU.64 R18, [R1+0x6b70] ;  /* 0x006b700001127983 */ /* 0x000ee20000300a00 */
[----:B------:R-:W-:-:S02]  /*875f0*/  IMAD R8, R10, 0x100, R8 ;  /* 0x000001000a087824 */ /* 0x000fc400078e0208 */
[----:B------:R-:W-:Y:S01]  /*87600*/  IMAD R9, R0, 0x100, R11 ;  /* 0x0000010000097824 */ /* 0x000fe200078e020b */
[----:B------:R-:W2:Y:S04]  /*87610*/  LDL.LU.64 R16, [R1+0x6b68] ;  /* 0x006b680001107983 */ /* 0x000ea80000300a00 */
[----:B------:R-:W-:Y:S08]  /*87620*/  STL [R1+0x6ad8], R61 ;  /* 0x006ad83d01007387 */ /* 0x000ff00000100800 */
[----:B------:R0:W-:Y:S04]  /*87630*/  STL.64 [R1+0x2b10], R4 ;  /* 0x002b100401007387 */ /* 0x0001e80000100a00 */
[----:B------:R1:W-:Y:S01]  /*87640*/  STL.64 [R1+0x2b18], R6 ;  /* 0x002b180601007387 */ /* 0x0003e20000100a00 */
[----:B0-----:R-:W-:-:S02]  /*87650*/  F2FP.F16.E4M3.UNPACK_B R4, R2 ;  /* 0x00000002ff04723e */ /* 0x001fc400020006ff */
[----:B------:R-:W-:Y:S02]  /*87660*/  F2FP.F16.E4M3.UNPACK_B R5, R3 ;  /* 0x00000003ff05723e */ /* 0x000fe400020006ff */
[----:B-1----:R-:W-:Y:S02]  /*87670*/  F2FP.F16.E4M3.UNPACK_B R6, R8 ;  /* 0x00000008ff06723e */ /* 0x002fe400020006ff */
[----:B------:R-:W-:Y:S01]  /*87680*/  F2FP.F16.E4M3.UNPACK_B R7, R9 ;  /* 0x00000009ff07723e */ /* 0x000fe200020006ff */
        /* <DEDUP_REMOVED lines=21> */
[----:B------:R-:W4:Y:S02]  /*877e0*/  LDL.LU.64 R52, [R1+0x6b38] ;  /* 0x006b380001347983 */ /* 0x000f240000300a00 */
[C---:B----4-:R-:W-:Y:S08]  /*877f0*/  HMMA.16816.F32 R12, R4.reuse, R52, R12 ;  /* 0x00000034040c723c */ /* 0x050ff0000000180c */
[C---:B---3--:R-:W-:Y:S11]  /*87800*/  HMMA.16816.F32 R44, R4.reuse, R54, R44 ;  /* 0x00000036042c723c */ /* 0x048ff6000000182c */
[----:B------:R-:W-:Y:S04]  /*87810*/  STL.64 [R1+0x2ad0], R12 ;  /* 0x002ad00c01007387 */ /* 0x000fe80000100a00 */
[----:B------:R0:W-:Y:S04]  /*87820*/  STL.64 [R1+0x2ad8], R14 ;  /* 0x002ad80e01007387 */ /* 0x0001e80000100a00 */
[----:B0-----:R-:W2:Y:S04]  /*87830*/  LDL.LU.64 R14, [R1+0x6b30] ;  /* 0x006b3000010e7983 */ /* 0x001ea80000300a00 */
[----:B------:R-:W3:Y:S04]  /*87840*/  LDL.LU.64 R12, [R1+0x6b28] ;  /* 0x006b2800010c7983 */ /* 0x000ee80000300a00 */
[----:B------:R0:W-:Y:S04]  /*87850*/  STL.64 [R1+0x2ab0], R44 ;  /* 0x002ab02c01007387 */ /* 0x0001e80000100a00 */
[----:B------:R-:W-:Y:S04]  /*87860*/  STL.64 [R1+0x2ab8], R46 ;  /* 0x002ab82e01007387 */ /* 0x000fe80000100a00 */
[----:B0-----:R-:W4:Y:S04]  /*87870*/  LDL.LU.64 R44, [R1+0x6b20] ;  /* 0x006b2000012c7983 */ /* 0x001f280000300a00 */
[----:B------:R-:W-:Y:S04]  /*87880*/  STL.64 [R1+0x6ab8], R54 ;  /* 0x006ab83601007387 */ /* 0x000fe80000100a00 */
[----:B------:R0:W-:Y:S04]  /*87890*/  STL.64 [R1+0x6ab0], R52 ;  /* 0x006ab03401007387 */ /* 0x0001e80000100a00 */
[----:B0-----:R-:W2:Y:S04]  /*878a0*/  LDL.LU R52, [R1+0x930] ;  /* 0x0009300001347983 */ /* 0x001ea80000300800 */
[----:B------:R-:W2:Y:S04]  /*878b0*/  LDL.LU R53, [R1+0x934] ;  /* 0x0009340001357983 */ /* 0x000ea80000300800 */
[----:B------:R-:W2:Y:S04]  /*878c0*/  LDL.LU R54, [R1+0x938] ;  /* 0x0009380001367983 */ /* 0x000ea80000300800 */
[----:B------:R-:W2:Y:S01]  /*878d0*/  LDL.LU R55, [R1+0x93c] ;  /* 0x00093c0001377983 */ /* 0x000ea20000300800 */
[----:B----4-:R-:W-:-:S15]  /*878e0*/  HMMA.16816.F32 R40, R4, R44, R40 ;  /* 0x0000002c0428723c */ /* 0x010fde0000001828 */
[----:B------:R-:W-:-:S04]  /*878f0*/  NOP ;  /* 0x0000000000007918 */ /* 0x000fc80000000000 */
[----:B------:R-:W-:Y:S04]  /*87900*/  STL.64 [R1+0x2aa0], R40 ;  /* 0x002aa02801007387 */ /* 0x000fe80000100a00 */
[----:B------:R0:W-:Y:S04]  /*87910*/  STL.64 [R1+0x2aa8], R42 ;  /* 0x002aa82a01007387 */ /* 0x0001e80000100a00 */
[----:B0-----:R-:W4:Y:S04]  /*87920*/  LDL.LU.64 R42, [R1+0x6b18] ;  /* 0x006b1800012a7983 */ /* 0x001f280000300a00 */
[----:B------:R-:W4:Y:S04]  /*87930*/  LDL.LU.64 R40, [R1+0x6b10] ;  /* 0x006b100001287983 */ /* 0x000f280000300a00 */
[----:B------:R0:W-:Y:S01]  /*87940*/  STL.64 [R1+0x6ac0], R44 ;  /* 0x006ac02c01007387 */ /* 0x0001e20000100a00 */
[C---:B--2---:R-:W-:Y:S08]  /*87950*/  HMMA.16816.F32 R8, R4.reuse, R14, R8 ;  /* 0x0000000e0408723c */ /* 0x044ff00000001808 */
[----:B0-----:R-:W-:Y:S01]  /*87960*/  HMMA.16816.F32 R44, R4, R20, R52 ;  /* 0x00000014042c723c */ /* 0x001fe20000001834 */
[----:B------:R-:W-:Y:S04]  /*87970*/  STL.64 [R1+0x6af8], R22 ;  /* 0x006af81601007387 */ /* 0x000fe80000100a00 */
[----:B------:R-:W-:-:S14]  /*87980*/  STL.64 [R1+0x6af0], R20 ;  /* 0x006af01401007387 */ /* 0x000fdc0000100a00 */
[----:B------:R-:W-:Y:S04]  /*87990*/  STL.64 [R1+0x2a90], R44 ;  /* 0x002a902c01007387 */ /* 0x000fe80000100a00 */
[----:B------:R-:W-:Y:S04]  /*879a0*/  STL.64 [R1+0x2a98], R46 ;  /* 0x002a982e01007387 */ /* 0x000fe80000100a00 */
[----:B------:R-:W-:Y:S04]  /*879b0*/  STL.64 [R1+0x6b08], R14 ;  /* 0x006b080e01007387 */ /* 0x000fe80000100a00 */
[----:B---3--:R-:W-:Y:S04]  /*879c0*/  STL.64 [R1+0x6b00], R12 ;  /* 0x006b000c01007387 */ /* 0x008fe80000100a00 */
[----:B------:R-:W-:Y:S04]  /*879d0*/  STL.64 [R1+0x2a80], R8 ;  /* 0x002a800801007387 */ /* 0x000fe80000100a00 */
[----:B------:R0:W-:Y:S02]  /*879e0*/  STL.64 [R1+0x2a88], R10 ;  /* 0x002a880a01007387 */ /* 0x0001e40000100a00 */
[----:B0-----:R-:W-:Y:S02]  /*879f0*/  HMMA.16816.F32 R8, R4, R56, R48 ;  /* 0x000000380408723c */ /* 0x001fe40000001830 */
[----:B------:R-:W-:Y:S04]  /*87a00*/  STL.64 [R1+0x6ad0], R58 ;  /* 0x006ad03a01007387 */ /* 0x000fe80000100a00 */
[----:B------:R-:W-:-:S13]  /*87a10*/  STL.64 [R1+0x6ac8], R56 ;  /* 0x006ac83801007387 */ /* 0x000fda0000100a00 */
[----:B------:R-:W-:Y:S04]  /*87a20*/  STL.64 [R1+0x2a70], R8 ;  /* 0x002a700801007387 */ /* 0x000fe80000100a00 */
[----:B------:R0:W-:Y:S01]  /*87a30*/  STL.64 [R1+0x2a78], R10 ;  /* 0x002a780a01007387 */ /* 0x0001e20000100a00 */
[C---:B----4-:R-:W-:Y:S08]  /*87a40*/  HMMA.16816.F32 R12, R4.reuse, R42, R24 ;  /* 0x0000002a040c723c */ /* 0x050ff00000001818 */
[C---:B0-----:R-:W-:Y:S01]  /*87a50*/  HMMA.16816.F32 R8, R4.reuse, R40, R32 ;  /* 0x000000280408723c */ /* 0x041fe20000001820 */
[----:B------:R-:W-:Y:S10]  /*87a60*/  STL.64 [R1+0x6ae8], R42 ;  /* 0x006ae82a01007387 */ /* 0x000ff40000100a00 */
[----:B------:R-:W-:Y:S04]  /*87a70*/  STL.64 [R1+0x2a60], R12 ;  /* 0x002a600c01007387 */ /* 0x000fe80000100a00 */
[----:B------:R-:W-:Y:S04]  /*87a80*/  STL.64 [R1+0x2a68], R14 ;  /* 0x002a680e01007387 */ /* 0x000fe80000100a00 */
[----:B------:R-:W-:Y:S04]  /*87a90*/  STL.64 [R1+0x6ae0], R40 ;  /* 0x006ae02801007387 */ /* 0x000fe80000100a00 */
[----:B------:R-:W-:Y:S04]  /*87aa0*/  STL.64 [R1+0x2a50], R8 ;  /* 0x002a500801007387 */ /* 0x000fe80000100a00 */
[----:B------:R0:W-:Y:S04]  /*87ab0*/  STL.64 [R1+0x2a58], R10 ;  /* 0x002a580a01007387 */ /* 0x0001e80000100a00 */
[----:B------:R-:W2:Y:S01]  /*87ac0*/  LDL.LU R56, [R1+0x1e0] ;  /* 0x0001e00001387983 */ /* 0x000ea20000300800 */
[----:B0-----:R-:W-:-:S15]  /*87ad0*/  HMMA.16816.F32 R8, R4, R28, R36 ;  /* 0x0000001c0408723c */ /* 0x001fde0000001824 */
[----:B------:R-:W-:-:S04]  /*87ae0*/  NOP ;  /* 0x0000000000007918 */ /* 0x000fc80000000000 */
[----:B------:R0:W-:Y:S04]  /*87af0*/  STL.64 [R1+0x2a40], R8 ;  /* 0x002a400801007387 */ /* 0x0001e80000100a00 */
[----:B------:R1:W-:Y:S04]  /*87b00*/  STL.64 [R1+0x2a48], R10 ;  /* 0x002a480a01007387 */ /* 0x0003e80000100a00 */
        /* <DEDUP_REMOVED lines=17> */
[----:B0-----:R-:W3:Y:S04]  /*87c20*/  LDL.LU R9, [R1+0x316c] ;  /* 0x00316c0001097983 */ /* 0x001ee80000300800 */
[----:B------:R-:W3:Y:S04]  /*87c30*/  LDL.LU R3, [R1+0x3168] ;  /* 0x0031680001037983 */ /* 0x000ee80000300800 */
[----:B------:R-:W3:Y:S04]  /*87c40*/  LDL.LU R8, [R1+0x3174] ;  /* 0x0031740001087983 */ /* 0x000ee80000300800 */
[----:B-1----:R-:W3:Y:S04]  /*87c50*/  LDL.LU R10, [R1+0x3170] ;  /* 0x00317000010a7983 */ /* 0x002ee80000300800 */
        /* <DEDUP_REMOVED lines=26> */
[----:B--2---:R-:W-:-:S15]  /*87e00*/  HMMA.16816.F32 R12, R4, R16, R12 ;  /* 0x00000010040c723c */ /* 0x004fde000000180c */
[----:B------:R-:W-:-:S04]  /*87e10*/  NOP ;  /* 0x0000000000007918 */ /* 0x000fc80000000000 */
[----:B------:R-:W-:Y:S04]  /*87e20*/  STL.64 [R1+0x2a30], R12 ;  /* 0x002a300c01007387 */ /* 0x000fe80000100a00 */
[----:B------:R0:W-:Y:S04]  /*87e30*/  STL.64 [R1+0x2a38], R14 ;  /* 0x002a380e01007387 */ /* 0x0001e80000100a00 */
[----:B0-----:R-:W2:Y:S04]  /*87e40*/  LDL.LU.64 R14, [R1+0x6b08] ;  /* 0x006b0800010e7983 */ /* 0x001ea80000300a00 */
[----:B------:R-:W4:Y:S02]  /*87e50*/  LDL.LU.64 R12, [R1+0x6b00] ;  /* 0x006b0000010c7983 */ /* 0x000f240000300a00 */
[----:B----4-:R-:W-:-:S15]  /*87e60*/  HMMA.16816.F32 R20, R4, R12, R20 ;  /* 0x0000000c0414723c */ /* 0x010fde0000001814 */
[----:B------:R-:W-:-:S04]  /*87e70*/  NOP ;  /* 0x0000000000007918 */ /* 0x000fc80000000000 */
[----:B------:R-:W-:Y:S04]  /*87e80*/  STL.64 [R1+0x2a20], R20 ;  /* 0x002a201401007387 */ /* 0x000fe80000100a00 */
[----:B------:R0:W-:Y:S04]  /*87e90*/  STL.64 [R1+0x2a28], R22 ;  /* 0x002a281601007387 */ /* 0x0001e80000100a00 */
[----:B0-----:R-:W4:Y:S04]  /*87ea0*/  LDL.LU.64 R22, [R1+0x6af8] ;  /* 0x006af80001167983 */ /* 0x001f280000300a00 */
[----:B------:R-:W2:Y:S01]  /*87eb0*/  LDL.LU.64 R20, [R1+0x6af0] ;  /* 0x006af00001147983 */ /* 0x000ea20000300a00 */
[----:B---3--:R-:W-:Y:S01]  /*87ec0*/  IMAD R2, R2, 0x100, R61 ;  /* 0x0000010002027824 */ /* 0x008fe200078e023d */
[----:B----4-:R-:W-:-:S15]  /*87ed0*/  HMMA.16816.F32 R40, R4, R22, R40 ;  /* 0x000000160428723c */ /* 0x010fde0000001828 */
[----:B------:R-:W-:-:S04]  /*87ee0*/  NOP ;  /* 0x0000000000007918 */ /* 0x000fc80000000000 */
[----:B------:R-:W-:Y:S04]  /*87ef0*/  STL.64 [R1+0x2a10], R40 ;  /* 0x002a102801007387 */ /* 0x000fe80000100a00 */
[----:B------:R0:W-:Y:S04]  /*87f00*/  STL.64 [R1+0x2a18], R42 ;  /* 0x002a182a01007387 */ /* 0x0001e80000100a00 */
[----:B0-----:R-:W3:Y:S04]  /*87f10*/  LDL.LU.64 R42, [R1+0x6ae8] ;  /* 0x006ae800012a7983 */ /* 0x001ee80000300a00 */
[----:B------:R-:W4:Y:S04]  /*87f20*/  LDL.LU.64 R40, [R1+0x6ae0] ;  /* 0x006ae00001287983 */ /* 0x000f280000300a00 */
[----:B------:R-:W2:Y:S01]  /*87f30*/  LDL.LU R61, [R1+0x6ad8] ;  /* 0x006ad800013d7983 */ /* 0x000ea20000300800 */
[----:B------:R-:W-:-:S02]  /*87f40*/  IMAD R3, R3, 0x100, R9 ;  /* 0x0000010003037824 */ /* 0x000fc400078e0209 */
[----:B------:R-:W-:Y:S02]  /*87f50*/  IMAD R8, R10, 0x100, R8 ;  /* 0x000001000a087824 */ /* 0x000fe400078e0208 */
[----:B------:R-:W-:Y:S01]  /*87f60*/  IMAD R9, R0, 0x100, R11 ;  /* 0x0000010000097824 */ /* 0x000fe200078e020b */
[----:B--2---:R-:W-:Y:S01]  /*87f70*/  HMMA.16816.F32 R4, R4, R60, R56 ;  /* 0x0000003c0404723c */ /* 0x004fe20000001838 */
[----:B------:R-:W2:Y:S04]  /*87f80*/  LDL.LU.64 R58, [R1+0x6ad0] ;  /* 0x006ad000013a7983 */ /* 0x000ea80000300a00 */
[----:B------:R-:W2:-:S14]  /*87f90*/  LDL.LU.64 R56, [R1+0x6ac8] ;  /* 0x006ac80001387983 */ /* 0x000e9c0000300a00 */
[----:B------:R0:W-:Y:S04]  /*87fa0*/  STL.64 [R1+0x2a00], R4 ;  /* 0x002a000401007387 */ /* 0x0001e80000100a00 */
[----:B------:R1:W-:Y:S01]  /*87fb0*/  STL.64 [R1+0x2a08], R6 ;  /* 0x002a080601007387 */ /* 0x0003e20000100a00 */
[----:B0-----:R-:W-:Y:S02]  /*87fc0*/  F2FP.F16.E4M3.UNPACK_B R4, R2 ;  /* 0x00000002ff04723e */ /* 0x001fe400020006ff */
[----:B------:R-:W-:Y:S02]  /*87fd0*/  F2FP.F16.E4M3.UNPACK_B R5, R3 ;  /* 0x00000003ff05723e */ /* 0x000fe400020006ff */
[----:B-1----:R-:W-:Y:S02]  /*87fe0*/  F2FP.F16.E4M3.UNPACK_B R6, R8 ;  /* 0x00000008ff06723e */ /* 0x002fe400020006ff */
[----:B------:R-:W-:Y:S01]  /*87ff0*/  F2FP.F16.E4M3.UNPACK_B R7, R9 ;  /* 0x00000009ff07723e */ /* 0x000fe200020006ff */
[----:B------:R-:W2:Y:S04]  /*88000*/  LDL.LU R8, [R1+0x860] ;  /* 0x0008600001087983 */ /* 0x000ea80000300800 */
[----:B------:R-:W2:Y:S04]  /*88010*/  LDL.LU R9, [R1+0x864] ;  /* 0x0008640001097983 */ /* 0x000ea80000300800 */
[----:B------:R-:W2:Y:S04]  /*88020*/  LDL.LU R10, [R1+0x868] ;  /* 0x00086800010a7983 */ /* 0x000ea80000300800 */
[----:B------:R-:W2:Y:S01]  /*88030*/  LDL.LU R11, [R1+0x86c] ;  /* 0x00086c00010b7983 */ /* 0x000ea20000300800 */
[C---:B------:R-:W-:Y:S08]  /*88040*/  HMMA.16816.F32 R44, R4.reuse, R18, R44 ;  /* 0x00000012042c723c */ /* 0x040ff0000000182c */
[C---:B------:R-:W-:Y:S11]  /*88050*/  HMMA.16816.F32 R52, R4.reuse, R30, R52 ;  /* 0x0000001e0434723c */ /* 0x040ff60000001834 */
[----:B------:R0:W-:Y:S04]  /*88060*/  STL.64 [R1+0x29f0], R44 ;  /* 0x0029f02c01007387 */ /* 0x0001e80000100a00 */
[----:B------:R-:W-:Y:S04]  /*88070*/  STL.64 [R1+0x29f8], R46 ;  /* 0x0029f82e01007387 */ /* 0x000fe80000100a00 */
[----:B0-----:R-:W2:Y:S04]  /*88080*/  LDL.LU.64 R44, [R1+0x6ac0] ;  /* 0x006ac000012c7983 */ /* 0x001ea80000300a00 */
[----:B------:R-:W-:Y:S04]  /*88090*/  STL.64 [R1+0x6a88], R18 ;  /* 0x006a881201007387 */ /* 0x000fe80000100a00 */
[----:B------:R0:W-:Y:S04]  /*880a0*/  STL.64 [R1+0x6a80], R16 ;  /* 0x006a801001007387 */ /* 0x0001e80000100a00 */
[----:B0-----:R-:W2:Y:S04]  /*880b0*/  LDL.LU R16, [R1+0x870] ;  /* 0x0008700001107983 */ /* 0x001ea80000300800 */
[----:B------:R-:W2:Y:S04]  /*880c0*/  LDL.LU R17, [R1+0x874] ;  /* 0x0008740001117983 */ /* 0x000ea80000300800 */
[----:B------:R-:W2:Y:S04]  /*880d0*/  LDL.LU R18, [R1+0x878] ;  /* 0x0008780001127983 */ /* 0x000ea80000300800 */
[----:B------:R-:W2:Y:S04]  /*880e0*/  LDL.LU R19, [R1+0x87c] ;  /* 0x00087c0001137983 */ /* 0x000ea80000300800 */
[----:B------:R-:W-:Y:S04]  /*880f0*/  STL.64 [R1+0x29e0], R52 ;  /* 0x0029e03401007387 */ /* 0x000fe80000100a00 */
[----:B------:R0:W-:Y:S04]  /*88100*/  STL.64 [R1+0x29e8], R54 ;  /* 0x0029e83601007387 */ /* 0x0001e80000100a00 */
[----:B0-----:R-:W2:Y:S04]  /*88110*/  LDL.LU.64 R54, [R1+0x6ab8] ;  /* 0x006ab80001367983 */ /* 0x001ea80000300a00 */
[----:B------:R-:W2:Y:S04]  /*88120*/  LDL.LU.64 R52, [R1+0x6ab0] ;  /* 0x006ab00001347983 */ /* 0x000ea80000300a00 */
[----:B------:R-:W-:Y:S04]  /*88130*/  STL.64 [R1+0x6a98], R30 ;  /* 0x006a981e01007387 */ /* 0x000fe80000100a00 */
[----:B------:R0:W-:Y:S04]  /*88140*/  STL.64 [R1+0x6a90], R28 ;  /* 0x006a901c01007387 */ /* 0x0001e80000100a00 */
[----:B0-----:R-:W3:Y:S04]  /*88150*/  LDL.LU R28, [R1+0x880] ;  /* 0x00088000011c7983 */ /* 0x001ee80000300800 */
[----:B------:R-:W3:Y:S04]  /*88160*/  LDL.LU R29, [R1+0x884] ;  /* 0x00088400011d7983 */ /* 0x000ee80000300800 */
[----:B------:R-:W3:Y:S04]  /*88170*/  LDL.LU R30, [R1+0x888] ;  /* 0x00088800011e7983 */ /* 0x000ee80000300800 */
[----:B------:R-:W3:Y:S01]  /*88180*/  LDL.LU R31, [R1+0x88c] ;  /* 0x00088c00011f7983 */ /* 0x000ee20000300800 */
[C---:B--2---:R-:W-:Y:S08]  /*88190*/  HMMA.16816.F32 R16, R4.reuse, R52, R16 ;  /* 0x000000340410723c */ /* 0x044ff00000001810 */
[C---:B------:R-:W-:Y:S08]  /*881a0*/  HMMA.16816.F32 R8, R4.reuse, R54, R8 ;  /* 0x000000360408723c */ /* 0x040ff00000001808 */
[----:B---3--:R-:W-:-:S15]  /*881b0*/  HMMA.16816.F32 R28, R4, R58, R28 ;  /* 0x0000003a041c723c */ /* 0x008fde000000181c */
[----:B------:R-:W-:-:S04]  /*881c0*/  NOP ;  /* 0x0000000000007918 */ /* 0x000fc80000000000 */
[----:B------:R-:W-:Y:S04]  /*881d0*/  STL.64 [R1+0x29d0], R28 ;  /* 0x0029d01c01007387 */ /* 0x000fe80000100a00 */
[----:B------:R-:W-:Y:S04]  /*881e0*/  STL.64 [R1+0x29d8], R30 ;  /* 0x0029d81e01007387 */ /* 0x000fe80000100a00 */
[----:B------:R-:W-:Y:S04]  /*881f0*/  STL.64 [R1+0x6a68], R54 ;  /* 0x006a683601007387 */ /* 0x000fe80000100a00 */
[----:B------:R-:W-:Y:S04]  /*88200*/  STL.64 [R1+0x29c0], R16 ;  /* 0x0029c01001007387 */ /* 0x000fe80000100a00 */
[----:B------:R0:W-:Y:S04]  /*88210*/  STL.64 [R1+0x29c8], R18 ;  /* 0x0029c81201007387 */ /* 0x0001e80000100a00 */
[----:B------:R-:W-:Y:S04]  /*88220*/  STL.64 [R1+0x6a60], R52 ;  /* 0x006a603401007387 */ /* 0x000fe80000100a00 */
[----:B------:R-:W-:Y:S04]  /*88230*/  STL.64 [R1+0x29a0], R8 ;  /* 0x0029a00801007387 */ /* 0x000fe80000100a00 */
[----:B------:R1:W-:Y:S01]  /*88240*/  STL.64 [R1+0x29a8], R10 ;  /* 0x0029a80a01007387 */ /* 0x0003e20000100a00 */
[C---:B0-----:R-:W-:Y:S08]  /*88250*/  HMMA.16816.F32 R16, R4.reuse, R44, R48 ;  /* 0x0000002c0410723c */ /* 0x041ff00000001830 */
[C---:B-1----:R-:W-:Y:S01]  /*88260*/  HMMA.16816.F32 R8, R4.reuse, R20, R24 ;  /* 0x000000140408723c */ /* 0x042fe20000001818 */
[----:B------:R-:W-:Y:S10]  /*88270*/  STL.64 [R1+0x6a78], R22 ;  /* 0x006a781601007387 */ /* 0x000ff40000100a00 */
        /* <DEDUP_REMOVED lines=18> */
[----:B------:R-:W4:Y:S04]  /*883a0*/  LDL.LU R28, [R1+0x800] ;  /* 0x00080000011c7983 */ /* 0x000f280000300800 */
[----:B------:R-:W4:Y:S04]  /*883b0*/  LDL.LU R29, [R1+0x804] ;  /* 0x00080400011d7983 */ /* 0x000f280000300800 */
[----:B------:R-:W4:Y:S04]  /*883c0*/  LDL.LU R30, [R1+0x808] ;  /* 0x00080800011e7983 */ /* 0x000f280000300800 */
[----:B------:R-:W4:Y:S04]  /*883d0*/  LDL.LU R31, [R1+0x80c] ;  /* 0x00080c00011f7983 */ /* 0x000f280000300800 */
[----:B------:R-:W3:Y:S04]  /*883e0*/  LDL.LU R12, [R1+0x810] ;  /* 0x00081000010c7983 */ /* 0x000ee80000300800 */
[----:B------:R-:W3:Y:S04]  /*883f0*/  LDL.LU R13, [R1+0x814] ;  /* 0x00081400010d7983 */ /* 0x000ee80000300800 */
[----:B------:R-:W3:Y:S04]  /*88400*/  LDL.LU R14, [R1+0x818] ;  /* 0x00081800010e7983 */ /* 0x000ee80000300800 */
        /* <DEDUP_REMOVED lines=13> */
[----:B0-----:R-:W2:Y:S04]  /*884e0*/  LDL.LU R8, [R1+0x3184] ;  /* 0x0031840001087983 */ /* 0x001ea80000300800 */
[----:B------:R-:W2:Y:S04]  /*884f0*/  LDL.LU R2, [R1+0x3180] ;  /* 0x0031800001027983 */ /* 0x000ea80000300800 */
[----:B------:R-:W2:Y:S04]  /*88500*/  LDL.LU R3, [R1+0x318c] ;  /* 0x00318c0001037983 */ /* 0x000ea80000300800 */
[----:B-1----:R-:W2:Y:S04]  /*88510*/  LDL.LU R10, [R1+0x3188] ;  /* 0x00318800010a7983 */ /* 0x002ea80000300800 */
        /* <DEDUP_REMOVED lines=16> */
[C---:B----4-:R-:W-:Y:S08]  /*88620*/  HMMA.16816.F32 R28, R4.reuse, R40, R28 ;  /* 0x00000028041c723c */ /* 0x050ff0000000181c */
[----:B---3--:R-:W-:-:S15]  /*88630*/  HMMA.16816.F32 R12, R4, R42, R12 ;  /* 0x0000002a040c723c */ /* 0x008fde000000180c */
[----:B------:R-:W-:-:S04]  /*88640*/  NOP ;  /* 0x0000000000007918 */ /* 0x000fc80000000000 */
[----:B------:R-:W-:Y:S04]  /*88650*/  STL.64 [R1+0x2950], R12 ;  /* 0x0029500c01007387 */ /* 0x000fe80000100a00 */
[----:B------:R0:W-:Y:S04]  /*88660*/  STL.64 [R1+0x2958], R14 ;  /* 0x0029580e01007387 */ /* 0x0001e80000100a00 */
[----:B0-----:R-:W3:Y:S04]  /*88670*/  LDL.LU.64 R14, [R1+0x6aa8] ;  /* 0x006aa800010e7983 */ /* 0x001ee80000300a00 */
[----:B------:R-:W4:Y:S04]  /*88680*/  LDL.LU.64 R12, [R1+0x6aa0] ;  /* 0x006aa000010c7983 */ /* 0x000f280000300a00 */
        /* <DEDUP_REMOVED lines=15> */
[----:B------:R-:W2:Y:S01]  /*88780*/  LDL.LU.64 R16, [R1+0x6a80] ;  /* 0x006a800001107983 */ /* 0x000ea20000300a00 */
[C---:B----4-:R-:W-:Y:S08]  /*88790*/  HMMA.16816.F32 R52, R4.reuse, R12, R52 ;  /* 0x0000000c0434723c */ /* 0x050ff00000001834 */
[----:B--2---:R-:W-:-:S15]  /*887a0*/  HMMA.16816.F32 R20, R4, R16, R20 ;  /* 0x000000100414723c */ /* 0x004fde0000001814 */
[----:B------:R-:W-:-:S04]  /*887b0*/  NOP ;  /* 0x0000000000007918 */ /* 0x000fc80000000000 */
[----:B------:R-:W-:Y:S04]  /*887c0*/  STL.64 [R1+0x2920], R20 ;  /* 0x0029201401007387 */ /* 0x000fe80000100a00 */
[----:B------:R0:W-:Y:S04]  /*887d0*/  STL.64 [R1+0x2928], R22 ;  /* 0x0029281601007387 */ /* 0x0001e80000100a00 */
[----:B0-----:R-:W2:Y:S04]  /*887e0*/  LDL.LU.64 R22, [R1+0x6a78] ;  /* 0x006a780001167983 */ /* 0x001ea80000300a00 */
[----:B------:R-:W4:Y:S04]  /*887f0*/  LDL.LU.64 R20, [R1+0x6a70] ;  /* 0x006a700001147983 */ /* 0x000f280000300a00 */
[----:B------:R-:W-:Y:S04]  /*88800*/  STL.64 [R1+0x2910], R52 ;  /* 0x0029103401007387 */ /* 0x000fe80000100a00 */
[----:B------:R0:W-:Y:S04]  /*88810*/  STL.64 [R1+0x2918], R54 ;  /* 0x0029183601007387 */ /* 0x0001e80000100a00 */
[----:B0-----:R-:W4:Y:S04]  /*88820*/  LDL.LU.64 R54, [R1+0x6a68] ;  /* 0x006a680001367983 */ /* 0x001f280000300a00 */
[----:B------:R-:W4:Y:S04]  /*88830*/  LDL.LU.64 R52, [R1+0x6a60] ;  /* 0x006a600001347983 */ /* 0x000f280000300a00 */
[----:B---3--:R-:W-:Y:S04]  /*88840*/  STL.64 [R1+0x6a48], R14 ;  /* 0x006a480e01007387 */ /* 0x008fe80000100a00 */
[----:B------:R0:W-:Y:S04]  /*88850*/  STL.64 [R1+0x6a40], R12 ;  /* 0x006a400c01007387 */ /* 0x0001e80000100a00 */
[----:B0-----:R-:W3:Y:S04]  /*88860*/  LDL.LU R12, [R1+0x7c0] ;  /* 0x0007c000010c7983 */ /* 0x001ee80000300800 */
[----:B------:R-:W3:Y:S04]  /*88870*/  LDL.LU R13, [R1+0x7c4] ;  /* 0x0007c400010d7983 */ /* 0x000ee80000300800 */
[----:B------:R-:W3:Y:S04]  /*88880*/  LDL.LU R14, [R1+0x7c8] ;  /* 0x0007c800010e7983 */ /* 0x000ee80000300800 */
[----:B------:R-:W3:Y:S01]  /*88890*/  LDL.LU R15, [R1+0x7cc] ;  /* 0x0007cc00010f7983 */ /* 0x000ee20000300800 */
[----:B------:R-:W-:-:S02]  /*888a0*/  IMAD R2, R2, 0x100, R8 ;  /* 0x0000010002027824 */ /* 0x000fc400078e0208 */
[----:B------:R-:W-:Y:S02]  /*888b0*/  IMAD R3, R10, 0x100, R3 ;  /* 0x000001000a037824 */ /* 0x000fe400078e0203 */
[----:B------:R-:W-:Y:S02]  /*888c0*/  IMAD R8, R0, 0x100, R11 ;  /* 0x0000010000087824 */ /* 0x000fe400078e020b */
[----:B------:R-:W-:Y:S01]  /*888d0*/  IMAD R9, R47, 0x100, R46 ;  /* 0x000001002f097824 */ /* 0x000fe200078e022e */
[----:B--2---:R-:W-:Y:S04]  /*888e0*/  STL.64 [R1+0x6a58], R22 ;  /* 0x006a581601007387 */ /* 0x004fe80000100a00 */
[----:B----4-:R-:W-:Y:S01]  /*888f0*/  STL.64 [R1+0x6a50], R20 ;  /* 0x006a501401007387 */ /* 0x010fe20000100a00 */
[----:B---3--:R-:W-:-:S15]  /*88900*/  HMMA.16816.F32 R12, R4, R22, R12 ;  /* 0x00000016040c723c */ /* 0x008fde000000180c */
[----:B------:R-:W-:-:S04]  /*88910*/  NOP ;  /* 0x0000000000007918 */ /* 0x000fc80000000000 */
        /* <DEDUP_REMOVED lines=27> */
[----:B------:R-:W-:Y:S04]  /*88ad0*/  STL.64 [R1+0x28b0], R8 ;  /* 0x0028b00801007387 */ /* 0x000fe80000100a00 */
        /* <DEDUP_REMOVED lines=46> */
[----:B------:R0:W-:Y:S04]  /*88dc0*/  STL.64 [R1+0x2890], R36 ;  /* 0x0028902401007387 */ /* 0x0001e80000100a00 */
[----:B------:R1:W-:Y:S04]  /*88dd0*/  STL.64 [R1+0x2898], R38 ;  /* 0x0028982601007387 */ /* 0x0003e80000100a00 */
[----:B0-----:R-:W2:Y:S04]  /*88de0*/  LDL.LU R36, [R1+0x6c0] ;  /* 0x0006c00001247983 */ /* 0x001ea80000300800 */
[----:B------:R-:W2:Y:S04]  /*88df0*/  LDL.LU R37, [R1+0x6c4] ;  /* 0x0006c40001257983 */ /* 0x000ea80000300800 */
[----:B-1----:R-:W2:Y:S04]  /*88e00*/  LDL.LU R38, [R1+0x6c8] ;  /* 0x0006c80001267983 */ /* 0x002ea80000300800 */
[----:B------:R-:W2:Y:S04]  /*88e10*/  LDL.LU R39, [R1+0x6cc] ;  /* 0x0006cc0001277983 */ /* 0x000ea80000300800 */
        /* <DEDUP_REMOVED lines=22> */
[----:B------:R-:W2:Y:S02]  /*88f80*/  LDL.LU.64 R56, [R1+0x6a30] ;  /* 0x006a300001387983 */ /* 0x000ea40000300a00 */
[----:B--2---:R-:W-:-:S15]  /*88f90*/  HMMA.16816.F32 R40, R4, R56, R40 ;  /* 0x000000380428723c */ /* 0x004fde0000001828 */
[----:B------:R-:W-:-:S04]  /*88fa0*/  NOP ;  /* 0x0000000000007918 */ /* 0x000fc80000000000 */
[----:B------:R-:W-:Y:S04]  /*88fb0*/  STL.64 [R1+0x2850], R40 ;  /* 0x0028502801007387 */ /* 0x000fe80000100a00 */
[----:B------:R0:W-:Y:S04]  /*88fc0*/  STL.64 [R1+0x2858], R42 ;  /* 0x0028582a01007387 */ /* 0x0001e80000100a00 */
[----:B0-----:R-:W2:Y:S04]  /*88fd0*/  LDL.LU.64 R42, [R1+0x6a28] ;  /* 0x006a2800012a7983 */ /* 0x001ea80000300a00 */
[----:B------:R-:W4:Y:S04]  /*88fe0*/  LDL.LU.64 R40, [R1+0x6a20] ;  /* 0x006a200001287983 */ /* 0x000f280000300a00 */
[----:B---3--:R-:W-:Y:S04]  /*88ff0*/  STL.64 [R1+0x69f8], R58 ;  /* 0x0069f83a01007387 */ /* 0x008fe80000100a00 */
[----:B------:R0:W-:Y:S04]  /*89000*/  STL.64 [R1+0x69f0], R56 ;  /* 0x0069f03801007387 */ /* 0x0001e80000100a00 */
[----:B0-----:R-:W3:Y:S04]  /*89010*/  LDL.LU R56, [R1+0x6f0] ;  /* 0x0006f00001387983 */ /* 0x001ee80000300800 */
[----:B------:R-:W3:Y:S04]  /*89020*/  LDL.LU R57, [R1+0x6f4] ;  /* 0x0006f40001397983 */ /* 0x000ee80000300800 */
[----:B------:R-:W3:Y:S04]  /*89030*/  LDL.LU R58, [R1+0x6f8] ;  /* 0x0006f800013a7983 */ /* 0x000ee80000300800 */
[----:B------:R-:W3:Y:S01]  /*89040*/  LDL.LU R59, [R1+0x6fc] ;  /* 0x0006fc00013b7983 */ /* 0x000ee20000300800 */
[C---:B--2---:R-:W-:Y:S08]  /*89050*/  HMMA.16816.F32 R28, R4.reuse, R42, R28 ;  /* 0x0000002a041c723c */ /* 0x044ff0000000181c */
[----:B----4-:R-:W-:Y:S11]  /*89060*/  HMMA.16816.F32 R16, R4, R40, R16 ;  /* 0x000000280410723c */ /* 0x010ff60000001810 */
        /* <DEDUP_REMOVED lines=8> */
[----:B------:R0:W-:Y:S04]  /*890f0*/  STL.64 [R1+0x6998], R40 ;  /* 0x0069982801007387 */ /* 0x0001e80000100a00 */
[----:B------:R1:W-:Y:S04]  /*89100*/  STL.64 [R1+0x69b0], R42 ;  /* 0x0069b02a01007387 */ /* 0x0003e80000100a00 */
[----:B0-----:R-:W4:Y:S04]  /*89110*/  LDL.LU R40, [R1+0x700] ;  /* 0x0007000001287983 */ /* 0x001f280000300800 */
[----:B------:R-:W4:Y:S04]  /*89120*/  LDL.LU R41, [R1+0x704] ;  /* 0x0007040001297983 */ /* 0x000f280000300800 */
[----:B-1----:R-:W4:Y:S04]  /*89130*/  LDL.LU R42, [R1+0x708] ;  /* 0x00070800012a7983 */ /* 0x002f280000300800 */
[----:B------:R-:W4:Y:S01]  /*89140*/  LDL.LU R43, [R1+0x70c] ;  /* 0x00070c00012b7983 */ /* 0x000f220000300800 */
[----:B------:R-:W-:-:S02]  /*89150*/  IMAD R2, R24, 0x100, R11 ;  /* 0x0000010018027824 */ /* 0x000fc400078e020b */
[----:B------:R-:W-:Y:S02]  /*89160*/  IMAD R3, R26, 0x100, R25 ;  /* 0x000001001a037824 */ /* 0x000fe400078e0219 */
[----:B------:R-:W-:Y:S02]  /*89170*/  IMAD R8, R0, 0x100, R27 ;  /* 0x0000010000087824 */ /* 0x000fe400078e021b */
[----:B------:R-:W-:Y:S01]  /*89180*/  IMAD R9, R47, 0x100, R46 ;  /* 0x000001002f097824 */ /* 0x000fe200078e022e */
[C---:B---3--:R-:W-:Y:S08]  /*89190*/  HMMA.16816.F32 R56, R4.reuse, R16, R56 ;  /* 0x000000100438723c */ /* 0x048ff00000001838 */
[----:B----4-:R-:W-:-:S15]  /*891a0*/  HMMA.16816.F32 R40, R4, R28, R40 ;  /* 0x0000001c0428723c */ /* 0x010fde0000001828 */
[----:B------:R-:W-:-:S04]  /*891b0*/  NOP ;  /* 0x0000000000007918 */ /* 0x000fc80000000000 */
[----:B------:R-:W-:Y:S04]  /*891c0*/  STL.64 [R1+0x2820], R40 ;  /* 0x0028202801007387 */ /* 0x000fe80000100a00 */
[----:B------:R0:W-:Y:S04]  /*891d0*/  STL.64 [R1+0x2828], R42 ;  /* 0x0028282a01007387 */ /* 0x0001e80000100a00 */
[----:B------:R-:W-:Y:S04]  /*891e0*/  STL.64 [R1+0x69c0], R14 ;  /* 0x0069c00e01007387 */ /* 0x000fe80000100a00 */
[----:B------:R-:W-:Y:S04]  /*891f0*/  STL.64 [R1+0x2810], R56 ;  /* 0x0028103801007387 */ /* 0x000fe80000100a00 */
[----:B------:R-:W-:Y:S04]  /*89200*/  STL.64 [R1+0x2818], R58 ;  /* 0x0028183a01007387 */ /* 0x000fe80000100a00 */
[----:B------:R1:W-:Y:S01]  /*89210*/  STL.64 [R1+0x69b8], R12 ;  /* 0x0069b80c01007387 */ /* 0x0003e20000100a00 */
[C---:B0-----:R-:W-:Y:S08]  /*89220*/  HMMA.16816.F32 R40, R4.reuse, R12, R52 ;  /* 0x0000000c0428723c */ /* 0x041ff00000001834 */
[C---:B-1----:R-:W-:Y:S11]  /*89230*/  HMMA.16816.F32 R12, R4.reuse, R22, R48 ;  /* 0x00000016040c723c */ /* 0x042ff60000001830 */
[----:B------:R-:W-:Y:S04]  /*89240*/  STL.64 [R1+0x2800], R40 ;  /* 0x0028002801007387 */ /* 0x000fe80000100a00 */
[----:B------:R-:W-:Y:S04]  /*89250*/  STL.64 [R1+0x2808], R42 ;  /* 0x0028082a01007387 */ /* 0x000fe80000100a00 */
[----:B------:R-:W-:Y:S04]  /*89260*/  STL.64 [R1+0x69e0], R22 ;  /* 0x0069e01601007387 */ /* 0x000fe80000100a00 */
[----:B------:R-:W-:Y:S04]  /*89270*/  STL.64 [R1+0x69d8], R20 ;  /* 0x0069d81401007387 */ /* 0x000fe80000100a00 */
[----:B------:R-:W-:Y:S04]  /*89280*/  STL.64 [R1+0x27f0], R12 ;  /* 0x0027f00c01007387 */ /* 0x000fe80000100a00 */
[----:B------:R0:W-:Y:S02]  /*89290*/  STL.64 [R1+0x27f8], R14 ;  /* 0x0027f80e01007387 */ /* 0x0001e40000100a00 */
[----:B0-----:R-:W-:Y:S01]  /*892a0*/  HMMA.16816.F32 R12, R4, R60, R32 ;  /* 0x0000003c040c723c */ /* 0x001fe20000001820 */
[----:B------:R-:W-:-:S02]  /*892b0*/  F2FP.F16.E4M3.UNPACK_B R4, R2 ;  /* 0x00000002ff04723e */ /* 0x000fc400020006ff */
[----:B------:R-:W-:Y:S02]  /*892c0*/  F2FP.F16.E4M3.UNPACK_B R5, R3 ;  /* 0x00000003ff05723e */ /* 0x000fe400020006ff */
[----:B------:R-:W-:Y:S02]  /*892d0*/  F2FP.F16.E4M3.UNPACK_B R6, R8 ;  /* 0x00000008ff06723e */ /* 0x000fe400020006ff */
[----:B------:R-:W-:-:S12]  /*892e0*/  F2FP.F16.E4M3.UNPACK_B R7, R9 ;  /* 0x00000009ff07723e */ /* 0x000fd800020006ff */
[----:B------:R-:W-:Y:S04]  /*892f0*/  STL.64 [R1+0x27e0], R12 ;  /* 0x0027e00c01007387 */ /* 0x000fe80000100a00 */
[----:B------:R2:W-:Y:S02]  /*89300*/  STL.64 [R1+0x27e8], R14 ;  /* 0x0027e80e01007387 */ /* 0x0005e40000100a00 */
[----:B--2---:R-:W-:-:S15]  /*89310*/  HMMA.16816.F32 R12, R4, R18, R36 ;  /* 0x00000012040c723c */ /* 0x004fde0000001824 */
[----:B------:R-:W-:-:S04]  /*89320*/  NOP ;  /* 0x0000000000007918 */ /* 0x000fc80000000000 */
[----:B------:R0:W-:Y:S04]  /*89330*/  STL.64 [R1+0x27d0], R12 ;  /* 0x0027d00c01007387 */ /* 0x0001e80000100a00 */
[----:B------:R1:W-:Y:S04]  /*89340*/  STL.64 [R1+0x27d8], R14 ;  /* 0x0027d80e01007387 */ /* 0x0003e80000100a00 */
[----:B------:R-:W2:Y:S04]  /*89350*/  LDL.LU R32, [R1+0x650] ;  /* 0x0006500001207983 */ /* 0x000ea80000300800 */
[----:B------:R-:W2:Y:S04]  /*89360*/  LDL.LU R33, [R1+0x654] ;  /* 0x0006540001217983 */ /* 0x000ea80000300800 */
[----:B------:R-:W2:Y:S04]  /*89370*/  LDL.LU R34, [R1+0x658] ;  /* 0x0006580001227983 */ /* 0x000ea80000300800 */
[----:B------:R-:W2:Y:S04]  /*89380*/  LDL.LU R35, [R1+0x65c] ;  /* 0x00065c0001237983 */ /* 0x000ea80000300800 */
[----:B0-----:R-:W3:Y:S04]  /*89390*/  LDL.LU R12, [R1+0x670] ;  /* 0x00067000010c7983 */ /* 0x001ee80000300800 */
[----:B------:R-:W3:Y:S04]  /*893a0*/  LDL.LU R13, [R1+0x674] ;  /* 0x00067400010d7983 */ /* 0x000ee80000300800 */
[----:B-1----:R-:W3:Y:S04]  /*893b0*/  LDL.LU R14, [R1+0x678] ;  /* 0x00067800010e7983 */ /* 0x002ee80000300800 */
        /* <DEDUP_REMOVED lines=15> */
[----:B------:R-:W3:Y:S01]  /*894b0*/  LDL.LU R46, [R1+0x688] ;  /* 0x00068800012e7983 */ /* 0x000ee20000300800 */
[----:B------:R-:W-:-:S02]  /*894c0*/  IMAD.MOV.U32 R11, RZ, RZ, R18 ;  /* 0x000000ffff0b7224 */ /* 0x000fc400078e0012 */
[----:B------:R-:W-:Y:S01]  /*894d0*/  IMAD.MOV.U32 R10, RZ, RZ, R19 ;  /* 0x000000ffff0a7224 */ /* 0x000fe200078e0013 */
[----:B------:R-:W3:Y:S04]  /*894e0*/  LDL.LU R47, [R1+0x68c] ;  /* 0x00068c00012f7983 */ /* 0x000ee80000300800 */
[----:B------:R-:W3:Y:S04]  /*894f0*/  LDL.LU R24, [R1+0x660] ;  /* 0x0006600001187983 */ /* 0x000ee80000300800 */
[----:B------:R-:W3:Y:S04]  /*89500*/  LDL.LU R25, [R1+0x664] ;  /* 0x0006640001197983 */ /* 0x000ee80000300800 */
[----:B------:R-:W3:Y:S04]  /*89510*/  LDL.LU R26, [R1+0x668] ;  /* 0x00066800011a7983 */ /* 0x000ee80000300800 */
[----:B------:R-:W3:Y:S04]  /*89520*/  LDL.LU R27, [R1+0x66c] ;  /* 0x00066c00011b7983 */ /* 0x000ee80000300800 */
[----:B------:R0:W-:Y:S04]  /*89530*/  STL.64 [R1+0x6990], R10 ;  /* 0x0069900a01007387 */ /* 0x0001e80000100a00 */
[----:B------:R-:W3:Y:S04]  /*89540*/  LDL.LU R48, [R1+0x610] ;  /* 0x0006100001307983 */ /* 0x000ee80000300800 */
[----:B------:R-:W3:Y:S04]  /*89550*/  LDL.LU R49, [R1+0x614] ;  /* 0x0006140001317983 */ /* 0x000ee80000300800 */
[----:B------:R-:W3:Y:S04]  /*89560*/  LDL.LU R50, [R1+0x618] ;  /* 0x0006180001327983 */ /* 0x000ee80000300800 */
[----:B------:R-:W3:Y:S01]  /*89570*/  LDL.LU R51, [R1+0x61c] ;  /* 0x00061c0001337983 */ /* 0x000ee20000300800 */
[C---:B--2---:R-:W-:Y:S03]  /*89580*/  HMMA.16816.F32 R56, R4.reuse, R30, R56 ;  /* 0x0000001e0438723c */ /* 0x044fe60000001838 */
[----:B---3--:R-:W-:Y:S04]  /*89590*/  STL.64 [R1+0x69a8], R50 ;  /* 0x0069a83201007387 */ /* 0x008fe80000100a00 */
[----:B------:R1:W-:Y:S04]  /*895a0*/  STL.64 [R1+0x69a0], R48 ;  /* 0x0069a03001007387 */ /* 0x0003e80000100a00 */
[----:B------:R-:W2:Y:S04]  /*895b0*/  LDL.LU R8, [R1+0x620] ;  /* 0x0006200001087983 */ /* 0x000ea80000300800 */
[----:B------:R-:W2:Y:S04]  /*895c0*/  LDL.LU R9, [R1+0x624] ;  /* 0x0006240001097983 */ /* 0x000ea80000300800 */
[----:B0-----:R-:W2:Y:S04]  /*895d0*/  LDL.LU R10, [R1+0x628] ;  /* 0x00062800010a7983 */ /* 0x001ea80000300800 */
[----:B------:R-:W2:Y:S04]  /*895e0*/  LDL.LU R11, [R1+0x62c] ;  /* 0x00062c00010b7983 */ /* 0x000ea80000300800 */
[----:B------:R-:W3:Y:S04]  /*895f0*/  LDL.LU R40, [R1+0x640] ;  /* 0x0006400001287983 */ /* 0x000ee80000300800 */
[----:B------:R-:W3:Y:S04]  /*89600*/  LDL.LU R41, [R1+0x644] ;  /* 0x0006440001297983 */ /* 0x000ee80000300800 */
[----:B------:R-:W3:Y:S04]  /*89610*/  LDL.LU R42, [R1+0x648] ;  /* 0x00064800012a7983 */ /* 0x000ee80000300800 */
[----:B------:R-:W3:Y:S04]  /*89620*/  LDL.LU R43, [R1+0x64c] ;  /* 0x00064c00012b7983 */ /* 0x000ee80000300800 */
        /* <DEDUP_REMOVED lines=8> */
[----:B------:R-:W-:Y:S04]  /*896b0*/  STL.64 [R1+0x27c0], R56 ;  /* 0x0027c03801007387 */ /* 0x000fe80000100a00 */
[----:B------:R0:W-:Y:S04]  /*896c0*/  STL.64 [R1+0x27c8], R58 ;  /* 0x0027c83a01007387 */ /* 0x0001e80000100a00 */
[----:B0-----:R-:W2:Y:S04]  /*896d0*/  LDL.LU.64 R58, [R1+0x69f8] ;  /* 0x0069f800013a7983 */ /* 0x001ea80000300a00 */
[----:B------:R-:W3:Y:S01]  /*896e0*/  LDL.LU.64 R56, [R1+0x69f0] ;  /* 0x0069f00001387983 */ /* 0x000ee20000300a00 */
[----:B--2---:R-:W-:-:S15]  /*896f0*/  HMMA.16816.F32 R52, R4, R58, R52 ;  /* 0x0000003a0434723c */ /* 0x004fde0000001834 */
[----:B------:R-:W-:-:S04]  /*89700*/  NOP ;  /* 0x0000000000007918 */ /* 0x000fc80000000000 */
[----:B------:R0:W-:Y:S04]  /*89710*/  STL.64 [R1+0x27b0], R52 ;  /* 0x0027b03401007387 */ /* 0x0001e80000100a00 */
[----:B------:R4:W-:Y:S04]  /*89720*/  STL.64 [R1+0x27b8], R54 ;  /* 0x0027b83601007387 */ /* 0x0009e80000100a00 */
[----:B0-----:R-:W4:Y:S02]  /*89730*/  LDL.LU.64 R52, [R1+0x69e8] ;  /* 0x0069e80001347983 */ /* 0x001f240000300a00 */
[----:B----4-:R-:W-:Y:S02]  /*89740*/  HMMA.16816.F32 R52, R4, R52, R20 ;  /* 0x000000340434723c */ /* 0x010fe40000001814 */
[----:B------:R-:W2:Y:S04]  /*89750*/  LDL.LU.64 R22, [R1+0x69e0] ;  /* 0x0069e00001167983 */ /* 0x000ea80000300a00 */
[----:B------:R-:W4:-:S13]  /*89760*/  LDL.LU.64 R20, [R1+0x69d8] ;  /* 0x0069d80001147983 */ /* 0x000f1a0000300a00 */
[----:B------:R-:W-:Y:S04]  /*89770*/  STL.64 [R1+0x27a0], R52 ;  /* 0x0027a03401007387 */ /* 0x000fe80000100a00 */
[----:B------:R0:W-:Y:S04]  /*89780*/  STL.64 [R1+0x27a8], R54 ;  /* 0x0027a83601007387 */ /* 0x0001e80000100a00 */
[----:B0-----:R-:W2:Y:S02]  /*89790*/  LDL.LU.64 R54, [R1+0x69d0] ;  /* 0x0069d00001367983 */ /* 0x001ea40000300a00 */
[----:B--2---:R-:W-:-:S15]  /*897a0*/  HMMA.16816.F32 R44, R4, R54, R44 ;  /* 0x00000036042c723c */ /* 0x004fde000000182c */
[----:B------:R-:W-:-:S04]  /*897b0*/  NOP ;  /* 0x0000000000007918 */ /* 0x000fc80000000000 */
[----:B------:R0:W-:Y:S04]  /*897c0*/  STL.64 [R1+0x2780], R44 ;  /* 0x0027802c01007387 */ /* 0x0001e80000100a00 */
[----:B------:R-:W-:Y:S04]  /*897d0*/  STL.64 [R1+0x2788], R46 ;  /* 0x0027882e01007387 */ /* 0x000fe80000100a00 */
[----:B0-----:R-:W2:Y:S02]  /*897e0*/  LDL.LU.64 R44, [R1+0x69c8] ;  /* 0x0069c800012c7983 */ /* 0x001ea40000300a00 */
[----:B--2---:R-:W-:-:S15]  /*897f0*/  HMMA.16816.F32 R12, R4, R44, R12 ;  /* 0x0000002c040c723c */ /* 0x004fde000000180c */
[----:B------:R-:W-:-:S04]  /*89800*/  NOP ;  /* 0x0000000000007918 */ /* 0x000fc80000000000 */
[----:B------:R-:W-:Y:S04]  /*89810*/  STL.64 [R1+0x2770], R12 ;  /* 0x0027700c01007387 */ /* 0x000fe80000100a00 */
[----:B------:R0:W-:Y:S04]  /*89820*/  STL.64 [R1+0x2778], R14 ;  /* 0x0027780e01007387 */ /* 0x0001e80000100a00 */
[----:B0-----:R-:W2:Y:S01]  /*89830*/  LDL.LU.64 R14, [R1+0x69c0] ;  /* 0x0069c000010e7983 */ /* 0x001ea20000300a00 */
[----:B----4-:R-:W-:Y:S03]  /*89840*/  HMMA.16816.F32 R24, R4, R20, R24 ;  /* 0x000000140418723c */ /* 0x010fe60000001818 */
[----:B------:R-:W4:-:S15]  /*89850*/  LDL.LU.64 R12, [R1+0x69b8] ;  /* 0x0069b800010c7983 */ /* 0x000f1e0000300a00 */
[----:B------:R-:W-:Y:S01]  /*89860*/  NOP ;  /* 0x0000000000007918 */ /* 0x000fe20000000000 */
[----:B------:R-:W-:Y:S04]  /*89870*/  STL.64 [R1+0x2760], R24 ;  /* 0x0027601801007387 */ /* 0x000fe80000100a00 */
[----:B------:R2:W-:Y:S01]  /*89880*/  STL.64 [R1+0x2768], R26 ;  /* 0x0027681a01007387 */ /* 0x0005e20000100a00 */
[C---:B---3--:R-:W-:Y:S08]  /*89890*/  HMMA.16816.F32 R40, R4.reuse, R56, R40 ;  /* 0x000000380428723c */ /* 0x048ff00000001828 */
[----:B--2---:R-:W-:Y:S01]  /*898a0*/  HMMA.16816.F32 R24, R4, R14, R32 ;  /* 0x0000000e0418723c */ /* 0x004fe20000001820 */
[----:B------:R-:W-:-:S02]  /*898b0*/  IMAD.MOV.U32 R47, RZ, RZ, R14 ;  /* 0x000000ffff2f7224 */ /* 0x000fc400078e000e */
[----:B------:R-:W-:-:S15]  /*898c0*/  IMAD.MOV.U32 R46, RZ, RZ, R15 ;  /* 0x000000ffff2e7224 */ /* 0x000fde00078e000f */
[----:B------:R-:W-:Y:S01]  /*898d0*/  NOP ;  /* 0x0000000000007918 */ /* 0x000fe20000000000 */
[----:B------:R0:W-:Y:S04]  /*898e0*/  STL.64 [R1+0x2750], R24 ;  /* 0x0027501801007387 */ /* 0x0001e80000100a00 */
[----:B------:R1:W-:Y:S04]  /*898f0*/  STL.64 [R1+0x2758], R26 ;  /* 0x0027581a01007387 */ /* 0x0003e80000100a00 */
[----:B------:R-:W2:Y:S04]  /*89900*/  LDL.LU R14, [R1+0x31d4] ;  /* 0x0031d400010e7983 */ /* 0x000ea80000300800 */
[----:B------:R-:W2:Y:S04]  /*89910*/  LDL.LU R34, [R1+0x31d0] ;  /* 0x0031d00001227983 */ /* 0x000ea80000300800 */
[----:B------:R-:W3:Y:S04]  /*89920*/  LDL.LU R15, [R1+0x31dc] ;  /* 0x0031dc00010f7983 */ /* 0x000ee80000300800 */
[----:B------:R-:W3:Y:S04]  /*89930*/  LDL.LU R37, [R1+0x31d8] ;  /* 0x0031d80001257983 */ /* 0x000ee80000300800 */
[----:B------:R-:W2:Y:S04]  /*89940*/  LDL.LU R20, [R1+0x31e4] ;  /* 0x0031e40001147983 */ /* 0x000ea80000300800 */
[----:B------:R-:W2:Y:S04]  /*89950*/  LDL.LU R21, [R1+0x31e0] ;  /* 0x0031e00001157983 */ /* 0x000ea80000300800 */
[----:B0-----:R-:W2:Y:S04]  /*89960*/  LDL.LU R24, [R1+0x31ec] ;  /* 0x0031ec0001187983 */ /* 0x001ea80000300800 */
[----:B------:R-:W2:Y:S04]  /*89970*/  LDL.LU R25, [R1+0x31e8] ;  /* 0x0031e80001197983 */ /* 0x000ea80000300800 */
[----:B-1----:R-:W2:Y:S04]  /*89980*/  LDL.LU R26, [R1+0x31f4] ;  /* 0x0031f400011a7983 */ /* 0x002ea80000300800 */
[----:B------:R-:W2:Y:S04]  /*89990*/  LDL.LU R27, [R1+0x31f0] ;  /* 0x0031f000011b7983 */ /* 0x000ea80000300800 */
[----:B------:R-:W2:Y:S04]  /*899a0*/  LDL.LU R32, [R1+0x31fc] ;  /* 0x0031fc0001207983 */ /* 0x000ea80000300800 */
[----:B------:R-:W2:Y:S04]  /*899b0*/  LDL.LU R33, [R1+0x31f8] ;  /* 0x0031f80001217983 */ /* 0x000ea80000300800 */
[----:B------:R-:W2:Y:S04]  /*899c0*/  LDL.LU R35, [R1+0x3204] ;  /* 0x0032040001237983 */ /* 0x000ea80000300800 */
[----:B------:R-:W2:Y:S04]  /*899d0*/  LDL.LU R38, [R1+0x3200] ;  /* 0x0032000001267983 */ /* 0x000ea80000300800 */
[----:B------:R-:W-:Y:S04]  /*899e0*/  STL.64 [R1+0x2740], R40 ;  /* 0x0027402801007387 */ /* 0x000fe80000100a00 */
[----:B------:R0:W-:Y:S04]  /*899f0*/  STL.64 [R1+0x2748], R42 ;  /* 0x0027482a01007387 */ /* 0x0001e80000100a00 */
[----:B0-----:R-:W2:Y:S02]  /*89a00*/  LDL.LU.64 R42, [R1+0x69b0] ;  /* 0x0069b000012a7983 */ /* 0x001ea40000300a00 */
[----:B--2---:R-:W-:Y:S02]  /*89a10*/  HMMA.16816.F32 R40, R4, R42, R48 ;  /* 0x0000002a0428723c */ /* 0x004fe40000001830 */
[----:B------:R-:W2:Y:S04]  /*89a20*/  LDL.LU.64 R50, [R1+0x69a8] ;  /* 0x0069a80001327983 */ /* 0x000ea80000300a00 */
[----:B------:R-:W2:-:S13]  /*89a30*/  LDL.LU.64 R48, [R1+0x69a0] ;  /* 0x0069a00001307983 */ /* 0x000e9a0000300a00 */
[----:B------:R0:W-:Y:S04]  /*89a40*/  STL.64 [R1+0x2730], R40 ;  /* 0x0027302801007387 */ /* 0x0001e80000100a00 */
[----:B------:R1:W-:Y:S04]  /*89a50*/  STL.64 [R1+0x2738], R42 ;  /* 0x0027382a01007387 */ /* 0x0003e80000100a00 */
[----:B0-----:R-:W1:Y:S01]  /*89a60*/  LDL.LU.64 R40, [R1+0x6998] ;  /* 0x0069980001287983 */ /* 0x001e620000300a00 */
[C---:B--2---:R-:W-:Y:S08]  /*89a70*/  HMMA.16816.F32 R48, R4.reuse, R28, R48 ;  /* 0x0000001c0430723c */ /* 0x044ff00000001830 */
[----:B-1----:R-:W-:Y:S01]  /*89a80*/  HMMA.16816.F32 R40, R4, R40, R8 ;  /* 0x000000280428723c */ /* 0x002fe20000001808 */
[----:B------:R-:W2:-:S15]  /*89a90*/  LDL.LU.64 R10, [R1+0x6990] ;  /* 0x00699000010a7983 */ /* 0x000e9e0000300a00 */
[----:B------:R-:W-:-:S03]  /*89aa0*/  NOP ;  /* 0x0000000000007918 */ /* 0x000fc60000000000 */
[----:B------:R-:W-:Y:S04]  /*89ab0*/  STL.64 [R1+0x2720], R40 ;  /* 0x0027202801007387 */ /* 0x000fe80000100a00 */
[----:B------:R0:W-:Y:S04]  /*89ac0*/  STL.64 [R1+0x2728], R42 ;  /* 0x0027282a01007387 */ /* 0x0001e80000100a00 */
[----:B0-----:R-:W2:Y:S04]  /*89ad0*/  LDL.LU.64 R42, [R1+0x6988] ;  /* 0x00698800012a7983 */ /* 0x001ea80000300a00 */
[----:B------:R-:W-:Y:S04]  /*89ae0*/  STL.64 [R1+0x2710], R48 ;  /* 0x0027103001007387 */ /* 0x000fe80000100a00 */
[----:B------:R0:W-:Y:S02]  /*89af0*/  STL.64 [R1+0x2718], R50 ;  /* 0x0027183201007387 */ /* 0x0001e40000100a00 */
[----:B0-----:R-:W-:-:S05]  /*89b00*/  IMAD R51, R0, 0x100, R39 ;  /* 0x0000010000337824 */ /* 0x001fca00078e0227 */
[----:B------:R0:W-:Y:S04]  /*89b10*/  STL [R1+0x65fc], R51 ;  /* 0x0065fc3301007387 */ /* 0x0001e80000100800 */
[----:B------:R-:W3:Y:S04]  /*89b20*/  LDL.LU R48, [R1+0x600] ;  /* 0x0006000001307983 */ /* 0x000ee80000300800 */
[----:B------:R-:W3:Y:S04]  /*89b30*/  LDL.LU R49, [R1+0x604] ;  /* 0x0006040001317983 */ /* 0x000ee80000300800 */
[----:B------:R-:W3:Y:S04]  /*89b40*/  LDL.LU R50, [R1+0x608] ;  /* 0x0006080001327983 */ /* 0x000ee80000300800 */
[----:B0-----:R-:W3:Y:S01]  /*89b50*/  LDL.LU R51, [R1+0x60c] ;  /* 0x00060c0001337983 */ /* 0x001ee20000300800 */
[----:B------:R-:W-:-:S02]  /*89b60*/  IMAD.MOV.U32 R0, RZ, RZ, R17 ;  /* 0x000000ffff007224 */ /* 0x000fc400078e0011 */
[----:B--2---:R-:W-:Y:S01]  /*89b70*/  IMAD.MOV.U32 R18, RZ, RZ, R43 ;  /* 0x000000ffff127224 */ /* 0x004fe200078e002b */
[----:B---3--:R-:W-:Y:S01]  /*89b80*/  HMMA.16816.F32 R48, R4, R16, R48 ;  /* 0x000000100430723c */ /* 0x008fe20000001830 */
[----:B------:R-:W-:-:S15]  /*89b90*/  IMAD.MOV.U32 R17, RZ, RZ, R42 ;  /* 0x000000ffff117224 */ /* 0x000fde00078e002a */
[----:B------:R-:W-:-:S03]  /*89ba0*/  NOP ;  /* 0x0000000000007918 */ /* 0x000fc60000000000 */
[----:B------:R-:W-:Y:S04]  /*89bb0*/  STL.64 [R1+0x2700], R48 ;  /* 0x0027003001007387 */ /* 0x000fe80000100a00 */
[----:B------:R0:W-:Y:S02]  /*89bc0*/  STL.64 [R1+0x2708], R50 ;  /* 0x0027083201007387 */ /* 0x0001e40000100a00 */
[----:B0-----:R-:W-:Y:S02]  /*89bd0*/  IMAD.MOV.U32 R51, RZ, RZ, R16 ;  /* 0x000000ffff337224 */ /* 0x001fe400078e0010 */
[----:B------:R-:W4:Y:S04]  /*89be0*/  LDL.LU R16, [R1+0x5f0] ;  /* 0x0005f00001107983 */ /* 0x000f280000300800 */
[----:B------:R-:W2:Y:S04]  /*89bf0*/  LDL.LU R42, [R1+0x6984] ;  /* 0x00698400012a7983 */ /* 0x000ea80000300800 */
[----:B------:R-:W2:Y:S01]  /*89c00*/  LDL.LU R43, [R1+0x6980] ;  /* 0x00698000012b7983 */ /* 0x000ea20000300800 */
[----:B------:R-:W-:-:S03]  /*89c10*/  IMAD R41, R36, 0x100, R19 ;  /* 0x0000010024297824 */ /* 0x000fc600078e0213 */
[----:B------:R-:W4:Y:S01]  /*89c20*/  LDL.LU R19, [R1+0x5fc] ;  /* 0x0005fc0001137983 */ /* 0x000f220000300800 */
[----:B------:R-:W-:-:S03]  /*89c30*/  IMAD R34, R34, 0x100, R14 ;  /* 0x0000010022227824 */ /* 0x000fc600078e020e */
[----:B------:R-:W3:Y:S01]  /*89c40*/  LDL.LU R36, [R1+0x320c] ;  /* 0x00320c0001247983 */ /* 0x000ee20000300800 */
[----:B------:R-:W-:-:S03]  /*89c50*/  IMAD R37, R37, 0x100, R15 ;  /* 0x0000010025257824 */ /* 0x000fc600078e020f */
[----:B------:R-:W3:Y:S04]  /*89c60*/  LDL.LU R39, [R1+0x3208] ;  /* 0x0032080001277983 */ /* 0x000ee80000300800 */
[----:B------:R0:W-:Y:S01]  /*89c70*/  STL [R1+0x6934], R0 ;  /* 0x0069340001007387 */ /* 0x0001e20000100800 */
[----:B------:R-:W-:-:S03]  /*89c80*/  IMAD R40, R21, 0x100, R20 ;  /* 0x0000010015287824 */ /* 0x000fc600078e0214 */
[----:B------:R1:W-:Y:S01]  /*89c90*/  STL [R1+0x6930], R51 ;  /* 0x0069303301007387 */ /* 0x0003e20000100800 */
[----:B------:R-:W-:-:S03]  /*89ca0*/  IMAD R50, R25, 0x100, R24 ;  /* 0x0000010019327824 */ /* 0x000fc600078e0218 */
[----:B------:R-:W-:Y:S01]  /*89cb0*/  STL [R1+0x6600], R34 ;  /* 0x0066002201007387 */ /* 0x000fe20000100800 */
[----:B------:R-:W-:-:S03]  /*89cc0*/  IMAD R57, R27, 0x100, R26 ;  /* 0x000001001b397824 */ /* 0x000fc600078e021a */
[----:B------:R-:W-:Y:S01]  /*89cd0*/  STL [R1+0x6604], R37 ;  /* 0x0066042501007387 */ /* 0x000fe20000100800 */
[----:B------:R-:W-:Y:S02]  /*89ce0*/  IMAD R2, R33, 0x100, R32 ;  /* 0x0000010021027824 */ /* 0x000fe400078e0220 */
[----:B0-----:R-:W-:Y:S02]  /*89cf0*/  IMAD R0, R38, 0x100, R35 ;  /* 0x0000010026007824 */ /* 0x001fe400078e0223 */
[----:B------:R-:W-:Y:S02]  /*89d00*/  IMAD.MOV.U32 R52, RZ, RZ, R44 ;  /* 0x000000ffff347224 */ /* 0x000fe400078e002c */
[----:B------:R-:W-:Y:S01]  /*89d10*/  IMAD.MOV.U32 R44, RZ, RZ, R45 ;  /* 0x000000ffff2c7224 */ /* 0x000fe200078e002d */
[----:B--2---:R-:W-:Y:S04]  /*89d20*/  STL.64 [R1+0x65e0], R42 ;  /* 0x0065e02a01007387 */ /* 0x004fe80000100a00 */
[----:B------:R-:W-:Y:S04]  /*89d30*/  STL.64 [R1+0x65d8], R40 ;  /* 0x0065d82801007387 */ /* 0x000fe80000100a00 */
[----:B------:R-:W-:Y:S04]  /*89d40*/  STL [R1+0x6608], R50 ;  /* 0x0066083201007387 */ /* 0x000fe80000100800 */
[----:B------:R-:W-:Y:S04]  /*89d50*/  STL [R1+0x6630], R57 ;  /* 0x0066303901007387 */ /* 0x000fe80000100800 */
[----:B-1----:R-:W2:Y:S04]  /*89d60*/  LDL.LU R51, [R1+0x3214] ;  /* 0x0032140001337983 */ /* 0x002ea80000300800 */
[----:B------:R-:W-:Y:S04]  /*89d70*/  STL [R1+0x4], R2 ;  /* 0x0000040201007387 */ /* 0x000fe80000100800 */
[----:B------:R-:W2:Y:S04]  /*89d80*/  LDL.LU R56, [R1+0x3210] ;  /* 0x0032100001387983 */ /* 0x000ea80000300800 */
[----:B------:R0:W-:Y:S04]  /*89d90*/  STL [R1+0x28], R0 ;  /* 0x0000280001007387 */ /* 0x0001e80000100800 */
        /* <DEDUP_REMOVED lines=14> */
[----:B----4-:R-:W-:Y:S01]  /*89e80*/  HMMA.16816.F32 R12, R4, R12, R16 ;  /* 0x0000000c040c723c */ /* 0x010fe20000001810 */
[----:B------:R-:W-:-:S02]  /*89e90*/  IMAD.MOV.U32 R43, RZ, RZ, R10 ;  /* 0x000000ffff2b7224 */ /* 0x000fc400078e000a */
[----:B------:R-:W-:-:S15]  /*89ea0*/  IMAD.MOV.U32 R42, RZ, RZ, R11 ;  /* 0x000000ffff2a7224 */ /* 0x000fde00078e000b */
[----:B------:R-:W-:Y:S01]  /*89eb0*/  NOP ;  /* 0x0000000000007918 */ /* 0x000fe20000000000 */
[----:B------:R0:W-:Y:S04]  /*89ec0*/  STL.64 [R1+0x26f0], R12 ;  /* 0x0026f00c01007387 */ /* 0x0001e80000100a00 */
[----:B------:R1:W-:Y:S04]  /*89ed0*/  STL.64 [R1+0x26f8], R14 ;  /* 0x0026f80e01007387 */ /* 0x0003e80000100a00 */
        /* <DEDUP_REMOVED lines=8> */
[----:B0-----:R-:W4:Y:S04]  /*89f60*/  LDL.LU R12, [R1+0x3254] ;  /* 0x00325400010c7983 */ /* 0x001f280000300800 */
[----:B------:R-:W4:Y:S04]  /*89f70*/  LDL.LU R13, [R1+0x3250] ;  /* 0x00325000010d7983 */ /* 0x000f280000300800 */
[----:B-1----:R-:W4:Y:S04]  /*89f80*/  LDL.LU R14, [R1+0x325c] ;  /* 0x00325c00010e7983 */ /* 0x002f280000300800 */
[----:B------:R-:W4:Y:S04]  /*89f90*/  LDL.LU R15, [R1+0x3258] ;  /* 0x00325800010f7983 */ /* 0x000f280000300800 */
[----:B------:R-:W4:Y:S04]  /*89fa0*/  LDL.LU R20, [R1+0x3264] ;  /* 0x0032640001147983 */ /* 0x000f280000300800 */
[----:B------:R-:W4:Y:S04]  /*89fb0*/  LDL.LU R21, [R1+0x3260] ;  /* 0x0032600001157983 */ /* 0x000f280000300800 */
[----:B------:R-:W4:Y:S04]  /*89fc0*/  LDL.LU R32, [R1+0x326c] ;  /* 0x00326c0001207983 */ /* 0x000f280000300800 */
[----:B------:R-:W4:Y:S01]  /*89fd0*/  LDL.LU R33, [R1+0x3268] ;  /* 0x0032680001217983 */ /* 0x000f220000300800 */
[----:B---3--:R-:W-:-:S03]  /*89fe0*/  IMAD R49, R39, 0x100, R36 ;  /* 0x0000010027317824 */ /* 0x008fc600078e0224 */
[----:B------:R-:W3:Y:S04]  /*89ff0*/  LDL.LU R36, [R1+0x3274] ;  /* 0x0032740001247983 */ /* 0x000ee80000300800 */
[----:B------:R-:W3:Y:S04]  /*8a000*/  LDL.LU R39, [R1+0x3270] ;  /* 0x0032700001277983 */ /* 0x000ee80000300800 */
[----:B------:R-:W-:Y:S01]  /*8a010*/  STL [R1+0x6634], R49 ;  /* 0x0066343101007387 */ /* 0x000fe20000100800 */
[----:B--2---:R-:W-:-:S05]  /*8a020*/  IMAD R56, R56, 0x100, R51 ;  /* 0x0000010038387824 */ /* 0x004fca00078e0233 */
[----:B------:R-:W-:Y:S01]  /*8a030*/  STL [R1+0x6638], R56 ;  /* 0x0066383801007387 */ /* 0x000fe20000100800 */
[----:B------:R-:W-:Y:S02]  /*8a040*/  IMAD R0, R9, 0x100, R0 ;  /* 0x0000010009007824 */ /* 0x000fe400078e0200 */
[----:B------:R-:W-:Y:S01]  /*8a050*/  IMAD R8, R3, 0x100, R8 ;  /* 0x0000010003087824 */ /* 0x000fe200078e0208 */
[----:B------:R-:W-:Y:S01]  /*8a060*/  HMMA.16816.F32 R24, R4, R22, R24 ;  /* 0x000000160418723c */ /* 0x000fe20000001818 */
[----:B------:R-:W-:Y:S01]  /*8a070*/  IMAD R3, R53, 0x100, R2 ;  /* 0x0000010035037824 */ /* 0x000fe200078e0202 */
[----:B------:R0:W-:Y:S01]  /*8a080*/  STL [R1], R0 ;  /* 0x0000000001007387 */ /* 0x0001e20000100800 */
[----:B------:R-:W-:-:S03]  /*8a090*/  IMAD R2, R38, 0x100, R35 ;  /* 0x0000010026027824 */ /* 0x000fc600078e0223 */
[----:B------:R-:W-:Y:S04]  /*8a0a0*/  STL [R1+0x24], R8 ;  /* 0x0000240801007387 */ /* 0x000fe80000100800 */
[----:B------:R-:W-:Y:S01]  /*8a0b0*/  STL [R1+0x34], R3 ;  /* 0x0000340301007387 */ /* 0x000fe20000100800 */
[----:B0-----:R-:W-:Y:S02]  /*8a0c0*/  IMAD R0, R45, 0x100, R48 ;  /* 0x000001002d007824 */ /* 0x001fe400078e0230 */
[----:B------:R-:W-:-:S03]  /*8a0d0*/  IMAD.MOV.U32 R51, RZ, RZ, R23 ;  /* 0x000000ffff337224 */ /* 0x000fc600078e0017 */
[----:B------:R0:W-:Y:S04]  /*8a0e0*/  STL [R1+0x50], R0 ;  /* 0x0000500001007387 */ /* 0x0001e80000100800 */
[----:B------:R-:W-:Y:S04]  /*8a0f0*/  STL [R1+0x60], R2 ;  /* 0x0000600201007387 */ /* 0x000fe80000100800 */
[----:B------:R1:W-:Y:S04]  /*8a100*/  STL.64 [R1+0x26e0], R24 ;  /* 0x0026e01801007387 */ /* 0x0003e80000100a00 */
[----:B------:R2:W-:Y:S01]  /*8a110*/  STL.64 [R1+0x26e8], R26 ;  /* 0x0026e81a01007387 */ /* 0x0005e20000100a00 */
[----:B0-----:R-:W-:-:S03]  /*8a120*/  IMAD.MOV.U32 R0, RZ, RZ, R22 ;  /* 0x000000ffff007224 */ /* 0x001fc600078e0016 */
[----:B------:R-:W3:Y:S04]  /*8a130*/  LDL.LU R22, [R1+0x327c] ;  /* 0x00327c0001167983 */ /* 0x000ee80000300800 */
[----:B------:R-:W3:Y:S04]  /*8a140*/  LDL.LU R23, [R1+0x3278] ;  /* 0x0032780001177983 */ /* 0x000ee80000300800 */
[----:B-1----:R-:W3:Y:S04]  /*8a150*/  LDL.LU R24, [R1+0x3284] ;  /* 0x0032840001187983 */ /* 0x002ee80000300800 */
[----:B------:R-:W3:Y:S04]  /*8a160*/  LDL.LU R25, [R1+0x3280] ;  /* 0x0032800001197983 */ /* 0x000ee80000300800 */
[----:B--2---:R-:W2:Y:S04]  /*8a170*/  LDL.LU R26, [R1+0x328c] ;  /* 0x00328c00011a7983 */ /* 0x004ea80000300800 */
[----:B------:R-:W2:Y:S04]  /*8a180*/  LDL.LU R27, [R1+0x3288] ;  /* 0x00328800011b7983 */ /* 0x000ea80000300800 */
[----:B------:R-:W2:Y:S04]  /*8a190*/  LDL.LU R35, [R1+0x3294] ;  /* 0x0032940001237983 */ /* 0x000ea80000300800 */
[----:B------:R-:W2:Y:S01]  /*8a1a0*/  LDL.LU R38, [R1+0x3290] ;  /* 0x0032900001267983 */ /* 0x000ea20000300800 */
[----:B----4-:R-:W-:Y:S01]  /*8a1b0*/  HMMA.16816.F32 R4, R4, R60, R16 ;  /* 0x0000003c0404723c */ /* 0x010fe20000001810 */
[----:B------:R-:W-:-:S02]  /*8a1c0*/  IMAD R10, R10, 0x100, R28 ;  /* 0x000001000a0a7824 */ /* 0x000fc400078e021c */
[----:B------:R-:W-:Y:S02]  /*8a1d0*/  IMAD R11, R11, 0x100, R29 ;  /* 0x000001000b0b7824 */ /* 0x000fe400078e021d */
[----:B------:R-:W-:Y:S01]  /*8a1e0*/  IMAD R12, R13, 0x100, R12 ;  /* 0x000001000d0c7824 */ /* 0x000fe200078e020c */
[----:B------:R-:W-:Y:S04]  /*8a1f0*/  STL [R1+0x693c], R51 ;  /* 0x00693c3301007387 */ /* 0x000fe80000100800 */
[----:B------:R-:W-:Y:S04]  /*8a200*/  STL [R1+0x6938], R0 ;  /* 0x0069380001007387 */ /* 0x000fe80000100800 */
[----:B------:R-:W-:Y:S04]  /*8a210*/  STL [R1+0x68e0], R10 ;  /* 0x0068e00a01007387 */ /* 0x000fe80000100800 */
[----:B------:R-:W-:Y:S04]  /*8a220*/  STL [R1+0x68e4], R11 ;  /* 0x0068e40b01007387 */ /* 0x000fe80000100800 */
[----:B------:R-:W-:Y:S01]  /*8a230*/  STL [R1+0x68e8], R12 ;  /* 0x0068e80c01007387 */ /* 0x000fe20000100800 */
[----:B------:R-:W-:-:S03]  /*8a240*/  IMAD R8, R33, 0x100, R32 ;  /* 0x0000010021087824 */ /* 0x000fc600078e0220 */
[----:B------:R-:W4:Y:S04]  /*8a250*/  LDL.LU R32, [R1+0x329c] ;  /* 0x00329c0001207983 */ /* 0x000f280000300800 */
[----:B------:R-:W4:Y:S01]  /*8a260*/  LDL.LU R33, [R1+0x3298] ;  /* 0x0032980001217983 */ /* 0x000f220000300800 */
[----:B---3--:R-:W-:-:S03]  /*8a270*/  IMAD R9, R39, 0x100, R36 ;  /* 0x0000010027097824 */ /* 0x008fc600078e0224 */
[----:B------:R-:W-:Y:S04]  /*8a280*/  STL.64 [R1+0x26d0], R4 ;  /* 0x0026d00401007387 */ /* 0x000fe80000100a00 */
[----:B------:R0:W-:Y:S04]  /*8a290*/  STL.64 [R1+0x26d8], R6 ;  /* 0x0026d80601007387 */ /* 0x0001e80000100a00 */
[----:B------:R-:W3:Y:S04]  /*8a2a0*/  LDL.LU R36, [R1+0x32a4] ;  /* 0x0032a40001247983 */ /* 0x000ee80000300800 */
[----:B------:R-:W3:Y:S04]  /*8a2b0*/  LDL.LU R39, [R1+0x32a0] ;  /* 0x0032a00001277983 */ /* 0x000ee80000300800 */
[----:B------:R-:W-:Y:S04]  /*8a2c0*/  STL [R1+0x68f0], R60 ;  /* 0x0068f03c01007387 */ /* 0x000fe80000100800 */
[----:B------:R-:W-:Y:S01]  /*8a2d0*/  STL [R1+0x68ec], R61 ;  /* 0x0068ec3d01007387 */ /* 0x000fe20000100800 */
[----:B0-----:R-:W-:-:S02]  /*8a2e0*/  F2FP.F16.E4M3.UNPACK_B R6, R8 ;  /* 0x00000008ff06723e */ /* 0x001fc400020006ff */
[----:B------:R-:W-:Y:S01]  /*8a2f0*/  F2FP.F16.E4M3.UNPACK_B R7, R9 ;  /* 0x00000009ff07723e */ /* 0x000fe200020006ff */
[----:B------:R-:W2:Y:S04]  /*8a300*/  LDL.LU R8, [R1+0x5b0] ;  /* 0x0005b00001087983 */ /* 0x000ea80000300800 */
[----:B------:R-:W3:Y:S04]  /*8a310*/  LDL.LU R9, [R1+0x5b4] ;  /* 0x0005b40001097983 */ /* 0x000ee80000300800 */
[----:B------:R-:W3:Y:S04]  /*8a320*/  LDL.LU R10, [R1+0x5b8] ;  /* 0x0005b800010a7983 */ /* 0x000ee80000300800 */
[----:B------:R-:W3:Y:S01]  /*8a330*/  LDL.LU R11, [R1+0x5bc] ;  /* 0x0005bc00010b7983 */ /* 0x000ee20000300800 */
[----:B------:R-:W-:-:S05]  /*8a340*/  IMAD R2, R15, 0x100, R14 ;  /* 0x000001000f027824 */ /* 0x000fca00078e020e */
[----:B------:R-:W-:Y:S01]  /*8a350*/  F2FP.F16.E4M3.UNPACK_B R4, R2 ;  /* 0x00000002ff04723e */ /* 0x000fe200020006ff */
[----:B------:R-:W-:Y:S02]  /*8a360*/  IMAD R3, R21, 0x100, R20 ;  /* 0x0000010015037824 */ /* 0x000fe400078e0214 */
[----:B------:R-:W-:Y:S02]  /*8a370*/  IMAD R2, R23, 0x100, R22 ;  /* 0x0000010017027824 */ /* 0x000fe400078e0216 */
[----:B------:R-:W-:-:S03]  /*8a380*/  IMAD R15, R25, 0x100, R24 ;  /* 0x00000100190f7824 */ /* 0x000fc600078e0218 */
[----:B------:R-:W-:Y:S04]  /*8a390*/  STL [R1+0x68f4], R2 ;  /* 0x0068f40201007387 */ /* 0x000fe80000100800 */
[----:B------:R-:W-:Y:S04]  /*8a3a0*/  STL [R1+0x663c], R15 ;  /* 0x00663c0f01007387 */ /* 0x000fe80000100800 */
        /* <DEDUP_REMOVED lines=18> */
[----:B--2---:R-:W-:-:S03]  /*8a4d0*/  IMAD R21, R38, 0x100, R35 ;  /* 0x0000010026157824 */ /* 0x004fc600078e0223 */
[----:B------:R-:W2:Y:S04]  /*8a4e0*/  LDL.LU R35, [R1+0x32e4] ;  /* 0x0032e40001237983 */ /* 0x000ea80000300800 */
[----:B------:R-:W2:Y:S01]  /*8a4f0*/  LDL.LU R38, [R1+0x32e0] ;  /* 0x0032e00001267983 */ /* 0x000ea20000300800 */
[----:B------:R-:W-:Y:S01]  /*8a500*/  F2FP.F16.E4M3.UNPACK_B R5, R3 ;  /* 0x00000003ff05723e */ /* 0x000fe200020006ff */
[----:B----4-:R-:W-:Y:S02]  /*8a510*/  IMAD R25, R33, 0x100, R32 ;  /* 0x0000010021197824 */ /* 0x010fe400078e0220 */
[----:B---3--:R-:W-:-:S04]  /*8a520*/  IMAD R28, R39, 0x100, R36 ;  /* 0x00000100271c7824 */ /* 0x008fc800078e0224 */
[----:B------:R-:W-:Y:S01]  /*8a530*/  HMMA.16816.F32 R8, R4, R42, R8 ;  /* 0x0000002a0408723c */ /* 0x000fe20000001808 */
[----:B------:R-:W-:Y:S04]  /*8a540*/  STL [R1+0x6640], R25 ;  /* 0x0066401901007387 */ /* 0x000fe80000100800 */
[----:B------:R-:W-:Y:S04]  /*8a550*/  STL [R1+0x6644], R28 ;  /* 0x0066441c01007387 */ /* 0x000fe80000100800 */
[----:B------:R-:W3:Y:S04]  /*8a560*/  LDL.LU R16, [R1+0x32ec] ;  /* 0x0032ec0001107983 */ /* 0x000ee80000300800 */
[----:B------:R-:W3:Y:S01]  /*8a570*/  LDL.LU R19, [R1+0x32e8] ;  /* 0x0032e80001137983 */ /* 0x000ee20000300800 */
[----:B------:R-:W-:-:S05]  /*8a580*/  IMAD R18, R27, 0x100, R26 ;  /* 0x000001001b127824 */ /* 0x000fca00078e021a */
[----:B------:R0:W-:Y:S04]  /*8a590*/  STL.64 [R1+0x26c0], R8 ;  /* 0x0026c00801007387 */ /* 0x0001e80000100a00 */
[----:B------:R-:W-:Y:S04]  /*8a5a0*/  STL.64 [R1+0x26c8], R10 ;  /* 0x0026c80a01007387 */ /* 0x000fe80000100a00 */
        /* <DEDUP_REMOVED lines=8> */
[----:B------:R-:W-:Y:S04]  /*8a630*/  STL [R1+0x6940], R42 ;  /* 0x0069402a01007387 */ /* 0x000fe80000100800 */
[----:B------:R-:W-:Y:S01]  /*8a640*/  STL [R1+0x68d0], R43 ;  /* 0x0068d02b01007387 */ /* 0x000fe20000100800 */
[----:B------:R-:W-:-:S02]  /*8a650*/  IMAD R24, R24, 0x100, R40 ;  /* 0x0000010018187824 */ /* 0x000fc400078e0228 */
[----:B------:R-:W-:Y:S02]  /*8a660*/  IMAD R3, R37, 0x100, R41 ;  /* 0x0000010025037824 */ /* 0x000fe400078e0229 */
[----:B0-----:R-:W-:Y:S02]  /*8a670*/  IMAD R8, R53, 0x100, R34 ;  /* 0x0000010035087824 */ /* 0x001fe400078e0222 */
[----:B------:R-:W-:Y:S01]  /*8a680*/  IMAD R9, R29, 0x100, R45 ;  /* 0x000001001d097824 */ /* 0x000fe200078e022d */
[----:B------:R-:W-:Y:S04]  /*8a690*/  STL [R1+0x6648], R24 ;  /* 0x0066481801007387 */ /* 0x000fe80000100800 */
[----:B------:R-:W-:Y:S04]  /*8a6a0*/  STL [R1+0x6828], R3 ;  /* 0x0068280301007387 */ /* 0x000fe80000100800 */
[----:B------:R-:W-:Y:S04]  /*8a6b0*/  STL [R1+0x682c], R8 ;  /* 0x00682c0801007387 */ /* 0x000fe80000100800 */
[----:B------:R0:W-:Y:S02]  /*8a6c0*/  STL [R1+0x6830], R9 ;  /* 0x0068300901007387 */ /* 0x0001e40000100800 */
[----:B0-----:R-:W-:Y:S01]  /*8a6d0*/  HMMA.16816.F32 R8, R4, R30, R48 ;  /* 0x0000001e0408723c */ /* 0x001fe20000001830 */
[----:B------:R-:W-:-:S02]  /*8a6e0*/  IMAD R13, R14, 0x100, R13 ;  /* 0x000001000e0d7824 */ /* 0x000fc400078e020d */
[----:B--2---:R-:W-:-:S03]  /*8a6f0*/  IMAD R14, R38, 0x100, R35 ;  /* 0x00000100260e7824 */ /* 0x004fc600078e0223 */
[----:B------:R-:W-:Y:S04]  /*8a700*/  STL [R1+0x6834], R13 ;  /* 0x0068340d01007387 */ /* 0x000fe80000100800 */
[----:B------:R-:W2:Y:S09]  /*8a710*/  LDL.LU R35, [R1+0x3314] ;  /* 0x0033140001237983 */ /* 0x000eb20000300800 */
[----:B------:R0:W-:Y:S04]  /*8a720*/  STL.64 [R1+0x26b0], R8 ;  /* 0x0026b00801007387 */ /* 0x0001e80000100a00 */
[----:B------:R1:W-:Y:S04]  /*8a730*/  STL.64 [R1+0x26b8], R10 ;  /* 0x0026b80a01007387 */ /* 0x0003e80000100a00 */
[----:B------:R-:W2:Y:S04]  /*8a740*/  LDL.LU R38, [R1+0x3310] ;  /* 0x0033100001267983 */ /* 0x000ea80000300800 */
[----:B------:R-:W2:Y:S04]  /*8a750*/  LDL.LU R40, [R1+0x590] ;  /* 0x0005900001287983 */ /* 0x000ea80000300800 */
[----:B------:R-:W2:Y:S04]  /*8a760*/  LDL.LU R41, [R1+0x594] ;  /* 0x0005940001297983 */ /* 0x000ea80000300800 */
[----:B------:R-:W2:Y:S04]  /*8a770*/  LDL.LU R42, [R1+0x598] ;  /* 0x00059800012a7983 */ /* 0x000ea80000300800 */
[----:B------:R-:W2:Y:S01]  /*8a780*/  LDL.LU R43, [R1+0x59c] ;  /* 0x00059c00012b7983 */ /* 0x000ea20000300800 */
[----:B---3--:R-:W-:-:S02]  /*8a790*/  IMAD R16, R19, 0x100, R16 ;  /* 0x0000010013107824 */ /* 0x008fc400078e0210 */
[----:B------:R-:W-:Y:S01]  /*8a7a0*/  IMAD R17, R17, 0x100, R56 ;  /* 0x0000010011117824 */ /* 0x000fe200078e0238 */
[----:B------:R-:W-:Y:S01]  /*8a7b0*/  STL [R1+0x664c], R14 ;  /* 0x00664c0e01007387 */ /* 0x000fe20000100800 */
[----:B----4-:R-:W-:Y:S02]  /*8a7c0*/  IMAD R19, R23, 0x100, R22 ;  /* 0x0000010017137824 */ /* 0x010fe400078e0216 */
[----:B------:R-:W-:Y:S02]  /*8a7d0*/  IMAD R23, R27, 0x100, R26 ;  /* 0x000001001b177824 */ /* 0x000fe400078e021a */
[----:B------:R-:W-:Y:S01]  /*8a7e0*/  IMAD R27, R33, 0x100, R32 ;  /* 0x00000100211b7824 */ /* 0x000fe200078e0220 */
[----:B------:R-:W-:Y:S04]  /*8a7f0*/  STL.64 [R1+0x6618], R18 ;  /* 0x0066181201007387 */ /* 0x000fe80000100a00 */
[----:B------:R2:W-:Y:S04]  /*8a800*/  STL.64 [R1+0x6610], R16 ;  /* 0x0066101001007387 */ /* 0x0005e80000100a00 */
[----:B------:R-:W-:Y:S04]  /*8a810*/  STL [R1+0x6650], R27 ;  /* 0x0066501b01007387 */ /* 0x000fe80000100800 */
[----:B------:R-:W3:Y:S04]  /*8a820*/  LDL.LU R2, [R1+0x331c] ;  /* 0x00331c0001027983 */ /* 0x000ee80000300800 */
[----:B------:R-:W3:Y:S04]  /*8a830*/  LDL.LU R22, [R1+0x3318] ;  /* 0x0033180001167983 */ /* 0x000ee80000300800 */
[----:B0-----:R-:W4:Y:S04]  /*8a840*/  LDL.LU R8, [R1+0x560] ;  /* 0x0005600001087983 */ /* 0x001f280000300800 */
        /* <DEDUP_REMOVED lines=8> */
[----:B------:R-:W4:Y:S01]  /*8a8d0*/  LDL.LU R32, [R1+0x3330] ;  /* 0x0033300001207983 */ /* 0x000f220000300800 */
[----:B------:R-:W-:-:S03]  /*8a8e0*/  IMAD R30, R39, 0x100, R36 ;  /* 0x00000100271e7824 */ /* 0x000fc600078e0224 */
[----:B------:R-:W4:Y:S04]  /*8a8f0*/  LDL.LU R0, [R1+0x333c] ;  /* 0x00333c0001007983 */ /* 0x000f280000300800 */
[----:B------:R-:W4:Y:S04]  /*8a900*/  LDL.LU R36, [R1+0x3338] ;  /* 0x0033380001247983 */ /* 0x000f280000300800 */
[----:B------:R-:W4:Y:S04]  /*8a910*/  LDL.LU R51, [R1+0x3344] ;  /* 0x0033440001337983 */ /* 0x000f280000300800 */
[----:B------:R-:W4:Y:S04]  /*8a920*/  LDL.LU R39, [R1+0x3340] ;  /* 0x0033400001277983 */ /* 0x000f280000300800 */
[----:B------:R-:W4:Y:S01]  /*8a930*/  LDL.LU R49, [R1+0x334c] ;  /* 0x00334c0001317983 */ /* 0x000f220000300800 */
[----:B------:R-:W-:-:S03]  /*8a940*/  IMAD R20, R20, 0x100, R57 ;  /* 0x0000010014147824 */ /* 0x000fc600078e0239 */
[----:B------:R-:W4:Y:S04]  /*8a950*/  LDL.LU R48, [R1+0x3348] ;  /* 0x0033480001307983 */ /* 0x000f280000300800 */
[----:B------:R-:W4:Y:S04]  /*8a960*/  LDL.64 R56, [R1+0x5d0] ;  /* 0x0005d00001387983 */ /* 0x000f280000100a00 */
[----:B------:R-:W-:Y:S01]  /*8a970*/  STL [R1+0x6654], R30 ;  /* 0x0066541e01007387 */ /* 0x000fe20000100800 */
[----:B--2---:R-:W-:Y:S01]  /*8a980*/  HMMA.16816.F32 R16, R4, R58, R40 ;  /* 0x0000003a0410723c */ /* 0x004fe20000001828 */
[----:B------:R-:W-:-:S05]  /*8a990*/  IMAD R33, R38, 0x100, R35 ;  /* 0x0000010026217824 */ /* 0x000fca00078e0223 */
[----:B------:R-:W-:Y:S04]  /*8a9a0*/  STL [R1+0x6658], R33 ;  /* 0x0066582101007387 */ /* 0x000fe80000100800 */
[----:B------:R-:W2:Y:S04]  /*8a9b0*/  LDL.LU R50, [R1+0x3354] ;  /* 0x0033540001327983 */ /* 0x000ea80000300800 */
[----:B------:R-:W2:Y:S05]  /*8a9c0*/  LDL.LU R31, [R1+0x3350] ;  /* 0x00335000011f7983 */ /* 0x000eaa0000300800 */
[----:B------:R-:W-:Y:S04]  /*8a9d0*/  STL.64 [R1+0x26a0], R16 ;  /* 0x0026a01001007387 */ /* 0x000fe80000100a00 */
[----:B------:R-:W-:Y:S04]  /*8a9e0*/  STL.64 [R1+0x26a8], R18 ;  /* 0x0026a81201007387 */ /* 0x000fe80000100a00 */
        /* <DEDUP_REMOVED lines=8> */
[----:B---3--:R-:W-:-:S02]  /*8aa70*/  IMAD R22, R22, 0x100, R2 ;  /* 0x0000010016167824 */ /* 0x008fc400078e0202 */
[----:B----4-:R-:W-:Y:S01]  /*8aa80*/  IMAD R26, R26, 0x100, R61 ;  /* 0x000001001a1a7824 */ /* 0x010fe200078e023d */
[----:B------:R-:W3:Y:S01]  /*8aa90*/  LDL.LU R58, [R1+0x337c] ;  /* 0x00337c00013a7983 */ /* 0x000ee20000300800 */
[----:B------:R-:W-:-:S03]  /*8aaa0*/  IMAD R29, R29, 0x100, R60 ;  /* 0x000001001d1d7824 */ /* 0x000fc600078e023c */
[----:B------:R-:W3:Y:S01]  /*8aab0*/  LDL.LU R59, [R1+0x3378] ;  /* 0x00337800013b7983 */ /* 0x000ee20000300800 */
[----:B------:R-:W-:Y:S01]  /*8aac0*/  HMMA.16816.F32 R8, R4, R56, R8 ;  /* 0x000000380408723c */ /* 0x000fe20000001808 */
[----:B------:R-:W-:Y:S02]  /*8aad0*/  IMAD R32, R32, 0x100, R12 ;  /* 0x0000010020207824 */ /* 0x000fe400078e020c */
[----:B------:R-:W-:Y:S01]  /*8aae0*/  STL.64 [R1+0x6628], R22 ;  /* 0x0066281601007387 */ /* 0x000fe20000100a00 */
[----:B------:R-:W-:-:S03]  /*8aaf0*/  IMAD R36, R36, 0x100, R0 ;  /* 0x0000010024247824 */ /* 0x000fc600078e0200 */
[----:B------:R-:W-:Y:S01]  /*8ab00*/  STL.64 [R1+0x6620], R20 ;  /* 0x0066201401007387 */ /* 0x000fe20000100a00 */
[----:B------:R-:W-:-:S03]  /*8ab10*/  IMAD R39, R39, 0x100, R51 ;  /* 0x0000010027277824 */ /* 0x000fc600078e0233 */
[----:B------:R-:W-:Y:S04]  /*8ab20*/  STL [R1+0x665c], R26 ;  /* 0x00665c1a01007387 */ /* 0x000fe80000100800 */
[----:B------:R-:W-:Y:S01]  /*8ab30*/  STL [R1+0x672c], R29 ;  /* 0x00672c1d01007387 */ /* 0x000fe20000100800 */
[----:B------:R-:W-:-:S03]  /*8ab40*/  IMAD R48, R48, 0x100, R49 ;  /* 0x0000010030307824 */ /* 0x000fc600078e0231 */
[----:B------:R-:W-:Y:S04]  /*8ab50*/  STL [R1+0x6680], R32 ;  /* 0x0066802001007387 */ /* 0x000fe80000100800 */
[----:B------:R-:W-:Y:S04]  /*8ab60*/  STL [R1+0x6684], R36 ;  /* 0x0066842401007387 */ /* 0x000fe80000100800 */
[----:B------:R0:W-:Y:S01]  /*8ab70*/  STL [R1+0x6688], R39 ;  /* 0x0066882701007387 */ /* 0x0001e20000100800 */
[----:B------:R-:W-:-:S03]  /*8ab80*/  IMAD.MOV.U32 R43, RZ, RZ, R56 ;  /* 0x000000ffff2b7224 */ /* 0x000fc600078e0038 */
[----:B------:R-:W-:Y:S04]  /*8ab90*/  STL [R1+0x668c], R48 ;  /* 0x00668c3001007387 */ /* 0x000fe80000100800 */
[----:B------:R-:W-:Y:S01]  /*8aba0*/  STL.64 [R1+0x2690], R8 ;  /* 0x0026900801007387 */ /* 0x000fe20000100a00 */
[----:B0-----:R-:W-:-:S03]  /*8abb0*/  IMAD.MOV.U32 R39, RZ, RZ, R57 ;  /* 0x000000ffff277224 */ /* 0x001fc600078e0039 */
[----:B------:R-:W-:Y:S04]  /*8abc0*/  STL.64 [R1+0x2698], R10 ;  /* 0x0026980a01007387 */ /* 0x000fe80000100a00 */
[----:B------:R-:W-:Y:S04]  /*8abd0*/  STL [R1+0x6944], R43 ;  /* 0x0069442b01007387 */ /* 0x000fe80000100800 */
[----:B------:R-:W-:Y:S01]  /*8abe0*/  STL [R1+0x68f8], R39 ;  /* 0x0068f82701007387 */ /* 0x000fe20000100800 */
[----:B--2---:R-:W-:-:S05]  /*8abf0*/  IMAD R31, R31, 0x100, R50 ;  /* 0x000001001f1f7824 */ /* 0x004fca00078e0232 */
[----:B------:R-:W-:Y:S01]  /*8ac00*/  STL [R1+0x6730], R31 ;  /* 0x0067301f01007387 */ /* 0x000fe20000100800 */
[----:B------:R-:W-:Y:S02]  /*8ac10*/  IMAD R35, R35, 0x100, R40 ;  /* 0x0000010023237824 */ /* 0x000fe400078e0228 */
[----:B------:R-:W-:Y:S02]  /*8ac20*/  IMAD R38, R38, 0x100, R41 ;  /* 0x0000010026267824 */ /* 0x000fe400078e0229 */
[----:B------:R-:W-:Y:S02]  /*8ac30*/  IMAD R45, R45, 0x100, R37 ;  /* 0x000001002d2d7824 */ /* 0x000fe400078e0225 */
[----:B------:R-:W-:Y:S01]  /*8ac40*/  IMAD R53, R53, 0x100, R34 ;  /* 0x0000010035357824 */ /* 0x000fe200078e0222 */
[----:B------:R-:W-:Y:S04]  /*8ac50*/  STL [R1+0x6690], R35 ;  /* 0x0066902301007387 */ /* 0x000fe80000100800 */
[----:B------:R-:W-:Y:S04]  /*8ac60*/  STL [R1+0x6694], R38 ;  /* 0x0066942601007387 */ /* 0x000fe80000100800 */
[----:B------:R-:W-:Y:S04]  /*8ac70*/  STL [R1+0x6698], R45 ;  /* 0x0066982d01007387 */ /* 0x000fe80000100800 */
[----:B------:R-:W-:Y:S04]  /*8ac80*/  STL [R1+0x669c], R53 ;  /* 0x00669c3501007387 */ /* 0x000fe80000100800 */
[----:B------:R-:W2:Y:S04]  /*8ac90*/  LDL.LU R20, [R1+0x500] ;  /* 0x0005000001147983 */ /* 0x000ea80000300800 */
[----:B------:R-:W2:Y:S04]  /*8aca0*/  LDL.LU R21, [R1+0x504] ;  /* 0x0005040001157983 */ /* 0x000ea80000300800 */
[----:B------:R-:W4:Y:S04]  /*8acb0*/  LDL.LU R22, [R1+0x508] ;  /* 0x0005080001167983 */ /* 0x000f280000300800 */
[----:B------:R-:W4:Y:S01]  /*8acc0*/  LDL.LU R23, [R1+0x50c] ;  /* 0x00050c0001177983 */ /* 0x000f220000300800 */
[----:B------:R-:W-:-:S02]  /*8acd0*/  IMAD.MOV.U32 R19, RZ, RZ, R44 ;  /* 0x000000ffff137224 */ /* 0x000fc400078e002c */
[----:B------:R-:W-:Y:S02]  /*8ace0*/  IMAD.MOV.U32 R18, RZ, RZ, R52 ;  /* 0x000000ffff127224 */ /* 0x000fe400078e0034 */
[----:B---3--:R-:W-:Y:S01]  /*8acf0*/  IMAD R59, R59, 0x100, R58 ;  /* 0x000001003b3b7824 */ /* 0x008fe200078e023a */
[----:B----4-:R-:W-:Y:S04]  /*8ad00*/  STL.64 [R1+0x6970], R22 ;  /* 0x0069701601007387 */ /* 0x010fe80000100a00 */
[----:B--2---:R0:W-:Y:S04]  /*8ad10*/  STL.64 [R1+0x6968], R20 ;  /* 0x0069681401007387 */ /* 0x0041e80000100a00 */
[----:B0-----:R-:W2:Y:S04]  /*8ad20*/  LDL.LU R20, [R1+0x530] ;  /* 0x0005300001147983 */ /* 0x001ea80000300800 */
[----:B------:R-:W2:Y:S04]  /*8ad30*/  LDL.LU R21, [R1+0x534] ;  /* 0x0005340001157983 */ /* 0x000ea80000300800 */
[----:B------:R-:W2:Y:S04]  /*8ad40*/  LDL.LU R22, [R1+0x538] ;  /* 0x0005380001167983 */ /* 0x000ea80000300800 */
[----:B------:R-:W2:Y:S04]  /*8ad50*/  LDL.LU R23, [R1+0x53c] ;  /* 0x00053c0001177983 */ /* 0x000ea80000300800 */
[----:B------:R-:W3:Y:S04]  /*8ad60*/  LDL.LU R56, [R1+0x3384] ;  /* 0x0033840001387983 */ /* 0x000ee80000300800 */
        /* <DEDUP_REMOVED lines=33> */
[----:B------:R-:W-:Y:S01]  /*8af80*/  STL [R1+0x66a0], R59 ;  /* 0x0066a03b01007387 */ /* 0x000fe20000100800 */
[----:B--2---:R-:W-:Y:S01]  /*8af90*/  HMMA.16816.F32 R20, R4, R54, R20 ;  /* 0x000000360414723c */ /* 0x004fe20000001814 */
[----:B---3--:R-:W-:-:S02]  /*8afa0*/  IMAD R26, R57, 0x100, R56 ;  /* 0x00000100391a7824 */ /* 0x008fc400078e0238 */
[----:B------:R-:W-:Y:S02]  /*8afb0*/  IMAD.MOV.U32 R56, RZ, RZ, R47 ;  /* 0x000000ffff387224 */ /* 0x000fe400078e002f */
[----:B------:R-:W-:Y:S01]  /*8afc0*/  IMAD.MOV.U32 R57, RZ, RZ, R46 ;  /* 0x000000ffff397224 */ /* 0x000fe200078e002e */
[----:B------:R-:W2:Y:S04]  /*8afd0*/  LDL.LU R47, [R1+0x697c] ;  /* 0x00697c00012f7983 */ /* 0x000ea80000300800 */
[----:B------:R-:W-:Y:S04]  /*8afe0*/  STL [R1+0x20], R26 ;  /* 0x0000201a01007387 */ /* 0x000fe80000100800 */
[----:B------:R-:W-:Y:S04]  /*8aff0*/  STL [R1+0x6948], R56 ;  /* 0x0069483801007387 */ /* 0x000fe80000100800 */
[----:B------:R-:W2:Y:S04]  /*8b000*/  LDL.LU R46, [R1+0x6978] ;  /* 0x00697800012e7983 */ /* 0x000ea80000300800 */
[----:B------:R-:W-:Y:S04]  /*8b010*/  STL [R1+0x694c], R57 ;  /* 0x00694c3901007387 */ /* 0x000fe80000100800 */
[----:B------:R-:W-:Y:S04]  /*8b020*/  STL.64 [R1+0x2670], R20 ;  /* 0x0026701401007387 */ /* 0x000fe80000100a00 */
[----:B------:R0:W-:Y:S01]  /*8b030*/  STL.64 [R1+0x2678], R22 ;  /* 0x0026781601007387 */ /* 0x0001e20000100a00 */
[----:B----4-:R-:W-:-:S03]  /*8b040*/  IMAD R44, R44, 0x100, R33 ;  /* 0x000001002c2c7824 */ /* 0x010fc600078e0221 */
[----:B0-----:R-:W3:Y:S04]  /*8b050*/  LDL.LU.64 R22, [R1+0x6970] ;  /* 0x0069700001167983 */ /* 0x001ee80000300a00 */
[----:B------:R-:W3:Y:S04]  /*8b060*/  LDL.LU.64 R20, [R1+0x6968] ;  /* 0x0069680001147983 */ /* 0x000ee80000300a00 */
[----:B------:R-:W-:Y:S04]  /*8b070*/  STL [R1+0x68ac], R54 ;  /* 0x0068ac3601007387 */ /* 0x000fe80000100800 */
[----:B------:R-:W-:Y:S04]  /*8b080*/  STL [R1+0x68a8], R55 ;  /* 0x0068a83701007387 */ /* 0x000fe80000100800 */
[----:B------:R0:W-:Y:S04]  /*8b090*/  STL [R1+0x66a4], R44 ;  /* 0x0066a42c01007387 */ /* 0x0001e80000100800 */
[----:B------:R-:W4:Y:S04]  /*8b0a0*/  LDL R45, [R1+0x55c] ;  /* 0x00055c00012d7983 */ /* 0x000f280000100800 */
[----:B0-----:R-:W4:Y:S01]  /*8b0b0*/  LDL R44, [R1+0x558] ;  /* 0x00055800012c7983 */ /* 0x001f220000100800 */
[----:B------:R-:W-:-:S02]  /*8b0c0*/  IMAD R52, R52, 0x100, R30 ;  /* 0x0000010034347824 */ /* 0x000fc400078e021e */
[----:B------:R-:W-:Y:S02]  /*8b0d0*/  IMAD R58, R58, 0x100, R27 ;  /* 0x000001003a3a7824 */ /* 0x000fe400078e021b */
[----:B------:R-:W-:Y:S02]  /*8b0e0*/  IMAD R16, R17, 0x100, R16 ;  /* 0x0000010011107824 */ /* 0x000fe400078e0210 */
[----:B------:R-:W-:Y:S02]  /*8b0f0*/  IMAD R14, R13, 0x100, R14 ;  /* 0x000001000d0e7824 */ /* 0x000fe400078e020e */
[----:B------:R-:W-:Y:S02]  /*8b100*/  IMAD R13, R24, 0x100, R3 ;  /* 0x00000100180d7824 */ /* 0x000fe400078e0203 */
[----:B------:R-:W-:Y:S02]  /*8b110*/  IMAD R3, R28, 0x100, R42 ;  /* 0x000001001c037824 */ /* 0x000fe400078e022a */
[----:B------:R-:W-:Y:S01]  /*8b120*/  IMAD R0, R51, 0x100, R0 ;  /* 0x0000010033007824 */ /* 0x000fe200078e0200 */
[----:B--2---:R-:W-:Y:S04]  /*8b130*/  STL.64 [R1+0x6700], R46 ;  /* 0x0067002e01007387 */ /* 0x004fe80000100a00 */
[----:B------:R-:W-:Y:S04]  /*8b140*/  STL [R1+0x66a8], R52 ;  /* 0x0066a83401007387 */ /* 0x000fe80000100800 */
[----:B------:R-:W-:Y:S04]  /*8b150*/  STL [R1+0x66ac], R58 ;  /* 0x0066ac3a01007387 */ /* 0x000fe80000100800 */
[----:B------:R3:W-:Y:S04]  /*8b160*/  STL [R1+0x14], R16 ;  /* 0x0000141001007387 */ /* 0x0007e80000100800 */
[----:B------:R-:W-:Y:S04]  /*8b170*/  STL [R1+0x30], R14 ;  /* 0x0000300e01007387 */ /* 0x000fe80000100800 */
[----:B------:R0:W-:Y:S04]  /*8b180*/  STL [R1+0x44], R13 ;  /* 0x0000440d01007387 */ /* 0x0001e80000100800 */
[----:B------:R1:W-:Y:S01]  /*8b190*/  STL [R1+0x5c], R3 ;  /* 0x00005c0301007387 */ /* 0x0003e20000100800 */
[----:B---3--:R-:W-:Y:S01]  /*8b1a0*/  HMMA.16816.F32 R16, R4, R18, R20 ;  /* 0x000000120410723c */ /* 0x008fe20000001814 */
[----:B0-----:R-:W-:-:S02]  /*8b1b0*/  IMAD R13, R15, 0x100, R25 ;  /* 0x000001000f0d7824 */ /* 0x001fc400078e0219 */
[----:B-1----:R-:W-:Y:S02]  /*8b1c0*/  IMAD R3, R61, 0x100, R2 ;  /* 0x000001003d037824 */ /* 0x002fe400078e0202 */
[----:B------:R-:W-:-:S03]  /*8b1d0*/  IMAD R2, R12, 0x100, R60 ;  /* 0x000001000c027824 */ /* 0x000fc600078e023c */
[----:B----4-:R-:W-:Y:S11]  /*8b1e0*/  HMMA.16816.F32 R8, R4, R44, R8 ;  /* 0x0000002c0408723c */ /* 0x010ff60000001808 */
[----:B------:R-:W-:Y:S04]  /*8b1f0*/  STL.64 [R1+0x2660], R16 ;  /* 0x0026601001007387 */ /* 0x000fe80000100a00 */
[----:B------:R-:W-:Y:S04]  /*8b200*/  STL.64 [R1+0x2668], R18 ;  /* 0x0026681201007387 */ /* 0x000fe80000100a00 */
[----:B------:R-:W-:Y:S04]  /*8b210*/  STL [R1+0x10], R13 ;  /* 0x0000100d01007387 */ /* 0x000fe80000100800 */
[----:B------:R0:W-:Y:S04]  /*8b220*/  STL [R1+0x2c], R3 ;  /* 0x00002c0301007387 */ /* 0x0001e80000100800 */
[----:B------:R1:W-:Y:S04]  /*8b230*/  STL [R1+0x40], R2 ;  /* 0x0000400201007387 */ /* 0x0003e80000100800 */
[----:B------:R2:W-:Y:S01]  /*8b240*/  STL [R1+0x58], R0 ;  /* 0x0000580001007387 */ /* 0x0005e20000100800 */
[----:B0-----:R-:W-:-:S02]  /*8b250*/  IMAD R3, R50, 0x100, R49 ;  /* 0x0000010032037824 */ /* 0x001fc400078e0231 */
[----:B-1----:R-:W-:Y:S02]  /*8b260*/  IMAD R2, R41, 0x100, R40 ;  /* 0x0000010029027824 */ /* 0x002fe400078e0228 */
[----:B--2---:R-:W-:Y:S01]  /*8b270*/  IMAD R0, R34, 0x100, R37 ;  /* 0x0000010022007824 */ /* 0x004fe200078e0225 */
[----:B------:R-:W-:Y:S04]  /*8b280*/  STL [R1+0x70], R3 ;  /* 0x0000700301007387 */ /* 0x000fe80000100800 */
[----:B------:R-:W-:Y:S04]  /*8b290*/  STL [R1+0x78], R2 ;  /* 0x0000780201007387 */ /* 0x000fe80000100800 */
[----:B------:R-:W-:Y:S04]  /*8b2a0*/  STL [R1+0x695c], R4 ;  /* 0x00695c0401007387 */ /* 0x000fe80000100800 */
[----:B------:R-:W-:Y:S04]  /*8b2b0*/  STL [R1+0x80], R0 ;  /* 0x0000800001007387 */ /* 0x000fe80000100800 */
[----:B------:R-:W-:Y:S04]  /*8b2c0*/  STL [R1+0x6958], R5 ;  /* 0x0069580501007387 */ /* 0x000fe80000100800 */
[----:B------:R-:W-:Y:S04]  /*8b2d0*/  STL.64 [R1+0x2650], R8 ;  /* 0x0026500801007387 */ /* 0x000fe80000100a00 */
[----:B------:R0:W-:Y:S04]  /*8b2e0*/  STL.64 [R1+0x2658], R10 ;  /* 0x0026580a01007387 */ /* 0x0001e80000100a00 */
[----:B------:R-:W-:Y:S04]  /*8b2f0*/  STL [R1+0x6954], R6 ;  /* 0x0069540601007387 */ /* 0x000fe80000100800 */
[----:B------:R-:W-:Y:S04]  /*8b300*/  STL [R1+0x6950], R7 ;  /* 0x0069500701007387 */ /* 0x000fe80000100800 */
[----:B0-----:R-:W2:Y:S04]  /*8b310*/  LDL R10, [R1+0x510] ;  /* 0x00051000010a7983 */ /* 0x001ea80000100800 */
[----:B--2---:R0:W-:Y:S04]  /*8b320*/  STL [R1+0x6960], R10 ;  /* 0x0069600a01007387 */ /* 0x0041e80000100800 */
[----:B------:R-:W2:Y:S04]  /*8b330*/  LDL R11, [R1+0x514] ;  /* 0x00051400010b7983 */ /* 0x000ea80000100800 */
[----:B------:R-:W2:Y:S04]  /*8b340*/  LDL.LU R12, [R1+0x460] ;  /* 0x00046000010c7983 */ /* 0x000ea80000300800 */
[----:B------:R-:W2:Y:S04]  /*8b350*/  LDL.LU R13, [R1+0x464] ;  /* 0x00046400010d7983 */ /* 0x000ea80000300800 */
[----:B------:R-:W2:Y:S04]  /*8b360*/  LDL.LU R14, [R1+0x468] ;  /* 0x00046800010e7983 */ /* 0x000ea80000300800 */
[----:B------:R-:W2:Y:S04]  /*8b370*/  LDL.LU R15, [R1+0x46c] ;  /* 0x00046c00010f7983 */ /* 0x000ea80000300800 */
[----:B------:R-:W3:Y:S04]  /*8b380*/  LDL R22, [R1+0x528] ;  /* 0x0005280001167983 */ /* 0x000ee80000100800 */
[----:B------:R-:W3:Y:S04]  /*8b390*/  LDL R23, [R1+0x52c] ;  /* 0x00052c0001177983 */ /* 0x000ee80000100800 */
[----:B------:R-:W3:Y:S04]  /*8b3a0*/  LDL.LU R52, [R1+0x470] ;  /* 0x0004700001347983 */ /* 0x000ee80000300800 */
[----:B------:R-:W3:Y:S04]  /*8b3b0*/  LDL.LU R53, [R1+0x474] ;  /* 0x0004740001357983 */ /* 0x000ee80000300800 */
[----:B------:R-:W3:Y:S04]  /*8b3c0*/  LDL.LU R54, [R1+0x478] ;  /* 0x0004780001367983 */ /* 0x000ee80000300800 */
[----:B------:R-:W3:Y:S04]  /*8b3d0*/  LDL.LU R55, [R1+0x47c] ;  /* 0x00047c0001377983 */ /* 0x000ee80000300800 */
[----:B0-----:R-:W4:Y:S04]  /*8b3e0*/  LDL.LU R10, [R1+0x33fc] ;  /* 0x0033fc00010a7983 */ /* 0x001f280000300800 */
[----:B------:R-:W4:Y:S04]  /*8b3f0*/  LDL.LU R4, [R1+0x33f8] ;  /* 0x0033f80001047983 */ /* 0x000f280000300800 */
        /* <DEDUP_REMOVED lines=44> */
[----:B------:R0:W-:Y:S04]  /*8b6c0*/  STL [R1+0x68b0], R44 ;  /* 0x0068b02c01007387 */ /* 0x0001e80000100800 */
[----:B------:R1:W-:Y:S04]  /*8b6d0*/  STL [R1+0x6888], R45 ;  /* 0x0068882d01007387 */ /* 0x0003e80000100800 */
[----:B0-----:R-:W3:Y:S04]  /*8b6e0*/  LDL.LU R44, [R1+0x4a0] ;  /* 0x0004a000012c7983 */ /* 0x001ee80000300800 */
[----:B-1----:R-:W3:Y:S04]  /*8b6f0*/  LDL.LU R45, [R1+0x4a4] ;  /* 0x0004a400012d7983 */ /* 0x002ee80000300800 */
[----:B------:R-:W3:Y:S04]  /*8b700*/  LDL.LU R46, [R1+0x4a8] ;  /* 0x0004a800012e7983 */ /* 0x000ee80000300800 */
[----:B------:R-:W3:Y:S01]  /*8b710*/  LDL.LU R47, [R1+0x4ac] ;  /* 0x0004ac00012f7983 */ /* 0x000ee20000300800 */
[----:B----4-:R-:W-:-:S02]  /*8b720*/  IMAD R4, R4, 0x100, R10 ;  /* 0x0000010004047824 */ /* 0x010fc400078e020a */
[----:B--2---:R-:W-:Y:S01]  /*8b730*/  IMAD R6, R6, 0x100, R5 ;  /* 0x0000010006067824 */ /* 0x004fe200078e0205 */
[----:B------:R-:W2:Y:S04]  /*8b740*/  LDL.LU R10, [R1+0x6960] ;  /* 0x00696000010a7983 */ /* 0x000ea80000300800 */
[----:B------:R0:W-:Y:S01]  /*8b750*/  STL [R1+0x54], R4 ;  /* 0x0000540401007387 */ /* 0x0001e20000100800 */
[----:B---3--:R-:W-:Y:S02]  /*8b760*/  IMAD R33, R33, 0x100, R32 ;  /* 0x0000010021217824 */ /* 0x008fe400078e0220 */
[----:B------:R-:W-:Y:S01]  /*8b770*/  IMAD R57, R57, 0x100, R7 ;  /* 0x0000010039397824 */ /* 0x000fe200078e0207 */
[----:B0-----:R-:W3:Y:S04]  /*8b780*/  LDL.LU R4, [R1+0x695c] ;  /* 0x00695c0001047983 */ /* 0x001ee80000300800 */
[----:B------:R-:W3:Y:S04]  /*8b790*/  LDL.LU R5, [R1+0x6958] ;  /* 0x0069580001057983 */ /* 0x000ee80000300800 */
[----:B------:R0:W-:Y:S01]  /*8b7a0*/  STL [R1+0x64], R6 ;  /* 0x0000640601007387 */ /* 0x0001e20000100800 */
[----:B------:R-:W-:-:S03]  /*8b7b0*/  IMAD R43, R43, 0x100, R56 ;  /* 0x000001002b2b7824 */ /* 0x000fc600078e0238 */
[----:B0-----:R-:W3:Y:S04]  /*8b7c0*/  LDL.LU R6, [R1+0x6954] ;  /* 0x0069540001067983 */ /* 0x001ee80000300800 */
[----:B------:R-:W4:Y:S04]  /*8b7d0*/  LDL R32, [R1+0x4f8] ;  /* 0x0004f80001207983 */ /* 0x000f280000100800 */
[----:B------:R0:W-:Y:S04]  /*8b7e0*/  STL [R1+0x74], R33 ;  /* 0x0000742101007387 */ /* 0x0001e80000100800 */
[----:B0-----:R-:W4:Y:S04]  /*8b7f0*/  LDL R33, [R1+0x4fc] ;  /* 0x0004fc0001217983 */ /* 0x001f280000100800 */
[----:B------:R-:W3:Y:S04]  /*8b800*/  LDL.LU R7, [R1+0x6950] ;  /* 0x0069500001077983 */ /* 0x000ee80000300800 */
[----:B------:R0:W-:Y:S04]  /*8b810*/  STL [R1+0x84], R57 ;  /* 0x0000843901007387 */ /* 0x0001e80000100800 */
[----:B0-----:R-:W3:Y:S04]  /*8b820*/  LDL.LU R57, [R1+0x694c] ;  /* 0x00694c0001397983 */ /* 0x001ee80000300800 */
[----:B------:R-:W3:Y:S01]  /*8b830*/  LDL.LU R56, [R1+0x6948] ;  /* 0x0069480001387983 */ /* 0x000ee20000300800 */
[----:B------:R-:W-:-:S03]  /*8b840*/  IMAD R51, R51, 0x100, R42 ;  /* 0x0000010033337824 */ /* 0x000fc600078e022a */
[----:B------:R0:W-:Y:S01]  /*8b850*/  STL [R1+0xa4], R43 ;  /* 0x0000a42b01007387 */ /* 0x0001e20000100800 */
[----:B------:R-:W-:Y:S02]  /*8b860*/  IMAD R58, R58, 0x100, R0 ;  /* 0x000001003a3a7824 */ /* 0x000fe400078e0200 */
[----:B------:R-:W-:Y:S01]  /*8b870*/  IMAD R38, R38, 0x100, R59 ;  /* 0x0000010026267824 */ /* 0x000fe200078e023b */
[----:B0-----:R-:W2:Y:S04]  /*8b880*/  LDL.LU R43, [R1+0x6944] ;  /* 0x00694400012b7983 */ /* 0x001ea80000300800 */
[----:B------:R-:W2:Y:S04]  /*8b890*/  LDL.LU R42, [R1+0x6940] ;  /* 0x00694000012a7983 */ /* 0x000ea80000300800 */
[----:B------:R0:W-:Y:S01]  /*8b8a0*/  STL [R1+0xb4], R51 ;  /* 0x0000b43301007387 */ /* 0x0001e20000100800 */
[----:B------:R-:W-:-:S02]  /*8b8b0*/  IMAD R35, R31, 0x100, R35 ;  /* 0x000001001f237824 */ /* 0x000fc400078e0223 */
[----:B------:R-:W-:Y:S01]  /*8b8c0*/  IMAD R31, R41, 0x100, R40 ;  /* 0x00000100291f7824 */ /* 0x000fe200078e0228 */
[----:B0-----:R-:W2:Y:S04]  /*8b8d0*/  LDL.LU R51, [R1+0x693c] ;  /* 0x00693c0001337983 */ /* 0x001ea80000300800 */
[----:B------:R-:W2:Y:S01]  /*8b8e0*/  LDL.LU R0, [R1+0x6938] ;  /* 0x0069380001007983 */ /* 0x000ea20000300800 */
[----:B------:R-:W-:Y:S02]  /*8b8f0*/  IMAD R29, R29, 0x100, R36 ;  /* 0x000001001d1d7824 */ /* 0x000fe400078e0224 */
[----:B------:R-:W-:Y:S02]  /*8b900*/  IMAD R20, R20, 0x100, R26 ;  /* 0x0000010014147824 */ /* 0x000fe400078e021a */
[----:B------:R-:W-:-:S02]  /*8b910*/  IMAD R21, R30, 0x100, R21 ;  /* 0x000001001e157824 */ /* 0x000fc400078e0215 */
[----:B------:R-:W-:Y:S01]  /*8b920*/  IMAD R17, R18, 0x100, R17 ;  /* 0x0000010012117824 */ /* 0x000fe200078e0211 */
[----:B---3--:R-:W-:Y:S01]  /*8b930*/  HMMA.16816.F32 R44, R4, R56, R44 ;  /* 0x00000038042c723c */ /* 0x008fe2000000182c */
[----:B------:R-:W-:Y:S04]  /*8b940*/  STL.64 [R1+0x6890], R56 ;  /* 0x0068903801007387 */ /* 0x000fe80000100a00 */
[----:B------:R-:W-:-:S14]  /*8b950*/  STL [R1+0xc0], R58 ;  /* 0x0000c03a01007387 */ /* 0x000fdc0000100800 */
[----:B------:R-:W-:Y:S04]  /*8b960*/  STL.64 [R1+0x2640], R44 ;  /* 0x0026402c01007387 */ /* 0x000fe80000100a00 */
[----:B------:R0:W-:Y:S04]  /*8b970*/  STL.64 [R1+0x2648], R46 ;  /* 0x0026482e01007387 */ /* 0x0001e80000100a00 */
[----:B------:R-:W-:Y:S04]  /*8b980*/  STL [R1+0x7c], R38 ;  /* 0x00007c2601007387 */ /* 0x000fe80000100800 */
[----:B------:R-:W3:Y:S04]  /*8b990*/  LDL R40, [R1+0x4e0] ;  /* 0x0004e00001287983 */ /* 0x000ee80000100800 */
[----:B------:R-:W-:Y:S04]  /*8b9a0*/  STL [R1+0xa0], R35 ;  /* 0x0000a02301007387 */ /* 0x000fe80000100800 */
[----:B------:R1:W-:Y:S04]  /*8b9b0*/  STL [R1+0xb0], R31 ;  /* 0x0000b01f01007387 */ /* 0x0003e80000100800 */
[----:B------:R-:W3:Y:S01]  /*8b9c0*/  LDL R41, [R1+0x4e4] ;  /* 0x0004e40001297983 */ /* 0x000ee20000100800 */
[----:B0-----:R-:W-:Y:S01]  /*8b9d0*/  HMMA.16816.F32 R44, R4, R22, R52 ;  /* 0x00000016042c723c */ /* 0x001fe20000001834 */
[----:B-1----:R-:W-:-:S05]  /*8b9e0*/  IMAD R31, R48, 0x100, R39 ;  /* 0x00000100301f7824 */ /* 0x002fca00078e0227 */
[----:B------:R-:W-:Y:S04]  /*8b9f0*/  STL [R1+0xbc], R31 ;  /* 0x0000bc1f01007387 */ /* 0x000fe80000100800 */
[----:B------:R-:W-:Y:S04]  /*8ba00*/  STL [R1+0xd0], R29 ;  /* 0x0000d01d01007387 */ /* 0x000fe80000100800 */
[----:B------:R0:W-:Y:S04]  /*8ba10*/  STL [R1+0xd8], R20 ;  /* 0x0000d81401007387 */ /* 0x0001e80000100800 */
[----:B------:R-:W-:Y:S01]  /*8ba20*/  STL [R1+0xe0], R21 ;  /* 0x0000e01501007387 */ /* 0x000fe20000100800 */
[----:B0-----:R-:W-:-:S02]  /*8ba30*/  IMAD R20, R16, 0x100, R27 ;  /* 0x0000010010147824 */ /* 0x001fc400078e021b */
[----:B------:R-:W-:Y:S01]  /*8ba40*/  IMAD R16, R9, 0x100, R19 ;  /* 0x0000010009107824 */ /* 0x000fe200078e0213 */
[----:B------:R-:W-:Y:S01]  /*8ba50*/  STL.64 [R1+0x2630], R44 ;  /* 0x0026302c01007387 */ /* 0x000fe20000100a00 */
[----:B------:R-:W-:-:S03]  /*8ba60*/  IMAD R9, R3, 0x100, R8 ;  /* 0x0000010003097824 */ /* 0x000fc600078e0208 */
[----:B------:R-:W-:Y:S01]  /*8ba70*/  STL.64 [R1+0x2638], R46 ;  /* 0x0026382e01007387 */ /* 0x000fe20000100a00 */
[----:B------:R-:W-:-:S03]  /*8ba80*/  IMAD R8, R28, 0x100, R24 ;  /* 0x000001001c087824 */ /* 0x000fc600078e0218 */
[----:B------:R-:W-:Y:S04]  /*8ba90*/  STL [R1+0xb8], R20 ;  /* 0x0000b81401007387 */ /* 0x000fe80000100800 */
[----:B------:R-:W-:Y:S04]  /*8baa0*/  STL [R1+0xc4], R17 ;  /* 0x0000c41101007387 */ /* 0x000fe80000100800 */
[----:B------:R-:W-:Y:S04]  /*8bab0*/  STL [R1+0xd4], R16 ;  /* 0x0000d41001007387 */ /* 0x000fe80000100800 */
[----:B------:R-:W-:Y:S04]  /*8bac0*/  STL [R1+0xdc], R9 ;  /* 0x0000dc0901007387 */ /* 0x000fe80000100800 */
[----:B------:R2:W-:Y:S02]  /*8bad0*/  STL [R1+0xf0], R8 ;  /* 0x0000f00801007387 */ /* 0x0005e40000100800 */
[----:B--2---:R-:W-:Y:S01]  /*8bae0*/  HMMA.16816.F32 R8, R4, R10, R12 ;  /* 0x0000000a0408723c */ /* 0x004fe2000000180c */
[----:B------:R-:W-:-:S02]  /*8baf0*/  IMAD R3, R2, 0x100, R25 ;  /* 0x0000010002037824 */ /* 0x000fc400078e0219 */
[----:B------:R-:W-:-:S03]  /*8bb00*/  IMAD R2, R60, 0x100, R61 ;  /* 0x000001003c027824 */ /* 0x000fc600078e023d */
[----:B------:R0:W-:Y:S04]  /*8bb10*/  STL [R1+0x100], R3 ;  /* 0x0001000301007387 */ /* 0x0001e80000100800 */
[----:B------:R1:W-:Y:S01]  /*8bb20*/  STL [R1+0x108], R2 ;  /* 0x0001080201007387 */ /* 0x0003e20000100800 */
[----:B0-----:R-:W-:Y:S02]  /*8bb30*/  IMAD R3, R50, 0x100, R49 ;  /* 0x0000010032037824 */ /* 0x001fe400078e0231 */
[----:B-1----:R-:W-:-:S06]  /*8bb40*/  IMAD R2, R34, 0x100, R37 ;  /* 0x0000010022027824 */ /* 0x002fcc00078e0225 */
[----:B------:R0:W-:Y:S04]  /*8bb50*/  STL.64 [R1+0x2620], R8 ;  /* 0x0026200801007387 */ /* 0x0001e80000100a00 */
[----:B------:R-:W-:Y:S04]  /*8bb60*/  STL.64 [R1+0x2628], R10 ;  /* 0x0026280a01007387 */ /* 0x000fe80000100a00 */
[----:B------:R-:W4:Y:S04]  /*8bb70*/  LDL.LU R52, [R1+0x450] ;  /* 0x0004500001347983 */ /* 0x000f280000300800 */
[----:B------:R1:W-:Y:S04]  /*8bb80*/  STL [R1+0xe4], R3 ;  /* 0x0000e40301007387 */ /* 0x0003e80000100800 */
[----:B------:R2:W-:Y:S04]  /*8bb90*/  STL [R1+0xf4], R2 ;  /* 0x0000f40201007387 */ /* 0x0005e80000100800 */
[----:B------:R-:W4:Y:S04]  /*8bba0*/  LDL.LU R53, [R1+0x454] ;  /* 0x0004540001357983 */ /* 0x000f280000300800 */
[----:B------:R-:W4:Y:S04]  /*8bbb0*/  LDL.LU R54, [R1+0x458] ;  /* 0x0004580001367983 */ /* 0x000f280000300800 */
[----:B------:R-:W4:Y:S04]  /*8bbc0*/  LDL.LU R55, [R1+0x45c] ;  /* 0x00045c0001377983 */ /* 0x000f280000300800 */
[----:B0-----:R-:W3:Y:S04]  /*8bbd0*/  LDL.LU R9, [R1+0x34b4] ;  /* 0x0034b40001097983 */ /* 0x001ee80000300800 */
        /* <DEDUP_REMOVED lines=21> */
[----:B--2---:R-:W2:Y:S04]  /*8bd30*/  LDL.LU R2, [R1+0x350c] ;  /* 0x00350c0001027983 */ /* 0x004ea80000300800 */
        /* <DEDUP_REMOVED lines=13> */
[----:B---3--:R-:W-:-:S03]  /*8be10*/  IMAD R38, R8, 0x100, R9 ;  /* 0x0000010008267824 */ /* 0x008fc600078e0209 */
[----:B------:R-:W3:Y:S01]  /*8be20*/  LDL.64 R8, [R1+0x4b0] ;  /* 0x0004b00001087983 */ /* 0x000ee20000100a00 */
[----:B----4-:R-:W-:Y:S01]  /*8be30*/  HMMA.16816.F32 R44, R4, R32, R52 ;  /* 0x00000020042c723c */ /* 0x010fe20000001834 */
[----:B------:R-:W-:Y:S02]  /*8be40*/  IMAD R14, R14, 0x100, R17 ;  /* 0x000001000e0e7824 */ /* 0x000fe400078e0211 */
[----:B--2---:R-:W-:Y:S01]  /*8be50*/  IMAD R2, R61, 0x100, R2 ;  /* 0x000001003d027824 */ /* 0x004fe200078e0202 */
[----:B---3--:R0:W-:Y:S04]  /*8be60*/  STL [R1+0x6920], R8 ;  /* 0x0069200801007387 */ /* 0x0081e80000100800 */
[----:B------:R-:W-:Y:S04]  /*8be70*/  STL [R1+0x104], R38 ;  /* 0x0001042601007387 */ /* 0x000fe80000100800 */
[----:B------:R1:W-:Y:S01]  /*8be80*/  STL [R1+0x68fc], R9 ;  /* 0x0068fc0901007387 */ /* 0x0003e20000100800 */
[----:B0-----:R-:W-:-:S02]  /*8be90*/  IMAD R8, R31, 0x100, R35 ;  /* 0x000001001f087824 */ /* 0x001fc400078e0223 */
[----:B------:R-:W-:Y:S02]  /*8bea0*/  IMAD R31, R48, 0x100, R39 ;  /* 0x00000100301f7824 */ /* 0x000fe400078e0227 */
[----:B-1----:R-:W-:Y:S01]  /*8beb0*/  IMAD R9, R29, 0x100, R36 ;  /* 0x000001001d097824 */ /* 0x002fe200078e0224 */
[----:B------:R0:W-:Y:S04]  /*8bec0*/  STL [R1+0x110], R8 ;  /* 0x0001100801007387 */ /* 0x0001e80000100800 */
[----:B------:R-:W-:Y:S04]  /*8bed0*/  STL [R1+0x120], R31 ;  /* 0x0001201f01007387 */ /* 0x000fe80000100800 */
[----:B------:R-:W-:Y:S04]  /*8bee0*/  STL [R1+0x130], R9 ;  /* 0x0001300901007387 */ /* 0x000fe80000100800 */
[----:B------:R-:W-:Y:S01]  /*8bef0*/  STL [R1+0x686c], R32 ;  /* 0x00686c2001007387 */ /* 0x000fe20000100800 */
[----:B0-----:R-:W-:-:S05]  /*8bf00*/  IMAD R8, R30, 0x100, R26 ;  /* 0x000001001e087824 */ /* 0x001fca00078e021a */
[----:B------:R0:W-:Y:S04]  /*8bf10*/  STL [R1+0x13c], R8 ;  /* 0x00013c0801007387 */ /* 0x0001e80000100800 */
[----:B------:R-:W-:Y:S04]  /*8bf20*/  STL [R1+0x6868], R33 ;  /* 0x0068682101007387 */ /* 0x000fe80000100800 */
[----:B------:R-:W-:Y:S04]  /*8bf30*/  STL.64 [R1+0x2610], R44 ;  /* 0x0026102c01007387 */ /* 0x000fe80000100a00 */
[----:B------:R-:W-:Y:S01]  /*8bf40*/  STL.64 [R1+0x2618], R46 ;  /* 0x0026182e01007387 */ /* 0x000fe20000100a00 */
[----:B0-----:R-:W-:-:S02]  /*8bf50*/  IMAD R8, R19, 0x100, R18 ;  /* 0x0000010013087824 */ /* 0x001fc400078e0212 */
[----:B------:R-:W-:Y:S02]  /*8bf60*/  IMAD.MOV.U32 R18, RZ, RZ, R0 ;  /* 0x000000ffff127224 */ /* 0x000fe400078e0000 */
[----:B------:R-:W-:Y:S01]  /*8bf70*/  IMAD.MOV.U32 R19, RZ, RZ, R51 ;  /* 0x000000ffff137224 */ /* 0x000fe200078e0033 */
[----:B------:R-:W2:Y:S04]  /*8bf80*/  LDL.LU R0, [R1+0x6934] ;  /* 0x0069340001007983 */ /* 0x000ea80000300800 */
[----:B------:R0:W-:Y:S04]  /*8bf90*/  STL [R1+0x10c], R8 ;  /* 0x00010c0801007387 */ /* 0x0001e80000100800 */
[----:B------:R-:W-:Y:S04]  /*8bfa0*/  STL [R1+0x6924], R18 ;  /* 0x0069241201007387 */ /* 0x000fe80000100800 */
[----:B------:R-:W3:Y:S04]  /*8bfb0*/  LDL.LU R51, [R1+0x6930] ;  /* 0x0069300001337983 */ /* 0x000ee80000300800 */
[----:B------:R1:W-:Y:S01]  /*8bfc0*/  STL [R1+0x6928], R19 ;  /* 0x0069281301007387 */ /* 0x0003e20000100800 */
[----:B0-----:R-:W-:-:S02]  /*8bfd0*/  IMAD R8, R16, 0x100, R27 ;  /* 0x0000010010087824 */ /* 0x001fc400078e021b */
[----:B-1----:R-:W-:Y:S01]  /*8bfe0*/  HMMA.16816.F32 R16, R4, R40, R20 ;  /* 0x000000280410723c */ /* 0x002fe20000001814 */
[----:B------:R-:W-:Y:S02]  /*8bff0*/  IMAD R9, R3, 0x100, R13 ;  /* 0x0000010003097824 */ /* 0x000fe400078e020d */
[----:B------:R0:W-:Y:S01]  /*8c000*/  STL [R1+0x114], R8 ;  /* 0x0001140801007387 */ /* 0x0001e20000100800 */
[----:B------:R-:W-:-:S03]  /*8c010*/  IMAD R3, R15, 0x100, R25 ;  /* 0x000001000f037824 */ /* 0x000fc600078e0219 */
[----:B------:R-:W-:Y:S04]  /*8c020*/  STL [R1+0x124], R14 ;  /* 0x0001240e01007387 */ /* 0x000fe80000100800 */
[----:B------:R-:W-:Y:S01]  /*8c030*/  STL [R1+0x138], R9 ;  /* 0x0001380901007387 */ /* 0x000fe20000100800 */
[----:B0-----:R-:W-:-:S05]  /*8c040*/  IMAD R8, R28, 0x100, R24 ;  /* 0x000001001c087824 */ /* 0x001fca00078e0218 */
[----:B------:R-:W-:Y:S04]  /*8c050*/  STL [R1+0x144], R8 ;  /* 0x0001440801007387 */ /* 0x000fe80000100800 */
[----:B------:R-:W-:Y:S04]  /*8c060*/  STL [R1+0x154], R3 ;  /* 0x0001540301007387 */ /* 0x000fe80000100800 */
[----:B------:R-:W-:Y:S04]  /*8c070*/  STL [R1+0x692c], R7 ;  /* 0x00692c0701007387 */ /* 0x000fe80000100800 */
[----:B------:R0:W-:Y:S04]  /*8c080*/  STL [R1+0x160], R2 ;  /* 0x0001600201007387 */ /* 0x0001e80000100800 */
[----:B------:R-:W-:Y:S04]  /*8c090*/  STL [R1+0x6854], R40 ;  /* 0x0068542801007387 */ /* 0x000fe80000100800 */
[----:B------:R-:W-:Y:S04]  /*8c0a0*/  STL.64 [R1+0x2600], R16 ;  /* 0x0026001001007387 */ /* 0x000fe80000100a00 */
[----:B------:R-:W-:Y:S04]  /*8c0b0*/  STL.64 [R1+0x2608], R18 ;  /* 0x0026081201007387 */ /* 0x000fe80000100a00 */
[----:B------:R-:W-:Y:S04]  /*8c0c0*/  STL [R1+0x6850], R41 ;  /* 0x0068502901007387 */ /* 0x000fe80000100800 */
[----:B------:R-:W-:Y:S01]  /*8c0d0*/  STL.64 [R1+0x68d8], R42 ;  /* 0x0068d82a01007387 */ /* 0x000fe20000100a00 */
[----:B0-----:R-:W-:-:S02]  /*8c0e0*/  IMAD R2, R12, 0x100, R60 ;  /* 0x000001000c027824 */ /* 0x001fc400078e023c */
[----:B------:R-:W-:Y:S02]  /*8c0f0*/  IMAD R7, R10, 0x100, R11 ;  /* 0x000001000a077824 */ /* 0x000fe400078e020b */
[----:B------:R-:W-:Y:S01]  /*8c100*/  IMAD R3, R50, 0x100, R49 ;  /* 0x0000010032037824 */ /* 0x000fe200078e0231 */
[----:B------:R0:W-:Y:S04]  /*8c110*/  STL [R1+0x134], R2 ;  /* 0x0001340201007387 */ /* 0x0001e80000100800 */
[----:B------:R-:W-:Y:S04]  /*8c120*/  STL [R1+0x140], R7 ;  /* 0x0001400701007387 */ /* 0x000fe80000100800 */
[----:B------:R-:W4:Y:S04]  /*8c130*/  LDL.LU R52, [R1+0x410] ;  /* 0x0004100001347983 */ /* 0x000f280000300800 */
[----:B------:R-:W-:Y:S01]  /*8c140*/  STL [R1+0x150], R3 ;  /* 0x0001500301007387 */ /* 0x000fe20000100800 */
[----:B0-----:R-:W-:-:S05]  /*8c150*/  IMAD R2, R34, 0x100, R37 ;  /* 0x0000010022027824 */ /* 0x001fca00078e0225 */
[----:B------:R-:W-:Y:S04]  /*8c160*/  STL [R1+0x15c], R2 ;  /* 0x00015c0201007387 */ /* 0x000fe80000100800 */
[----:B------:R-:W4:Y:S04]  /*8c170*/  LDL.LU R53, [R1+0x414] ;  /* 0x0004140001357983 */ /* 0x000f280000300800 */
[----:B------:R-:W2:Y:S04]  /*8c180*/  LDL.LU R54, [R1+0x418] ;  /* 0x0004180001367983 */ /* 0x000ea80000300800 */
[----:B------:R-:W2:Y:S04]  /*8c190*/  LDL.LU R55, [R1+0x41c] ;  /* 0x00041c0001377983 */ /* 0x000ea80000300800 */
[----:B--2---:R-:W-:Y:S04]  /*8c1a0*/  STL.64 [R1+0x6908], R54 ;  /* 0x0069083601007387 */ /* 0x004fe80000100a00 */
[----:B----4-:R-:W-:Y:S04]  /*8c1b0*/  STL.64 [R1+0x6900], R52 ;  /* 0x0069003401007387 */ /* 0x010fe80000100a00 */
        /* <DEDUP_REMOVED lines=55> */
[----:B---3--:R-:W-:-:S03]  /*8c530*/  IMAD.MOV.U32 R54, RZ, RZ, R51 ;  /* 0x000000ffff367224 */ /* 0x008fc600078e0033 */
[----:B------:R-:W3:Y:S01]  /*8c540*/  LDL.LU R34, [R1+0x35e0] ;  /* 0x0035e00001227983 */ /* 0x000ee20000300800 */
[----:B------:R-:W-:-:S03]  /*8c550*/  IMAD.MOV.U32 R55, RZ, RZ, R0 ;  /* 0x000000ffff377224 */ /* 0x000fc600078e0000 */
[----:B------:R-:W3:Y:S04]  /*8c560*/  LDL.LU R51, [R1+0x35ec] ;  /* 0x0035ec0001337983 */ /* 0x000ee80000300800 */
[----:B------:R-:W3:Y:S04]  /*8c570*/  LDL.LU R0, [R1+0x35e8] ;  /* 0x0035e80001007983 */ /* 0x000ee80000300800 */
[----:B------:R-:W3:Y:S04]  /*8c580*/  LDL.LU R20, [R1+0x1a0] ;  /* 0x0001a00001147983 */ /* 0x000ee80000300800 */
[----:B------:R-:W3:Y:S04]  /*8c590*/  LDL.LU R21, [R1+0x1a4] ;  /* 0x0001a40001157983 */ /* 0x000ee80000300800 */
[----:B------:R-:W3:Y:S04]  /*8c5a0*/  LDL.LU R22, [R1+0x1a8] ;  /* 0x0001a80001167983 */ /* 0x000ee80000300800 */
[----:B------:R-:W3:Y:S01]  /*8c5b0*/  LDL.LU R23, [R1+0x1ac] ;  /* 0x0001ac0001177983 */ /* 0x000ee20000300800 */
[----:B----4-:R-:W-:-:S03]  /*8c5c0*/  IMAD R19, R19, 0x100, R7 ;  /* 0x0000010013137824 */ /* 0x010fc600078e0207 */
[----:B------:R-:W4:Y:S01]  /*8c5d0*/  LDL.LU R7, [R1+0x692c] ;  /* 0x00692c0001077983 */ /* 0x000f220000300800 */
[----:B--2---:R-:W-:-:S03]  /*8c5e0*/  IMAD R8, R8, 0x100, R18 ;  /* 0x0000010008087824 */ /* 0x004fc600078e0212 */
[----:B------:R0:W-:Y:S01]  /*8c5f0*/  STL [R1+0x168], R19 ;  /* 0x0001681301007387 */ /* 0x0001e20000100800 */
[----:B------:R-:W-:-:S03]  /*8c600*/  IMAD R53, R53, 0x100, R52 ;  /* 0x0000010035357824 */ /* 0x000fc600078e0234 */
[----:B0-----:R-:W2:Y:S04]  /*8c610*/  LDL.LU R19, [R1+0x6928] ;  /* 0x0069280001137983 */ /* 0x001ea80000300800 */
[----:B------:R-:W2:Y:S04]  /*8c620*/  LDL.LU R18, [R1+0x6924] ;  /* 0x0069240001127983 */ /* 0x000ea80000300800 */
[----:B------:R0:W-:Y:S04]  /*8c630*/  STL [R1+0x170], R8 ;  /* 0x0001700801007387 */ /* 0x0001e80000100800 */
[----:B0-----:R-:W2:Y:S04]  /*8c640*/  LDL.LU R8, [R1+0x6920] ;  /* 0x0069200001087983 */ /* 0x001ea80000300800 */
[----:B------:R4:W-:Y:S01]  /*8c650*/  STL [R1+0x1b0], R53 ;  /* 0x0001b03501007387 */ /* 0x0009e20000100800 */
[----:B------:R-:W-:-:S02]  /*8c660*/  IMAD R39, R39, 0x100, R9 ;  /* 0x0000010027277824 */ /* 0x000fc400078e0209 */
[----:B------:R-:W-:Y:S02]  /*8c670*/  IMAD R60, R60, 0x100, R2 ;  /* 0x000001003c3c7824 */ /* 0x000fe400078e0202 */
[----:B------:R-:W-:Y:S01]  /*8c680*/  IMAD R12, R12, 0x100, R61 ;  /* 0x000001000c0c7824 */ /* 0x000fe200078e023d */
[----:B----4-:R-:W-:Y:S01]  /*8c690*/  HMMA.16816.F32 R52, R4, R54, R40 ;  /* 0x000000360434723c */ /* 0x010fe20000001828 */
[----:B------:R-:W2:Y:S04]  /*8c6a0*/  LDL.LU.64 R42, [R1+0x6918] ;  /* 0x00691800012a7983 */ /* 0x000ea80000300a00 */
[----:B------:R-:W2:-:S14]  /*8c6b0*/  LDL.LU.64 R40, [R1+0x6910] ;  /* 0x0069100001287983 */ /* 0x000e9c0000300a00 */
[----:B------:R-:W-:Y:S04]  /*8c6c0*/  STL.64 [R1+0x25f0], R52 ;  /* 0x0025f03401007387 */ /* 0x000fe80000100a00 */
[----:B------:R0:W-:Y:S04]  /*8c6d0*/  STL.64 [R1+0x25f8], R54 ;  /* 0x0025f83601007387 */ /* 0x0001e80000100a00 */
[----:B0-----:R-:W4:Y:S04]  /*8c6e0*/  LDL.LU.64 R54, [R1+0x6908] ;  /* 0x0069080001367983 */ /* 0x001f280000300a00 */
[----:B------:R-:W4:Y:S04]  /*8c6f0*/  LDL.LU.64 R52, [R1+0x6900] ;  /* 0x0069000001347983 */ /* 0x000f280000300a00 */
[----:B------:R-:W2:Y:S04]  /*8c700*/  LDL.LU R9, [R1+0x68fc] ;  /* 0x0068fc0001097983 */ /* 0x000ea80000300800 */
[----:B------:R0:W-:Y:S04]  /*8c710*/  STL [R1+0x158], R39 ;  /* 0x0001582701007387 */ /* 0x0001e80000100800 */
[----:B0-----:R-:W4:Y:S04]  /*8c720*/  LDL.LU R39, [R1+0x68f8] ;  /* 0x0068f80001277983 */ /* 0x001f280000300800 */
[----:B------:R-:W4:Y:S04]  /*8c730*/  LDL.LU R2, [R1+0x68f4] ;  /* 0x0068f40001027983 */ /* 0x000f280000300800 */
[----:B------:R0:W-:Y:S04]  /*8c740*/  STL [R1+0x164], R60 ;  /* 0x0001643c01007387 */ /* 0x0001e80000100800 */
[----:B0-----:R-:W4:Y:S04]  /*8c750*/  LDL.LU R60, [R1+0x68f0] ;  /* 0x0068f000013c7983 */ /* 0x001f280000300800 */
[----:B------:R-:W4:Y:S01]  /*8c760*/  LDL.LU R61, [R1+0x68ec] ;  /* 0x0068ec00013d7983 */ /* 0x000f220000300800 */
[----:B------:R-:W-:-:S03]  /*8c770*/  IMAD R10, R10, 0x100, R11 ;  /* 0x000001000a0a7824 */ /* 0x000fc600078e020b */
[----:B------:R0:W-:Y:S01]  /*8c780*/  STL [R1+0x16c], R12 ;  /* 0x00016c0c01007387 */ /* 0x0001e20000100800 */
[----:B------:R-:W-:Y:S02]  /*8c790*/  IMAD R32, R32, 0x100, R33 ;  /* 0x0000010020207824 */ /* 0x000fe400078e0221 */
[----:B------:R-:W-:Y:S01]  /*8c7a0*/  IMAD R33, R57, 0x100, R56 ;  /* 0x0000010039217824 */ /* 0x000fe200078e0238 */
[----:B0-----:R-:W4:Y:S04]  /*8c7b0*/  LDL.LU R12, [R1+0x68e8] ;  /* 0x0068e800010c7983 */ /* 0x001f280000300800 */
[----:B------:R-:W4:Y:S04]  /*8c7c0*/  LDL.LU R11, [R1+0x68e4] ;  /* 0x0068e400010b7983 */ /* 0x000f280000300800 */
[----:B------:R0:W-:Y:S04]  /*8c7d0*/  STL [R1+0x17c], R10 ;  /* 0x00017c0a01007387 */ /* 0x0001e80000100800 */
[----:B0-----:R-:W4:Y:S04]  /*8c7e0*/  LDL.LU R10, [R1+0x68e0] ;  /* 0x0068e000010a7983 */ /* 0x001f280000300800 */
[----:B------:R0:W-:Y:S04]  /*8c7f0*/  STL [R1+0x1b8], R32 ;  /* 0x0001b82001007387 */ /* 0x0001e80000100800 */
[----:B------:R-:W-:Y:S01]  /*8c800*/  STL [R1+0x224], R33 ;  /* 0x0002242101007387 */ /* 0x000fe20000100800 */
[----:B0-----:R-:W-:-:S02]  /*8c810*/  IMAD R32, R44, 0x100, R45 ;  /* 0x000001002c207824 */ /* 0x001fc400078e022d */
[----:B------:R-:W-:Y:S02]  /*8c820*/  IMAD R29, R29, 0x100, R36 ;  /* 0x000001001d1d7824 */ /* 0x000fe400078e0224 */
[----:B---3--:R-:W-:Y:S01]  /*8c830*/  IMAD R0, R0, 0x100, R51 ;  /* 0x0000010000007824 */ /* 0x008fe200078e0233 */
[----:B--2---:R-:W-:-:S15]  /*8c840*/  HMMA.16816.F32 R40, R4, R8, R40 ;  /* 0x000000080428723c */ /* 0x004fde0000001828 */
[----:B------:R-:W-:-:S04]  /*8c850*/  NOP ;  /* 0x0000000000007918 */ /* 0x000fc80000000000 */
[----:B------:R-:W-:Y:S04]  /*8c860*/  STL.64 [R1+0x25e0], R40 ;  /* 0x0025e02801007387 */ /* 0x000fe80000100a00 */
[----:B------:R0:W-:Y:S04]  /*8c870*/  STL [R1+0x5fc], R32 ;  /* 0x0005fc2001007387 */ /* 0x0001e80000100800 */
[----:B------:R1:W-:Y:S01]  /*8c880*/  STL.64 [R1+0x25e8], R42 ;  /* 0x0025e82a01007387 */ /* 0x0003e20000100a00 */
[----:B0-----:R-:W-:-:S03]  /*8c890*/  IMAD R32, R59, 0x100, R47 ;  /* 0x000001003b207824 */ /* 0x001fc600078e022f */
[----:B-1----:R-:W2:Y:S04]  /*8c8a0*/  LDL.LU.64 R42, [R1+0x68d8] ;  /* 0x0068d800012a7983 */ /* 0x002ea80000300a00 */
[----:B------:R0:W-:Y:S02]  /*8c8b0*/  STL.64 [R1+0x6870], R8 ;  /* 0x0068700801007387 */ /* 0x0001e40000100a00 */
[----:B0-----:R-:W-:Y:S02]  /*8c8c0*/  IMAD R8, R46, 0x100, R58 ;  /* 0x000001002e087824 */ /* 0x001fe400078e023a */
[----:B----4-:R-:W-:Y:S01]  /*8c8d0*/  HMMA.16816.F32 R44, R4, R18, R52 ;  /* 0x00000012042c723c */ /* 0x010fe20000001834 */
[----:B------:R-:W-:Y:S02]  /*8c8e0*/  IMAD R9, R35, 0x100, R38 ;  /* 0x0000010023097824 */ /* 0x000fe400078e0226 */
[----:B------:R0:W-:Y:S04]  /*8c8f0*/  STL [R1+0x178], R8 ;  /* 0x0001780801007387 */ /* 0x0001e80000100800 */
[----:B------:R-:W-:Y:S04]  /*8c900*/  STL [R1+0x1b4], R32 ;  /* 0x0001b42001007387 */ /* 0x000fe80000100800 */
[----:B------:R1:W-:Y:S01]  /*8c910*/  STL [R1+0x1bc], R9 ;  /* 0x0001bc0901007387 */ /* 0x0003e20000100800 */
[----:B0-----:R-:W-:-:S02]  /*8c920*/  IMAD R8, R48, 0x100, R31 ;  /* 0x0000010030087824 */ /* 0x001fc400078e021f */
[----:B-1----:R-:W-:-:S03]  /*8c930*/  IMAD R9, R30, 0x100, R26 ;  /* 0x000001001e097824 */ /* 0x002fc600078e021a */
[----:B------:R0:W-:Y:S04]  /*8c940*/  STL [R1+0x5f8], R8 ;  /* 0x0005f80801007387 */ /* 0x0001e80000100800 */
[----:B------:R-:W-:Y:S01]  /*8c950*/  STL [R1+0x608], R29 ;  /* 0x0006081d01007387 */ /* 0x000fe20000100800 */
[----:B------:R-:W-:Y:S03]  /*8c960*/  HMMA.16816.F32 R4, R4, R60, R20 ;  /* 0x0000003c0404723c */ /* 0x000fe60000001814 */
[----:B------:R1:W-:Y:S04]  /*8c970*/  STL [R1+0x614], R9 ;  /* 0x0006140901007387 */ /* 0x0003e80000100800 */
[----:B------:R-:W-:Y:S01]  /*8c980*/  STL [R1+0x68b4], R18 ;  /* 0x0068b41201007387 */ /* 0x000fe20000100800 */
[----:B0-----:R-:W-:-:S02]  /*8c990*/  IMAD R8, R16, 0x100, R27 ;  /* 0x0000010010087824 */ /* 0x001fc400078e021b */
[----:B-1----:R-:W-:-:S03]  /*8c9a0*/  IMAD R9, R14, 0x100, R17 ;  /* 0x000001000e097824 */ /* 0x002fc600078e0211 */
[----:B------:R0:W-:Y:S04]  /*8c9b0*/  STL [R1+0x620], R8 ;  /* 0x0006200801007387 */ /* 0x0001e80000100800 */
[----:B------:R-:W-:Y:S04]  /*8c9c0*/  STL [R1+0x6838], R19 ;  /* 0x0068381301007387 */ /* 0x000fe80000100800 */
[----:B------:R-:W-:Y:S04]  /*8c9d0*/  STL.64 [R1+0x25d0], R44 ;  /* 0x0025d02c01007387 */ /* 0x000fe80000100a00 */
[----:B------:R-:W-:Y:S04]  /*8c9e0*/  STL.64 [R1+0x25d8], R46 ;  /* 0x0025d82e01007387 */ /* 0x000fe80000100a00 */
[----:B------:R1:W-:Y:S01]  /*8c9f0*/  STL [R1+0x5f4], R9 ;  /* 0x0005f40901007387 */ /* 0x0003e20000100800 */
[----:B0-----:R-:W-:-:S02]  /*8ca00*/  IMAD R8, R3, 0x100, R13 ;  /* 0x0000010003087824 */ /* 0x001fc400078e020d */
[----:B------:R-:W-:Y:S02]  /*8ca10*/  IMAD R3, R28, 0x100, R24 ;  /* 0x000001001c037824 */ /* 0x000fe400078e0218 */
[----:B-1----:R-:W-:Y:S01]  /*8ca20*/  IMAD R9, R15, 0x100, R25 ;  /* 0x000001000f097824 */ /* 0x002fe200078e0219 */
[----:B------:R0:W-:Y:S04]  /*8ca30*/  STL [R1+0x604], R8 ;  /* 0x0006040801007387 */ /* 0x0001e80000100800 */
[----:B------:R1:W-:Y:S04]  /*8ca40*/  STL [R1+0x610], R3 ;  /* 0x0006100301007387 */ /* 0x0003e80000100800 */
[----:B------:R-:W-:Y:S01]  /*8ca50*/  STL [R1+0x61c], R9 ;  /* 0x00061c0901007387 */ /* 0x000fe20000100800 */
[----:B0-----:R-:W-:-:S02]  /*8ca60*/  IMAD R8, R50, 0x100, R49 ;  /* 0x0000010032087824 */ /* 0x001fc400078e0231 */
[----:B-1----:R-:W-:-:S03]  /*8ca70*/  IMAD R3, R34, 0x100, R37 ;  /* 0x0000010022037824 */ /* 0x002fc600078e0225 */
[----:B------:R0:W-:Y:S04]  /*8ca80*/  STL [R1+0x624], R8 ;  /* 0x0006240801007387 */ /* 0x0001e80000100800 */
[----:B------:R1:W-:Y:S04]  /*8ca90*/  STL [R1+0x62c], R3 ;  /* 0x00062c0301007387 */ /* 0x0003e80000100800 */
[----:B------:R-:W3:Y:S04]  /*8caa0*/  LDL.LU R52, [R1+0x3f0] ;  /* 0x0003f00001347983 */ /* 0x000ee80000300800 */
[----:B------:R-:W-:Y:S04]  /*8cab0*/  STL [R1+0x634], R0 ;  /* 0x0006340001007387 */ /* 0x000fe80000100800 */
[----:B------:R4:W-:Y:S04]  /*8cac0*/  STL.64 [R1+0x25c0], R4 ;  /* 0x0025c00401007387 */ /* 0x0009e80000100a00 */
[----:B------:R-:W-:Y:S04]  /*8cad0*/  STL.64 [R1+0x25c8], R6 ;  /* 0x0025c80601007387 */ /* 0x000fe80000100a00 */
[----:B------:R-:W3:Y:S04]  /*8cae0*/  LDL.LU R53, [R1+0x3f4] ;  /* 0x0003f40001357983 */ /* 0x000ee80000300800 */
[----:B------:R-:W3:Y:S04]  /*8caf0*/  LDL.LU R54, [R1+0x3f8] ;  /* 0x0003f80001367983 */ /* 0x000ee80000300800 */
[----:B------:R-:W3:Y:S04]  /*8cb00*/  LDL.LU R55, [R1+0x3fc] ;  /* 0x0003fc0001377983 */ /* 0x000ee80000300800 */
[----:B0-----:R-:W2:Y:S04]  /*8cb10*/  LDL.LU R8, [R1+0x35f4] ;  /* 0x0035f40001087983 */ /* 0x001ea80000300800 */
        /* <DEDUP_REMOVED lines=25> */
[----:B------:R-:W3:Y:S04]  /*8ccb0*/  LDL.64 R20, [R1+0x5e0] ;  /* 0x0005e00001147983 */ /* 0x000ee80000100a00 */
[----:B------:R-:W3:Y:S04]  /*8ccc0*/  LDL.LU R17, [R1+0x365c] ;  /* 0x00365c0001117983 */ /* 0x000ee80000300800 */
        /* <DEDUP_REMOVED lines=8> */
[----:B------:R-:W3:Y:S01]  /*8cd50*/  LDL.LU R50, [R1+0x3678] ;  /* 0x0036780001327983 */ /* 0x000ee20000300800 */
[----:B----4-:R-:W-:-:S03]  /*8cd60*/  F2FP.F16.E4M3.UNPACK_B R4, R10 ;  /* 0x0000000aff04723e */ /* 0x010fc600020006ff */
[----:B------:R-:W4:Y:S04]  /*8cd70*/  LDL.LU R37, [R1+0x3684] ;  /* 0x0036840001257983 */ /* 0x000f280000300800 */
[----:B------:R-:W4:Y:S01]  /*8cd80*/  LDL.LU R34, [R1+0x3680] ;  /* 0x0036800001227983 */ /* 0x000f220000300800 */
[----:B------:R-:W-:-:S03]  /*8cd90*/  F2FP.F16.E4M3.UNPACK_B R5, R11 ;  /* 0x0000000bff05723e */ /* 0x000fc600020006ff */
[----:B------:R-:W4:Y:S04]  /*8cda0*/  LDL.LU R51, [R1+0x368c] ;  /* 0x00368c0001337983 */ /* 0x000f280000300800 */
[----:B------:R-:W4:Y:S04]  /*8cdb0*/  LDL.LU R0, [R1+0x3688] ;  /* 0x0036880001007983 */ /* 0x000f280000300800 */
[----:B------:R-:W-:Y:S01]  /*8cdc0*/  STL.64 [R1+0x68b8], R60 ;  /* 0x0068b83c01007387 */ /* 0x000fe20000100a00 */
[----:B--2---:R-:W-:Y:S02]  /*8cdd0*/  IMAD R10, R9, 0x100, R8 ;  /* 0x00000100090a7824 */ /* 0x004fe400078e0208 */
[----:B---3--:R-:W-:-:S02]  /*8cde0*/  IMAD R11, R38, 0x100, R41 ;  /* 0x00000100260b7824 */ /* 0x008fc400078e0229 */
[----:B------:R-:W-:Y:S01]  /*8cdf0*/  IMAD.MOV.U32 R38, RZ, RZ, R43 ;  /* 0x000000ffff267224 */ /* 0x000fe200078e002b */
[----:B------:R0:W-:Y:S04]  /*8ce00*/  STL [R1+0x66d0], R10 ;  /* 0x0066d00a01007387 */ /* 0x0001e80000100800 */
[----:B------:R-:W2:Y:S04]  /*8ce10*/  LDL.LU R43, [R1+0x68d0] ;  /* 0x0068d000012b7983 */ /* 0x000ea80000300800 */
[----:B------:R1:W-:Y:S04]  /*8ce20*/  STL [R1+0x66d4], R11 ;  /* 0x0066d40b01007387 */ /* 0x0003e80000100800 */
[----:B------:R-:W2:Y:S04]  /*8ce30*/  LDL.LU R8, [R1+0x400] ;  /* 0x0004000001087983 */ /* 0x000ea80000300800 */
[----:B------:R-:W2:Y:S04]  /*8ce40*/  LDL.LU R9, [R1+0x404] ;  /* 0x0004040001097983 */ /* 0x000ea80000300800 */
[----:B0-----:R-:W2:Y:S04]  /*8ce50*/  LDL.LU R10, [R1+0x408] ;  /* 0x00040800010a7983 */ /* 0x001ea80000300800 */
[----:B-1----:R-:W2:Y:S01]  /*8ce60*/  LDL.LU R11, [R1+0x40c] ;  /* 0x00040c00010b7983 */ /* 0x002ea20000300800 */
[----:B------:R-:W-:-:S02]  /*8ce70*/  F2FP.F16.E4M3.UNPACK_B R6, R12 ;  /* 0x0000000cff06723e */ /* 0x000fc400020006ff */
[----:B------:R-:W-:Y:S01]  /*8ce80*/  F2FP.F16.E4M3.UNPACK_B R7, R2 ;  /* 0x00000002ff07723e */ /* 0x000fe200020006ff */
[----:B------:R-:W-:Y:S02]  /*8ce90*/  IMAD R2, R33, 0x100, R40 ;  /* 0x0000010021027824 */ /* 0x000fe400078e0228 */
[----:B------:R-:W-:Y:S02]  /*8cea0*/  IMAD R18, R56, 0x100, R32 ;  /* 0x0000010038127824 */ /* 0x000fe400078e0220 */
[----:B------:R-:W-:Y:S01]  /*8ceb0*/  IMAD R12, R45, 0x100, R57 ;  /* 0x000001002d0c7824 */ /* 0x000fe200078e0239 */
[----:B------:R0:W-:Y:S04]  /*8cec0*/  STL [R1+0x174], R2 ;  /* 0x0001740201007387 */ /* 0x0001e80000100800 */
[----:B------:R-:W-:Y:S04]  /*8ced0*/  STL [R1+0x1a4], R18 ;  /* 0x0001a41201007387 */ /* 0x000fe80000100800 */
[----:B------:R1:W-:Y:S01]  /*8cee0*/  STL [R1+0x1a8], R12 ;  /* 0x0001a80c01007387 */ /* 0x0003e20000100800 */
[----:B0-----:R-:W-:-:S02]  /*8cef0*/  IMAD R2, R58, 0x100, R44 ;  /* 0x000001003a027824 */ /* 0x001fc400078e022c */
[----:B-1----:R-:W-:-:S03]  /*8cf00*/  IMAD R12, R47, 0x100, R46 ;  /* 0x000001002f0c7824 */ /* 0x002fc600078e022e */
[----:B------:R0:W-:Y:S04]  /*8cf10*/  STL [R1+0x5f0], R2 ;  /* 0x0005f00201007387 */ /* 0x0001e80000100800 */
[----:B------:R1:W-:Y:S01]  /*8cf20*/  STL [R1+0x66d8], R12 ;  /* 0x0066d80c01007387 */ /* 0x0003e20000100800 */
[----:B0-----:R-:W-:Y:S02]  /*8cf30*/  IMAD R2, R29, 0x100, R36 ;  /* 0x000001001d027824 */ /* 0x001fe400078e0224 */
[----:B-1----:R-:W-:Y:S02]  /*8cf40*/  IMAD R12, R30, 0x100, R23 ;  /* 0x000001001e0c7824 */ /* 0x002fe400078e0217 */
[----:B------:R-:W-:Y:S02]  /*8cf50*/  IMAD R3, R3, 0x100, R13 ;  /* 0x0000010003037824 */ /* 0x000fe400078e020d */
[----:B----4-:R-:W-:Y:S01]  /*8cf60*/  IMAD R0, R0, 0x100, R51 ;  /* 0x0000010000007824 */ /* 0x010fe200078e0233 */
[----:B--2---:R-:W-:-:S15]  /*8cf70*/  HMMA.16816.F32 R8, R4, R42, R8 ;  /* 0x0000002a0408723c */ /* 0x004fde0000001808 */
[----:B------:R-:W-:-:S04]  /*8cf80*/  NOP ;  /* 0x0000000000007918 */ /* 0x000fc80000000000 */
[----:B------:R0:W-:Y:S04]  /*8cf90*/  STL.64 [R1+0x25b0], R8 ;  /* 0x0025b00801007387 */ /* 0x0001e80000100a00 */
[----:B------:R-:W-:Y:S01]  /*8cfa0*/  STL.64 [R1+0x25b8], R10 ;  /* 0x0025b80a01007387 */ /* 0x000fe20000100a00 */
[----:B0-----:R-:W-:Y:S02]  /*8cfb0*/  IMAD R8, R35, 0x100, R59 ;  /* 0x0000010023087824 */ /* 0x001fe400078e023b */
[----:B------:R-:W-:-:S03]  /*8cfc0*/  IMAD R9, R48, 0x100, R31 ;  /* 0x0000010030097824 */ /* 0x000fc600078e021f */
[----:B------:R0:W-:Y:S04]  /*8cfd0*/  STL [R1+0x1ac], R8 ;  /* 0x0001ac0801007387 */ /* 0x0001e80000100800 */
[----:B------:R-:W-:Y:S04]  /*8cfe0*/  STL [R1+0x220], R9 ;  /* 0x0002200901007387 */ /* 0x000fe80000100800 */
[----:B------:R-:W-:Y:S01]  /*8cff0*/  STL [R1+0x22c], R2 ;  /* 0x00022c0201007387 */ /* 0x000fe20000100800 */
[----:B0-----:R-:W-:-:S05]  /*8d000*/  IMAD R8, R22, 0x100, R26 ;  /* 0x0000010016087824 */ /* 0x001fca00078e021a */
[----:B------:R0:W-:Y:S02]  /*8d010*/  STL [R1+0x600], R8 ;  /* 0x0006000801007387 */ /* 0x0001e40000100800 */
[----:B0-----:R-:W-:Y:S01]  /*8d020*/  HMMA.16816.F32 R8, R4, R20, R52 ;  /* 0x000000140408723c */ /* 0x001fe20000001834 */
[----:B------:R-:W-:Y:S01]  /*8d030*/  IMAD R2, R16, 0x100, R27 ;  /* 0x0000010010027824 */ /* 0x000fe200078e021b */
[----:B------:R-:W-:Y:S04]  /*8d040*/  STL [R1+0x60c], R12 ;  /* 0x00060c0c01007387 */ /* 0x000fe80000100800 */
[----:B------:R0:W-:-:S13]  /*8d050*/  STL [R1+0x618], R2 ;  /* 0x0006180201007387 */ /* 0x0001da0000100800 */
[----:B------:R1:W-:Y:S01]  /*8d060*/  STL.64 [R1+0x25a0], R8 ;  /* 0x0025a00801007387 */ /* 0x0003e20000100a00 */
[----:B0-----:R-:W-:-:S03]  /*8d070*/  IMAD R2, R28, 0x100, R24 ;  /* 0x000001001c027824 */ /* 0x001fc600078e0218 */
[----:B------:R-:W-:Y:S01]  /*8d080*/  STL.64 [R1+0x25a8], R10 ;  /* 0x0025a80a01007387 */ /* 0x000fe20000100a00 */
[----:B-1----:R-:W-:-:S05]  /*8d090*/  IMAD R8, R14, 0x100, R17 ;  /* 0x000001000e087824 */ /* 0x002fca00078e0211 */
[----:B------:R0:W-:Y:S04]  /*8d0a0*/  STL [R1+0x228], R8 ;  /* 0x0002280801007387 */ /* 0x0001e80000100800 */
[----:B------:R1:W-:Y:S04]  /*8d0b0*/  STL [R1+0x3f0], R3 ;  /* 0x0003f00301007387 */ /* 0x0003e80000100800 */
[----:B------:R2:W-:Y:S01]  /*8d0c0*/  STL [R1+0x3f4], R2 ;  /* 0x0003f40201007387 */ /* 0x0005e20000100800 */
[----:B0-----:R-:W-:Y:S02]  /*8d0d0*/  IMAD R8, R15, 0x100, R25 ;  /* 0x000001000f087824 */ /* 0x001fe400078e0219 */
[----:B-1----:R-:W-:-:S02]  /*8d0e0*/  IMAD R3, R50, 0x100, R49 ;  /* 0x0000010032037824 */ /* 0x002fc400078e0231 */
[----:B--2---:R-:W-:Y:S01]  /*8d0f0*/  IMAD R2, R34, 0x100, R37 ;  /* 0x0000010022027824 */ /* 0x004fe200078e0225 */
[----:B------:R0:W-:Y:S04]  /*8d100*/  STL [R1+0x3f8], R8 ;  /* 0x0003f80801007387 */ /* 0x0001e80000100800 */
[----:B------:R-:W-:Y:S04]  /*8d110*/  STL [R1+0x3fc], R3 ;  /* 0x0003fc0301007387 */ /* 0x000fe80000100800 */
[----:B------:R-:W2:Y:S04]  /*8d120*/  LDL.LU R56, [R1+0x3c0] ;  /* 0x0003c00001387983 */ /* 0x000ea80000300800 */
[----:B------:R-:W-:Y:S04]  /*8d130*/  STL [R1+0x628], R2 ;  /* 0x0006280201007387 */ /* 0x000fe80000100800 */
[----:B------:R-:W-:Y:S04]  /*8d140*/  STL [R1+0x630], R0 ;  /* 0x0006300001007387 */ /* 0x000fe80000100800 */
[----:B------:R-:W2:Y:S04]  /*8d150*/  LDL.LU R57, [R1+0x3c4] ;  /* 0x0003c40001397983 */ /* 0x000ea80000300800 */
[----:B------:R-:W3:Y:S04]  /*8d160*/  LDL.LU R58, [R1+0x3c8] ;  /* 0x0003c800013a7983 */ /* 0x000ee80000300800 */
[----:B------:R-:W3:Y:S04]  /*8d170*/  LDL.LU R59, [R1+0x3cc] ;  /* 0x0003cc00013b7983 */ /* 0x000ee80000300800 */
[----:B---3--:R-:W-:Y:S04]  /*8d180*/  STL.64 [R1+0x68c8], R58 ;  /* 0x0068c83a01007387 */ /* 0x008fe80000100a00 */
[----:B--2---:R1:W-:Y:S04]  /*8d190*/  STL.64 [R1+0x68c0], R56 ;  /* 0x0068c03801007387 */ /* 0x0043e80000100a00 */
[----:B0-----:R-:W2:Y:S04]  /*8d1a0*/  LDL.LU R8, [R1+0x3d0] ;  /* 0x0003d00001087983 */ /* 0x001ea80000300800 */
[----:B------:R-:W2:Y:S04]  /*8d1b0*/  LDL.LU R9, [R1+0x3d4] ;  /* 0x0003d40001097983 */ /* 0x000ea80000300800 */
[----:B------:R-:W2:Y:S04]  /*8d1c0*/  LDL.LU R10, [R1+0x3d8] ;  /* 0x0003d800010a7983 */ /* 0x000ea80000300800 */
[----:B------:R-:W2:Y:S04]  /*8d1d0*/  LDL.LU R11, [R1+0x3dc] ;  /* 0x0003dc00010b7983 */ /* 0x000ea80000300800 */
[----:B-1----:R-:W3:Y:S04]  /*8d1e0*/  LDL.LU R56, [R1+0x3e0] ;  /* 0x0003e00001387983 */ /* 0x002ee80000300800 */
[----:B------:R-:W3:Y:S04]  /*8d1f0*/  LDL.LU R57, [R1+0x3e4] ;  /* 0x0003e40001397983 */ /* 0x000ee80000300800 */
[----:B------:R-:W3:Y:S04]  /*8d200*/  LDL.LU R58, [R1+0x3e8] ;  /* 0x0003e800013a7983 */ /* 0x000ee80000300800 */
[----:B------:R-:W3:Y:S04]  /*8d210*/  LDL.LU R59, [R1+0x3ec] ;  /* 0x0003ec00013b7983 */ /* 0x000ee80000300800 */
[----:B------:R-:W3:Y:S04]  /*8d220*/  LDL.64 R60, [R1+0x5d8] ;  /* 0x0005d800013c7983 */ /* 0x000ee80000100a00 */
        /* <DEDUP_REMOVED lines=21> */
[----:B------:R-:W-:-:S03]  /*8d380*/  IMAD.MOV.U32 R22, RZ, RZ, R20 ;  /* 0x000000ffff167224 */ /* 0x000fc600078e0014 */
        /* <DEDUP_REMOVED lines=18> */
[----:B---3--:R-:W-:Y:S01]  /*8d4b0*/  HMMA.16816.F32 R56, R4, R60, R56 ;  /* 0x0000003c0438723c */ /* 0x008fe20000001838 */
[----:B------:R-:W-:-:S02]  /*8d4c0*/  IMAD.MOV.U32 R23, RZ, RZ, R61 ;  /* 0x000000ffff177224 */ /* 0x000fc400078e003d */
[----:B------:R-:W-:-:S15]  /*8d4d0*/  IMAD.MOV.U32 R24, RZ, RZ, R60 ;  /* 0x000000ffff187224 */ /* 0x000fde00078e003c */
[----:B------:R-:W-:Y:S01]  /*8d4e0*/  NOP ;  /* 0x0000000000007918 */ /* 0x000fe20000000000 */
[----:B------:R-:W-:Y:S04]  /*8d4f0*/  STL.64 [R1+0x2590], R56 ;  /* 0x0025903801007387 */ /* 0x000fe80000100a00 */
[----:B------:R0:W-:Y:S04]  /*8d500*/  STL.64 [R1+0x2598], R58 ;  /* 0x0025983a01007387 */ /* 0x0001e80000100a00 */
[----:B0-----:R-:W3:Y:S04]  /*8d510*/  LDL.LU.64 R58, [R1+0x68c8] ;  /* 0x0068c800013a7983 */ /* 0x001ee80000300a00 */
[----:B------:R-:W3:Y:S04]  /*8d520*/  LDL.LU.64 R56, [R1+0x68c0] ;  /* 0x0068c00001387983 */ /* 0x000ee80000300a00 */
[----:B------:R-:W3:Y:S04]  /*8d530*/  LDL.LU.64 R60, [R1+0x68b8] ;  /* 0x0068b800013c7983 */ /* 0x000ee80000300a00 */
[----:B------:R0:W-:Y:S04]  /*8d540*/  STL.64 [R1+0x68a0], R22 ;  /* 0x0068a01601007387 */ /* 0x0001e80000100a00 */
[----:B0-----:R-:W3:Y:S04]  /*8d550*/  LDL.LU R22, [R1+0x36a0] ;  /* 0x0036a00001167983 */ /* 0x001ee80000300800 */
[----:B------:R-:W3:Y:S04]  /*8d560*/  LDL.LU R23, [R1+0x36ac] ;  /* 0x0036ac0001177983 */ /* 0x000ee80000300800 */
[----:B------:R0:W-:Y:S04]  /*8d570*/  STL [R1+0x6898], R21 ;  /* 0x0068981501007387 */ /* 0x0001e80000100800 */
[----:B0-----:R-:W3:Y:S01]  /*8d580*/  LDL.LU R21, [R1+0x36a4] ;  /* 0x0036a40001157983 */ /* 0x001ee20000300800 */
[----:B----4-:R-:W-:-:S02]  /*8d590*/  IMAD R44, R44, 0x100, R18 ;  /* 0x000001002c2c7824 */ /* 0x010fc400078e0212 */
[----:B--2---:R-:W-:Y:S01]  /*8d5a0*/  IMAD R55, R55, 0x100, R54 ;  /* 0x0000010037377824 */ /* 0x004fe200078e0236 */
[----:B------:R-:W2:Y:S04]  /*8d5b0*/  LDL.LU R18, [R1+0x68b4] ;  /* 0x0068b40001127983 */ /* 0x000ea80000300800 */
[----:B------:R0:W-:Y:S04]  /*8d5c0*/  STL [R1+0x3e0], R44 ;  /* 0x0003e02c01007387 */ /* 0x0001e80000100800 */
[----:B0-----:R-:W4:Y:S04]  /*8d5d0*/  LDL.LU R44, [R1+0x68b0] ;  /* 0x0068b000012c7983 */ /* 0x001f280000300800 */
[----:B------:R-:W2:Y:S04]  /*8d5e0*/  LDL.LU R54, [R1+0x68ac] ;  /* 0x0068ac0001367983 */ /* 0x000ea80000300800 */
[----:B------:R0:W-:Y:S04]  /*8d5f0*/  STL [R1+0x3e4], R55 ;  /* 0x0003e43701007387 */ /* 0x0001e80000100800 */
[----:B0-----:R-:W2:Y:S01]  /*8d600*/  LDL.LU R55, [R1+0x68a8] ;  /* 0x0068a80001377983 */ /* 0x001ea20000300800 */
[----:B------:R-:W-:Y:S01]  /*8d610*/  HMMA.16816.F32 R8, R4, R38, R8 ;  /* 0x000000260408723c */ /* 0x000fe20000001808 */
[----:B------:R-:W-:-:S02]  /*8d620*/  IMAD R19, R19, 0x100, R2 ;  /* 0x0000010013137824 */ /* 0x000fc400078e0202 */
[----:B------:R-:W-:Y:S02]  /*8d630*/  IMAD R2, R32, 0x100, R33 ;  /* 0x0000010020027824 */ /* 0x000fe400078e0221 */
[----:B------:R-:W-:Y:S02]  /*8d640*/  IMAD R0, R0, 0x100, R51 ;  /* 0x0000010000007824 */ /* 0x000fe400078e0233 */
[----:B---3--:R-:W-:Y:S02]  /*8d650*/  IMAD R22, R22, 0x100, R21 ;  /* 0x0000010016167824 */ /* 0x008fe400078e0215 */
[----:B------:R-:W-:Y:S02]  /*8d660*/  IMAD R21, R12, 0x100, R23 ;  /* 0x000001000c157824 */ /* 0x000fe400078e0217 */
[----:B------:R-:W-:Y:S01]  /*8d670*/  IMAD R12, R40, 0x100, R41 ;  /* 0x00000100280c7824 */ /* 0x000fe200078e0229 */
[----:B------:R-:W-:Y:S04]  /*8d680*/  STL [R1+0x3e8], R22 ;  /* 0x0003e81601007387 */ /* 0x000fe80000100800 */
[----:B------:R-:W-:Y:S04]  /*8d690*/  STL [R1+0x3ec], R21 ;  /* 0x0003ec1501007387 */ /* 0x000fe80000100800 */
[----:B------:R-:W-:Y:S04]  /*8d6a0*/  STL [R1+0x638], R19 ;  /* 0x0006381301007387 */ /* 0x000fe80000100800 */
[----:B------:R-:W-:Y:S04]  /*8d6b0*/  STL [R1+0x63c], R12 ;  /* 0x00063c0c01007387 */ /* 0x000fe80000100800 */
[----:B------:R-:W-:Y:S04]  /*8d6c0*/  STL [R1+0x67f0], R38 ;  /* 0x0067f02601007387 */ /* 0x000fe80000100800 */
[----:B------:R0:W-:Y:S04]  /*8d6d0*/  STL [R1+0x640], R2 ;  /* 0x0006400201007387 */ /* 0x0001e80000100800 */
[----:B------:R-:W-:Y:S04]  /*8d6e0*/  STL [R1+0x67c8], R39 ;  /* 0x0067c82701007387 */ /* 0x000fe80000100800 */
[----:B------:R1:W-:Y:S04]  /*8d6f0*/  STL.64 [R1+0x2580], R8 ;  /* 0x0025800801007387 */ /* 0x0003e80000100a00 */
[----:B------:R-:W-:Y:S01]  /*8d700*/  STL.64 [R1+0x2588], R10 ;  /* 0x0025880a01007387 */ /* 0x000fe20000100a00 */
[----:B0-----:R-:W-:-:S02]  /*8d710*/  IMAD R2, R52, 0x100, R45 ;  /* 0x0000010034027824 */ /* 0x001fc400078e022d */
[----:B-1----:R-:W-:Y:S02]  /*8d720*/  IMAD R8, R47, 0x100, R46 ;  /* 0x000001002f087824 */ /* 0x002fe400078e022e */
[----:B------:R-:W-:Y:S01]  /*8d730*/  IMAD R9, R35, 0x100, R53 ;  /* 0x0000010023097824 */ /* 0x000fe200078e0235 */
[----:B------:R0:W-:Y:S04]  /*8d740*/  STL [R1+0x3d0], R2 ;  /* 0x0003d00201007387 */ /* 0x0001e80000100800 */
[----:B------:R1:W-:Y:S04]  /*8d750*/  STL [R1+0x3d4], R8 ;  /* 0x0003d40801007387 */ /* 0x0003e80000100800 */
[----:B------:R-:W-:Y:S01]  /*8d760*/  STL [R1+0x3d8], R9 ;  /* 0x0003d80901007387 */ /* 0x000fe20000100800 */
[----:B0-----:R-:W-:-:S02]  /*8d770*/  IMAD R2, R48, 0x100, R31 ;  /* 0x0000010030027824 */ /* 0x001fc400078e021f */
[----:B-1----:R-:W-:-:S03]  /*8d780*/  IMAD R8, R29, 0x100, R36 ;  /* 0x000001001d087824 */ /* 0x002fc600078e0224 */
[----:B------:R-:W-:Y:S04]  /*8d790*/  STL [R1+0x3dc], R2 ;  /* 0x0003dc0201007387 */ /* 0x000fe80000100800 */
[----:B------:R2:W-:Y:S02]  /*8d7a0*/  STL [R1+0x644], R8 ;  /* 0x0006440801007387 */ /* 0x0005e40000100800 */
[----:B--2---:R-:W-:Y:S01]  /*8d7b0*/  HMMA.16816.F32 R8, R4, R54, R56 ;  /* 0x000000360408723c */ /* 0x004fe20000001838 */
[----:B------:R-:W-:Y:S02]  /*8d7c0*/  IMAD R12, R20, 0x100, R26 ;  /* 0x00000100140c7824 */ /* 0x000fe400078e021a */
[----:B------:R-:W-:-:S03]  /*8d7d0*/  IMAD R2, R27, 0x100, R30 ;  /* 0x000001001b027824 */ /* 0x000fc600078e021e */
[----:B------:R-:W-:Y:S04]  /*8d7e0*/  STL [R1+0x648], R12 ;  /* 0x0006480c01007387 */ /* 0x000fe80000100800 */
[----:B------:R-:W-:Y:S04]  /*8d7f0*/  STL [R1+0x67f8], R54 ;  /* 0x0067f83601007387 */ /* 0x000fe80000100800 */
[----:B------:R0:W-:Y:S04]  /*8d800*/  STL [R1+0x64c], R2 ;  /* 0x00064c0201007387 */ /* 0x0001e80000100800 */
[----:B------:R-:W-:Y:S04]  /*8d810*/  STL [R1+0x67f4], R55 ;  /* 0x0067f43701007387 */ /* 0x000fe80000100800 */
[----:B------:R1:W-:Y:S01]  /*8d820*/  STL.64 [R1+0x2560], R8 ;  /* 0x0025600801007387 */ /* 0x0003e20000100a00 */
[----:B0-----:R-:W-:-:S03]  /*8d830*/  IMAD R2, R28, 0x100, R3 ;  /* 0x000001001c027824 */ /* 0x001fc600078e0203 */
[----:B------:R-:W-:Y:S01]  /*8d840*/  STL.64 [R1+0x2568], R10 ;  /* 0x0025680a01007387 */ /* 0x000fe20000100a00 */
[----:B------:R-:W-:Y:S02]  /*8d850*/  IMAD R3, R50, 0x100, R49 ;  /* 0x0000010032037824 */ /* 0x000fe400078e0231 */
[----:B-1----:R-:W-:Y:S02]  /*8d860*/  IMAD R8, R17, 0x100, R16 ;  /* 0x0000010011087824 */ /* 0x002fe400078e0210 */
[----:B------:R-:W-:-:S03]  /*8d870*/  IMAD R9, R13, 0x100, R14 ;  /* 0x000001000d097824 */ /* 0x000fc600078e020e */
[----:B------:R0:W-:Y:S04]  /*8d880*/  STL [R1+0x3c0], R8 ;  /* 0x0003c00801007387 */ /* 0x0001e80000100800 */
[----:B------:R-:W-:Y:S04]  /*8d890*/  STL [R1+0x3c4], R9 ;  /* 0x0003c40901007387 */ /* 0x000fe80000100800 */
[----:B------:R1:W-:Y:S01]  /*8d8a0*/  STL [R1+0x3c8], R2 ;  /* 0x0003c80201007387 */ /* 0x0003e20000100800 */
[----:B0-----:R-:W-:Y:S02]  /*8d8b0*/  IMAD R8, R15, 0x100, R25 ;  /* 0x000001000f087824 */ /* 0x001fe400078e0219 */
[----:B-1----:R-:W-:-:S03]  /*8d8c0*/  IMAD R2, R34, 0x100, R37 ;  /* 0x0000010022027824 */ /* 0x002fc600078e0225 */
[----:B------:R0:W-:Y:S04]  /*8d8d0*/  STL [R1+0x3cc], R8 ;  /* 0x0003cc0801007387 */ /* 0x0001e80000100800 */
[----:B------:R-:W-:Y:S04]  /*8d8e0*/  STL [R1+0x650], R3 ;  /* 0x0006500301007387 */ /* 0x000fe80000100800 */
[----:B0-----:R-:W2:Y:S04]  /*8d8f0*/  LDL.LU R8, [R1+0x390] ;  /* 0x0003900001087983 */ /* 0x001ea80000300800 */
[----:B------:R0:W-:Y:S04]  /*8d900*/  STL [R1+0x654], R2 ;  /* 0x0006540201007387 */ /* 0x0001e80000100800 */
[----:B------:R1:W-:Y:S04]  /*8d910*/  STL [R1+0x658], R0 ;  /* 0x0006580001007387 */ /* 0x0003e80000100800 */
[----:B------:R-:W2:Y:S04]  /*8d920*/  LDL.LU R9, [R1+0x394] ;  /* 0x0003940001097983 */ /* 0x000ea80000300800 */
[----:B------:R-:W2:Y:S04]  /*8d930*/  LDL.LU R10, [R1+0x398] ;  /* 0x00039800010a7983 */ /* 0x000ea80000300800 */
[----:B------:R-:W2:Y:S04]  /*8d940*/  LDL.LU R11, [R1+0x39c] ;  /* 0x00039c00010b7983 */ /* 0x000ea80000300800 */
[----:B------:R-:W3:Y:S04]  /*8d950*/  LDL.LU R20, [R1+0x3b0] ;  /* 0x0003b00001147983 */ /* 0x000ee80000300800 */
[----:B------:R-:W3:Y:S04]  /*8d960*/  LDL.LU R21, [R1+0x3b4] ;  /* 0x0003b40001157983 */ /* 0x000ee80000300800 */
[----:B------:R-:W3:Y:S04]  /*8d970*/  LDL.LU R22, [R1+0x3b8] ;  /* 0x0003b80001167983 */ /* 0x000ee80000300800 */
[----:B------:R-:W3:Y:S04]  /*8d980*/  LDL.LU R23, [R1+0x3bc] ;  /* 0x0003bc0001177983 */ /* 0x000ee80000300800 */
[----:B------:R-:W3:Y:S04]  /*8d990*/  LDL.64 R56, [R1+0x570] ;  /* 0x0005700001387983 */ /* 0x000ee80000100a00 */
        /* <DEDUP_REMOVED lines=38> */
[----:B-1----:R-:W2:Y:S01]  /*8dc00*/  LDL.LU R0, [R1+0x37d0] ;  /* 0x0037d00001007983 */ /* 0x002ea20000300800 */
[----:B---3--:R-:W-:Y:S01]  /*8dc10*/  HMMA.16816.F32 R20, R4, R56, R20 ;  /* 0x000000380414723c */ /* 0x008fe20000001814 */
[----:B------:R-:W-:-:S15]  /*8dc20*/  IMAD.MOV.U32 R17, RZ, RZ, R57 ;  /* 0x000000ffff117224 */ /* 0x000fde00078e0039 */
[----:B------:R-:W-:-:S03]  /*8dc30*/  NOP ;  /* 0x0000000000007918 */ /* 0x000fc60000000000 */
[----:B------:R-:W-:Y:S04]  /*8dc40*/  STL.64 [R1+0x2550], R20 ;  /* 0x0025501401007387 */ /* 0x000fe80000100a00 */
[----:B------:R0:W-:Y:S04]  /*8dc50*/  STL.64 [R1+0x2558], R22 ;  /* 0x0025581601007387 */ /* 0x0001e80000100a00 */
[----:B0-----:R-:W3:Y:S04]  /*8dc60*/  LDL.LU.64 R22, [R1+0x68a0] ;  /* 0x0068a00001167983 */ /* 0x001ee80000300a00 */
[----:B------:R-:W2:Y:S01]  /*8dc70*/  LDL.LU R21, [R1+0x6898] ;  /* 0x0068980001157983 */ /* 0x000ea20000300800 */
[----:B------:R-:W-:-:S03]  /*8dc80*/  IMAD.MOV.U32 R20, RZ, RZ, R56 ;  /* 0x000000ffff147224 */ /* 0x000fc600078e0038 */
[----:B------:R-:W4:Y:S04]  /*8dc90*/  LDL.LU.64 R56, [R1+0x6890] ;  /* 0x0068900001387983 */ /* 0x000f280000300a00 */
[----:B------:R0:W-:Y:S04]  /*8dca0*/  STL [R1+0x6800], R17 ;  /* 0x0068001101007387 */ /* 0x0001e80000100800 */
[----:B0-----:R-:W4:Y:S04]  /*8dcb0*/  LDL.LU R17, [R1+0x3738] ;  /* 0x0037380001117983 */ /* 0x001f280000300800 */
[----:B------:R0:W-:Y:S04]  /*8dcc0*/  STL [R1+0x67fc], R20 ;  /* 0x0067fc1401007387 */ /* 0x0001e80000100800 */
[----:B---3--:R-:W-:Y:S04]  /*8dcd0*/  STL.64 [R1+0x6860], R22 ;  /* 0x0068601601007387 */ /* 0x008fe80000100a00 */
[----:B--2---:R1:W-:Y:S04]  /*8dce0*/  STL [R1+0x6858], R21 ;  /* 0x0068581501007387 */ /* 0x0043e80000100800 */
[----:B0-----:R-:W2:Y:S04]  /*8dcf0*/  LDL.LU R20, [R1+0x3a0] ;  /* 0x0003a00001147983 */ /* 0x001ea80000300800 */
[----:B-1----:R-:W2:Y:S04]  /*8dd00*/  LDL.LU R21, [R1+0x3a4] ;  /* 0x0003a40001157983 */ /* 0x002ea80000300800 */
[----:B------:R-:W2:Y:S04]  /*8dd10*/  LDL.LU R22, [R1+0x3a8] ;  /* 0x0003a80001167983 */ /* 0x000ea80000300800 */
[----:B------:R-:W2:Y:S01]  /*8dd20*/  LDL.LU R23, [R1+0x3ac] ;  /* 0x0003ac0001177983 */ /* 0x000ea20000300800 */
[----:B----4-:R-:W-:-:S03]  /*8dd30*/  IMAD R17, R17, 0x100, R45 ;  /* 0x0000010011117824 */ /* 0x010fc600078e022d */
[----:B------:R-:W2:Y:S04]  /*8dd40*/  LDL.LU R45, [R1+0x6888] ;  /* 0x00688800012d7983 */ /* 0x000ea80000300800 */
[----:B------:R0:W-:Y:S01]  /*8dd50*/  STL [R1+0x3b0], R17 ;  /* 0x0003b01101007387 */ /* 0x0001e20000100800 */
[----:B------:R-:W-:Y:S02]  /*8dd60*/  IMAD R38, R38, 0x100, R39 ;  /* 0x0000010026267824 */ /* 0x000fe400078e0227 */
[----:B------:R-:W-:Y:S02]  /*8dd70*/  IMAD R2, R2, 0x100, R12 ;  /* 0x0000010002027824 */ /* 0x000fe400078e020c */
[----:B------:R-:W-:Y:S02]  /*8dd80*/  IMAD R12, R33, 0x100, R40 ;  /* 0x00000100210c7824 */ /* 0x000fe400078e0228 */
[----:B0-----:R-:W-:-:S05]  /*8dd90*/  IMAD R17, R54, 0x100, R55 ;  /* 0x0000010036117824 */ /* 0x001fca00078e0237 */
[----:B------:R0:W-:Y:S04]  /*8dda0*/  STL [R1+0x3b4], R17 ;  /* 0x0003b41101007387 */ /* 0x0001e80000100800 */
[----:B------:R-:W-:Y:S04]  /*8ddb0*/  STL [R1+0x3b8], R38 ;  /* 0x0003b82601007387 */ /* 0x000fe80000100800 */
[----:B------:R1:W-:Y:S01]  /*8ddc0*/  STL [R1+0x3bc], R2 ;  /* 0x0003bc0201007387 */ /* 0x0003e20000100800 */
[----:B0-----:R-:W-:Y:S02]  /*8ddd0*/  IMAD R17, R41, 0x100, R19 ;  /* 0x0000010029117824 */ /* 0x001fe400078e0213 */
[----:B-1----:R-:W-:-:S03]  /*8dde0*/  IMAD R2, R58, 0x100, R32 ;  /* 0x000001003a027824 */ /* 0x002fc600078e0220 */
[----:B------:R0:W-:Y:S04]  /*8ddf0*/  STL [R1+0x65c], R17 ;  /* 0x00065c1101007387 */ /* 0x0001e80000100800 */
[----:B------:R-:W-:Y:S04]  /*8de00*/  STL [R1+0x660], R12 ;  /* 0x0006600c01007387 */ /* 0x000fe80000100800 */
[----:B------:R-:W-:Y:S04]  /*8de10*/  STL [R1+0x678c], R44 ;  /* 0x00678c2c01007387 */ /* 0x000fe80000100800 */
[----:B------:R1:W-:Y:S01]  /*8de20*/  STL [R1+0x664], R2 ;  /* 0x0006640201007387 */ /* 0x0003e20000100800 */
[----:B------:R-:W-:Y:S01]  /*8de30*/  HMMA.16816.F32 R8, R4, R56, R8 ;  /* 0x000000380408723c */ /* 0x000fe20000001808 */
[----:B0-----:R-:W-:-:S02]  /*8de40*/  IMAD R17, R59, 0x100, R47 ;  /* 0x000001003b117824 */ /* 0x001fc400078e022f */
[----:B-1----:R-:W-:Y:S02]  /*8de50*/  IMAD R2, R46, 0x100, R52 ;  /* 0x000001002e027824 */ /* 0x002fe400078e0234 */
[----:B------:R-:W-:Y:S02]  /*8de60*/  IMAD R12, R35, 0x100, R53 ;  /* 0x00000100230c7824 */ /* 0x000fe400078e0235 */
[----:B------:R-:W-:Y:S01]  /*8de70*/  IMAD R0, R0, 0x100, R51 ;  /* 0x0000010000007824 */ /* 0x000fe200078e0233 */
[----:B--2---:R-:W-:Y:S01]  /*8de80*/  HMMA.16816.F32 R20, R4, R44, R20 ;  /* 0x0000002c0414723c */ /* 0x004fe20000001814 */
[----:B------:R-:W-:-:S15]  /*8de90*/  STL [R1+0x6788], R45 ;  /* 0x0067882d01007387 */ /* 0x000fde0000100800 */
[----:B------:R-:W-:-:S03]  /*8dea0*/  NOP ;  /* 0x0000000000007918 */ /* 0x000fc60000000000 */
[----:B------:R-:W-:Y:S04]  /*8deb0*/  STL.64 [R1+0x2540], R20 ;  /* 0x0025401401007387 */ /* 0x000fe80000100a00 */
[----:B------:R-:W-:Y:S04]  /*8dec0*/  STL.64 [R1+0x2548], R22 ;  /* 0x0025481601007387 */ /* 0x000fe80000100a00 */
[----:B------:R0:W-:Y:S04]  /*8ded0*/  STL [R1+0x3a0], R2 ;  /* 0x0003a00201007387 */ /* 0x0001e80000100800 */
[----:B------:R1:W-:Y:S04]  /*8dee0*/  STL [R1+0x3a4], R17 ;  /* 0x0003a41101007387 */ /* 0x0003e80000100800 */
[----:B------:R2:W-:Y:S01]  /*8def0*/  STL [R1+0x3a8], R12 ;  /* 0x0003a80c01007387 */ /* 0x0005e20000100800 */
[----:B0-----:R-:W-:-:S02]  /*8df00*/  IMAD R2, R48, 0x100, R31 ;  /* 0x0000010030027824 */ /* 0x001fc400078e021f */
[----:B-1----:R-:W-:Y:S02]  /*8df10*/  IMAD R17, R29, 0x100, R36 ;  /* 0x000001001d117824 */ /* 0x002fe400078e0224 */
[----:B--2---:R-:W-:Y:S01]  /*8df20*/  IMAD R12, R30, 0x100, R26 ;  /* 0x000001001e0c7824 */ /* 0x004fe200078e021a */
[----:B------:R0:W-:Y:S04]  /*8df30*/  STL [R1+0x3ac], R2 ;  /* 0x0003ac0201007387 */ /* 0x0001e80000100800 */
[----:B------:R-:W-:Y:S04]  /*8df40*/  STL [R1+0x668], R17 ;  /* 0x0006681101007387 */ /* 0x000fe80000100800 */
[----:B------:R-:W-:Y:S04]  /*8df50*/  STL [R1+0x66c], R12 ;  /* 0x00066c0c01007387 */ /* 0x000fe80000100800 */
[----:B------:R-:W-:Y:S01]  /*8df60*/  STL [R1+0x6794], R56 ;  /* 0x0067943801007387 */ /* 0x000fe20000100800 */
[----:B0-----:R-:W-:-:S05]  /*8df70*/  IMAD R2, R16, 0x100, R27 ;  /* 0x0000010010027824 */ /* 0x001fca00078e021b */
[----:B------:R0:W-:Y:S04]  /*8df80*/  STL [R1+0x670], R2 ;  /* 0x0006700201007387 */ /* 0x0001e80000100800 */
[----:B------:R-:W-:Y:S04]  /*8df90*/  STL [R1+0x6790], R57 ;  /* 0x0067903901007387 */ /* 0x000fe80000100800 */
[----:B------:R1:W-:Y:S04]  /*8dfa0*/  STL.64 [R1+0x2530], R8 ;  /* 0x0025300801007387 */ /* 0x0003e80000100a00 */
[----:B------:R-:W-:Y:S01]  /*8dfb0*/  STL.64 [R1+0x2538], R10 ;  /* 0x0025380a01007387 */ /* 0x000fe20000100a00 */
[----:B0-----:R-:W-:-:S02]  /*8dfc0*/  IMAD R2, R28, 0x100, R3 ;  /* 0x000001001c027824 */ /* 0x001fc400078e0203 */
[----:B-1----:R-:W-:Y:S02]  /*8dfd0*/  IMAD R9, R13, 0x100, R14 ;  /* 0x000001000d097824 */ /* 0x002fe400078e020e */
[----:B------:R-:W-:Y:S02]  /*8dfe0*/  IMAD R8, R15, 0x100, R25 ;  /* 0x000001000f087824 */ /* 0x000fe400078e0219 */
[----:B------:R-:W-:Y:S01]  /*8dff0*/  IMAD R3, R50, 0x100, R49 ;  /* 0x0000010032037824 */ /* 0x000fe200078e0231 */
[----:B------:R-:W-:Y:S04]  /*8e000*/  STL [R1+0x390], R9 ;  /* 0x0003900901007387 */ /* 0x000fe80000100800 */
[----:B------:R0:W-:Y:S04]  /*8e010*/  STL [R1+0x394], R2 ;  /* 0x0003940201007387 */ /* 0x0001e80000100800 */
[----:B------:R-:W-:Y:S04]  /*8e020*/  STL [R1+0x398], R8 ;  /* 0x0003980801007387 */ /* 0x000fe80000100800 */
[----:B------:R-:W-:Y:S04]  /*8e030*/  STL [R1+0x39c], R3 ;  /* 0x00039c0301007387 */ /* 0x000fe80000100800 */
[----:B------:R-:W2:Y:S01]  /*8e040*/  LDL.LU R52, [R1+0x360] ;  /* 0x0003600001347983 */ /* 0x000ea20000300800 */
[----:B0-----:R-:W-:-:S05]  /*8e050*/  IMAD R2, R34, 0x100, R37 ;  /* 0x0000010022027824 */ /* 0x001fca00078e0225 */
[----:B------:R-:W-:Y:S04]  /*8e060*/  STL [R1+0x674], R2 ;  /* 0x0006740201007387 */ /* 0x000fe80000100800 */
[----:B------:R-:W-:Y:S04]  /*8e070*/  STL [R1+0x678], R0 ;  /* 0x0006780001007387 */ /* 0x000fe80000100800 */
[----:B------:R-:W2:Y:S04]  /*8e080*/  LDL.LU R53, [R1+0x364] ;  /* 0x0003640001357983 */ /* 0x000ea80000300800 */
[----:B------:R-:W3:Y:S04]  /*8e090*/  LDL.LU R54, [R1+0x368] ;  /* 0x0003680001367983 */ /* 0x000ee80000300800 */
[----:B------:R-:W3:Y:S04]  /*8e0a0*/  LDL.LU R55, [R1+0x36c] ;  /* 0x00036c0001377983 */ /* 0x000ee80000300800 */
[----:B---3--:R-:W-:Y:S04]  /*8e0b0*/  STL.64 [R1+0x6880], R54 ;  /* 0x0068803601007387 */ /* 0x008fe80000100a00 */
[----:B--2---:R0:W-:Y:S04]  /*8e0c0*/  STL.64 [R1+0x6878], R52 ;  /* 0x0068783401007387 */ /* 0x0041e80000100a00 */
[----:B------:R-:W2:Y:S04]  /*8e0d0*/  LDL.LU R20, [R1+0x370] ;  /* 0x0003700001147983 */ /* 0x000ea80000300800 */
[----:B------:R-:W2:Y:S04]  /*8e0e0*/  LDL.LU R21, [R1+0x374] ;  /* 0x0003740001157983 */ /* 0x000ea80000300800 */
[----:B------:R-:W2:Y:S04]  /*8e0f0*/  LDL.LU R22, [R1+0x378] ;  /* 0x0003780001167983 */ /* 0x000ea80000300800 */
[----:B------:R-:W2:Y:S04]  /*8e100*/  LDL.LU R23, [R1+0x37c] ;  /* 0x00037c0001177983 */ /* 0x000ea80000300800 */
[----:B0-----:R-:W3:Y:S04]  /*8e110*/  LDL.LU R52, [R1+0x380] ;  /* 0x0003800001347983 */ /* 0x001ee80000300800 */
[----:B------:R-:W3:Y:S04]  /*8e120*/  LDL.LU R53, [R1+0x384] ;  /* 0x0003840001357983 */ /* 0x000ee80000300800 */
[----:B------:R-:W3:Y:S04]  /*8e130*/  LDL.LU R54, [R1+0x388] ;  /* 0x0003880001367983 */ /* 0x000ee80000300800 */
[----:B------:R-:W3:Y:S04]  /*8e140*/  LDL.LU R55, [R1+0x38c] ;  /* 0x00038c0001377983 */ /* 0x000ee80000300800 */
[----:B------:R-:W4:Y:S04]  /*8e150*/  LDL.LU R14, [R1+0x37dc] ;  /* 0x0037dc00010e7983 */ /* 0x000f280000300800 */
[----:B------:R-:W4:Y:S04]  /*8e160*/  LDL.LU R0, [R1+0x37d8] ;  /* 0x0037d80001007983 */ /* 0x000f280000300800 */
[----:B------:R-:W3:Y:S04]  /*8e170*/  LDL.64 R8, [R1+0x528] ;  /* 0x0005280001087983 */ /* 0x000ee80000100a00 */
        /* <DEDUP_REMOVED lines=13> */
[----:B------:R-:W2:Y:S04]  /*8e250*/  LDL.64 R10, [R1+0x510] ;  /* 0x00051000010a7983 */ /* 0x000ea80000100a00 */
        /* <DEDUP_REMOVED lines=25> */
[----:B----4-:R-:W-:-:S02]  /*8e3f0*/  IMAD R0, R0, 0x100, R14 ;  /* 0x0000010000007824 */ /* 0x010fc400078e020e */
[----:B------:R-:W-:-:S15]  /*8e400*/  IMAD.MOV.U32 R14, RZ, RZ, R8 ;  /* 0x000000ffff0e7224 */ /* 0x000fde00078e0008 */
[----:B------:R-:W-:Y:S01]  /*8e410*/  NOP ;  /* 0x0000000000007918 */ /* 0x000fe20000000000 */
[----:B------:R-:W-:Y:S04]  /*8e420*/  STL.64 [R1+0x2520], R52 ;  /* 0x0025203401007387 */ /* 0x000fe80000100a00 */
[----:B------:R0:W-:Y:S04]  /*8e430*/  STL [R1+0x680], R0 ;  /* 0x0006800001007387 */ /* 0x0001e80000100800 */
[----:B------:R1:W-:Y:S01]  /*8e440*/  STL.64 [R1+0x2528], R54 ;  /* 0x0025283601007387 */ /* 0x0003e20000100a00 */
[----:B0-----:R-:W-:-:S03]  /*8e450*/  IMAD.MOV.U32 R0, RZ, RZ, R9 ;  /* 0x000000ffff007224 */ /* 0x001fc600078e0009 */
[----:B-1----:R-:W3:Y:S04]  /*8e460*/  LDL.LU.64 R54, [R1+0x6880] ;  /* 0x0068800001367983 */ /* 0x002ee80000300a00 */
[----:B------:R-:W3:Y:S04]  /*8e470*/  LDL.LU.64 R52, [R1+0x6878] ;  /* 0x0068780001347983 */ /* 0x000ee80000300a00 */
[----:B------:R-:W4:Y:S04]  /*8e480*/  LDL.LU.64 R8, [R1+0x6870] ;  /* 0x0068700001087983 */ /* 0x000f280000300a00 */
[----:B------:R0:W-:Y:S04]  /*8e490*/  STL [R1+0x6798], R0 ;  /* 0x0067980001007387 */ /* 0x0001e80000100800 */
[----:B0-----:R-:W3:Y:S01]  /*8e4a0*/  LDL.LU R0, [R1+0x37ec] ;  /* 0x0037ec0001007983 */ /* 0x001ee20000300800 */
[----:B--2---:R-:W-:-:S03]  /*8e4b0*/  IMAD R33, R33, 0x100, R32 ;  /* 0x0000010021217824 */ /* 0x004fc600078e0220 */
[----:B------:R-:W2:Y:S04]  /*8e4c0*/  LDL.LU R32, [R1+0x686c] ;  /* 0x00686c0001207983 */ /* 0x000ea80000300800 */
[----:B------:R0:W-:Y:S04]  /*8e4d0*/  STL [R1+0x380], R33 ;  /* 0x0003802101007387 */ /* 0x0001e80000100800 */
[----:B0-----:R-:W2:Y:S01]  /*8e4e0*/  LDL.LU R33, [R1+0x6868] ;  /* 0x0068680001217983 */ /* 0x001ea20000300800 */
[----:B------:R-:W-:Y:S01]  /*8e4f0*/  HMMA.16816.F32 R20, R4, R10, R20 ;  /* 0x0000000a0414723c */ /* 0x000fe20000001814 */
[----:B------:R-:W-:-:S02]  /*8e500*/  IMAD R45, R45, 0x100, R56 ;  /* 0x000001002d2d7824 */ /* 0x000fc400078e0238 */
[----:B------:R-:W-:Y:S02]  /*8e510*/  IMAD R2, R2, 0x100, R12 ;  /* 0x0000010002027824 */ /* 0x000fe400078e020c */
[----:B---3--:R-:W-:Y:S02]  /*8e520*/  IMAD R57, R57, 0x100, R0 ;  /* 0x0000010039397824 */ /* 0x008fe400078e0200 */
[----:B------:R-:W-:Y:S02]  /*8e530*/  IMAD R0, R17, 0x100, R44 ;  /* 0x0000010011007824 */ /* 0x000fe400078e022c */
[----:B------:R-:W-:Y:S01]  /*8e540*/  IMAD R17, R38, 0x100, R39 ;  /* 0x0000010026117824 */ /* 0x000fe200078e0227 */
[----:B------:R-:W-:Y:S04]  /*8e550*/  STL [R1+0x384], R57 ;  /* 0x0003843901007387 */ /* 0x000fe80000100800 */
[----:B------:R-:W-:Y:S04]  /*8e560*/  STL [R1+0x388], R45 ;  /* 0x0003882d01007387 */ /* 0x000fe80000100800 */
[----:B------:R0:W-:Y:S04]  /*8e570*/  STL [R1+0x67c], R0 ;  /* 0x00067c0001007387 */ /* 0x0001e80000100800 */
[----:B------:R-:W-:Y:S04]  /*8e580*/  STL [R1+0x688], R17 ;  /* 0x0006881101007387 */ /* 0x000fe80000100800 */
[----:B------:R1:W-:Y:S04]  /*8e590*/  STL [R1+0x690], R2 ;  /* 0x0006900201007387 */ /* 0x0003e80000100800 */
[----:B------:R-:W-:Y:S01]  /*8e5a0*/  STL.64 [R1+0x2510], R20 ;  /* 0x0025101401007387 */ /* 0x000fe20000100a00 */
[----:B0-----:R-:W-:-:S02]  /*8e5b0*/  IMAD R0, R15, 0x100, R16 ;  /* 0x000001000f007824 */ /* 0x001fc400078e0210 */
[----:B------:R-:W-:Y:S02]  /*8e5c0*/  IMAD.MOV.U32 R16, RZ, RZ, R10 ;  /* 0x000000ffff107224 */ /* 0x000fe400078e000a */
[----:B-1----:R-:W-:Y:S01]  /*8e5d0*/  IMAD R2, R47, 0x100, R46 ;  /* 0x000001002f027824 */ /* 0x002fe200078e022e */
[----:B------:R0:W-:Y:S04]  /*8e5e0*/  STL [R1+0x69c], R0 ;  /* 0x00069c0001007387 */ /* 0x0001e80000100800 */
[----:B------:R1:W-:Y:S01]  /*8e5f0*/  STL.64 [R1+0x2518], R22 ;  /* 0x0025181601007387 */ /* 0x0003e20000100a00 */
[----:B--2---:R-:W-:Y:S01]  /*8e600*/  HMMA.16816.F32 R44, R4, R32, R52 ;  /* 0x00000020042c723c */ /* 0x004fe20000001834 */
[----:B------:R-:W-:Y:S02]  /*8e610*/  IMAD R10, R58, 0x100, R40 ;  /* 0x000001003a0a7824 */ /* 0x000fe400078e0228 */
[----:B0-----:R-:W-:Y:S01]  /*8e620*/  IMAD R0, R41, 0x100, R19 ;  /* 0x0000010029007824 */ /* 0x001fe200078e0213 */
[----:B-1----:R-:W2:Y:S04]  /*8e630*/  LDL.LU.64 R22, [R1+0x6860] ;  /* 0x0068600001167983 */ /* 0x002ea80000300a00 */
[----:B------:R-:W3:Y:S04]  /*8e640*/  LDL.LU R21, [R1+0x6858] ;  /* 0x0068580001157983 */ /* 0x000ee80000300800 */
[----:B------:R-:W-:Y:S04]  /*8e650*/  STL [R1+0x679c], R16 ;  /* 0x00679c1001007387 */ /* 0x000fe80000100800 */
[----:B------:R0:W-:Y:S04]  /*8e660*/  STL [R1+0x38c], R0 ;  /* 0x00038c0001007387 */ /* 0x0001e80000100800 */
[----:B------:R1:W-:Y:S04]  /*8e670*/  STL [R1+0x684], R10 ;  /* 0x0006840a01007387 */ /* 0x0003e80000100800 */
[----:B------:R4:W-:Y:S01]  /*8e680*/  STL [R1+0x68c], R2 ;  /* 0x00068c0201007387 */ /* 0x0009e20000100800 */
[----:B0-----:R-:W-:-:S02]  /*8e690*/  IMAD R0, R35, 0x100, R59 ;  /* 0x0000010023007824 */ /* 0x001fc400078e023b */
[----:B-1----:R-:W-:Y:S02]  /*8e6a0*/  IMAD R10, R48, 0x100, R31 ;  /* 0x00000100300a7824 */ /* 0x002fe400078e021f */
[----:B----4-:R-:W-:Y:S01]  /*8e6b0*/  IMAD R2, R29, 0x100, R36 ;  /* 0x000001001d027824 */ /* 0x010fe200078e0224 */
[----:B------:R0:W-:Y:S04]  /*8e6c0*/  STL [R1+0x698], R0 ;  /* 0x0006980001007387 */ /* 0x0001e80000100800 */
[----:B------:R-:W-:Y:S04]  /*8e6d0*/  STL [R1+0x6a4], R10 ;  /* 0x0006a40a01007387 */ /* 0x000fe80000100800 */
[----:B------:R1:W-:Y:S04]  /*8e6e0*/  STL [R1+0x6ac], R2 ;  /* 0x0006ac0201007387 */ /* 0x0003e80000100800 */
[----:B------:R-:W-:Y:S01]  /*8e6f0*/  STL [R1+0x6738], R32 ;  /* 0x0067382001007387 */ /* 0x000fe20000100800 */
[----:B0-----:R-:W-:-:S02]  /*8e700*/  IMAD R0, R30, 0x100, R26 ;  /* 0x000001001e007824 */ /* 0x001fc400078e021a */
[----:B-1----:R-:W-:-:S03]  /*8e710*/  IMAD R2, R28, 0x100, R3 ;  /* 0x000001001c027824 */ /* 0x002fc600078e0203 */
[----:B------:R0:W-:Y:S04]  /*8e720*/  STL [R1+0x6b8], R0 ;  /* 0x0006b80001007387 */ /* 0x0001e80000100800 */
[----:B------:R-:W-:Y:S04]  /*8e730*/  STL [R1+0x6734], R33 ;  /* 0x0067342101007387 */ /* 0x000fe80000100800 */
[----:B------:R-:W-:Y:S04]  /*8e740*/  STL.64 [R1+0x2500], R44 ;  /* 0x0025002c01007387 */ /* 0x000fe80000100a00 */
[----:B------:R-:W-:Y:S01]  /*8e750*/  STL.64 [R1+0x2508], R46 ;  /* 0x0025082e01007387 */ /* 0x000fe20000100a00 */
[----:B------:R-:W-:-:S02]  /*8e760*/  IMAD R3, R49, 0x100, R25 ;  /* 0x0000010031037824 */ /* 0x000fc400078e0219 */
[----:B0-----:R-:W-:-:S05]  /*8e770*/  IMAD R0, R13, 0x100, R27 ;  /* 0x000001000d007824 */ /* 0x001fca00078e021b */
[----:B------:R0:W-:Y:S04]  /*8e780*/  STL [R1+0x694], R0 ;  /* 0x0006940001007387 */ /* 0x0001e80000100800 */
[----:B------:R1:W-:Y:S04]  /*8e790*/  STL [R1+0x6a0], R2 ;  /* 0x0006a00201007387 */ /* 0x0003e80000100800 */
[----:B------:R-:W-:Y:S04]  /*8e7a0*/  STL [R1+0x6a8], R3 ;  /* 0x0006a80301007387 */ /* 0x000fe80000100800 */
[----:B------:R-:W4:Y:S01]  /*8e7b0*/  LDL.LU R16, [R1+0x388c] ;  /* 0x00388c0001107983 */ /* 0x000f220000300800 */
[----:B0-----:R-:W-:-:S02]  /*8e7c0*/  IMAD R0, R37, 0x100, R50 ;  /* 0x0000010025007824 */ /* 0x001fc400078e0232 */
[----:B-1----:R-:W-:-:S03]  /*8e7d0*/  IMAD R2, R51, 0x100, R34 ;  /* 0x0000010033027824 */ /* 0x002fc600078e0222 */
[----:B------:R0:W-:Y:S04]  /*8e7e0*/  STL [R1+0x6b4], R0 ;  /* 0x0006b40001007387 */ /* 0x0001e80000100800 */
[----:B0-----:R-:W4:Y:S04]  /*8e7f0*/  LDL.LU R0, [R1+0x3888] ;  /* 0x0038880001007983 */ /* 0x001f280000300800 */
[----:B------:R-:W-:Y:S04]  /*8e800*/  STL [R1+0x6c0], R2 ;  /* 0x0006c00201007387 */ /* 0x000fe80000100800 */
[----:B------:R-:W3:Y:S04]  /*8e810*/  LDL.LU R57, [R1+0x3894] ;  /* 0x0038940001397983 */ /* 0x000ee80000300800 */
[----:B------:R-:W3:Y:S04]  /*8e820*/  LDL.LU R56, [R1+0x3890] ;  /* 0x0038900001387983 */ /* 0x000ee80000300800 */
[----:B------:R-:W3:Y:S04]  /*8e830*/  LDL.LU R45, [R1+0x389c] ;  /* 0x00389c00012d7983 */ /* 0x000ee80000300800 */
[----:B------:R-:W3:Y:S04]  /*8e840*/  LDL.LU R44, [R1+0x3898] ;  /* 0x00389800012c7983 */ /* 0x000ee80000300800 */
[----:B------:R-:W3:Y:S04]  /*8e850*/  LDL.LU R20, [R1+0x38a4] ;  /* 0x0038a40001147983 */ /* 0x000ee80000300800 */
[----:B--2---:R-:W-:Y:S04]  /*8e860*/  STL.64 [R1+0x6848], R22 ;  /* 0x0068481601007387 */ /* 0x004fe80000100a00 */
[----:B---3--:R0:W-:Y:S04]  /*8e870*/  STL.64 [R1+0x6840], R20 ;  /* 0x0068401401007387 */ /* 0x0081e80000100a00 */
[----:B0-----:R-:W2:Y:S04]  /*8e880*/  LDL.LU R20, [R1+0x350] ;  /* 0x0003500001147983 */ /* 0x001ea80000300800 */
[----:B------:R-:W2:Y:S04]  /*8e890*/  LDL.LU R21, [R1+0x354] ;  /* 0x0003540001157983 */ /* 0x000ea80000300800 */
[----:B------:R-:W2:Y:S04]  /*8e8a0*/  LDL.LU R22, [R1+0x358] ;  /* 0x0003580001167983 */ /* 0x000ea80000300800 */
[----:B------:R-:W2:Y:S04]  /*8e8b0*/  LDL.LU R23, [R1+0x35c] ;  /* 0x00035c0001177983 */ /* 0x000ea80000300800 */
[----:B------:R-:W3:Y:S04]  /*8e8c0*/  LDL.LU R40, [R1+0x387c] ;  /* 0x00387c0001287983 */ /* 0x000ee80000300800 */
[----:B------:R-:W3:Y:S04]  /*8e8d0*/  LDL.LU R41, [R1+0x3878] ;  /* 0x0038780001297983 */ /* 0x000ee80000300800 */
[----:B------:R-:W2:Y:S04]  /*8e8e0*/  LDL.LU R33, [R1+0x3884] ;  /* 0x0038840001217983 */ /* 0x000ea80000300800 */
[----:B------:R-:W2:Y:S04]  /*8e8f0*/  LDL.LU R32, [R1+0x3880] ;  /* 0x0038800001207983 */ /* 0x000ea80000300800 */
[----:B------:R-:W2:Y:S04]  /*8e900*/  LDL.LU R17, [R1+0x38a0] ;  /* 0x0038a00001117983 */ /* 0x000ea80000300800 */
[----:B------:R-:W2:Y:S04]  /*8e910*/  LDL.LU R55, [R1+0x38ac] ;  /* 0x0038ac0001377983 */ /* 0x000ea80000300800 */
[----:B------:R-:W4:Y:S01]  /*8e920*/  LDL.LU R54, [R1+0x38a8] ;  /* 0x0038a80001367983 */ /* 0x000f220000300800 */
[----:B------:R-:W-:-:S03]  /*8e930*/  IMAD.MOV.U32 R15, RZ, RZ, R11 ;  /* 0x000000ffff0f7224 */ /* 0x000fc600078e000b */
[----:B------:R-:W4:Y:S04]  /*8e940*/  LDL.LU R12, [R1+0x38b4] ;  /* 0x0038b400010c7983 */ /* 0x000f280000300800 */
[----:B------:R-:W4:Y:S04]  /*8e950*/  LDL.LU R11, [R1+0x38b0] ;  /* 0x0038b000010b7983 */ /* 0x000f280000300800 */
[----:B------:R-:W4:Y:S04]  /*8e960*/  LDL.LU R10, [R1+0x38bc] ;  /* 0x0038bc00010a7983 */ /* 0x000f280000300800 */
[----:B------:R-:W4:Y:S04]  /*8e970*/  LDL.LU R2, [R1+0x38b8] ;  /* 0x0038b80001027983 */ /* 0x000f280000300800 */
[----:B------:R-:W4:Y:S04]  /*8e980*/  LDL.64 R38, [R1+0x4c8] ;  /* 0x0004c80001267983 */ /* 0x000f280000100a00 */
        /* <DEDUP_REMOVED lines=24> */
[----:B---3--:R-:W-:-:S03]  /*8eb10*/  IMAD R41, R41, 0x100, R40 ;  /* 0x0000010029297824 */ /* 0x008fc600078e0228 */
[----:B------:R-:W3:Y:S04]  /*8eb20*/  LDL.LU R40, [R1+0x6854] ;  /* 0x0068540001287983 */ /* 0x000ee80000300800 */
[----:B------:R0:W-:Y:S04]  /*8eb30*/  STL [R1+0x6c8], R41 ;  /* 0x0006c82901007387 */ /* 0x0001e80000100800 */
[----:B0-----:R-:W3:Y:S01]  /*8eb40*/  LDL.LU R41, [R1+0x6850] ;  /* 0x0068500001297983 */ /* 0x001ee20000300800 */
[----:B--2---:R-:W-:Y:S01]  /*8eb50*/  IMAD R32, R32, 0x100, R33 ;  /* 0x0000010020207824 */ /* 0x004fe200078e0221 */
[----:B---3--:R-:W-:-:S15]  /*8eb60*/  HMMA.16816.F32 R20, R4, R40, R20 ;  /* 0x000000280414723c */ /* 0x008fde0000001814 */
[----:B------:R-:W-:-:S04]  /*8eb70*/  NOP ;  /* 0x0000000000007918 */ /* 0x000fc80000000000 */
[----:B------:R-:W-:Y:S04]  /*8eb80*/  STL.64 [R1+0x24f0], R20 ;  /* 0x0024f01401007387 */ /* 0x000fe80000100a00 */
[----:B------:R-:W-:Y:S04]  /*8eb90*/  STL [R1+0x6d4], R32 ;  /* 0x0006d42001007387 */ /* 0x000fe80000100800 */
[----:B------:R0:W-:Y:S04]  /*8eba0*/  STL.64 [R1+0x24f8], R22 ;  /* 0x0024f81601007387 */ /* 0x0001e80000100a00 */
[----:B0-----:R-:W2:Y:S04]  /*8ebb0*/  LDL.LU.64 R22, [R1+0x6848] ;  /* 0x0068480001167983 */ /* 0x001ea80000300a00 */
[----:B------:R-:W3:Y:S04]  /*8ebc0*/  LDL.LU.64 R20, [R1+0x6840] ;  /* 0x0068400001147983 */ /* 0x000ee80000300a00 */
[----:B------:R0:W-:Y:S04]  /*8ebd0*/  STL [R1+0x6740], R40 ;  /* 0x0067402801007387 */ /* 0x0001e80000100800 */
[----:B------:R1:W-:Y:S04]  /*8ebe0*/  STL [R1+0x673c], R41 ;  /* 0x00673c2901007387 */ /* 0x0003e80000100800 */
[----:B------:R4:W-:Y:S04]  /*8ebf0*/  STL.64 [R1+0x6820], R42 ;  /* 0x0068202a01007387 */ /* 0x0009e80000100a00 */
[----:B0-----:R-:W2:Y:S04]  /*8ec00*/  LDL.LU R40, [R1+0x340] ;  /* 0x0003400001287983 */ /* 0x001ea80000300800 */
[----:B-1----:R-:W2:Y:S04]  /*8ec10*/  LDL.LU R41, [R1+0x344] ;  /* 0x0003440001297983 */ /* 0x002ea80000300800 */
[----:B----4-:R-:W2:Y:S04]  /*8ec20*/  LDL.LU R42, [R1+0x348] ;  /* 0x00034800012a7983 */ /* 0x010ea80000300800 */
[----:B------:R-:W2:Y:S01]  /*8ec30*/  LDL.LU R43, [R1+0x34c] ;  /* 0x00034c00012b7983 */ /* 0x000ea20000300800 */
[----:B------:R-:W-:-:S02]  /*8ec40*/  IMAD R0, R0, 0x100, R16 ;  /* 0x0000010000007824 */ /* 0x000fc400078e0210 */
[----:B------:R-:W-:Y:S02]  /*8ec50*/  IMAD R16, R56, 0x100, R57 ;  /* 0x0000010038107824 */ /* 0x000fe400078e0239 */
[----:B------:R-:W-:Y:S01]  /*8ec60*/  IMAD R32, R44, 0x100, R45 ;  /* 0x000001002c207824 */ /* 0x000fe200078e022d */
[----:B------:R-:W-:Y:S04]  /*8ec70*/  STL [R1+0x6b0], R0 ;  /* 0x0006b00001007387 */ /* 0x000fe80000100800 */
[----:B------:R0:W-:Y:S04]  /*8ec80*/  STL [R1+0x6bc], R16 ;  /* 0x0006bc1001007387 */ /* 0x0001e80000100800 */
[----:B------:R-:W-:Y:S01]  /*8ec90*/  STL [R1+0x6c4], R32 ;  /* 0x0006c42001007387 */ /* 0x000fe20000100800 */
[----:B------:R-:W-:Y:S01]  /*8eca0*/  IMAD R11, R11, 0x100, R12 ;  /* 0x000001000b0b7824 */ /* 0x000fe200078e020c */
[----:B------:R-:W-:Y:S01]  /*8ecb0*/  HMMA.16816.F32 R28, R4, R8, R28 ;  /* 0x00000008041c723c */ /* 0x000fe2000000181c */
[----:B0-----:R-:W-:-:S02]  /*8ecc0*/  IMAD R16, R54, 0x100, R55 ;  /* 0x0000010036107824 */ /* 0x001fc400078e0237 */
[----:B------:R-:W-:Y:S02]  /*8ecd0*/  IMAD.MOV.U32 R12, RZ, RZ, R8 ;  /* 0x000000ffff0c7224 */ /* 0x000fe400078e0008 */
[----:B---3--:R-:W-:-:S05]  /*8ece0*/  IMAD R0, R17, 0x100, R20 ;  /* 0x0000010011007824 */ /* 0x008fca00078e0214 */
[----:B------:R0:W-:Y:S01]  /*8ecf0*/  STL [R1+0x6d0], R0 ;  /* 0x0006d00001007387 */ /* 0x0001e20000100800 */
[----:B--2---:R-:W-:Y:S01]  /*8ed00*/  HMMA.16816.F32 R40, R4, R38, R40 ;  /* 0x000000260428723c */ /* 0x004fe20000001828 */
[----:B0-----:R-:W-:Y:S02]  /*8ed10*/  IMAD R0, R2, 0x100, R10 ;  /* 0x0000010002007824 */ /* 0x001fe400078e020a */
[----:B------:R-:W-:Y:S04]  /*8ed20*/  STL [R1+0x6dc], R16 ;  /* 0x0006dc1001007387 */ /* 0x000fe80000100800 */
[----:B------:R-:W-:Y:S01]  /*8ed30*/  STL [R1+0x6e8], R11 ;  /* 0x0006e80b01007387 */ /* 0x000fe20000100800 */
[----:B------:R-:W-:-:S03]  /*8ed40*/  IMAD.MOV.U32 R2, RZ, RZ, R39 ;  /* 0x000000ffff027224 */ /* 0x000fc600078e0027 */
[----:B------:R0:W-:Y:S02]  /*8ed50*/  STL [R1+0x6fc], R0 ;  /* 0x0006fc0001007387 */ /* 0x0001e40000100800 */
[----:B0-----:R-:W-:Y:S02]  /*8ed60*/  IMAD R0, R58, 0x100, R19 ;  /* 0x000001003a007824 */ /* 0x001fe400078e0213 */
[----:B------:R-:W-:-:S04]  /*8ed70*/  IMAD R11, R46, 0x100, R52 ;  /* 0x000001002e0b7824 */ /* 0x000fc800078e0234 */
        /* <DEDUP_REMOVED lines=9> */
[----:B------:R1:W-:Y:S04]  /*8ee10*/  STL [R1+0x6f8], R0 ;  /* 0x0006f80001007387 */ /* 0x0003e80000100800 */
[----:B------:R-:W-:Y:S01]  /*8ee20*/  STL [R1+0x70c], R11 ;  /* 0x00070c0b01007387 */ /* 0x000fe20000100800 */
[----:B0-----:R-:W-:-:S02]  /*8ee30*/  IMAD R2, R27, 0x100, R26 ;  /* 0x000001001b027824 */ /* 0x001fc400078e021a */
[----:B-1----:R-:W-:Y:S02]  /*8ee40*/  IMAD R0, R3, 0x100, R13 ;  /* 0x0000010003007824 */ /* 0x002fe400078e020d */
[----:B------:R-:W-:Y:S01]  /*8ee50*/  IMAD R3, R49, 0x100, R25 ;  /* 0x0000010031037824 */ /* 0x000fe200078e0219 */
[----:B------:R0:W-:Y:S04]  /*8ee60*/  STL [R1+0x71c], R2 ;  /* 0x00071c0201007387 */ /* 0x0001e80000100800 */
[----:B------:R1:W-:Y:S04]  /*8ee70*/  STL [R1+0x734], R0 ;  /* 0x0007340001007387 */ /* 0x0003e80000100800 */
[----:B------:R-:W-:Y:S04]  /*8ee80*/  STL.64 [R1+0x24d0], R28 ;  /* 0x0024d01c01007387 */ /* 0x000fe80000100a00 */
[----:B------:R-:W-:Y:S04]  /*8ee90*/  STL.64 [R1+0x24d8], R30 ;  /* 0x0024d81e01007387 */ /* 0x000fe80000100a00 */
[----:B------:R-:W-:Y:S04]  /*8eea0*/  STL [R1+0x6768], R12 ;  /* 0x0067680c01007387 */ /* 0x000fe80000100800 */
[----:B------:R2:W-:Y:S04]  /*8eeb0*/  STL [R1+0x6f4], R3 ;  /* 0x0006f40301007387 */ /* 0x0005e80000100800 */
[----:B------:R-:W3:Y:S01]  /*8eec0*/  LDL.LU R40, [R1+0x320] ;  /* 0x0003200001287983 */ /* 0x000ee20000300800 */
[----:B0-----:R-:W-:-:S02]  /*8eed0*/  IMAD R2, R37, 0x100, R50 ;  /* 0x0000010025027824 */ /* 0x001fc400078e0232 */
[----:B-1----:R-:W-:-:S03]  /*8eee0*/  IMAD R0, R51, 0x100, R34 ;  /* 0x0000010033007824 */ /* 0x002fc600078e0222 */
[----:B------:R0:W-:Y:S04]  /*8eef0*/  STL [R1+0x708], R2 ;  /* 0x0007080201007387 */ /* 0x0001e80000100800 */
[----:B------:R1:W-:Y:S04]  /*8ef00*/  STL [R1+0x718], R0 ;  /* 0x0007180001007387 */ /* 0x0003e80000100800 */
[----:B------:R-:W3:Y:S04]  /*8ef10*/  LDL.LU R41, [R1+0x324] ;  /* 0x0003240001297983 */ /* 0x000ee80000300800 */
[----:B------:R-:W3:Y:S04]  /*8ef20*/  LDL.LU R42, [R1+0x328] ;  /* 0x00032800012a7983 */ /* 0x000ee80000300800 */
[----:B------:R-:W3:Y:S04]  /*8ef30*/  LDL.LU R43, [R1+0x32c] ;  /* 0x00032c00012b7983 */ /* 0x000ee80000300800 */
[----:B------:R-:W4:Y:S04]  /*8ef40*/  LDL.LU R19, [R1+0x3914] ;  /* 0x0039140001137983 */ /* 0x000f280000300800 */
[----:B------:R-:W4:Y:S01]  /*8ef50*/  LDL.LU R13, [R1+0x3910] ;  /* 0x00391000010d7983 */ /* 0x000f220000300800 */
[----:B------:R-:W-:-:S03]  /*8ef60*/  IMAD.MOV.U32 R11, RZ, RZ, R9 ;  /* 0x000000ffff0b7224 */ /* 0x000fc600078e0009 */
[----:B------:R-:W3:Y:S04]  /*8ef70*/  LDL.LU R9, [R1+0x391c] ;  /* 0x00391c0001097983 */ /* 0x000ee80000300800 */
[----:B------:R-:W3:Y:S04]  /*8ef80*/  LDL.LU R8, [R1+0x3918] ;  /* 0x0039180001087983 */ /* 0x000ee80000300800 */
[----:B--2---:R-:W2:Y:S04]  /*8ef90*/  LDL.LU R3, [R1+0x3924] ;  /* 0x0039240001037983 */ /* 0x004ea80000300800 */
[----:B------:R-:W2:Y:S04]  /*8efa0*/  LDL.LU R12, [R1+0x3920] ;  /* 0x00392000010c7983 */ /* 0x000ea80000300800 */
[----:B0-----:R-:W2:Y:S04]  /*8efb0*/  LDL.LU R2, [R1+0x392c] ;  /* 0x00392c0001027983 */ /* 0x001ea80000300800 */
[----:B------:R-:W2:Y:S04]  /*8efc0*/  LDL.LU R33, [R1+0x3928] ;  /* 0x0039280001217983 */ /* 0x000ea80000300800 */
        /* <DEDUP_REMOVED lines=35> */
[----:B----4-:R-:W-:-:S03]  /*8f200*/  IMAD R13, R13, 0x100, R19 ;  /* 0x000001000d0d7824 */ /* 0x010fc600078e0213 */
[----:B------:R-:W4:Y:S01]  /*8f210*/  LDL.LU R19, [R1+0x6838] ;  /* 0x0068380001137983 */ /* 0x000f220000300800 */
[----:B---3--:R-:W-:-:S03]  /*8f220*/  IMAD R8, R8, 0x100, R9 ;  /* 0x0000010008087824 */ /* 0x008fc600078e0209 */
[----:B------:R0:W-:Y:S01]  /*8f230*/  STL [R1+0x730], R13 ;  /* 0x0007300d01007387 */ /* 0x0001e20000100800 */
[----:B--2---:R-:W-:Y:S02]  /*8f240*/  IMAD R12, R12, 0x100, R3 ;  /* 0x000001000c0c7824 */ /* 0x004fe400078e0203 */
[----:B------:R-:W-:Y:S01]  /*8f250*/  IMAD R2, R33, 0x100, R2 ;  /* 0x0000010021027824 */ /* 0x000fe200078e0202 */
[----:B0-----:R-:W2:Y:S04]  /*8f260*/  LDL.LU R13, [R1+0x6834] ;  /* 0x00683400010d7983 */ /* 0x001ea80000300800 */
[----:B------:R-:W3:Y:S04]  /*8f270*/  LDL.LU R9, [R1+0x6830] ;  /* 0x0068300001097983 */ /* 0x000ee80000300800 */
[----:B------:R0:W-:Y:S04]  /*8f280*/  STL [R1+0x744], R8 ;  /* 0x0007440801007387 */ /* 0x0001e80000100800 */
[----:B0-----:R-:W2:Y:S04]  /*8f290*/  LDL.LU R8, [R1+0x682c] ;  /* 0x00682c0001087983 */ /* 0x001ea80000300800 */
[----:B------:R-:W2:Y:S04]  /*8f2a0*/  LDL.LU R3, [R1+0x6828] ;  /* 0x0068280001037983 */ /* 0x000ea80000300800 */
[----:B------:R-:W-:Y:S01]  /*8f2b0*/  STL [R1+0x754], R12 ;  /* 0x0007540c01007387 */ /* 0x000fe20000100800 */
[----:B----4-:R-:W-:-:S15]  /*8f2c0*/  HMMA.16816.F32 R40, R4, R18, R40 ;  /* 0x000000120428723c */ /* 0x010fde0000001828 */
[----:B------:R-:W-:-:S04]  /*8f2d0*/  NOP ;  /* 0x0000000000007918 */ /* 0x000fc80000000000 */
[----:B------:R-:W-:Y:S04]  /*8f2e0*/  STL.64 [R1+0x24c0], R40 ;  /* 0x0024c02801007387 */ /* 0x000fe80000100a00 */
[----:B------:R-:W-:Y:S04]  /*8f2f0*/  STL [R1+0x768], R2 ;  /* 0x0007680201007387 */ /* 0x000fe80000100800 */
[----:B------:R0:W-:Y:S04]  /*8f300*/  STL.64 [R1+0x24c8], R42 ;  /* 0x0024c82a01007387 */ /* 0x0001e80000100a00 */
[----:B0-----:R-:W4:Y:S01]  /*8f310*/  LDL.LU.64 R42, [R1+0x6820] ;  /* 0x00682000012a7983 */ /* 0x001f220000300a00 */
[----:B------:R-:W-:Y:S01]  /*8f320*/  HMMA.16816.F32 R4, R4, R60, R44 ;  /* 0x0000003c0404723c */ /* 0x000fe2000000182c */
[----:B------:R-:W-:-:S02]  /*8f330*/  IMAD R16, R16, 0x100, R32 ;  /* 0x0000010010107824 */ /* 0x000fc400078e0220 */
[----:B------:R-:W-:Y:S02]  /*8f340*/  IMAD R12, R57, 0x100, R0 ;  /* 0x00000100390c7824 */ /* 0x000fe400078e0200 */
[----:B------:R-:W-:Y:S01]  /*8f350*/  IMAD R2, R20, 0x100, R56 ;  /* 0x0000010014027824 */ /* 0x000fe200078e0238 */
[----:B------:R-:W-:Y:S04]  /*8f360*/  STL [R1+0x66e0], R18 ;  /* 0x0066e01201007387 */ /* 0x000fe80000100800 */
[----:B------:R-:W-:Y:S01]  /*8f370*/  STL [R1+0x66dc], R19 ;  /* 0x0066dc1301007387 */ /* 0x000fe20000100800 */
[----:B------:R-:W-:-:S03]  /*8f380*/  IMAD R0, R55, 0x100, R17 ;  /* 0x0000010037007824 */ /* 0x000fc600078e0211 */
        /* <DEDUP_REMOVED lines=12> */
[----:B------:R0:W-:Y:S04]  /*8f450*/  STL.64 [R1+0x24b0], R4 ;  /* 0x0024b00401007387 */ /* 0x0001e80000100a00 */
[----:B------:R3:W-:Y:S04]  /*8f460*/  STL.64 [R1+0x24b8], R6 ;  /* 0x0024b80601007387 */ /* 0x0007e80000100a00 */
[----:B------:R-:W-:Y:S01]  /*8f470*/  STL.64 [R1+0x6708], R10 ;  /* 0x0067080a01007387 */ /* 0x000fe20000100a00 */
[----:B0-----:R-:W-:-:S02]  /*8f480*/  F2FP.F16.E4M3.UNPACK_B R4, R3 ;  /* 0x00000003ff04723e */ /* 0x001fc400020006ff */
[----:B------:R-:W-:Y:S02]  /*8f490*/  F2FP.F16.E4M3.UNPACK_B R5, R8 ;  /* 0x00000008ff05723e */ /* 0x000fe400020006ff */
[----:B---3--:R-:W-:Y:S02]  /*8f4a0*/  F2FP.F16.E4M3.UNPACK_B R6, R9 ;  /* 0x00000009ff06723e */ /* 0x008fe400020006ff */
[----:B------:R-:W-:Y:S01]  /*8f4b0*/  F2FP.F16.E4M3.UNPACK_B R7, R13 ;  /* 0x0000000dff07723e */ /* 0x000fe200020006ff */
[----:B------:R-:W-:Y:S02]  /*8f4c0*/  IMAD R13, R35, 0x100, R53 ;  /* 0x00000100230d7824 */ /* 0x000fe400078e0235 */
[----:B------:R-:W-:Y:S02]  /*8f4d0*/  IMAD R2, R36, 0x100, R31 ;  /* 0x0000010024027824 */ /* 0x000fe400078e021f */
[----:B------:R-:W-:Y:S02]  /*8f4e0*/  IMAD R0, R26, 0x100, R29 ;  /* 0x000001001a007824 */ /* 0x000fe400078e021d */
[----:B------:R-:W-:Y:S01]  /*8f4f0*/  IMAD R3, R27, 0x100, R30 ;  /* 0x000001001b037824 */ /* 0x000fe200078e021e */
[----:B------:R-:W-:Y:S04]  /*8f500*/  STL [R1+0x66ec], R13 ;  /* 0x0066ec0d01007387 */ /* 0x000fe80000100800 */
[----:B------:R-:W-:Y:S04]  /*8f510*/  STL.64 [R1+0x6780], R14 ;  /* 0x0067800e01007387 */ /* 0x000fe80000100a00 */
[----:B------:R0:W-:Y:S04]  /*8f520*/  STL [R1+0x6e0], R2 ;  /* 0x0006e00201007387 */ /* 0x0001e80000100800 */
[----:B------:R1:W-:Y:S04]  /*8f530*/  STL [R1+0x6f0], R0 ;  /* 0x0006f00001007387 */ /* 0x0003e80000100800 */
[----:B------:R-:W-:Y:S01]  /*8f540*/  STL [R1+0x704], R3 ;  /* 0x0007040301007387 */ /* 0x000fe20000100800 */
[----:B0-----:R-:W-:-:S02]  /*8f550*/  IMAD R2, R25, 0x100, R28 ;  /* 0x0000010019027824 */ /* 0x001fc400078e021c */
[----:B-1----:R-:W-:-:S03]  /*8f560*/  IMAD R0, R34, 0x100, R37 ;  /* 0x0000010022007824 */ /* 0x002fc600078e0225 */
[----:B------:R-:W-:Y:S04]  /*8f570*/  STL [R1+0x714], R2 ;  /* 0x0007140201007387 */ /* 0x000fe80000100800 */
[----:B------:R-:W-:Y:S04]  /*8f580*/  STL [R1+0x6810], R4 ;  /* 0x0068100401007387 */ /* 0x000fe80000100800 */
[----:B------:R-:W-:Y:S04]  /*8f590*/  STL [R1+0x728], R0 ;  /* 0x0007280001007387 */ /* 0x000fe80000100800 */
[----:B------:R-:W-:Y:S01]  /*8f5a0*/  STL [R1+0x680c], R5 ;  /* 0x00680c0501007387 */ /* 0x000fe20000100800 */
[----:B----4-:R-:W-:-:S15]  /*8f5b0*/  HMMA.16816.F32 R8, R4, R42, R48 ;  /* 0x0000002a0408723c */ /* 0x010fde0000001830 */
[----:B------:R-:W-:-:S04]  /*8f5c0*/  NOP ;  /* 0x0000000000007918 */ /* 0x000fc80000000000 */
[----:B------:R0:W-:Y:S04]  /*8f5d0*/  STL.64 [R1+0x24a0], R8 ;  /* 0x0024a00801007387 */ /* 0x0001e80000100a00 */
[----:B------:R1:W-:Y:S04]  /*8f5e0*/  STL.64 [R1+0x24a8], R10 ;  /* 0x0024a80a01007387 */ /* 0x0003e80000100a00 */
[----:B------:R-:W-:Y:S04]  /*8f5f0*/  STL [R1+0x6808], R6 ;  /* 0x0068080601007387 */ /* 0x000fe80000100800 */
[----:B------:R-:W-:Y:S04]  /*8f600*/  STL [R1+0x6804], R7 ;  /* 0x0068040701007387 */ /* 0x000fe80000100800 */
[----:B------:R-:W2:Y:S04]  /*8f610*/  LDL.LU R44, [R1+0x2e0] ;  /* 0x0002e000012c7983 */ /* 0x000ea80000300800 */
[----:B------:R-:W2:Y:S04]  /*8f620*/  LDL.LU R45, [R1+0x2e4] ;  /* 0x0002e400012d7983 */ /* 0x000ea80000300800 */
[----:B------:R-:W3:Y:S04]  /*8f630*/  LDL.LU R46, [R1+0x2e8] ;  /* 0x0002e800012e7983 */ /* 0x000ee80000300800 */
[----:B------:R-:W3:Y:S01]  /*8f640*/  LDL.LU R47, [R1+0x2ec] ;  /* 0x0002ec00012f7983 */ /* 0x000ee20000300800 */
[----:B------:R-:W-:-:S02]  /*8f650*/  IMAD.MOV.U32 R32, RZ, RZ, R24 ;  /* 0x000000ffff207224 */ /* 0x000fc400078e0018 */
[----:B------:R-:W-:Y:S01]  /*8f660*/  IMAD.MOV.U32 R33, RZ, RZ, R23 ;  /* 0x000000ffff217224 */ /* 0x000fe200078e0017 */
[----:B---3--:R3:W-:Y:S04]  /*8f670*/  STL.64 [R1+0x67d8], R46 ;  /* 0x0067d82e01007387 */ /* 0x0087e80000100a00 */
[----:B--2---:R-:W-:Y:S04]  /*8f680*/  STL.64 [R1+0x67d0], R44 ;  /* 0x0067d02c01007387 */ /* 0x004fe80000100a00 */
[----:B------:R-:W-:Y:S04]  /*8f690*/  STL [R1+0x6814], R32 ;  /* 0x0068142001007387 */ /* 0x000fe80000100800 */
[----:B------:R-:W-:Y:S04]  /*8f6a0*/  STL [R1+0x6818], R33 ;  /* 0x0068182101007387 */ /* 0x000fe80000100800 */
[----:B0-----:R-:W2:Y:S04]  /*8f6b0*/  LDL.LU R8, [R1+0x2f0] ;  /* 0x0002f00001087983 */ /* 0x001ea80000300800 */
[----:B------:R-:W2:Y:S04]  /*8f6c0*/  LDL.LU R9, [R1+0x2f4] ;  /* 0x0002f40001097983 */ /* 0x000ea80000300800 */
[----:B-1----:R-:W4:Y:S04]  /*8f6d0*/  LDL.LU R10, [R1+0x2f8] ;  /* 0x0002f800010a7983 */ /* 0x002f280000300800 */
[----:B------:R-:W4:Y:S01]  /*8f6e0*/  LDL.LU R11, [R1+0x2fc] ;  /* 0x0002fc00010b7983 */ /* 0x000f220000300800 */
[----:B---3--:R-:W-:-:S03]  /*8f6f0*/  IMAD.MOV.U32 R46, RZ, RZ, R22 ;  /* 0x000000ffff2e7224 */ /* 0x008fc600078e0016 */
[----:B----4-:R-:W-:Y:S04]  /*8f700*/  STL.64 [R1+0x67e8], R10 ;  /* 0x0067e80a01007387 */ /* 0x010fe80000100a00 */
[----:B--2---:R0:W-:Y:S04]  /*8f710*/  STL.64 [R1+0x67e0], R8 ;  /* 0x0067e00801007387 */ /* 0x0041e80000100a00 */
[----:B------:R1:W-:Y:S04]  /*8f720*/  STL [R1+0x681c], R46 ;  /* 0x00681c2e01007387 */ /* 0x0003e80000100800 */
[----:B0-----:R-:W2:Y:S04]  /*8f730*/  LDL.LU R8, [R1+0x300] ;  /* 0x0003000001087983 */ /* 0x001ea80000300800 */
[----:B------:R-:W2:Y:S04]  /*8f740*/  LDL.LU R9, [R1+0x304] ;  /* 0x0003040001097983 */ /* 0x000ea80000300800 */
[----:B------:R-:W2:Y:S04]  /*8f750*/  LDL.LU R10, [R1+0x308] ;  /* 0x00030800010a7983 */ /* 0x000ea80000300800 */
[----:B------:R-:W2:Y:S04]  /*8f760*/  LDL.LU R11, [R1+0x30c] ;  /* 0x00030c00010b7983 */ /* 0x000ea80000300800 */
[----:B-1----:R-:W3:Y:S04]  /*8f770*/  LDL.LU R46, [R1+0x399c] ;  /* 0x00399c00012e7983 */ /* 0x002ee80000300800 */
[----:B------:R-:W3:Y:S04]  /*8f780*/  LDL.LU R33, [R1+0x3998] ;  /* 0x0039980001217983 */ /* 0x000ee80000300800 */
        /* <DEDUP_REMOVED lines=57> */
[----:B------:R-:W3:Y:S04]  /*8fb20*/  LDL.LU R46, [R1+0x681c] ;  /* 0x00681c00012e7983 */ /* 0x000ee80000300800 */
[----:B------:R0:W-:Y:S01]  /*8fb30*/  STL [R1+0x6ec], R33 ;  /* 0x0006ec2101007387 */ /* 0x0001e20000100800 */
[----:B--2---:R-:W-:Y:S02]  /*8fb40*/  IMAD R6, R6, 0x100, R5 ;  /* 0x0000010006067824 */ /* 0x004fe400078e0205 */
[----:B------:R-:W-:Y:S01]  /*8fb50*/  IMAD R17, R17, 0x100, R7 ;  /* 0x0000010011117824 */ /* 0x000fe200078e0207 */
[----:B0-----:R-:W2:Y:S04]  /*8fb60*/  LDL.LU R33, [R1+0x6818] ;  /* 0x0068180001217983 */ /* 0x001ea80000300800 */
[----:B------:R-:W2:Y:S04]  /*8fb70*/  LDL.LU R32, [R1+0x6814] ;  /* 0x0068140001207983 */ /* 0x000ea80000300800 */
[----:B------:R0:W-:Y:S04]  /*8fb80*/  STL [R1+0x700], R4 ;  /* 0x0007000401007387 */ /* 0x0001e80000100800 */
[----:B0-----:R-:W3:Y:S04]  /*8fb90*/  LDL.LU R4, [R1+0x6810] ;  /* 0x0068100001047983 */ /* 0x001ee80000300800 */
        /* <DEDUP_REMOVED lines=8> */
[----:B0-----:R-:W4:Y:S04]  /*8fc20*/  LDL.LU R17, [R1+0x6800] ;  /* 0x0068000001117983 */ /* 0x001f280000300800 */
[----:B------:R-:W2:Y:S04]  /*8fc30*/  LDL.LU R20, [R1+0x67fc] ;  /* 0x0067fc0001147983 */ /* 0x000ea80000300800 */
[----:B------:R0:W-:Y:S04]  /*8fc40*/  STL [R1+0x73c], R54 ;  /* 0x00073c3601007387 */ /* 0x0001e80000100800 */
[----:B0-----:R-:W2:Y:S04]  /*8fc50*/  LDL.LU R54, [R1+0x67f8] ;  /* 0x0067f80001367983 */ /* 0x001ea80000300800 */
[----:B------:R-:W2:Y:S04]  /*8fc60*/  LDL.LU R55, [R1+0x67f4] ;  /* 0x0067f40001377983 */ /* 0x000ea80000300800 */
[----:B------:R0:W-:Y:S04]  /*8fc70*/  STL [R1+0x74c], R38 ;  /* 0x00074c2601007387 */ /* 0x0001e80000100800 */
[----:B0-----:R-:W2:Y:S04]  /*8fc80*/  LDL.LU R38, [R1+0x67f0] ;  /* 0x0067f00001267983 */ /* 0x001ea80000300800 */
[----:B------:R3:W-:Y:S01]  /*8fc90*/  STL [R1+0x760], R45 ;  /* 0x0007602d01007387 */ /* 0x0007e20000100800 */
[----:B------:R-:W-:Y:S01]  /*8fca0*/  IMAD R14, R14, 0x100, R39 ;  /* 0x000001000e0e7824 */ /* 0x000fe200078e0227 */
[----:B---3--:R-:W-:Y:S02]  /*8fcb0*/  HMMA.16816.F32 R44, R4, R46, R8 ;  /* 0x0000002e042c723c */ /* 0x008fe40000001808 */
[----:B------:R-:W2:Y:S04]  /*8fcc0*/  LDL.LU.64 R10, [R1+0x67e8] ;  /* 0x0067e800010a7983 */ /* 0x000ea80000300a00 */
[----:B------:R-:W2:-:S13]  /*8fcd0*/  LDL.LU.64 R8, [R1+0x67e0] ;  /* 0x0067e00001087983 */ /* 0x000e9a0000300a00 */
[----:B------:R-:W-:Y:S04]  /*8fce0*/  STL.64 [R1+0x2490], R44 ;  /* 0x0024902c01007387 */ /* 0x000fe80000100a00 */
[----:B------:R0:W-:Y:S04]  /*8fcf0*/  STL.64 [R1+0x2498], R46 ;  /* 0x0024982e01007387 */ /* 0x0001e80000100a00 */
[----:B0-----:R-:W3:Y:S04]  /*8fd00*/  LDL.LU.64 R46, [R1+0x67d8] ;  /* 0x0067d800012e7983 */ /* 0x001ee80000300a00 */
[----:B------:R-:W3:Y:S04]  /*8fd10*/  LDL.LU.64 R44, [R1+0x67d0] ;  /* 0x0067d000012c7983 */ /* 0x000ee80000300a00 */
[----:B------:R-:W3:Y:S04]  /*8fd20*/  LDL.LU R39, [R1+0x67c8] ;  /* 0x0067c80001277983 */ /* 0x000ee80000300800 */
[----:B------:R0:W-:Y:S01]  /*8fd30*/  STL [R1+0x720], R14 ;  /* 0x0007200e01007387 */ /* 0x0001e20000100800 */
[----:B------:R-:W-:-:S02]  /*8fd40*/  IMAD R12, R12, 0x100, R18 ;  /* 0x000001000c0c7824 */ /* 0x000fc400078e0212 */
[----:B------:R-:W-:Y:S02]  /*8fd50*/  IMAD R2, R41, 0x100, R2 ;  /* 0x0000010029027824 */ /* 0x000fe400078e0202 */
[----:B0-----:R-:W-:Y:S02]  /*8fd60*/  IMAD R14, R13, 0x100, R15 ;  /* 0x000001000d0e7824 */ /* 0x001fe400078e020f */
[----:B------:R-:W-:Y:S02]  /*8fd70*/  IMAD R13, R61, 0x100, R3 ;  /* 0x000001003d0d7824 */ /* 0x000fe400078e0203 */
[----:B------:R-:W-:Y:S01]  /*8fd80*/  IMAD R3, R19, 0x100, R60 ;  /* 0x0000010013037824 */ /* 0x000fe200078e023c */
[----:B------:R-:W-:Y:S04]  /*8fd90*/  STL [R1+0x738], R14 ;  /* 0x0007380e01007387 */ /* 0x000fe80000100800 */
[----:B------:R-:W-:Y:S04]  /*8fda0*/  STL [R1+0x748], R13 ;  /* 0x0007480d01007387 */ /* 0x000fe80000100800 */
[----:B------:R0:W-:Y:S04]  /*8fdb0*/  STL [R1+0x75c], R3 ;  /* 0x00075c0301007387 */ /* 0x0001e80000100800 */
[----:B------:R-:W-:Y:S04]  /*8fdc0*/  STL [R1+0x770], R12 ;  /* 0x0007700c01007387 */ /* 0x000fe80000100800 */
[----:B------:R1:W-:Y:S01]  /*8fdd0*/  STL [R1+0x77c], R2 ;  /* 0x00077c0201007387 */ /* 0x0003e20000100800 */
[----:B0-----:R-:W-:-:S05]  /*8fde0*/  IMAD R3, R16, 0x100, R40 ;  /* 0x0000010010037824 */ /* 0x001fca00078e0228 */
[----:B------:R0:W-:Y:S01]  /*8fdf0*/  STL [R1+0x784], R3 ;  /* 0x0007840301007387 */ /* 0x0001e20000100800 */
[----:B-1----:R-:W-:Y:S02]  /*8fe00*/  IMAD R2, R57, 0x100, R0 ;  /* 0x0000010039027824 */ /* 0x002fe400078e0200 */
[----:B------:R-:W-:Y:S02]  /*8fe10*/  IMAD R0, R59, 0x100, R52 ;  /* 0x000001003b007824 */ /* 0x000fe400078e0234 */
[----:B0-----:R-:W-:Y:S01]  /*8fe20*/  IMAD R3, R58, 0x100, R56 ;  /* 0x000001003a037824 */ /* 0x001fe200078e0238 */
[----:B--2---:R-:W-:-:S15]  /*8fe30*/  HMMA.16816.F32 R8, R4, R32, R8 ;  /* 0x000000200408723c */ /* 0x004fde0000001808 */
[----:B------:R-:W-:-:S04]  /*8fe40*/  NOP ;  /* 0x0000000000007918 */ /* 0x000fc80000000000 */
[----:B------:R-:W-:Y:S04]  /*8fe50*/  STL.64 [R1+0x2480], R8 ;  /* 0x0024800801007387 */ /* 0x000fe80000100a00 */
[----:B------:R3:W-:Y:S04]  /*8fe60*/  STL.64 [R1+0x2488], R10 ;  /* 0x0024880a01007387 */ /* 0x0007e80000100a00 */
[----:B------:R0:W-:Y:S04]  /*8fe70*/  STL [R1+0x758], R2 ;  /* 0x0007580201007387 */ /* 0x0001e80000100800 */
[----:B------:R1:W-:Y:S04]  /*8fe80*/  STL [R1+0x76c], R3 ;  /* 0x00076c0301007387 */ /* 0x0003e80000100800 */
[----:B------:R2:W-:Y:S01]  /*8fe90*/  STL [R1+0x778], R0 ;  /* 0x0007780001007387 */ /* 0x0005e20000100800 */
[----:B---3--:R-:W-:Y:S01]  /*8fea0*/  HMMA.16816.F32 R8, R4, R38, R44 ;  /* 0x000000260408723c */ /* 0x008fe2000000182c */
[----:B0-----:R-:W-:-:S02]  /*8feb0*/  IMAD R2, R35, 0x100, R53 ;  /* 0x0000010023027824 */ /* 0x001fc400078e0235 */
[----:B-1----:R-:W-:Y:S02]  /*8fec0*/  IMAD R3, R48, 0x100, R31 ;  /* 0x0000010030037824 */ /* 0x002fe400078e021f */
[----:B--2---:R-:W-:Y:S01]  /*8fed0*/  IMAD R0, R29, 0x100, R36 ;  /* 0x000001001d007824 */ /* 0x004fe200078e0224 */
[----:B------:R0:W-:Y:S04]  /*8fee0*/  STL [R1+0x790], R2 ;  /* 0x0007900201007387 */ /* 0x0001e80000100800 */
[----:B------:R1:W-:Y:S04]  /*8fef0*/  STL [R1+0x798], R3 ;  /* 0x0007980301007387 */ /* 0x0003e80000100800 */
[----:B------:R2:W-:Y:S01]  /*8ff00*/  STL [R1+0x7a0], R0 ;  /* 0x0007a00001007387 */ /* 0x0005e20000100800 */
[----:B0-----:R-:W-:-:S02]  /*8ff10*/  IMAD R2, R21, 0x100, R26 ;  /* 0x0000010015027824 */ /* 0x001fc400078e021a */
[----:B-1----:R-:W-:Y:S02]  /*8ff20*/  IMAD R3, R27, 0x100, R30 ;  /* 0x000001001b037824 */ /* 0x002fe400078e021e */
[----:B--2---:R-:W-:Y:S01]  /*8ff30*/  IMAD R0, R23, 0x100, R22 ;  /* 0x0000010017007824 */ /* 0x004fe200078e0216 */
[----:B------:R0:W-:Y:S04]  /*8ff40*/  STL [R1+0x7ac], R2 ;  /* 0x0007ac0201007387 */ /* 0x0001e80000100800 */
[----:B------:R-:W-:Y:S04]  /*8ff50*/  STL.64 [R1+0x2470], R8 ;  /* 0x0024700801007387 */ /* 0x000fe80000100a00 */
[----:B------:R-:W-:Y:S04]  /*8ff60*/  STL.64 [R1+0x2478], R10 ;  /* 0x0024780a01007387 */ /* 0x000fe80000100a00 */
[----:B------:R1:W-:Y:S04]  /*8ff70*/  STL [R1+0x78c], R0 ;  /* 0x00078c0001007387 */ /* 0x0003e80000100800 */
[----:B------:R2:W-:Y:S01]  /*8ff80*/  STL [R1+0x794], R3 ;  /* 0x0007940301007387 */ /* 0x0005e20000100800 */
[----:B0-----:R-:W-:-:S02]  /*8ff90*/  IMAD R2, R28, 0x100, R24 ;  /* 0x000001001c027824 */ /* 0x001fc400078e0218 */
[----:B-1----:R-:W-:Y:S02]  /*8ffa0*/  IMAD R0, R49, 0x100, R25 ;  /* 0x0000010031007824 */ /* 0x002fe400078e0219 */
[----:B--2---:R-:W-:Y:S01]  /*8ffb0*/  IMAD R3, R42, 0x100, R50 ;  /* 0x000001002a037824 */ /* 0x004fe200078e0232 */
[----:B------:R0:W-:Y:S04]  /*8ffc0*/  STL [R1+0x79c], R2 ;  /* 0x00079c0201007387 */ /* 0x0001e80000100800 */
[----:B------:R1:W-:Y:S04]  /*8ffd0*/  STL [R1+0x7a8], R0 ;  /* 0x0007a80001007387 */ /* 0x0003e80000100800 */
[----:B------:R-:W-:Y:S04]  /*8ffe0*/  STL [R1+0x7b4], R3 ;  /* 0x0007b40301007387 */ /* 0x000fe80000100800 */
[----:B------:R-:W2:Y:S01]  /*8fff0*/  LDL.LU R8, [R1+0x2b0] ;  /* 0x0002b00001087983 */ /* 0x000ea20000300800 */
[----:B0-----:R-:W-:-:S02]  /*90000*/  IMAD R2, R37, 0x100, R43 ;  /* 0x0000010025027824 */ /* 0x001fc400078e022b */
[----:B-1----:R-:W-:-:S03]  /*90010*/  IMAD R0, R51, 0x100, R34 ;  /* 0x0000010033007824 */ /* 0x002fc600078e0222 */
[----:B------:R-:W-:Y:S04]  /*90020*/  STL [R1+0x7bc], R2 ;  /* 0x0007bc0201007387 */ /* 0x000fe80000100800 */
[----:B------:R-:W-:Y:S04]  /*90030*/  STL [R1+0x7c8], R0 ;  /* 0x0007c80001007387 */ /* 0x000fe80000100800 */
[----:B--2---:R-:W-:Y:S04]  /*90040*/  STL [R1+0x67a0], R8 ;  /* 0x0067a00801007387 */ /* 0x004fe80000100800 */
[----:B------:R-:W2:Y:S04]  /*90050*/  LDL.LU R9, [R1+0x2b4] ;  /* 0x0002b40001097983 */ /* 0x000ea80000300800 */
[----:B--2---:R-:W-:Y:S04]  /*90060*/  STL [R1+0x67a4], R9 ;  /* 0x0067a40901007387 */ /* 0x004fe80000100800 */
[----:B------:R-:W2:Y:S01]  /*90070*/  LDL.LU R10, [R1+0x2b8] ;  /* 0x0002b800010a7983 */ /* 0x000ea20000300800 */
[----:B------:R-:W-:-:S03]  /*90080*/  IMAD.MOV.U32 R18, RZ, RZ, R20 ;  /* 0x000000ffff127224 */ /* 0x000fc600078e0014 */
[----:B--2---:R-:W-:Y:S04]  /*90090*/  STL [R1+0x67a8], R10 ;  /* 0x0067a80a01007387 */ /* 0x004fe80000100800 */
[----:B------:R-:W2:Y:S04]  /*900a0*/  LDL.LU R11, [R1+0x2bc] ;  /* 0x0002bc00010b7983 */ /* 0x000ea80000300800 */
[----:B--2---:R-:W-:Y:S04]  /*900b0*/  STL [R1+0x67ac], R11 ;  /* 0x0067ac0b01007387 */ /* 0x004fe80000100800 */
[----:B------:R-:W-:Y:S04]  /*900c0*/  STL [R1+0x67b0], R18 ;  /* 0x0067b01201007387 */ /* 0x000fe80000100800 */
        /* <DEDUP_REMOVED lines=44> */
[----:B----4-:R-:W-:-:S03]  /*90390*/  IMAD.MOV.U32 R19, RZ, RZ, R17 ;  /* 0x000000ffff137224 */ /* 0x010fc600078e0011 */
        /* <DEDUP_REMOVED lines=12> */
[----:B--2---:R-:W-:Y:S01]  /*90460*/  HMMA.16816.F32 R12, R4, R54, R12 ;  /* 0x00000036040c723c */ /* 0x004fe2000000180c */
[----:B---3--:R-:W-:-:S15]  /*90470*/  IMAD R11, R11, 0x100, R18 ;  /* 0x000001000b0b7824 */ /* 0x008fde00078e0212 */
[----:B------:R-:W-:-:S03]  /*90480*/  NOP ;  /* 0x0000000000007918 */ /* 0x000fc60000000000 */
[----:B------:R-:W-:Y:S04]  /*90490*/  STL.64 [R1+0x2450], R12 ;  /* 0x0024500c01007387 */ /* 0x000fe80000100a00 */
[----:B------:R0:W-:Y:S04]  /*904a0*/  STL.64 [R1+0x2458], R14 ;  /* 0x0024580e01007387 */ /* 0x0001e80000100a00 */
[----:B0-----:R-:W2:Y:S04]  /*904b0*/  LDL.LU.64 R14, [R1+0x67c0] ;  /* 0x0067c000010e7983 */ /* 0x001ea80000300a00 */
[----:B------:R-:W2:Y:S04]  /*904c0*/  LDL.LU.64 R12, [R1+0x67b8] ;  /* 0x0067b800010c7983 */ /* 0x000ea80000300a00 */
[----:B------:R-:W3:Y:S04]  /*904d0*/  LDL.LU R43, [R1+0x3b24] ;  /* 0x003b2400012b7983 */ /* 0x000ee80000300800 */
[----:B------:R-:W3:Y:S04]  /*904e0*/  LDL.LU R37, [R1+0x3b20] ;  /* 0x003b200001257983 */ /* 0x000ee80000300800 */
[----:B------:R-:W2:Y:S04]  /*904f0*/  LDL.LU R34, [R1+0x3b2c] ;  /* 0x003b2c0001227983 */ /* 0x000ea80000300800 */
[----:B------:R-:W2:Y:S04]  /*90500*/  LDL.LU R51, [R1+0x3b28] ;  /* 0x003b280001337983 */ /* 0x000ea80000300800 */
[----:B------:R-:W2:Y:S04]  /*90510*/  LDL.LU R54, [R1+0x3b34] ;  /* 0x003b340001367983 */ /* 0x000ea80000300800 */
[----:B------:R-:W2:Y:S04]  /*90520*/  LDL.LU R55, [R1+0x3b30] ;  /* 0x003b300001377983 */ /* 0x000ea80000300800 */
[----:B------:R-:W2:Y:S01]  /*90530*/  LDL.LU R18, [R1+0x67b0] ;  /* 0x0067b00001127983 */ /* 0x000ea20000300800 */
[----:B------:R-:W-:-:S03]  /*90540*/  IMAD R9, R9, 0x100, R10 ;  /* 0x0000010009097824 */ /* 0x000fc600078e020a */
[----:B------:R0:W-:Y:S01]  /*90550*/  STL [R1+0x7a4], R11 ;  /* 0x0007a40b01007387 */ /* 0x0001e20000100800 */
[----:B------:R-:W-:Y:S02]  /*90560*/  IMAD R16, R16, 0x100, R8 ;  /* 0x0000010010107824 */ /* 0x000fe400078e0208 */
[----:B------:R-:W-:Y:S02]  /*90570*/  IMAD R56, R56, 0x100, R0 ;  /* 0x0000010038387824 */ /* 0x000fe400078e0200 */
[----:B------:R-:W-:Y:S01]  /*90580*/  IMAD R44, R44, 0x100, R57 ;  /* 0x000001002c2c7824 */ /* 0x000fe200078e0239 */
[----:B0-----:R-:W3:Y:S04]  /*90590*/  LDL.LU R11, [R1+0x67ac] ;  /* 0x0067ac00010b7983 */ /* 0x001ee80000300800 */
[----:B------:R-:W3:Y:S04]  /*905a0*/  LDL.LU R10, [R1+0x67a8] ;  /* 0x0067a800010a7983 */ /* 0x000ee80000300800 */
[----:B------:R0:W-:Y:S01]  /*905b0*/  STL [R1+0x7b0], R9 ;  /* 0x0007b00901007387 */ /* 0x0001e20000100800 */
[----:B------:R-:W-:-:S03]  /*905c0*/  IMAD R3, R3, 0x100, R45 ;  /* 0x0000010003037824 */ /* 0x000fc600078e022d */
[----:B0-----:R-:W3:Y:S04]  /*905d0*/  LDL.LU R9, [R1+0x67a4] ;  /* 0x0067a40001097983 */ /* 0x001ee80000300800 */
[----:B------:R-:W3:Y:S04]  /*905e0*/  LDL.LU R8, [R1+0x67a0] ;  /* 0x0067a00001087983 */ /* 0x000ee80000300800 */
[----:B------:R0:W-:Y:S04]  /*905f0*/  STL [R1+0x7b8], R16 ;  /* 0x0007b81001007387 */ /* 0x0001e80000100800 */
        /* <DEDUP_REMOVED lines=8> */
[----:B------:R0:W-:Y:S02]  /*90680*/  STL [R1+0x7d8], R3 ;  /* 0x0007d80301007387 */ /* 0x0001e40000100800 */
[----:B0-----:R-:W-:Y:S01]  /*90690*/  IMAD R3, R60, 0x100, R61 ;  /* 0x000001003c037824 */ /* 0x001fe200078e023d */
[----:B--2---:R-:W-:-:S15]  /*906a0*/  HMMA.16816.F32 R12, R4, R18, R12 ;  /* 0x00000012040c723c */ /* 0x004fde000000180c */
[----:B------:R-:W-:-:S04]  /*906b0*/  NOP ;  /* 0x0000000000007918 */ /* 0x000fc80000000000 */
[----:B------:R-:W-:Y:S04]  /*906c0*/  STL.64 [R1+0x2320], R12 ;  /* 0x0023200c01007387 */ /* 0x000fe80000100a00 */
[----:B------:R0:W-:Y:S04]  /*906d0*/  STL [R1+0x7e4], R3 ;  /* 0x0007e40301007387 */ /* 0x0001e80000100800 */
[----:B------:R1:W-:Y:S01]  /*906e0*/  STL.64 [R1+0x2328], R14 ;  /* 0x0023280e01007387 */ /* 0x0003e20000100a00 */
[----:B0-----:R-:W-:Y:S02]  /*906f0*/  IMAD R3, R41, 0x100, R2 ;  /* 0x0000010029037824 */ /* 0x001fe400078e0202 */
[----:B------:R-:W-:Y:S01]  /*90700*/  IMAD R12, R33, 0x100, R40 ;  /* 0x00000100210c7824 */ /* 0x000fe200078e0228 */
[----:B-1----:R-:W2:Y:S04]  /*90710*/  LDL.LU.64 R14, [R1+0x6780] ;  /* 0x00678000010e7983 */ /* 0x002ea80000300a00 */
[----:B------:R0:W-:Y:S04]  /*90720*/  STL [R1+0x7c0], R3 ;  /* 0x0007c00301007387 */ /* 0x0001e80000100800 */
[----:B------:R1:W-:Y:S01]  /*90730*/  STL [R1+0x7cc], R12 ;  /* 0x0007cc0c01007387 */ /* 0x0003e20000100800 */
[----:B------:R-:W-:-:S02]  /*90740*/  IMAD R2, R58, 0x100, R32 ;  /* 0x000001003a027824 */ /* 0x000fc400078e0220 */
[----:B0-----:R-:W-:Y:S02]  /*90750*/  IMAD R3, R46, 0x100, R52 ;  /* 0x000001002e037824 */ /* 0x001fe400078e0234 */
[----:B-1----:R-:W-:Y:S01]  /*90760*/  IMAD R12, R59, 0x100, R47 ;  /* 0x000001003b0c7824 */ /* 0x002fe200078e022f */
[----:B------:R0:W-:Y:S04]  /*90770*/  STL [R1+0x7d4], R2 ;  /* 0x0007d40201007387 */ /* 0x0001e80000100800 */
[----:B------:R1:W-:Y:S01]  /*90780*/  STL [R1+0x7e0], R3 ;  /* 0x0007e00301007387 */ /* 0x0003e20000100800 */
[----:B---3--:R-:W-:Y:S01]  /*90790*/  HMMA.16816.F32 R44, R4, R44, R8 ;  /* 0x0000002c042c723c */ /* 0x008fe20000001808 */
[----:B0-----:R-:W-:Y:S02]  /*907a0*/  IMAD R2, R38, 0x100, R53 ;  /* 0x0000010026027824 */ /* 0x001fe400078e0235 */
[----:B-1----:R-:W-:Y:S01]  /*907b0*/  IMAD R3, R31, 0x100, R35 ;  /* 0x000001001f037824 */ /* 0x002fe200078e0223 */
[----:B------:R-:W-:Y:S04]  /*907c0*/  STL [R1+0x7ec], R12 ;  /* 0x0007ec0c01007387 */ /* 0x000fe80000100800 */
[----:B------:R0:W-:Y:S01]  /*907d0*/  STL [R1+0x7f4], R2 ;  /* 0x0007f40201007387 */ /* 0x0001e20000100800 */
[----:B------:R-:W-:-:S03]  /*907e0*/  IMAD R8, R29, 0x100, R36 ;  /* 0x000001001d087824 */ /* 0x000fc600078e0224 */
[----:B------:R1:W-:Y:S01]  /*907f0*/  STL [R1+0x800], R3 ;  /* 0x0008000301007387 */ /* 0x0003e20000100800 */
[----:B0-----:R-:W-:Y:S02]  /*90800*/  IMAD R2, R39, 0x100, R48 ;  /* 0x0000010027027824 */ /* 0x001fe400078e0230 */
[----:B-1----:R-:W-:-:S04]  /*90810*/  IMAD R3, R30, 0x100, R26 ;  /* 0x000001001e037824 */ /* 0x002fc800078e021a */
[----:B------:R-:W-:Y:S04]  /*90820*/  STL.64 [R1+0x22f0], R44 ;  /* 0x0022f02c01007387 */ /* 0x000fe80000100a00 */
[----:B------:R-:W-:Y:S04]  /*90830*/  STL.64 [R1+0x22f8], R46 ;  /* 0x0022f82e01007387 */ /* 0x000fe80000100a00 */
[----:B------:R4:W-:Y:S04]  /*90840*/  STL [R1+0x7dc], R2 ;  /* 0x0007dc0201007387 */ /* 0x0009e80000100800 */
[----:B------:R0:W-:Y:S04]  /*90850*/  STL [R1+0x7e8], R8 ;  /* 0x0007e80801007387 */ /* 0x0001e80000100800 */
[----:B------:R-:W-:Y:S01]  /*90860*/  STL [R1+0x7f0], R3 ;  /* 0x0007f00301007387 */ /* 0x000fe20000100800 */
[----:B----4-:R-:W-:-:S02]  /*90870*/  IMAD R2, R17, 0x100, R27 ;  /* 0x0000010011027824 */ /* 0x010fc400078e021b */
[----:B0-----:R-:W-:-:S03]  /*90880*/  IMAD R8, R28, 0x100, R24 ;  /* 0x000001001c087824 */ /* 0x001fc600078e0218 */
[----:B------:R-:W-:Y:S04]  /*90890*/  STL [R1+0x7fc], R2 ;  /* 0x0007fc0201007387 */ /* 0x000fe80000100800 */
[----:B------:R0:W-:Y:S02]  /*908a0*/  STL [R1+0x808], R8 ;  /* 0x0008080801007387 */ /* 0x0001e40000100800 */
[----:B0-----:R-:W-:Y:S01]  /*908b0*/  HMMA.16816.F32 R8, R4, R56, R20 ;  /* 0x000000380408723c */ /* 0x001fe20000001814 */
[----:B------:R-:W-:Y:S02]  /*908c0*/  IMAD R3, R49, 0x100, R25 ;  /* 0x0000010031037824 */ /* 0x000fe400078e0219 */
[----:B------:R-:W-:-:S03]  /*908d0*/  IMAD R2, R42, 0x100, R50 ;  /* 0x000001002a027824 */ /* 0x000fc600078e0232 */
[----:B------:R-:W-:Y:S04]  /*908e0*/  STL [R1+0x810], R3 ;  /* 0x0008100301007387 */ /* 0x000fe80000100800 */
[----:B------:R0:W-:Y:S04]  /*908f0*/  STL [R1+0x6778], R4 ;  /* 0x0067780401007387 */ /* 0x0001e80000100800 */
[----:B------:R1:W-:Y:S04]  /*90900*/  STL [R1+0x81c], R2 ;  /* 0x00081c0201007387 */ /* 0x0003e80000100800 */
[----:B------:R-:W-:Y:S01]  /*90910*/  STL [R1+0x6774], R5 ;  /* 0x0067740501007387 */ /* 0x000fe20000100800 */
[----:B0-----:R-:W-:-:S02]  /*90920*/  IMAD R4, R37, 0x100, R43 ;  /* 0x0000010025047824 */ /* 0x001fc400078e022b */
[----:B------:R-:W-:Y:S01]  /*90930*/  IMAD R3, R51, 0x100, R34 ;  /* 0x0000010033037824 */ /* 0x000fe200078e0222 */
[----:B------:R0:W-:Y:S04]  /*90940*/  STL.64 [R1+0x22d0], R8 ;  /* 0x0022d00801007387 */ /* 0x0001e80000100a00 */
[----:B------:R-:W-:Y:S04]  /*90950*/  STL.64 [R1+0x22d8], R10 ;  /* 0x0022d80a01007387 */ /* 0x000fe80000100a00 */
[----:B------:R-:W-:Y:S01]  /*90960*/  STL [R1+0x6770], R6 ;  /* 0x0067700601007387 */ /* 0x000fe20000100800 */
[----:B-1----:R-:W-:-:S03]  /*90970*/  IMAD R2, R55, 0x100, R54 ;  /* 0x0000010037027824 */ /* 0x002fc600078e0236 */
[----:B------:R-:W-:Y:S04]  /*90980*/  STL [R1+0x676c], R7 ;  /* 0x00676c0701007387 */ /* 0x000fe80000100800 */
[----:B------:R-:W-:Y:S04]  /*90990*/  STL [R1+0x7f8], R4 ;  /* 0x0007f80401007387 */ /* 0x000fe80000100800 */
[----:B------:R-:W3:Y:S04]  /*909a0*/  LDL.LU R20, [R1+0x260] ;  /* 0x0002600001147983 */ /* 0x000ee80000300800 */
[----:B------:R-:W-:Y:S04]  /*909b0*/  STL [R1+0x804], R3 ;  /* 0x0008040301007387 */ /* 0x000fe80000100800 */
[----:B------:R-:W-:Y:S04]  /*909c0*/  STL [R1+0x80c], R2 ;  /* 0x00080c0201007387 */ /* 0x000fe80000100800 */
[----:B------:R-:W3:Y:S04]  /*909d0*/  LDL.LU R21, [R1+0x264] ;  /* 0x0002640001157983 */ /* 0x000ee80000300800 */
[----:B------:R-:W4:Y:S04]  /*909e0*/  LDL.LU R22, [R1+0x268] ;  /* 0x0002680001167983 */ /* 0x000f280000300800 */
[----:B------:R-:W4:Y:S04]  /*909f0*/  LDL.LU R23, [R1+0x26c] ;  /* 0x00026c0001177983 */ /* 0x000f280000300800 */
[----:B----4-:R-:W-:Y:S04]  /*90a00*/  STL.64 [R1+0x6718], R22 ;  /* 0x0067181601007387 */ /* 0x010fe80000100a00 */
[----:B---3--:R1:W-:Y:S04]  /*90a10*/  STL.64 [R1+0x6710], R20 ;  /* 0x0067101401007387 */ /* 0x0083e80000100a00 */
[----:B------:R-:W3:Y:S04]  /*90a20*/  LDL.LU R44, [R1+0x270] ;  /* 0x00027000012c7983 */ /* 0x000ee80000300800 */
[----:B------:R-:W3:Y:S04]  /*90a30*/  LDL.LU R45, [R1+0x274] ;  /* 0x00027400012d7983 */ /* 0x000ee80000300800 */
[----:B------:R-:W4:Y:S04]  /*90a40*/  LDL.LU R46, [R1+0x278] ;  /* 0x00027800012e7983 */ /* 0x000f280000300800 */
[----:B------:R-:W4:Y:S01]  /*90a50*/  LDL.LU R47, [R1+0x27c] ;  /* 0x00027c00012f7983 */ /* 0x000f220000300800 */
[----:B0-----:R-:W-:-:S03]  /*90a60*/  IMAD.MOV.U32 R8, RZ, RZ, R16 ;  /* 0x000000ffff087224 */ /* 0x001fc600078e0010 */
[----:B----4-:R0:W-:Y:S04]  /*90a70*/  STL.64 [R1+0x6750], R46 ;  /* 0x0067502e01007387 */ /* 0x0101e80000100a00 */
[----:B---3--:R-:W-:Y:S04]  /*90a80*/  STL.64 [R1+0x6748], R44 ;  /* 0x0067482c01007387 */ /* 0x008fe80000100a00 */
[----:B------:R-:W-:Y:S04]  /*90a90*/  STL [R1+0x677c], R8 ;  /* 0x00677c0801007387 */ /* 0x000fe80000100800 */
[----:B-1----:R-:W3:Y:S04]  /*90aa0*/  LDL.LU R20, [R1+0x280] ;  /* 0x0002800001147983 */ /* 0x002ee80000300800 */
[----:B------:R-:W3:Y:S04]  /*90ab0*/  LDL.LU R21, [R1+0x284] ;  /* 0x0002840001157983 */ /* 0x000ee80000300800 */
[----:B------:R-:W4:Y:S04]  /*90ac0*/  LDL.LU R22, [R1+0x288] ;  /* 0x0002880001167983 */ /* 0x000f280000300800 */
[----:B------:R-:W4:Y:S01]  /*90ad0*/  LDL.LU R23, [R1+0x28c] ;  /* 0x00028c0001177983 */ /* 0x000f220000300800 */
[----:B0-----:R-:W-:-:S03]  /*90ae0*/  IMAD.MOV.U32 R47, RZ, RZ, R0 ;  /* 0x000000ffff2f7224 */ /* 0x001fc600078e0000 */
[----:B----4-:R-:W-:Y:S04]  /*90af0*/  STL.64 [R1+0x6760], R22 ;  /* 0x0067601601007387 */ /* 0x010fe80000100a00 */
[----:B---3--:R0:W-:Y:S04]  /*90b00*/  STL.64 [R1+0x6758], R20 ;  /* 0x0067581401007387 */ /* 0x0081e80000100a00 */
[----:B0-----:R-:W3:Y:S04]  /*90b10*/  LDL.LU R20, [R1+0x290] ;  /* 0x0002900001147983 */ /* 0x001ee80000300800 */
[----:B------:R-:W3:Y:S04]  /*90b20*/  LDL.LU R21, [R1+0x294] ;  /* 0x0002940001157983 */ /* 0x000ee80000300800 */
[----:B------:R-:W3:Y:S04]  /*90b30*/  LDL.LU R22, [R1+0x298] ;  /* 0x0002980001167983 */ /* 0x000ee80000300800 */
[----:B------:R-:W3:Y:S04]  /*90b40*/  LDL.LU R23, [R1+0x29c] ;  /* 0x00029c0001177983 */ /* 0x000ee80000300800 */
[----:B------:R-:W4:Y:S04]  /*90b50*/  LDL.LU R8, [R1+0x3b3c] ;  /* 0x003b3c0001087983 */ /* 0x000f280000300800 */
[----:B------:R-:W4:Y:S04]  /*90b60*/  LDL.LU R4, [R1+0x3b38] ;  /* 0x003b380001047983 */ /* 0x000f280000300800 */
        /* <DEDUP_REMOVED lines=37> */
[----:B--2---:R-:W-:-:S03]  /*90dc0*/  IMAD.MOV.U32 R46, RZ, RZ, R14 ;  /* 0x000000ffff2e7224 */ /* 0x004fc600078e000e */
        /* <DEDUP_REMOVED lines=16> */
[----:B----4-:R-:W-:-:S02]  /*90ed0*/  IMAD R4, R4, 0x100, R8 ;  /* 0x0000010004047824 */ /* 0x010fc400078e0208 */
[----:B---3--:R-:W-:Y:S01]  /*90ee0*/  IMAD R6, R6, 0x100, R5 ;  /* 0x0000010006067824 */ /* 0x008fe200078e0205 */
[----:B------:R-:W3:Y:S04]  /*90ef0*/  LDL.LU R8, [R1+0x677c] ;  /* 0x00677c0001087983 */ /* 0x000ee80000300800 */
[----:B------:R0:W-:Y:S01]  /*90f00*/  STL [R1+0x818], R4 ;  /* 0x0008180401007387 */ /* 0x0001e20000100800 */
[----:B------:R-:W-:-:S03]  /*90f10*/  IMAD R12, R12, 0x100, R7 ;  /* 0x000001000c0c7824 */ /* 0x000fc600078e0207 */
[----:B0-----:R-:W4:Y:S04]  /*90f20*/  LDL.LU R4, [R1+0x6778] ;  /* 0x0067780001047983 */ /* 0x001f280000300800 */
[----:B------:R-:W4:Y:S04]  /*90f30*/  LDL.LU R5, [R1+0x6774] ;  /* 0x0067740001057983 */ /* 0x000f280000300800 */
[----:B------:R0:W-:Y:S04]  /*90f40*/  STL [R1+0x824], R6 ;  /* 0x0008240601007387 */ /* 0x0001e80000100800 */
[----:B0-----:R-:W4:Y:S04]  /*90f50*/  LDL.LU R6, [R1+0x6770] ;  /* 0x0067700001067983 */ /* 0x001f280000300800 */
[----:B------:R-:W4:Y:S01]  /*90f60*/  LDL.LU R7, [R1+0x676c] ;  /* 0x00676c0001077983 */ /* 0x000f220000300800 */
[----:B------:R-:W-:-:S03]  /*90f70*/  IMAD R45, R45, 0x100, R44 ;  /* 0x000001002d2d7824 */ /* 0x000fc600078e022c */
[----:B------:R0:W-:Y:S04]  /*90f80*/  STL [R1+0x82c], R12 ;  /* 0x00082c0c01007387 */ /* 0x0001e80000100800 */
[----:B0-----:R-:W2:Y:S04]  /*90f90*/  LDL.LU R12, [R1+0x6768] ;  /* 0x00676800010c7983 */ /* 0x001ea80000300800 */
[----:B------:R4:W-:Y:S01]  /*90fa0*/  STL [R1+0x838], R45 ;  /* 0x0008382d01007387 */ /* 0x0009e20000100800 */
[----:B------:R-:W-:Y:S02]  /*90fb0*/  IMAD R40, R40, 0x100, R2 ;  /* 0x0000010028287824 */ /* 0x000fe400078e0202 */
[----:B------:R-:W-:-:S02]  /*90fc0*/  IMAD R32, R32, 0x100, R41 ;  /* 0x0000010020207824 */ /* 0x000fc400078e0229 */
[----:B------:R-:W-:Y:S01]  /*90fd0*/  IMAD R31, R31, 0x100, R33 ;  /* 0x000001001f1f7824 */ /* 0x000fe200078e0221 */
[----:B----4-:R-:W-:Y:S01]  /*90fe0*/  HMMA.16816.F32 R44, R4, R46, R20 ;  /* 0x0000002e042c723c */ /* 0x010fe20000001814 */
[----:B------:R-:W3:Y:S04]  /*90ff0*/  LDL.LU.64 R22, [R1+0x6760] ;  /* 0x0067600001167983 */ /* 0x000ee80000300a00 */
[----:B------:R-:W3:-:S14]  /*91000*/  LDL.LU.64 R20, [R1+0x6758] ;  /* 0x0067580001147983 */ /* 0x000edc0000300a00 */
[----:B------:R-:W-:Y:S04]  /*91010*/  STL.64 [R1+0x22b0], R44 ;  /* 0x0022b02c01007387 */ /* 0x000fe80000100a00 */
[----:B------:R0:W-:Y:S04]  /*91020*/  STL.64 [R1+0x22b8], R46 ;  /* 0x0022b82e01007387 */ /* 0x0001e80000100a00 */
[----:B0-----:R-:W4:Y:S04]  /*91030*/  LDL.LU.64 R46, [R1+0x6750] ;  /* 0x00675000012e7983 */ /* 0x001f280000300a00 */
[----:B------:R-:W4:Y:S04]  /*91040*/  LDL.LU.64 R44, [R1+0x6748] ;  /* 0x00674800012c7983 */ /* 0x000f280000300a00 */
[----:B------:R-:W2:Y:S04]  /*91050*/  LDL.LU R2, [R1+0x6744] ;  /* 0x0067440001027983 */ /* 0x000ea80000300800 */
[----:B------:R0:W-:Y:S04]  /*91060*/  STL [R1+0x814], R40 ;  /* 0x0008142801007387 */ /* 0x0001e80000100800 */
[----:B0-----:R-:W2:Y:S04]  /*91070*/  LDL.LU R40, [R1+0x6740] ;  /* 0x0067400001287983 */ /* 0x001ea80000300800 */
[----:B------:R-:W2:Y:S04]  /*91080*/  LDL.LU R41, [R1+0x673c] ;  /* 0x00673c0001297983 */ /* 0x000ea80000300800 */
[----:B------:R0:W-:Y:S04]  /*91090*/  STL [R1+0x820], R32 ;  /* 0x0008202001007387 */ /* 0x0001e80000100800 */
[----:B0-----:R-:W4:Y:S04]  /*910a0*/  LDL.LU R32, [R1+0x6738] ;  /* 0x0067380001207983 */ /* 0x001f280000300800 */
[----:B------:R-:W4:Y:S01]  /*910b0*/  LDL.LU R33, [R1+0x6734] ;  /* 0x0067340001217983 */ /* 0x000f220000300800 */
[----:B------:R-:W-:-:S02]  /*910c0*/  IMAD R13, R10, 0x100, R13 ;  /* 0x000001000a0d7824 */ /* 0x000fc400078e020d */
[----:B------:R-:W-:Y:S02]  /*910d0*/  IMAD R3, R3, 0x100, R11 ;  /* 0x0000010003037824 */ /* 0x000fe400078e020b */
[----:B------:R-:W-:Y:S01]  /*910e0*/  IMAD R54, R54, 0x100, R29 ;  /* 0x0000010036367824 */ /* 0x000fe200078e021d */
[----:B------:R0:W-:Y:S01]  /*910f0*/  STL [R1+0x828], R31 ;  /* 0x0008281f01007387 */ /* 0x0001e20000100800 */
[----:B------:R-:W-:-:S03]  /*91100*/  IMAD R55, R55, 0x100, R0 ;  /* 0x0000010037377824 */ /* 0x000fc600078e0200 */
[----:B0-----:R-:W2:Y:S04]  /*91110*/  LDL.LU R31, [R1+0x6730] ;  /* 0x00673000011f7983 */ /* 0x001ea80000300800 */
[----:B------:R-:W2:Y:S04]  /*91120*/  LDL.LU R29, [R1+0x672c] ;  /* 0x00672c00011d7983 */ /* 0x000ea80000300800 */
[----:B------:R0:W-:Y:S04]  /*91130*/  STL [R1+0x834], R54 ;  /* 0x0008343601007387 */ /* 0x0001e80000100800 */
[----:B0-----:R-:W2:Y:S04]  /*91140*/  LDL.LU R54, [R1+0x6728] ;  /* 0x0067280001367983 */ /* 0x001ea80000300800 */
[----:B------:R-:W2:Y:S04]  /*91150*/  LDL.LU R0, [R1+0x6724] ;  /* 0x0067240001007983 */ /* 0x000ea80000300800 */
[----:B------:R0:W-:Y:S04]  /*91160*/  STL [R1+0x83c], R55 ;  /* 0x00083c3701007387 */ /* 0x0001e80000100800 */
[----:B0-----:R-:W2:Y:S04]  /*91170*/  LDL.LU R55, [R1+0x6720] ;  /* 0x0067200001377983 */ /* 0x001ea80000300800 */
[----:B------:R-:W-:Y:S01]  /*91180*/  STL [R1+0x840], R13 ;  /* 0x0008400d01007387 */ /* 0x000fe20000100800 */
[----:B---3--:R-:W-:Y:S03]  /*91190*/  HMMA.16816.F32 R8, R4, R8, R20 ;  /* 0x000000080408723c */ /* 0x008fe60000001814 */
[----:B------:R-:W3:Y:S04]  /*911a0*/  LDL.LU.64 R22, [R1+0x6718] ;  /* 0x0067180001167983 */ /* 0x000ee80000300a00 */
[----:B------:R0:W-:Y:S04]  /*911b0*/  STL [R1+0x844], R3 ;  /* 0x0008440301007387 */ /* 0x0001e80000100800 */
[----:B------:R-:W3:Y:S01]  /*911c0*/  LDL.LU.64 R20, [R1+0x6710] ;  /* 0x0067100001147983 */ /* 0x000ee20000300a00 */
[----:B0-----:R-:W-:-:S07]  /*911d0*/  IMAD R3, R60, 0x100, R61 ;  /* 0x000001003c037824 */ /* 0x001fce00078e023d */
[----:B------:R0:W-:Y:S04]  /*911e0*/  STL.64 [R1+0x2290], R8 ;  /* 0x0022900801007387 */ /* 0x0001e80000100a00 */
[----:B------:R1:W-:Y:S01]  /*911f0*/  STL.64 [R1+0x2298], R10 ;  /* 0x0022980a01007387 */ /* 0x0003e20000100a00 */
[----:B0-----:R-:W-:-:S03]  /*91200*/  IMAD R9, R18, 0x100, R19 ;  /* 0x0000010012097824 */ /* 0x001fc600078e0213 */
[----:B-1----:R-:W3:Y:S01]  /*91210*/  LDL.LU.64 R10, [R1+0x6708] ;  /* 0x00670800010a7983 */ /* 0x002ee20000300a00 */
[----:B------:R-:W-:-:S03]  /*91220*/  IMAD R8, R52, 0x100, R58 ;  /* 0x0000010034087824 */ /* 0x000fc600078e023a */
[----:B------:R0:W-:Y:S04]  /*91230*/  STL [R1+0x830], R3 ;  /* 0x0008300301007387 */ /* 0x0001e80000100800 */
[----:B------:R1:W-:Y:S04]  /*91240*/  STL [R1+0x848], R9 ;  /* 0x0008480901007387 */ /* 0x0003e80000100800 */
[----:B------:R1:W-:Y:S01]  /*91250*/  STL [R1+0x84c], R8 ;  /* 0x00084c0801007387 */ /* 0x0003e20000100800 */
[----:B0-----:R-:W-:Y:S01]  /*91260*/  IMAD R3, R53, 0x100, R59 ;  /* 0x0000010035037824 */ /* 0x001fe200078e023b */
[----:B----4-:R-:W-:Y:S01]  /*91270*/  HMMA.16816.F32 R44, R4, R32, R44 ;  /* 0x00000020042c723c */ /* 0x010fe2000000182c */
[----:B-1----:R-:W-:-:S02]  /*91280*/  IMAD R9, R35, 0x100, R38 ;  /* 0x0000010023097824 */ /* 0x002fc400078e0226 */
[----:B------:R-:W-:Y:S01]  /*91290*/  IMAD R8, R39, 0x100, R48 ;  /* 0x0000010027087824 */ /* 0x000fe200078e0230 */
[----:B------:R0:W-:Y:S04]  /*912a0*/  STL [R1+0x854], R3 ;  /* 0x0008540301007387 */ /* 0x0001e80000100800 */
[----:B------:R-:W-:Y:S04]  /*912b0*/  STL [R1+0x858], R9 ;  /* 0x0008580901007387 */ /* 0x000fe80000100800 */
[----:B------:R-:W-:Y:S01]  /*912c0*/  STL [R1+0x85c], R8 ;  /* 0x00085c0801007387 */ /* 0x000fe20000100800 */
[----:B0-----:R-:W-:-:S06]  /*912d0*/  IMAD R3, R26, 0x100, R36 ;  /* 0x000001001a037824 */ /* 0x001fcc00078e0224 */
[----:B------:R-:W-:Y:S04]  /*912e0*/  STL.64 [R1+0x2270], R44 ;  /* 0x0022702c01007387 */ /* 0x000fe80000100a00 */
[----:B------:R-:W-:Y:S04]  /*912f0*/  STL [R1+0x860], R3 ;  /* 0x0008600301007387 */ /* 0x000fe80000100800 */
[----:B------:R0:W-:Y:S04]  /*91300*/  STL.64 [R1+0x2278], R46 ;  /* 0x0022782e01007387 */ /* 0x0001e80000100a00 */
[----:B0-----:R-:W4:Y:S01]  /*91310*/  LDL.LU.64 R46, [R1+0x6700] ;  /* 0x00670000012e7983 */ /* 0x001f220000300a00 */
[----:B--2---:R-:W-:-:S02]  /*91320*/  IMAD R9, R17, 0x100, R16 ;  /* 0x0000010011097824 */ /* 0x004fc400078e0210 */
[----:B------:R-:W-:Y:S02]  /*91330*/  IMAD R3, R27, 0x100, R30 ;  /* 0x000001001b037824 */ /* 0x000fe400078e021e */
[----:B------:R-:W-:-:S03]  /*91340*/  IMAD R8, R24, 0x100, R14 ;  /* 0x0000010018087824 */ /* 0x000fc600078e020e */
        /* <DEDUP_REMOVED lines=8> */
[----:B------:R1:W-:Y:S01]  /*913d0*/  STL [R1+0x878], R8 ;  /* 0x0008780801007387 */ /* 0x0003e20000100800 */
[----:B0-----:R-:W-:-:S02]  /*913e0*/  IMAD R3, R42, 0x100, R50 ;  /* 0x000001002a037824 */ /* 0x001fc400078e0232 */
[----:B-1----:R-:W-:-:S03]  /*913f0*/  IMAD R8, R37, 0x100, R43 ;  /* 0x0000010025087824 */ /* 0x002fc600078e022b */
[----:B------:R0:W-:Y:S02]  /*91400*/  STL [R1+0x87c], R3 ;  /* 0x00087c0301007387 */ /* 0x0001e40000100800 */
[----:B0-----:R-:W-:Y:S01]  /*91410*/  IMAD R3, R51, 0x100, R34 ;  /* 0x0000010033037824 */ /* 0x001fe200078e0222 */
[----:B---3--:R-:W-:Y:S01]  /*91420*/  HMMA.16816.F32 R16, R4, R40, R20 ;  /* 0x000000280410723c */ /* 0x008fe20000001814 */
[----:B------:R-:W-:Y:S02]  /*91430*/  IMAD.MOV.U32 R20, RZ, RZ, R0 ;  /* 0x000000ffff147224 */ /* 0x000fe400078e0000 */
[----:B------:R-:W-:-:S15]  /*91440*/  IMAD.MOV.U32 R23, RZ, RZ, R54 ;  /* 0x000000ffff177224 */ /* 0x000fde00078e0036 */
[----:B------:R-:W-:Y:S01]  /*91450*/  NOP ;  /* 0x0000000000007918 */ /* 0x000fe20000000000 */
[----:B------:R-:W-:Y:S04]  /*91460*/  STL.64 [R1+0x2250], R16 ;  /* 0x0022501001007387 */ /* 0x000fe80000100a00 */
[----:B------:R-:W-:Y:S04]  /*91470*/  STL.64 [R1+0x2258], R18 ;  /* 0x0022581201007387 */ /* 0x000fe80000100a00 */
[----:B------:R-:W-:Y:S04]  /*91480*/  STL [R1+0x86c], R8 ;  /* 0x00086c0801007387 */ /* 0x000fe80000100800 */
[----:B------:R-:W2:Y:S04]  /*91490*/  LDL.LU R0, [R1+0x66fc] ;  /* 0x0066fc0001007983 */ /* 0x000ea80000300800 */
[----:B------:R-:W-:Y:S01]  /*914a0*/  STL [R1+0x880], R3 ;  /* 0x0008800301007387 */ /* 0x000fe20000100800 */
[----:B----4-:R-:W-:-:S02]  /*914b0*/  IMAD.MOV.U32 R22, RZ, RZ, R47 ;  /* 0x000000ffff167224 */ /* 0x010fc400078e002f */
[----:B------:R-:W-:Y:S02]  /*914c0*/  IMAD.MOV.U32 R21, RZ, RZ, R46 ;  /* 0x000000ffff157224 */ /* 0x000fe400078e002e */
[----:B------:R-:W3:Y:S04]  /*914d0*/  LDL.LU R46, [R1+0x66f8] ;  /* 0x0066f800012e7983 */ /* 0x000ee80000300800 */
[----:B------:R-:W4:Y:S04]  /*914e0*/  LDL.LU R47, [R1+0x66f4] ;  /* 0x0066f400012f7983 */ /* 0x000f280000300800 */
[----:B------:R-:W2:Y:S04]  /*914f0*/  LDL.LU R54, [R1+0x66f0] ;  /* 0x0066f00001367983 */ /* 0x000ea80000300800 */
[----:B------:R-:W-:Y:S04]  /*91500*/  STL.64 [R1+0x6668], R22 ;  /* 0x0066681601007387 */ /* 0x000fe80000100a00 */
[----:B------:R-:W-:Y:S04]  /*91510*/  STL.64 [R1+0x6660], R20 ;  /* 0x0066601401007387 */ /* 0x000fe80000100a00 */
[----:B------:R-:W2:Y:S04]  /*91520*/  LDL.LU R26, [R1+0x3c74] ;  /* 0x003c7400011a7983 */ /* 0x000ea80000300800 */
[----:B------:R-:W2:Y:S04]  /*91530*/  LDL.LU R33, [R1+0x3c70] ;  /* 0x003c700001217983 */ /* 0x000ea80000300800 */
[----:B------:R-:W2:Y:S04]  /*91540*/  LDL.LU R30, [R1+0x3c7c] ;  /* 0x003c7c00011e7983 */ /* 0x000ea80000300800 */
        /* <DEDUP_REMOVED lines=8> */
[----:B------:R-:W3:Y:S01]  /*915d0*/  LDL.LU R30, [R1+0x248] ;  /* 0x00024800011e7983 */ /* 0x000ee20000300800 */
[----:B------:R-:W-:-:S02]  /*915e0*/  IMAD.MOV.U32 R31, RZ, RZ, R55 ;  /* 0x000000ffff1f7224 */ /* 0x000fc400078e0037 */
[----:B------:R-:W-:Y:S02]  /*915f0*/  IMAD.MOV.U32 R22, RZ, RZ, R12 ;  /* 0x000000ffff167224 */ /* 0x000fe400078e000c */
[----:B------:R-:W-:Y:S01]  /*91600*/  IMAD.MOV.U32 R23, RZ, RZ, R11 ;  /* 0x000000ffff177224 */ /* 0x000fe200078e000b */
[----:B---3--:R0:W-:Y:S04]  /*91610*/  STL.64 [R1+0x66b8], R30 ;  /* 0x0066b81e01007387 */ /* 0x0081e80000100a00 */
[----:B------:R-:W3:Y:S04]  /*91620*/  LDL.LU R13, [R1+0x3c14] ;  /* 0x003c1400010d7983 */ /* 0x000ee80000300800 */
[----:B------:R-:W3:Y:S04]  /*91630*/  LDL.LU R60, [R1+0x3c10] ;  /* 0x003c1000013c7983 */ /* 0x000ee80000300800 */
[----:B------:R-:W4:Y:S04]  /*91640*/  LDL.LU R61, [R1+0x3c1c] ;  /* 0x003c1c00013d7983 */ /* 0x000f280000300800 */
[----:B------:R-:W4:Y:S04]  /*91650*/  LDL.LU R18, [R1+0x3c18] ;  /* 0x003c180001127983 */ /* 0x000f280000300800 */
[----:B------:R-:W4:Y:S04]  /*91660*/  LDL.LU R19, [R1+0x3c24] ;  /* 0x003c240001137983 */ /* 0x000f280000300800 */
[----:B------:R-:W4:Y:S04]  /*91670*/  LDL.LU R12, [R1+0x3c20] ;  /* 0x003c2000010c7983 */ /* 0x000f280000300800 */
[----:B------:R-:W4:Y:S01]  /*91680*/  LDL.LU R11, [R1+0x3c2c] ;  /* 0x003c2c00010b7983 */ /* 0x000f220000300800 */
[----:B0-----:R-:W-:-:S03]  /*91690*/  IMAD.MOV.U32 R30, RZ, RZ, R10 ;  /* 0x000000ffff1e7224 */ /* 0x001fc600078e000a */
[----:B------:R-:W4:Y:S04]  /*916a0*/  LDL.LU R10, [R1+0x3c28] ;  /* 0x003c2800010a7983 */ /* 0x000f280000300800 */
[----:B--2---:R0:W-:Y:S04]  /*916b0*/  STL.64 [R1+0x66b0], R28 ;  /* 0x0066b01c01007387 */ /* 0x0041e80000100a00 */
        /* <DEDUP_REMOVED lines=16> */
[----:B------:R0:W-:Y:S01]  /*917c0*/  STL.64 [R1+0x66c8], R22 ;  /* 0x0066c81601007387 */ /* 0x0001e20000100a00 */
[----:B------:R-:W-:-:S02]  /*917d0*/  IMAD.MOV.U32 R31, RZ, RZ, R2 ;  /* 0x000000ffff1f7224 */ /* 0x000fc400078e0002 */
[----:B0-----:R-:W-:Y:S02]  /*917e0*/  IMAD.MOV.U32 R22, RZ, RZ, R46 ;  /* 0x000000ffff167224 */ /* 0x001fe400078e002e */
[----:B------:R-:W-:Y:S02]  /*917f0*/  IMAD.MOV.U32 R23, RZ, RZ, R0 ;  /* 0x000000ffff177224 */ /* 0x000fe400078e0000 */
[----:B---3--:R-:W-:Y:S02]  /*91800*/  IMAD R60, R60, 0x100, R13 ;  /* 0x000001003c3c7824 */ /* 0x008fe400078e020d */
[----:B----4-:R-:W-:Y:S02]  /*91810*/  IMAD R18, R18, 0x100, R61 ;  /* 0x0000010012127824 */ /* 0x010fe400078e023d */
[----:B------:R-:W-:Y:S01]  /*91820*/  IMAD R12, R12, 0x100, R19 ;  /* 0x000001000c0c7824 */ /* 0x000fe200078e0213 */
[----:B--2---:R0:W-:Y:S04]  /*91830*/  STL.64 [R1+0x66c0], R20 ;  /* 0x0066c01401007387 */ /* 0x0041e80000100a00 */
[----:B------:R-:W2:Y:S04]  /*91840*/  LDL.LU R25, [R1+0x3c88] ;  /* 0x003c880001197983 */ /* 0x000ea80000300800 */
[----:B------:R-:W3:Y:S04]  /*91850*/  LDL.LU R15, [R1+0x3c94] ;  /* 0x003c9400010f7983 */ /* 0x000ee80000300800 */
        /* <DEDUP_REMOVED lines=8> */
[----:B------:R-:W2:Y:S01]  /*918e0*/  LDL.LU R3, [R1+0x3cb0] ;  /* 0x003cb00001037983 */ /* 0x000ea20000300800 */
[----:B0-----:R-:W-:-:S03]  /*918f0*/  IMAD.MOV.U32 R20, RZ, RZ, R54 ;  /* 0x000000ffff147224 */ /* 0x001fc600078e0036 */
        /* <DEDUP_REMOVED lines=15> */
[----:B------:R0:W-:Y:S01]  /*919f0*/  STL [R1+0x884], R60 ;  /* 0x0008843c01007387 */ /* 0x0001e20000100800 */
[----:B------:R-:W-:-:S02]  /*91a00*/  IMAD R10, R10, 0x100, R11 ;  /* 0x000001000a0a7824 */ /* 0x000fc400078e020b */
[----:B------:R-:W-:Y:S01]  /*91a10*/  IMAD R29, R29, 0x100, R28 ;  /* 0x000001001d1d7824 */ /* 0x000fe200078e021c */
[----:B0-----:R-:W2:Y:S04]  /*91a20*/  LDL.LU R60, [R1+0x66e8] ;  /* 0x0066e800013c7983 */ /* 0x001ea80000300800 */
[----:B------:R-:W2:Y:S04]  /*91a30*/  LDL.LU R61, [R1+0x66e4] ;  /* 0x0066e400013d7983 */ /* 0x000ea80000300800 */
[----:B------:R0:W-:Y:S04]  /*91a40*/  STL [R1+0x88c], R18 ;  /* 0x00088c1201007387 */ /* 0x0001e80000100800 */
[----:B0-----:R-:W2:Y:S04]  /*91a50*/  LDL.LU R18, [R1+0x66e0] ;  /* 0x0066e00001127983 */ /* 0x001ea80000300800 */
[----:B------:R-:W2:Y:S04]  /*91a60*/  LDL.LU R19, [R1+0x66dc] ;  /* 0x0066dc0001137983 */ /* 0x000ea80000300800 */
[----:B------:R0:W-:Y:S04]  /*91a70*/  STL [R1+0x890], R12 ;  /* 0x0008900c01007387 */ /* 0x0001e80000100800 */
[----:B0-----:R-:W2:Y:S04]  /*91a80*/  LDL.LU R12, [R1+0x66d8] ;  /* 0x0066d800010c7983 */ /* 0x001ea80000300800 */
[----:B------:R-:W2:Y:S04]  /*91a90*/  LDL.LU R11, [R1+0x66d4] ;  /* 0x0066d400010b7983 */ /* 0x000ea80000300800 */
[----:B------:R0:W-:Y:S04]  /*91aa0*/  STL [R1+0x894], R10 ;  /* 0x0008940a01007387 */ /* 0x0001e80000100800 */
[----:B0-----:R-:W2:Y:S04]  /*91ab0*/  LDL.LU R10, [R1+0x66d0] ;  /* 0x0066d000010a7983 */ /* 0x001ea80000300800 */
[----:B------:R0:W-:Y:S02]  /*91ac0*/  STL [R1+0x898], R29 ;  /* 0x0008981d01007387 */ /* 0x0001e40000100800 */
[----:B0-----:R-:W-:Y:S02]  /*91ad0*/  HMMA.16816.F32 R28, R4, R30, R20 ;  /* 0x0000001e041c723c */ /* 0x001fe40000001814 */
[----:B------:R-:W2:Y:S04]  /*91ae0*/  LDL.LU.64 R22, [R1+0x66c8] ;  /* 0x0066c80001167983 */ /* 0x000ea80000300a00 */
[----:B------:R-:W2:-:S13]  /*91af0*/  LDL.LU.64 R20, [R1+0x66c0] ;  /* 0x0066c00001147983 */ /* 0x000e9a0000300a00 */
[----:B------:R-:W-:Y:S04]  /*91b00*/  STL.64 [R1+0x2230], R28 ;  /* 0x0022301c01007387 */ /* 0x000fe80000100a00 */
[----:B------:R0:W-:Y:S04]  /*91b10*/  STL.64 [R1+0x2238], R30 ;  /* 0x0022381e01007387 */ /* 0x0001e80000100a00 */
[----:B0-----:R-:W3:Y:S04]  /*91b20*/  LDL.LU.64 R30, [R1+0x66b8] ;  /* 0x0066b800011e7983 */ /* 0x001ee80000300a00 */
[----:B------:R-:W3:Y:S01]  /*91b30*/  LDL.LU.64 R28, [R1+0x66b0] ;  /* 0x0066b000011c7983 */ /* 0x000ee20000300a00 */
[----:B------:R-:W-:-:S02]  /*91b40*/  IMAD R52, R52, 0x100, R58 ;  /* 0x0000010034347824 */ /* 0x000fc400078e023a */
[----:B------:R-:W-:Y:S01]  /*91b50*/  IMAD R59, R59, 0x100, R44 ;  /* 0x000001003b3b7824 */ /* 0x000fe200078e022c */
[----:B------:R-:W4:Y:S04]  /*91b60*/  LDL.LU R58, [R1+0x66ac] ;  /* 0x0066ac00013a7983 */ /* 0x000f280000300800 */
[----:B------:R0:W-:Y:S01]  /*91b70*/  STL [R1+0x888], R52 ;  /* 0x0008883401007387 */ /* 0x0001e20000100800 */
[----:B------:R-:W-:Y:S02]  /*91b80*/  IMAD R45, R45, 0x100, R53 ;  /* 0x000001002d2d7824 */ /* 0x000fe400078e0235 */
[----:B------:R-:W-:Y:S02]  /*91b90*/  IMAD R35, R35, 0x100, R38 ;  /* 0x0000010023237824 */ /* 0x000fe400078e0226 */
[----:B------:R-:W-:Y:S01]  /*91ba0*/  IMAD R39, R39, 0x100, R48 ;  /* 0x0000010027277824 */ /* 0x000fe200078e0230 */
[----:B0-----:R-:W4:Y:S04]  /*91bb0*/  LDL.LU R52, [R1+0x66a8] ;  /* 0x0066a80001347983 */ /* 0x001f280000300800 */
[----:B------:R-:W4:Y:S04]  /*91bc0*/  LDL.LU R44, [R1+0x66a4] ;  /* 0x0066a400012c7983 */ /* 0x000f280000300800 */
[----:B------:R0:W-:Y:S01]  /*91bd0*/  STL [R1+0x89c], R59 ;  /* 0x00089c3b01007387 */ /* 0x0001e20000100800 */
[----:B------:R-:W-:-:S03]  /*91be0*/  IMAD R32, R32, 0x100, R36 ;  /* 0x0000010020207824 */ /* 0x000fc600078e0224 */
[----:B0-----:R-:W4:Y:S04]  /*91bf0*/  LDL.LU R59, [R1+0x66a0] ;  /* 0x0066a000013b7983 */ /* 0x001f280000300800 */
[----:B------:R-:W4:Y:S04]  /*91c00*/  LDL.LU R53, [R1+0x669c] ;  /* 0x00669c0001357983 */ /* 0x000f280000300800 */
[----:B------:R0:W-:Y:S04]  /*91c10*/  STL [R1+0x8a0], R45 ;  /* 0x0008a02d01007387 */ /* 0x0001e80000100800 */
        /* <DEDUP_REMOVED lines=9> */
[----:B0-----:R-:W4:Y:S01]  /*91cb0*/  LDL.LU R32, [R1+0x6680] ;  /* 0x0066800001207983 */ /* 0x001f220000300800 */
[----:B--2---:R-:W-:-:S05]  /*91cc0*/  IMAD R21, R21, 0x100, R20 ;  /* 0x0000010015157824 */ /* 0x004fca00078e0214 */
[----:B------:R3:W-:Y:S02]  /*91cd0*/  STL [R1+0x8b4], R21 ;  /* 0x0008b41501007387 */ /* 0x0007e40000100800 */
[----:B---3--:R-:W-:Y:S02]  /*91ce0*/  HMMA.16816.F32 R20, R4, R22, R28 ;  /* 0x000000160414723c */ /* 0x008fe4000000181c */
[----:B------:R-:W2:Y:S04]  /*91cf0*/  LDL.LU.64 R30, [R1+0x6678] ;  /* 0x00667800011e7983 */ /* 0x000ea80000300a00 */
[----:B------:R-:W3:-:S13]  /*91d00*/  LDL.LU.64 R28, [R1+0x6670] ;  /* 0x00667000011c7983 */ /* 0x000eda0000300a00 */
[----:B------:R-:W-:Y:S04]  /*91d10*/  STL.64 [R1+0x2210], R20 ;  /* 0x0022101401007387 */ /* 0x000fe80000100a00 */
[----:B------:R0:W-:Y:S04]  /*91d20*/  STL.64 [R1+0x2218], R22 ;  /* 0x0022181601007387 */ /* 0x0001e80000100a00 */
[----:B0-----:R-:W3:Y:S04]  /*91d30*/  LDL.LU.64 R22, [R1+0x6668] ;  /* 0x0066680001167983 */ /* 0x001ee80000300a00 */
[----:B------:R-:W3:Y:S01]  /*91d40*/  LDL.LU.64 R20, [R1+0x6660] ;  /* 0x0066600001147983 */ /* 0x000ee20000300a00 */
[----:B------:R-:W-:-:S03]  /*91d50*/  IMAD R33, R33, 0x100, R26 ;  /* 0x0000010021217824 */ /* 0x000fc600078e021a */
[----:B------:R-:W3:Y:S04]  /*91d60*/  LDL.LU R26, [R1+0x665c] ;  /* 0x00665c00011a7983 */ /* 0x000ee80000300800 */
[----:B------:R0:W-:Y:S01]  /*91d70*/  STL [R1+0x8a4], R33 ;  /* 0x0008a42101007387 */ /* 0x0001e20000100800 */
[----:B------:R-:W-:Y:S02]  /*91d80*/  IMAD R24, R24, 0x100, R14 ;  /* 0x0000010018187824 */ /* 0x000fe400078e020e */
[----:B------:R-:W-:Y:S01]  /*91d90*/  IMAD R56, R56, 0x100, R15 ;  /* 0x0000010038387824 */ /* 0x000fe200078e020f */
[----:B0-----:R-:W3:Y:S01]  /*91da0*/  LDL.LU R33, [R1+0x6658] ;  /* 0x0066580001217983 */ /* 0x001ee20000300800 */
[----:B----4-:R-:W-:Y:S02]  /*91db0*/  IMAD R57, R57, 0x100, R49 ;  /* 0x0000010039397824 */ /* 0x010fe400078e0231 */
[----:B------:R-:W-:-:S02]  /*91dc0*/  IMAD R17, R17, 0x100, R16 ;  /* 0x0000010011117824 */ /* 0x000fc400078e0210 */
[----:B------:R-:W-:Y:S02]  /*91dd0*/  IMAD R37, R37, 0x100, R50 ;  /* 0x0000010025257824 */ /* 0x000fe400078e0232 */
[----:B------:R-:W-:Y:S02]  /*91de0*/  IMAD R3, R3, 0x100, R34 ;  /* 0x0000010003037824 */ /* 0x000fe400078e0222 */
[----:B------:R-:W-:Y:S02]  /*91df0*/  IMAD R54, R54, 0x100, R51 ;  /* 0x0000010036367824 */ /* 0x000fe400078e0233 */
[----:B------:R-:W-:Y:S02]  /*91e00*/  IMAD R46, R46, 0x100, R55 ;  /* 0x000001002e2e7824 */ /* 0x000fe400078e0237 */
[----:B------:R-:W-:Y:S02]  /*91e10*/  IMAD R0, R0, 0x100, R47 ;  /* 0x0000010000007824 */ /* 0x000fe400078e022f */
[----:B------:R-:W-:-:S02]  /*91e20*/  IMAD R8, R8, 0x100, R9 ;  /* 0x0000010008087824 */ /* 0x000fc400078e0209 */
[----:B--2---:R-:W-:Y:S02]  /*91e30*/  IMAD R27, R27, 0x100, R30 ;  /* 0x000001001b1b7824 */ /* 0x004fe400078e021e */
[----:B------:R-:W2:Y:S04]  /*91e40*/  LDL.LU R30, [R1+0x6654] ;  /* 0x00665400011e7983 */ /* 0x000ea80000300800 */
[----:B------:R0:W-:Y:S01]  /*91e50*/  STL [R1+0x8b8], R27 ;  /* 0x0008b81b01007387 */ /* 0x0001e20000100800 */
[----:B---3--:R-:W-:-:S03]  /*91e60*/  IMAD R25, R25, 0x100, R28 ;  /* 0x0000010019197824 */ /* 0x008fc600078e021c */
[----:B0-----:R-:W3:Y:S04]  /*91e70*/  LDL.LU R27, [R1+0x6650] ;  /* 0x00665000011b7983 */ /* 0x001ee80000300800 */
[----:B------:R-:W4:Y:S04]  /*91e80*/  LDL.LU R14, [R1+0x664c] ;  /* 0x00664c00010e7983 */ /* 0x000f280000300800 */
        /* <DEDUP_REMOVED lines=17> */
[----:B0-----:R-:W2:Y:S04]  /*91fa0*/  LDL.LU.64 R18, [R1+0x6618] ;  /* 0x0066180001127983 */ /* 0x001ea80000300a00 */
[----:B------:R-:W2:Y:S04]  /*91fb0*/  LDL.LU.64 R16, [R1+0x6610] ;  /* 0x0066100001107983 */ /* 0x000ea80000300a00 */
[----:B------:R-:W2:Y:S04]  /*91fc0*/  LDL.LU R50, [R1+0x6608] ;  /* 0x0066080001327983 */ /* 0x000ea80000300800 */
[----:B------:R0:W-:Y:S04]  /*91fd0*/  STL [R1+0x8c0], R37 ;  /* 0x0008c02501007387 */ /* 0x0001e80000100800 */
[----:B0-----:R-:W2:Y:S04]  /*91fe0*/  LDL.LU R37, [R1+0x6604] ;  /* 0x0066040001257983 */ /* 0x001ea80000300800 */
[----:B------:R-:W2:Y:S04]  /*91ff0*/  LDL.LU R34, [R1+0x6600] ;  /* 0x0066000001227983 */ /* 0x000ea80000300800 */
[----:B------:R0:W-:Y:S04]  /*92000*/  STL [R1+0x8c8], R3 ;  /* 0x0008c80301007387 */ /* 0x0001e80000100800 */
[----:B0-----:R-:W2:Y:S04]  /*92010*/  LDL.LU R3, [R1+0xc] ;  /* 0x00000c0001037983 */ /* 0x001ea80000300800 */
[----:B------:R-:W2:Y:S04]  /*92020*/  LDL.LU R51, [R1+0x65fc] ;  /* 0x0065fc0001337983 */ /* 0x000ea80000300800 */
[----:B------:R0:W-:Y:S01]  /*92030*/  STL [R1+0x8d0], R54 ;  /* 0x0008d03601007387 */ /* 0x0001e20000100800 */
[----:B------:R-:W-:Y:S03]  /*92040*/  HMMA.16816.F32 R4, R4, R60, R40 ;  /* 0x0000003c0404723c */ /* 0x000fe60000001828 */
[----:B0-----:R-:W2:Y:S04]  /*92050*/  LDL.LU R54, [R1+0x65f8] ;  /* 0x0065f80001367983 */ /* 0x001ea80000300800 */
[----:B------:R-:W2:Y:S04]  /*92060*/  LDL.LU R55, [R1+0x65f4] ;  /* 0x0065f40001377983 */ /* 0x000ea80000300800 */
[----:B------:R0:W-:Y:S04]  /*92070*/  STL [R1+0x8d8], R46 ;  /* 0x0008d82e01007387 */ /* 0x0001e80000100800 */
[----:B0-----:R-:W2:Y:S04]  /*92080*/  LDL.LU R46, [R1+0x65f0] ;  /* 0x0065f000012e7983 */ /* 0x001ea80000300800 */
[----:B------:R-:W2:Y:S04]  /*92090*/  LDL.LU R47, [R1+0x65ec] ;  /* 0x0065ec00012f7983 */ /* 0x000ea80000300800 */
[----:B------:R0:W-:Y:S04]  /*920a0*/  STL [R1+0x8e0], R0 ;  /* 0x0008e00001007387 */ /* 0x0001e80000100800 */
[----:B0-----:R-:W2:Y:S04]  /*920b0*/  LDL.LU R0, [R1+0x65e8] ;  /* 0x0065e80001007983 */ /* 0x001ea80000300800 */
[----:B------:R-:W-:Y:S04]  /*920c0*/  STL [R1+0x8e4], R8 ;  /* 0x0008e40801007387 */ /* 0x000fe80000100800 */
[----:B------:R-:W3:Y:S04]  /*920d0*/  LDL.LU.64 R42, [R1+0x65e0] ;  /* 0x0065e000012a7983 */ /* 0x000ee80000300a00 */
[----:B------:R-:W4:Y:S04]  /*920e0*/  LDL.LU.64 R40, [R1+0x65d8] ;  /* 0x0065d80001287983 */ /* 0x000f280000300a00 */
[----:B------:R0:W-:Y:S04]  /*920f0*/  STL.64 [R1+0x21d0], R4 ;  /* 0x0021d00401007387 */ /* 0x0001e80000100a00 */
[----:B------:R1:W-:Y:S04]  /*92100*/  STL.64 [R1+0x21d8], R6 ;  /* 0x0021d80601007387 */ /* 0x0003e80000100a00 */
[----:B0-----:R-:W4:Y:S04]  /*92110*/  LDL.LU R5, [R1+0x8] ;  /* 0x0000080001057983 */ /* 0x001f280000300800 */
[----:B-1----:R-:W4:Y:S04]  /*92120*/  LDL.LU R6, [R1+0x18] ;  /* 0x0000180001067983 */ /* 0x002f280000300800 */
[----:B------:R-:W4:Y:S04]  /*92130*/  LDL.LU R7, [R1+0x1c] ;  /* 0x00001c0001077983 */ /* 0x000f280000300800 */
[----:B------:R-:W4:Y:S04]  /*92140*/  LDL.LU R9, [R1+0x38] ;  /* 0x0000380001097983 */ /* 0x000f280000300800 */
[----:B------:R-:W4:Y:S01]  /*92150*/  LDL.LU R8, [R1+0x3c] ;  /* 0x00003c0001087983 */ /* 0x000f220000300800 */
[----:B--2---:R-:W-:Y:S01]  /*92160*/  IMAD R0, R0, 0x100, R2 ;  /* 0x0000010000007824 */ /* 0x004fe200078e0202 */
[----:B---3--:R-:W-:-:S02]  /*92170*/  F2FP.F16.E4M3.UNPACK_B R2, R42 ;  /* 0x0000002aff02723e */ /* 0x008fc400020006ff */
[----:B------:R-:W-:Y:S02]  /*92180*/  F2FP.F16.E4M3.UNPACK_B R42, R42.H1 ;  /* 0x0000002aff2a723e */ /* 0x000fe400030006ff */
[-C--:B------:R-:W-:Y:S01]  /*92190*/  F2FP.F16.E4M3.UNPACK_B R4, R43.reuse ;  /* 0x0000002bff04723e */ /* 0x080fe200020006ff */
[----:B------:R0:W-:Y:S04]  /*921a0*/  STL [R1+0x5c8], R2 ;  /* 0x0005c80201007387 */ /* 0x0001e80000100800 */
[----:B------:R1:W-:Y:S01]  /*921b0*/  STL [R1+0x5c0], R42 ;  /* 0x0005c02a01007387 */ /* 0x0003e20000100800 */
[----:B0-----:R-:W-:-:S03]  /*921c0*/  F2FP.F16.E4M3.UNPACK_B R2, R43.H1 ;  /* 0x0000002bff02723e */ /* 0x001fc600030006ff */
[----:B------:R-:W2:Y:S04]  /*921d0*/  LDL.LU R43, [R1+0x48] ;  /* 0x00004800012b7983 */ /* 0x000ea80000300800 */
[----:B------:R0:W-:Y:S04]  /*921e0*/  STL [R1+0x5cc], R4 ;  /* 0x0005cc0401007387 */ /* 0x0001e80000100800 */
[----:B-1----:R-:W3:Y:S04]  /*921f0*/  LDL.LU R42, [R1+0x4c] ;  /* 0x00004c00012a7983 */ /* 0x002ee80000300800 */
[----:B------:R1:W-:Y:S01]  /*92200*/  STL [R1+0x5c4], R2 ;  /* 0x0005c40201007387 */ /* 0x0003e20000100800 */
[----:B0-----:R-:W-:-:S02]  /*92210*/  F2FP.F16.E4M3.UNPACK_B R4, R46 ;  /* 0x0000002eff04723e */ /* 0x001fc400020006ff */
[----:B------:R-:W-:Y:S02]  /*92220*/  F2FP.F16.E4M3.UNPACK_B R46, R46.H1 ;  /* 0x0000002eff2e723e */ /* 0x000fe400030006ff */
[-C--:B-1----:R-:W-:Y:S02]  /*92230*/  F2FP.F16.E4M3.UNPACK_B R2, R47.reuse ;  /* 0x0000002fff02723e */ /* 0x082fe400020006ff */
[----:B------:R-:W-:Y:S01]  /*92240*/  F2FP.F16.E4M3.UNPACK_B R47, R47.H1 ;  /* 0x0000002fff2f723e */ /* 0x000fe200030006ff */
[----:B------:R0:W-:Y:S04]  /*92250*/  STL [R1+0x5b8], R4 ;  /* 0x0005b80401007387 */ /* 0x0001e80000100800 */
[----:B0-----:R-:W3:Y:S04]  /*92260*/  LDL.LU R4, [R1+0x68] ;  /* 0x0000680001047983 */ /* 0x001ee80000300800 */
[----:B------:R0:W-:Y:S04]  /*92270*/  STL [R1+0x5b0], R46 ;  /* 0x0005b02e01007387 */ /* 0x0001e80000100800 */
[----:B------:R1:W-:Y:S01]  /*92280*/  STL [R1+0x5bc], R2 ;  /* 0x0005bc0201007387 */ /* 0x0003e20000100800 */
[----:B0-----:R-:W-:-:S03]  /*92290*/  F2FP.F16.E4M3.UNPACK_B R46, R54 ;  /* 0x00000036ff2e723e */ /* 0x001fc600020006ff */
[----:B-1----:R-:W3:Y:S01]  /*922a0*/  LDL.LU R2, [R1+0x6c] ;  /* 0x00006c0001027983 */ /* 0x002ee20000300800 */
[----:B------:R-:W-:-:S03]  /*922b0*/  F2FP.F16.E4M3.UNPACK_B R54, R54.H1 ;  /* 0x00000036ff36723e */ /* 0x000fc600030006ff */
[----:B------:R0:W-:Y:S04]  /*922c0*/  STL [R1+0x5b4], R47 ;  /* 0x0005b42f01007387 */ /* 0x0001e80000100800 */
[----:B------:R1:W-:Y:S04]  /*922d0*/  STL [R1+0x5a8], R46 ;  /* 0x0005a82e01007387 */ /* 0x0003e80000100800 */
[----:B------:R-:W-:Y:S04]  /*922e0*/  STL [R1+0x5a0], R54 ;  /* 0x0005a03601007387 */ /* 0x000fe80000100800 */
[----:B------:R-:W3:Y:S01]  /*922f0*/  LDL.LU R61, [R1+0x88] ;  /* 0x00008800013d7983 */ /* 0x000ee20000300800 */
[----:B0-----:R-:W-:-:S02]  /*92300*/  F2FP.F16.E4M3.UNPACK_B R47, R55 ;  /* 0x00000037ff2f723e */ /* 0x001fc400020006ff */
[----:B-1----:R-:W-:-:S03]  /*92310*/  F2FP.F16.E4M3.UNPACK_B R46, R55.H1 ;  /* 0x00000037ff2e723e */ /* 0x002fc600030006ff */
[----:B------:R4:W-:Y:S04]  /*92320*/  STL [R1+0x5ac], R47 ;  /* 0x0005ac2f01007387 */ /* 0x0009e80000100800 */
[----:B------:R-:W3:Y:S04]  /*92330*/  LDL.LU R60, [R1+0x8c] ;  /* 0x00008c00013c7983 */ /* 0x000ee80000300800 */
[----:B------:R0:W-:Y:S01]  /*92340*/  STL [R1+0x5a4], R46 ;  /* 0x0005a42e01007387 */ /* 0x0001e20000100800 */
[-C--:B----4-:R-:W-:Y:S02]  /*92350*/  F2FP.F16.E4M3.UNPACK_B R47, R5.reuse.H1 ;  /* 0x00000005ff2f723e */ /* 0x090fe400030006ff */
[----:B0-----:R-:W-:-:S02]  /*92360*/  F2FP.F16.E4M3.UNPACK_B R46, R5 ;  /* 0x00000005ff2e723e */ /* 0x001fc400020006ff */
[----:B------:R-:W-:-:S03]  /*92370*/  F2FP.F16.E4M3.UNPACK_B R5, R3 ;  /* 0x00000003ff05723e */ /* 0x000fc600020006ff */
[----:B------:R0:W-:Y:S04]  /*92380*/  STL [R1+0x598], R46 ;  /* 0x0005982e01007387 */ /* 0x0001e80000100800 */
[----:B------:R-:W-:Y:S01]  /*92390*/  STL [R1+0x590], R47 ;  /* 0x0005902f01007387 */ /* 0x000fe20000100800 */
[----:B0-----:R-:W-:-:S03]  /*923a0*/  F2FP.F16.E4M3.UNPACK_B R46, R3.H1 ;  /* 0x00000003ff2e723e */ /* 0x001fc600030006ff */
[----:B------:R-:W4:Y:S04]  /*923b0*/  LDL.LU R3, [R1+0xa8] ;  /* 0x0000a80001037983 */ /* 0x000f280000300800 */
[----:B------:R0:W-:Y:S04]  /*923c0*/  STL [R1+0x59c], R5 ;  /* 0x00059c0501007387 */ /* 0x0001e80000100800 */
[----:B------:R1:W-:Y:S01]  /*923d0*/  STL [R1+0x594], R46 ;  /* 0x0005942e01007387 */ /* 0x0003e20000100800 */
[-C--:B0-----:R-:W-:Y:S02]  /*923e0*/  F2FP.F16.E4M3.UNPACK_B R5, R6.reuse ;  /* 0x00000006ff05723e */ /* 0x081fe400020006ff */
[----:B-1----:R-:W-:-:S02]  /*923f0*/  F2FP.F16.E4M3.UNPACK_B R46, R6.H1 ;  /* 0x00000006ff2e723e */ /* 0x002fc400030006ff */
[----:B------:R-:W-:Y:S01]  /*92400*/  F2FP.F16.E4M3.UNPACK_B R6, R7 ;  /* 0x00000007ff06723e */ /* 0x000fe200020006ff */
[----:B------:R0:W-:Y:S01]  /*92410*/  STL [R1+0x580], R5 ;  /* 0x0005800501007387 */ /* 0x0001e20000100800 */
[----:B------:R-:W-:-:S03]  /*92420*/  F2FP.F16.E4M3.UNPACK_B R54, R9 ;  /* 0x00000009ff36723e */ /* 0x000fc600020006ff */
[----:B0-----:R-:W4:Y:S04]  /*92430*/  LDL.LU R5, [R1+0xac] ;  /* 0x0000ac0001057983 */ /* 0x001f280000300800 */
[----:B------:R0:W-:Y:S04]  /*92440*/  STL [R1+0x578], R46 ;  /* 0x0005782e01007387 */ /* 0x0001e80000100800 */
[----:B------:R1:W-:Y:S01]  /*92450*/  STL [R1+0x584], R6 ;  /* 0x0005840601007387 */ /* 0x0003e20000100800 */
[----:B------:R-:W-:Y:S02]  /*92460*/  F2FP.F16.E4M3.UNPACK_B R47, R9.H1 ;  /* 0x00000009ff2f723e */ /* 0x000fe400030006ff */
[----:B0-----:R-:W-:Y:S01]  /*92470*/  F2FP.F16.E4M3.UNPACK_B R46, R7.H1 ;  /* 0x00000007ff2e723e */ /* 0x001fe200030006ff */
[----:B-1----:R-:W4:Y:S04]  /*92480*/  LDL.LU R6, [R1+0xc8] ;  /* 0x0000c80001067983 */ /* 0x002f280000300800 */
[----:B------:R-:W4:Y:S04]  /*92490*/  LDL.LU R7, [R1+0xcc] ;  /* 0x0000cc0001077983 */ /* 0x000f280000300800 */
[----:B------:R0:W-:Y:S04]  /*924a0*/  STL [R1+0x57c], R46 ;  /* 0x00057c2e01007387 */ /* 0x0001e80000100800 */
[----:B------:R-:W-:Y:S04]  /*924b0*/  STL [R1+0x568], R54 ;  /* 0x0005683601007387 */ /* 0x000fe80000100800 */
[----:B------:R-:W4:Y:S04]  /*924c0*/  LDL.LU R9, [R1+0xe8] ;  /* 0x0000e80001097983 */ /* 0x000f280000300800 */
[----:B------:R1:W-:Y:S01]  /*924d0*/  STL [R1+0x560], R47 ;  /* 0x0005602f01007387 */ /* 0x0003e20000100800 */
[----:B0-----:R-:W-:-:S02]  /*924e0*/  F2FP.F16.E4M3.UNPACK_B R46, R8 ;  /* 0x00000008ff2e723e */ /* 0x001fc400020006ff */
[----:B-1----:R-:W-:-:S03]  /*924f0*/  F2FP.F16.E4M3.UNPACK_B R47, R8.H1 ;  /* 0x00000008ff2f723e */ /* 0x002fc600030006ff */
[----:B------:R2:W-:Y:S04]  /*92500*/  STL [R1+0x56c], R46 ;  /* 0x00056c2e01007387 */ /* 0x0005e80000100800 */
[----:B------:R-:W4:Y:S04]  /*92510*/  LDL.LU R8, [R1+0xec] ;  /* 0x0000ec0001087983 */ /* 0x000f280000300800 */
[----:B------:R3:W-:Y:S01]  /*92520*/  STL [R1+0x564], R47 ;  /* 0x0005642f01007387 */ /* 0x0007e20000100800 */
[-C--:B--2---:R-:W-:Y:S02]  /*92530*/  F2FP.F16.E4M3.UNPACK_B R46, R43.reuse ;  /* 0x0000002bff2e723e */ /* 0x084fe400020006ff */
[----:B------:R-:W-:-:S02]  /*92540*/  F2FP.F16.E4M3.UNPACK_B R43, R43.H1 ;  /* 0x0000002bff2b723e */ /* 0x000fc400030006ff */
[-C--:B---3--:R-:W-:Y:S01]  /*92550*/  F2FP.F16.E4M3.UNPACK_B R47, R42.reuse ;  /* 0x0000002aff2f723e */ /* 0x088fe200020006ff */
[----:B------:R0:W-:Y:S04]  /*92560*/  STL [R1+0x550], R46 ;  /* 0x0005502e01007387 */ /* 0x0001e80000100800 */
[----:B------:R1:W-:Y:S04]  /*92570*/  STL [R1+0x548], R43 ;  /* 0x0005482b01007387 */ /* 0x0003e80000100800 */
[----:B------:R-:W-:Y:S01]  /*92580*/  STL [R1+0x554], R47 ;  /* 0x0005542f01007387 */ /* 0x000fe20000100800 */
[----:B0-----:R-:W-:-:S05]  /*92590*/  F2FP.F16.E4M3.UNPACK_B R46, R42.H1 ;  /* 0x0000002aff2e723e */ /* 0x001fca00030006ff */
[----:B------:R-:W-:Y:S01]  /*925a0*/  STL [R1+0x54c], R46 ;  /* 0x00054c2e01007387 */ /* 0x000fe20000100800 */
[-C--:B-1----:R-:W-:Y:S02]  /*925b0*/  F2FP.F16.E4M3.UNPACK_B R43, R4.reuse ;  /* 0x00000004ff2b723e */ /* 0x082fe400020006ff */
[----:B------:R-:W-:-:S03]  /*925c0*/  F2FP.F16.E4M3.UNPACK_B R42, R4.H1 ;  /* 0x00000004ff2a723e */ /* 0x000fc600030006ff */
[----:B------:R-:W-:Y:S04]  /*925d0*/  STL [R1+0x538], R43 ;  /* 0x0005382b01007387 */ /* 0x000fe80000100800 */
[----:B------:R0:W-:Y:S04]  /*925e0*/  STL [R1+0x530], R42 ;  /* 0x0005302a01007387 */ /* 0x0001e80000100800 */
[----:B------:R-:W2:Y:S01]  /*925f0*/  LDL.LU R54, [R1+0xf8] ;  /* 0x0000f80001367983 */ /* 0x000ea20000300800 */
[-C--:B------:R-:W-:Y:S02]  /*92600*/  F2FP.F16.E4M3.UNPACK_B R4, R2.reuse ;  /* 0x00000002ff04723e */ /* 0x080fe400020006ff */
[----:B------:R-:W-:-:S03]  /*92610*/  F2FP.F16.E4M3.UNPACK_B R2, R2.H1 ;  /* 0x00000002ff02723e */ /* 0x000fc600030006ff */
[----:B------:R1:W-:Y:S01]  /*92620*/  STL [R1+0x53c], R4 ;  /* 0x00053c0401007387 */ /* 0x0003e20000100800 */
[----:B0-----:R-:W-:-:S03]  /*92630*/  F2FP.F16.E4M3.UNPACK_B R42, R61 ;  /* 0x0000003dff2a723e */ /* 0x001fc600020006ff */
[----:B------:R-:W3:Y:S04]  /*92640*/  LDL.LU R47, [R1+0xfc] ;  /* 0x0000fc00012f7983 */ /* 0x000ee80000300800 */
[----:B------:R0:W-:Y:S04]  /*92650*/  STL [R1+0x534], R2 ;  /* 0x0005340201007387 */ /* 0x0001e80000100800 */
[----:B------:R-:W3:Y:S04]  /*92660*/  LDL.LU R46, [R1+0x118] ;  /* 0x00011800012e7983 */ /* 0x000ee80000300800 */
[----:B------:R-:W-:Y:S04]  /*92670*/  STL [R1+0x520], R42 ;  /* 0x0005202a01007387 */ /* 0x000fe80000100800 */
[----:B------:R-:W3:Y:S01]  /*92680*/  LDL.LU R43, [R1+0x11c] ;  /* 0x00011c00012b7983 */ /* 0x000ee20000300800 */
[----:B-1----:R-:W-:-:S02]  /*92690*/  F2FP.F16.E4M3.UNPACK_B R4, R61.H1 ;  /* 0x0000003dff04723e */ /* 0x002fc400030006ff */
[----:B0-----:R-:W-:-:S03]  /*926a0*/  F2FP.F16.E4M3.UNPACK_B R2, R60 ;  /* 0x0000003cff02723e */ /* 0x001fc600020006ff */
[----:B------:R0:W-:Y:S04]  /*926b0*/  STL [R1+0x518], R4 ;  /* 0x0005180401007387 */ /* 0x0001e80000100800 */
[----:B------:R1:W-:Y:S01]  /*926c0*/  STL [R1+0x524], R2 ;  /* 0x0005240201007387 */ /* 0x0003e20000100800 */
[----:B0-----:R-:W-:-:S03]  /*926d0*/  F2FP.F16.E4M3.UNPACK_B R4, R60.H1 ;  /* 0x0000003cff04723e */ /* 0x001fc600030006ff */
[----:B-1----:R-:W3:Y:S04]  /*926e0*/  LDL.LU R2, [R1+0x128] ;  /* 0x0001280001027983 */ /* 0x002ee80000300800 */
[----:B------:R-:W3:Y:S04]  /*926f0*/  LDL.LU R60, [R1+0x12c] ;  /* 0x00012c00013c7983 */ /* 0x000ee80000300800 */
[----:B------:R0:W-:Y:S04]  /*92700*/  STL [R1+0x51c], R4 ;  /* 0x00051c0401007387 */ /* 0x0001e80000100800 */
[----:B------:R-:W3:Y:S01]  /*92710*/  LDL.LU R61, [R1+0x148] ;  /* 0x00014800013d7983 */ /* 0x000ee20000300800 */
[----:B----4-:R-:W-:-:S02]  /*92720*/  F2FP.F16.E4M3.UNPACK_B R55, R3 ;  /* 0x00000003ff37723e */ /* 0x010fc400020006ff */
[----:B------:R-:W-:-:S03]  /*92730*/  F2FP.F16.E4M3.UNPACK_B R42, R3.H1 ;  /* 0x00000003ff2a723e */ /* 0x000fc600030006ff */
[----:B------:R-:W-:Y:S04]  /*92740*/  STL [R1+0x508], R55 ;  /* 0x0005083701007387 */ /* 0x000fe80000100800 */
[----:B------:R-:W4:Y:S04]  /*92750*/  LDL.LU R3, [R1+0x14c] ;  /* 0x00014c0001037983 */ /* 0x000f280000300800 */
[----:B------:R1:W-:Y:S01]  /*92760*/  STL [R1+0x500], R42 ;  /* 0x0005002a01007387 */ /* 0x0003e20000100800 */
[-C--:B0-----:R-:W-:Y:S02]  /*92770*/  F2FP.F16.E4M3.UNPACK_B R4, R5.reuse ;  /* 0x00000005ff04723e */ /* 0x081fe400020006ff */
[----:B-1----:R-:W-:-:S03]  /*92780*/  F2FP.F16.E4M3.UNPACK_B R42, R5.H1 ;  /* 0x00000005ff2a723e */ /* 0x002fc600030006ff */
[----:B------:R0:W-:Y:S04]  /*92790*/  STL [R1+0x50c], R4 ;  /* 0x00050c0401007387 */ /* 0x0001e80000100800 */
[----:B------:R-:W-:Y:S01]  /*927a0*/  STL [R1+0x504], R42 ;  /* 0x0005042a01007387 */ /* 0x000fe20000100800 */
[-C--:B------:R-:W-:Y:S02]  /*927b0*/  F2FP.F16.E4M3.UNPACK_B R5, R6.reuse.H1 ;  /* 0x00000006ff05723e */ /* 0x080fe400030006ff */
[----:B0-----:R-:W-:Y:S02]  /*927c0*/  F2FP.F16.E4M3.UNPACK_B R4, R6 ;  /* 0x00000006ff04723e */ /* 0x001fe400020006ff */
[----:B------:R-:W-:-:S03]  /*927d0*/  F2FP.F16.E4M3.UNPACK_B R6, R7 ;  /* 0x00000007ff06723e */ /* 0x000fc600020006ff */
[----:B------:R0:W-:Y:S04]  /*927e0*/  STL [R1+0x4f0], R4 ;  /* 0x0004f00401007387 */ /* 0x0001e80000100800 */
[----:B------:R1:W-:Y:S04]  /*927f0*/  STL [R1+0x4e8], R5 ;  /* 0x0004e80501007387 */ /* 0x0003e80000100800 */
[----:B------:R1:W-:Y:S01]  /*92800*/  STL [R1+0x4f4], R6 ;  /* 0x0004f40601007387 */ /* 0x0003e20000100800 */
[----:B0-----:R-:W-:Y:S02]  /*92810*/  F2FP.F16.E4M3.UNPACK_B R4, R7.H1 ;  /* 0x00000007ff04723e */ /* 0x001fe400030006ff */
[----:B-1----:R-:W-:-:S02]  /*92820*/  F2FP.F16.E4M3.UNPACK_B R5, R9 ;  /* 0x00000009ff05723e */ /* 0x002fc400020006ff */
[----:B------:R-:W-:Y:S01]  /*92830*/  F2FP.F16.E4M3.UNPACK_B R6, R9.H1 ;  /* 0x00000009ff06723e */ /* 0x000fe200030006ff */
[----:B------:R0:W-:Y:S04]  /*92840*/  STL [R1+0x4ec], R4 ;  /* 0x0004ec0401007387 */ /* 0x0001e80000100800 */
[----:B------:R1:W-:Y:S04]  /*92850*/  STL [R1+0x4d8], R5 ;  /* 0x0004d80501007387 */ /* 0x0003e80000100800 */
[----:B------:R-:W-:Y:S04]  /*92860*/  STL [R1+0x4d0], R6 ;  /* 0x0004d00601007387 */ /* 0x000fe80000100800 */
[----:B------:R-:W4:Y:S01]  /*92870*/  LDL.LU R42, [R1+0x4] ;  /* 0x00000400012a7983 */ /* 0x000f220000300800 */
[----:B0-----:R-:W-:-:S02]  /*92880*/  F2FP.F16.E4M3.UNPACK_B R4, R8 ;  /* 0x00000008ff04723e */ /* 0x001fc400020006ff */
[----:B-1----:R-:W-:-:S03]  /*92890*/  F2FP.F16.E4M3.UNPACK_B R5, R8.H1 ;  /* 0x00000008ff05723e */ /* 0x002fc600030006ff */
[----:B------:R0:W-:Y:S04]  /*928a0*/  STL [R1+0x4dc], R4 ;  /* 0x0004dc0401007387 */ /* 0x0001e80000100800 */
[----:B0-----:R-:W4:Y:S04]  /*928b0*/  LDL.LU R4, [R1+0x28] ;  /* 0x0000280001047983 */ /* 0x001f280000300800 */
[----:B------:R0:W-:Y:S04]  /*928c0*/  STL [R1+0x4d4], R5 ;  /* 0x0004d40501007387 */ /* 0x0001e80000100800 */
[----:B0-----:R-:W4:Y:S04]  /*928d0*/  LDL.LU R5, [R1] ;  /* 0x0000000001057983 */ /* 0x001f280000300800 */
[----:B------:R-:W4:Y:S04]  /*928e0*/  LDL.LU R6, [R1+0x24] ;  /* 0x0000240001067983 */ /* 0x000f280000300800 */
[----:B------:R-:W4:Y:S04]  /*928f0*/  LDL.LU R7, [R1+0x34] ;  /* 0x0000340001077983 */ /* 0x000f280000300800 */
[----:B------:R-:W4:Y:S04]  /*92900*/  LDL.LU R9, [R1+0x50] ;  /* 0x0000500001097983 */ /* 0x000f280000300800 */
[----:B------:R-:W4:Y:S01]  /*92910*/  LDL.LU R8, [R1+0x60] ;  /* 0x0000600001087983 */ /* 0x000f220000300800 */
[----:B------:R-:W-:-:S02]  /*92920*/  F2FP.F16.E4M3.UNPACK_B R37, R37 ;  /* 0x00000025ff25723e */ /* 0x000fc400020006ff */
[----:B--2---:R-:W-:-:S05]  /*92930*/  F2FP.F16.E4M3.UNPACK_B R55, R54 ;  /* 0x00000036ff37723e */ /* 0x004fca00020006ff */
[----:B------:R0:W-:Y:S02]  /*92940*/  STL [R1+0x4c0], R55 ;  /* 0x0004c03701007387 */ /* 0x0001e40000100800 */
[----:B0-----:R-:W-:Y:S02]  /*92950*/  F2FP.F16.E4M3.UNPACK_B R55, R54.H1 ;  /* 0x00000036ff37723e */ /* 0x001fe400030006ff */
[----:B---3--:R-:W-:-:S03]  /*92960*/  F2FP.F16.E4M3.UNPACK_B R54, R47 ;  /* 0x0000002fff36723e */ /* 0x008fc600020006ff */
[----:B------:R0:W-:Y:S04]  /*92970*/  STL [R1+0x4b8], R55 ;  /* 0x0004b83701007387 */ /* 0x0001e80000100800 */
[----:B------:R1:W-:Y:S01]  /*92980*/  STL [R1+0x4c4], R54 ;  /* 0x0004c43601007387 */ /* 0x0003e20000100800 */
[----:B0-----:R-:W-:Y:S02]  /*92990*/  F2FP.F16.E4M3.UNPACK_B R55, R47.H1 ;  /* 0x0000002fff37723e */ /* 0x001fe400030006ff */
[-C--:B------:R-:W-:Y:S02]  /*929a0*/  F2FP.F16.E4M3.UNPACK_B R47, R46.reuse ;  /* 0x0000002eff2f723e */ /* 0x080fe400020006ff */
[----:B-1----:R-:W-:Y:S02]  /*929b0*/  F2FP.F16.E4M3.UNPACK_B R54, R46.H1 ;  /* 0x0000002eff36723e */ /* 0x002fe400030006ff */
[-C--:B------:R-:W-:Y:S01]  /*929c0*/  F2FP.F16.E4M3.UNPACK_B R46, R43.reuse ;  /* 0x0000002bff2e723e */ /* 0x080fe200020006ff */
[----:B------:R-:W-:Y:S04]  /*929d0*/  STL [R1+0x4bc], R55 ;  /* 0x0004bc3701007387 */ /* 0x000fe80000100800 */
[----:B------:R0:W-:Y:S04]  /*929e0*/  STL [R1+0x4a8], R47 ;  /* 0x0004a82f01007387 */ /* 0x0001e80000100800 */
[----:B------:R-:W-:Y:S04]  /*929f0*/  STL [R1+0x4a0], R54 ;  /* 0x0004a03601007387 */ /* 0x000fe80000100800 */
[----:B------:R1:W-:Y:S01]  /*92a00*/  STL [R1+0x4ac], R46 ;  /* 0x0004ac2e01007387 */ /* 0x0003e20000100800 */
[----:B0-----:R-:W-:-:S02]  /*92a10*/  F2FP.F16.E4M3.UNPACK_B R47, R43.H1 ;  /* 0x0000002bff2f723e */ /* 0x001fc400030006ff */
        /* <DEDUP_REMOVED lines=10> */
[----:B----4-:R-:W-:Y:S02]  /*92ac0*/  F2FP.F16.E4M3.UNPACK_B R61, R3 ;  /* 0x00000003ff3d723e */ /* 0x010fe400020006ff */
[----:B------:R-:W-:Y:S01]  /*92ad0*/  F2FP.F16.E4M3.UNPACK_B R46, R41 ;  /* 0x00000029ff2e723e */ /* 0x000fe200020006ff */
[----:B------:R0:W-:Y:S01]  /*92ae0*/  STL [R1+0x48c], R43 ;  /* 0x00048c2b01007387 */ /* 0x0001e20000100800 */
[----:B------:R-:W-:-:S03]  /*92af0*/  F2FP.F16.E4M3.UNPACK_B R41, R34 ;  /* 0x00000022ff29723e */ /* 0x000fc600020006ff */
[----:B------:R-:W-:Y:S01]  /*92b00*/  STL.64 [R1+0x6580], R60 ;  /* 0x0065803c01007387 */ /* 0x000fe20000100a00 */
[----:B------:R-:W-:-:S03]  /*92b10*/  F2FP.F16.E4M3.UNPACK_B R34, R40 ;  /* 0x00000028ff22723e */ /* 0x000fc600020006ff */
[----:B------:R-:W-:Y:S01]  /*92b20*/  STL [R1+0x470], R46 ;  /* 0x0004702e01007387 */ /* 0x000fe20000100800 */
[----:B0-----:R-:W-:Y:S02]  /*92b30*/  F2FP.F16.E4M3.UNPACK_B R43, R51 ;  /* 0x00000033ff2b723e */ /* 0x001fe400020006ff */
[----:B------:R-:W-:-:S03]  /*92b40*/  F2FP.F16.E4M3.UNPACK_B R40, R50 ;  /* 0x00000032ff28723e */ /* 0x000fc600020006ff */
[----:B------:R-:W-:Y:S04]  /*92b50*/  STL [R1+0x460], R43 ;  /* 0x0004602b01007387 */ /* 0x000fe80000100800 */
[----:B------:R-:W-:Y:S04]  /*92b60*/  STL [R1+0x474], R41 ;  /* 0x0004742901007387 */ /* 0x000fe80000100800 */
[----:B------:R0:W-:Y:S04]  /*92b70*/  STL [R1+0x464], R37 ;  /* 0x0004642501007387 */ /* 0x0001e80000100800 */
[----:B------:R-:W-:Y:S04]  /*92b80*/  STL [R1+0x478], R34 ;  /* 0x0004782201007387 */ /* 0x000fe80000100800 */
[----:B------:R-:W-:Y:S01]  /*92b90*/  STL [R1+0x468], R40 ;  /* 0x0004682801007387 */ /* 0x000fe20000100800 */
[----:B0-----:R-:W-:-:S05]  /*92ba0*/  F2FP.F16.E4M3.UNPACK_B R37, R57 ;  /* 0x00000039ff25723e */ /* 0x001fca00020006ff */
[----:B------:R0:W-:Y:S02]  /*92bb0*/  STL [R1+0x47c], R37 ;  /* 0x00047c2501007387 */ /* 0x0001e40000100800 */
[----:B0-----:R-:W-:Y:S02]  /*92bc0*/  F2FP.F16.E4M3.UNPACK_B R37, R49 ;  /* 0x00000031ff25723e */ /* 0x001fe400020006ff */
[----:B------:R-:W-:-:S05]  /*92bd0*/  F2FP.F16.E4M3.UNPACK_B R34, R42 ;  /* 0x0000002aff22723e */ /* 0x000fca00020006ff */
[----:B------:R0:W-:Y:S02]  /*92be0*/  STL [R1+0x46c], R34 ;  /* 0x00046c2201007387 */ /* 0x0001e40000100800 */
[----:B0-----:R-:W-:Y:S02]  /*92bf0*/  F2FP.F16.E4M3.UNPACK_B R34, R56 ;  /* 0x00000038ff22723e */ /* 0x001fe400020006ff */
[----:B------:R-:W-:-:S05]  /*92c00*/  F2FP.F16.E4M3.UNPACK_B R4, R4 ;  /* 0x00000004ff04723e */ /* 0x000fca00020006ff */
[----:B------:R0:W-:Y:S04]  /*92c10*/  STL [R1+0x450], R4 ;  /* 0x0004500401007387 */ /* 0x0001e80000100800 */
[----:B------:R-:W-:Y:S04]  /*92c20*/  STL [R1+0x440], R37 ;  /* 0x0004402501007387 */ /* 0x000fe80000100800 */
[----:B------:R-:W-:Y:S01]  /*92c30*/  STL [R1+0x454], R34 ;  /* 0x0004542201007387 */ /* 0x000fe20000100800 */
[----:B0-----:R-:W-:Y:S02]  /*92c40*/  F2FP.F16.E4M3.UNPACK_B R4, R5 ;  /* 0x00000005ff04723e */ /* 0x001fe400020006ff */
[----:B------:R-:W-:-:S02]  /*92c50*/  F2FP.F16.E4M3.UNPACK_B R5, R6 ;  /* 0x00000006ff05723e */ /* 0x000fc400020006ff */
[----:B------:R-:W-:Y:S01]  /*92c60*/  F2FP.F16.E4M3.UNPACK_B R6, R7 ;  /* 0x00000007ff06723e */ /* 0x000fe200020006ff */
[----:B------:R0:W-:Y:S04]  /*92c70*/  STL [R1+0x444], R4 ;  /* 0x0004440401007387 */ /* 0x0001e80000100800 */
[----:B------:R1:W-:Y:S04]  /*92c80*/  STL [R1+0x458], R5 ;  /* 0x0004580501007387 */ /* 0x0003e80000100800 */
[----:B------:R2:W-:Y:S01]  /*92c90*/  STL [R1+0x448], R6 ;  /* 0x0004480601007387 */ /* 0x0005e20000100800 */
[----:B0-----:R-:W-:-:S02]  /*92ca0*/  F2FP.F16.E4M3.UNPACK_B R4, R9 ;  /* 0x00000009ff04723e */ /* 0x001fc400020006ff */
[----:B-1----:R-:W-:Y:S02]  /*92cb0*/  F2FP.F16.E4M3.UNPACK_B R5, R8 ;  /* 0x00000008ff05723e */ /* 0x002fe400020006ff */
[----:B--2---:R-:W-:Y:S01]  /*92cc0*/  F2FP.F16.E4M3.UNPACK_B R6, R15 ;  /* 0x0000000fff06723e */ /* 0x004fe200020006ff */
        /* <DEDUP_REMOVED lines=13> */
[----:B------:R1:W-:Y:S01]  /*92da0*/  STL [R1+0x368], R5 ;  /* 0x0003680501007387 */ /* 0x0003e20000100800 */
[----:B------:R-:W-:Y:S02]  /*92db0*/  F2FP.F16.E4M3.UNPACK_B R7, R16 ;  /* 0x00000010ff07723e */ /* 0x000fe400020006ff */
[----:B0-----:R-:W-:Y:S01]  /*92dc0*/  F2FP.F16.E4M3.UNPACK_B R4, R24 ;  /* 0x00000018ff04723e */ /* 0x001fe200020006ff */
[----:B-1----:R-:W2:Y:S04]  /*92dd0*/  LDL.LU R5, [R1+0x20] ;  /* 0x0000200001057983 */ /* 0x002ea80000300800 */
[----:B------:R0:W-:Y:S04]  /*92de0*/  STL [R1+0x37c], R6 ;  /* 0x00037c0601007387 */ /* 0x0001e80000100800 */
[----:B------:R1:W-:Y:S01]  /*92df0*/  STL [R1+0x36c], R4 ;  /* 0x00036c0401007387 */ /* 0x0003e20000100800 */
[----:B0-----:R-:W-:-:S02]  /*92e00*/  F2FP.F16.E4M3.UNPACK_B R6, R14 ;  /* 0x0000000eff06723e */ /* 0x001fc400020006ff */
[----:B-1----:R-:W-:-:S03]  /*92e10*/  F2FP.F16.E4M3.UNPACK_B R4, R19 ;  /* 0x00000013ff04723e */ /* 0x002fc600020006ff */
[----:B------:R0:W-:Y:S04]  /*92e20*/  STL [R1+0x350], R6 ;  /* 0x0003500601007387 */ /* 0x0001e80000100800 */
[----:B------:R1:W-:Y:S04]  /*92e30*/  STL [R1+0x340], R7 ;  /* 0x0003400701007387 */ /* 0x0003e80000100800 */
[----:B------:R3:W-:Y:S01]  /*92e40*/  STL [R1+0x354], R4 ;  /* 0x0003540401007387 */ /* 0x0007e20000100800 */
[----:B0-----:R-:W-:Y:S02]  /*92e50*/  F2FP.F16.E4M3.UNPACK_B R6, R23 ;  /* 0x00000017ff06723e */ /* 0x001fe400020006ff */
[----:B-1----:R-:W-:-:S02]  /*92e60*/  F2FP.F16.E4M3.UNPACK_B R7, R27 ;  /* 0x0000001bff07723e */ /* 0x002fc400020006ff */
[----:B---3--:R-:W-:Y:S01]  /*92e70*/  F2FP.F16.E4M3.UNPACK_B R4, R30 ;  /* 0x0000001eff04723e */ /* 0x008fe200020006ff */
[----:B------:R0:W-:Y:S04]  /*92e80*/  STL [R1+0x344], R6 ;  /* 0x0003440601007387 */ /* 0x0001e80000100800 */
[----:B------:R1:W-:Y:S04]  /*92e90*/  STL [R1+0x358], R7 ;  /* 0x0003580701007387 */ /* 0x0003e80000100800 */
[----:B------:R3:W-:Y:S01]  /*92ea0*/  STL [R1+0x348], R4 ;  /* 0x0003480401007387 */ /* 0x0007e20000100800 */
[----:B0-----:R-:W-:-:S02]  /*92eb0*/  F2FP.F16.E4M3.UNPACK_B R6, R33 ;  /* 0x00000021ff06723e */ /* 0x001fc400020006ff */
[----:B-1----:R-:W-:Y:S02]  /*92ec0*/  F2FP.F16.E4M3.UNPACK_B R7, R22 ;  /* 0x00000016ff07723e */ /* 0x002fe400020006ff */
[----:B---3--:R-:W-:Y:S01]  /*92ed0*/  F2FP.F16.E4M3.UNPACK_B R4, R26 ;  /* 0x0000001aff04723e */ /* 0x008fe200020006ff */
[----:B------:R0:W-:Y:S04]  /*92ee0*/  STL [R1+0x35c], R6 ;  /* 0x00035c0601007387 */ /* 0x0001e80000100800 */
[----:B------:R1:W-:Y:S04]  /*92ef0*/  STL [R1+0x34c], R7 ;  /* 0x00034c0701007387 */ /* 0x0003e80000100800 */
[----:B------:R-:W-:Y:S01]  /*92f00*/  STL [R1+0x210], R4 ;  /* 0x0002100401007387 */ /* 0x000fe20000100800 */
[----:B0-----:R-:W-:-:S02]  /*92f10*/  F2FP.F16.E4M3.UNPACK_B R6, R29 ;  /* 0x0000001dff06723e */ /* 0x001fc400020006ff */
[----:B-1----:R-:W-:-:S03]  /*92f20*/  F2FP.F16.E4M3.UNPACK_B R7, R32 ;  /* 0x00000020ff07723e */ /* 0x002fc600020006ff */
[----:B------:R0:W-:Y:S04]  /*92f30*/  STL [R1+0x214], R6 ;  /* 0x0002140601007387 */ /* 0x0001e80000100800 */
[----:B0-----:R-:W3:Y:S04]  /*92f40*/  LDL.LU R6, [R1+0x14] ;  /* 0x0000140001067983 */ /* 0x001ee80000300800 */
[----:B------:R0:W-:Y:S04]  /*92f50*/  STL [R1+0x218], R7 ;  /* 0x0002180701007387 */ /* 0x0001e80000100800 */
[----:B0-----:R-:W4:Y:S01]  /*92f60*/  LDL.LU R7, [R1+0x30] ;  /* 0x0000300001077983 */ /* 0x001f220000300800 */
[----:B------:R-:W-:-:S05]  /*92f70*/  F2FP.F16.E4M3.UNPACK_B R4, R36 ;  /* 0x00000024ff04723e */ /* 0x000fca00020006ff */
[----:B------:R0:W-:Y:S04]  /*92f80*/  STL [R1+0x21c], R4 ;  /* 0x00021c0401007387 */ /* 0x0001e80000100800 */
        /* <DEDUP_REMOVED lines=10> */
[----:B------:R-:W-:-:S03]  /*93030*/  F2FP.F16.E4M3.UNPACK_B R15, R39 ;  /* 0x00000027ff0f723e */ /* 0x000fc600020006ff */
[----:B------:R-:W4:Y:S04]  /*93040*/  LDL.LU R55, [R1+0x64] ;  /* 0x0000640001377983 */ /* 0x000f280000300800 */
[----:B------:R-:W4:Y:S01]  /*93050*/  LDL.LU R46, [R1+0x74] ;  /* 0x00007400012e7983 */ /* 0x000f220000300800 */
[----:B------:R-:W-:-:S03]  /*93060*/  F2FP.F16.E4M3.UNPACK_B R14, R48 ;  /* 0x00000030ff0e723e */ /* 0x000fc600020006ff */
[----:B------:R-:W4:Y:S04]  /*93070*/  LDL.LU R43, [R1+0x84] ;  /* 0x00008400012b7983 */ /* 0x000f280000300800 */
[----:B------:R-:W4:Y:S01]  /*93080*/  LDL.LU R42, [R1+0xa4] ;  /* 0x0000a400012a7983 */ /* 0x000f220000300800 */
[----:B0-----:R-:W-:-:S03]  /*93090*/  F2FP.F16.E4M3.UNPACK_B R4, R31 ;  /* 0x0000001fff04723e */ /* 0x001fc600020006ff */
[----:B------:R0:W-:Y:S04]  /*930a0*/  STL [R1+0x200], R15 ;  /* 0x0002000f01007387 */ /* 0x0001e80000100800 */
[----:B------:R1:W-:Y:S04]  /*930b0*/  STL [R1+0x1f0], R14 ;  /* 0x0001f00e01007387 */ /* 0x0003e80000100800 */
[----:B------:R1:W-:Y:S01]  /*930c0*/  STL [R1+0x204], R4 ;  /* 0x0002040401007387 */ /* 0x0003e20000100800 */
[----:B0-----:R-:W-:Y:S02]  /*930d0*/  F2FP.F16.E4M3.UNPACK_B R15, R35 ;  /* 0x00000023ff0f723e */ /* 0x001fe400020006ff */
[----:B-1----:R-:W-:-:S02]  /*930e0*/  F2FP.F16.E4M3.UNPACK_B R14, R38 ;  /* 0x00000026ff0e723e */ /* 0x002fc400020006ff */
[----:B------:R-:W-:Y:S01]  /*930f0*/  F2FP.F16.E4M3.UNPACK_B R4, R45 ;  /* 0x0000002dff04723e */ /* 0x000fe200020006ff */
[----:B------:R0:W-:Y:S04]  /*93100*/  STL [R1+0x1f4], R15 ;  /* 0x0001f40f01007387 */ /* 0x0001e80000100800 */
[----:B------:R1:W-:Y:S04]  /*93110*/  STL [R1+0x208], R14 ;  /* 0x0002080e01007387 */ /* 0x0003e80000100800 */
[----:B------:R-:W-:Y:S01]  /*93120*/  STL [R1+0x1f8], R4 ;  /* 0x0001f80401007387 */ /* 0x000fe20000100800 */
[----:B0-----:R-:W-:-:S02]  /*93130*/  F2FP.F16.E4M3.UNPACK_B R15, R53 ;  /* 0x00000035ff0f723e */ /* 0x001fc400020006ff */
[----:B-1----:R-:W-:-:S03]  /*93140*/  F2FP.F16.E4M3.UNPACK_B R14, R59 ;  /* 0x0000003bff0e723e */ /* 0x002fc600020006ff */
[----:B------:R0:W-:Y:S04]  /*93150*/  STL [R1+0x20c], R15 ;  /* 0x00020c0f01007387 */ /* 0x0001e80000100800 */
[----:B------:R-:W4:Y:S04]  /*93160*/  LDL.LU R54, [R1+0xb4] ;  /* 0x0000b40001367983 */ /* 0x000f280000300800 */
[----:B------:R1:W-:Y:S04]  /*93170*/  STL [R1+0x1fc], R14 ;  /* 0x0001fc0e01007387 */ /* 0x0003e80000100800 */
[----:B------:R-:W4:Y:S01]  /*93180*/  LDL.LU R47, [R1+0xc0] ;  /* 0x0000c000012f7983 */ /* 0x000f220000300800 */
[----:B------:R-:W-:-:S02]  /*93190*/  F2FP.F16.E4M3.UNPACK_B R16, R52 ;  /* 0x00000034ff10723e */ /* 0x000fc400020006ff */
[----:B0-----:R-:W-:Y:S02]  /*931a0*/  F2FP.F16.E4M3.UNPACK_B R15, R44 ;  /* 0x0000002cff0f723e */ /* 0x001fe400020006ff */
[----:B-1----:R-:W-:Y:S02]  /*931b0*/  F2FP.F16.E4M3.UNPACK_B R14, R58 ;  /* 0x0000003aff0e723e */ /* 0x002fe400020006ff */
[----:B--2---:R-:W-:-:S05]  /*931c0*/  F2FP.F16.E4M3.UNPACK_B R4, R5 ;  /* 0x00000005ff04723e */ /* 0x004fca00020006ff */
[----:B------:R0:W-:Y:S04]  /*931d0*/  STL [R1+0x1e0], R4 ;  /* 0x0001e00401007387 */ /* 0x0001e80000100800 */
[----:B0-----:R-:W2:Y:S04]  /*931e0*/  LDL.LU R4, [R1+0x7c] ;  /* 0x00007c0001047983 */ /* 0x001ea80000300800 */
[----:B------:R-:W2:Y:S04]  /*931f0*/  LDL.LU R5, [R1+0xa0] ;  /* 0x0000a00001057983 */ /* 0x000ea80000300800 */
[----:B------:R3:W-:Y:S04]  /*93200*/  STL [R1+0x1e4], R15 ;  /* 0x0001e40f01007387 */ /* 0x0007e80000100800 */
[----:B------:R-:W-:Y:S01]  /*93210*/  STL [R1+0x1e8], R16 ;  /* 0x0001e81001007387 */ /* 0x000fe20000100800 */
[----:B---3--:R-:W-:-:S03]  /*93220*/  F2FP.F16.E4M3.UNPACK_B R15, R6 ;  /* 0x00000006ff0f723e */ /* 0x008fc600020006ff */
[----:B------:R-:W3:Y:S04]  /*93230*/  LDL.LU R6, [R1+0xb0] ;  /* 0x0000b00001067983 */ /* 0x000ee80000300800 */
[----:B------:R4:W-:Y:S04]  /*93240*/  STL [R1+0x1ec], R14 ;  /* 0x0001ec0e01007387 */ /* 0x0009e80000100800 */
[----:B------:R0:W-:Y:S01]  /*93250*/  STL [R1+0x1d0], R15 ;  /* 0x0001d00f01007387 */ /* 0x0001e20000100800 */
[----:B----4-:R-:W-:-:S03]  /*93260*/  F2FP.F16.E4M3.UNPACK_B R14, R7 ;  /* 0x00000007ff0e723e */ /* 0x010fc600020006ff */
[----:B------:R-:W4:Y:S04]  /*93270*/  LDL.LU R7, [R1+0xbc] ;  /* 0x0000bc0001077983 */ /* 0x000f280000300800 */
[----:B------:R1:W-:Y:S01]  /*93280*/  STL [R1+0x1c0], R14 ;  /* 0x0001c00e01007387 */ /* 0x0003e20000100800 */
[----:B0-----:R-:W-:-:S03]  /*93290*/  F2FP.F16.E4M3.UNPACK_B R15, R9 ;  /* 0x00000009ff0f723e */ /* 0x001fc600020006ff */
[----:B------:R-:W4:Y:S04]  /*932a0*/  LDL.LU R9, [R1+0xd0] ;  /* 0x0000d00001097983 */ /* 0x000f280000300800 */
[----:B------:R0:W-:Y:S01]  /*932b0*/  STL [R1+0x1d4], R15 ;  /* 0x0001d40f01007387 */ /* 0x0001e20000100800 */
[----:B------:R-:W-:Y:S02]  /*932c0*/  F2FP.F16.E4M3.UNPACK_B R16, R50 ;  /* 0x00000032ff10723e */ /* 0x000fe400020006ff */
[----:B-1----:R-:W-:Y:S02]  /*932d0*/  F2FP.F16.E4M3.UNPACK_B R14, R8 ;  /* 0x00000008ff0e723e */ /* 0x002fe400020006ff */
[----:B------:R-:W4:Y:S04]  /*932e0*/  LDL.LU R8, [R1+0xd8] ;  /* 0x0000d80001087983 */ /* 0x000f280000300800 */
[----:B------:R1:W-:Y:S01]  /*932f0*/  STL [R1+0x1c4], R14 ;  /* 0x0001c40e01007387 */ /* 0x0003e20000100800 */
[----:B0-----:R-:W-:-:S03]  /*93300*/  F2FP.F16.E4M3.UNPACK_B R15, R40 ;  /* 0x00000028ff0f723e */ /* 0x001fc600020006ff */
[----:B------:R0:W-:Y:S04]  /*93310*/  STL [R1+0x1d8], R16 ;  /* 0x0001d81001007387 */ /* 0x0001e80000100800 */
[----:B------:R0:W-:Y:S01]  /*93320*/  STL [R1+0x1c8], R15 ;  /* 0x0001c80f01007387 */ /* 0x0001e20000100800 */
[----:B-1----:R-:W-:Y:S02]  /*93330*/  F2FP.F16.E4M3.UNPACK_B R14, R37 ;  /* 0x00000025ff0e723e */ /* 0x002fe400020006ff */
[----:B0-----:R-:W-:-:S03]  /*93340*/  F2FP.F16.E4M3.UNPACK_B R16, R34 ;  /* 0x00000022ff10723e */ /* 0x001fc600020006ff */
[----:B------:R0:W-:Y:S01]  /*93350*/  STL [R1+0x1dc], R14 ;  /* 0x0001dc0e01007387 */ /* 0x0001e20000100800 */
[----:B------:R-:W-:-:S03]  /*93360*/  F2FP.F16.E4M3.UNPACK_B R15, R51 ;  /* 0x00000033ff0f723e */ /* 0x000fc600020006ff */
[----:B------:R1:W-:Y:S04]  /*93370*/  STL [R1+0x1cc], R16 ;  /* 0x0001cc1001007387 */ /* 0x0003e80000100800 */
[----:B------:R1:W-:Y:S01]  /*93380*/  STL [R1+0x90], R15 ;  /* 0x0000900f01007387 */ /* 0x0003e20000100800 */
[----:B0-----:R-:W-:Y:S02]  /*93390*/  F2FP.F16.E4M3.UNPACK_B R14, R41 ;  /* 0x00000029ff0e723e */ /* 0x001fe400020006ff */
[----:B-1----:R-:W-:-:S03]  /*933a0*/  F2FP.F16.E4M3.UNPACK_B R16, R60 ;  /* 0x0000003cff10723e */ /* 0x002fc600020006ff */
        /* <DEDUP_REMOVED lines=9> */
[----:B------:R-:W4:Y:S04]  /*93440*/  LDL.LU R56, [R1+0xe0] ;  /* 0x0000e00001387983 */ /* 0x000f280000300800 */
[----:B------:R1:W-:Y:S04]  /*93450*/  STL [R1+0x84], R15 ;  /* 0x0000840f01007387 */ /* 0x0003e80000100800 */
[----:B------:R-:W4:Y:S01]  /*93460*/  LDL.LU R61, [R1+0xb8] ;  /* 0x0000b800013d7983 */ /* 0x000f220000300800 */
[----:B0-----:R-:W-:-:S05]  /*93470*/  F2FP.F16.E4M3.UNPACK_B R14, R42 ;  /* 0x0000002aff0e723e */ /* 0x001fca00020006ff */
[----:B------:R2:W-:Y:S04]  /*93480*/  STL [R1+0x74], R14 ;  /* 0x0000740e01007387 */ /* 0x0005e80000100800 */
[----:B------:R-:W4:Y:S01]  /*93490*/  LDL.LU R46, [R1+0xc4] ;  /* 0x0000c400012e7983 */ /* 0x000f220000300800 */
[----:B-1----:R-:W-:Y:S02]  /*934a0*/  F2FP.F16.E4M3.UNPACK_B R16, R54 ;  /* 0x00000036ff10723e */ /* 0x002fe400020006ff */
[----:B------:R-:W-:Y:S01]  /*934b0*/  F2FP.F16.E4M3.UNPACK_B R15, R47 ;  /* 0x0000002fff0f723e */ /* 0x000fe200020006ff */
[----:B------:R-:W4:Y:S04]  /*934c0*/  LDL.LU R43, [R1+0xd4] ;  /* 0x0000d400012b7983 */ /* 0x000f280000300800 */
[----:B------:R-:W4:Y:S04]  /*934d0*/  LDL.LU R42, [R1+0xdc] ;  /* 0x0000dc00012a7983 */ /* 0x000f280000300800 */
[----:B------:R-:W-:Y:S04]  /*934e0*/  STL [R1+0x88], R16 ;  /* 0x0000881001007387 */ /* 0x000fe80000100800 */
[----:B------:R-:W-:Y:S04]  /*934f0*/  STL [R1+0x78], R15 ;  /* 0x0000780f01007387 */ /* 0x000fe80000100800 */
[----:B------:R-:W4:Y:S01]  /*93500*/  LDL.LU R49, [R1+0xf0] ;  /* 0x0000f00001317983 */ /* 0x000f220000300800 */
[----:B--2---:R-:W-:-:S02]  /*93510*/  F2FP.F16.E4M3.UNPACK_B R14, R4 ;  /* 0x00000004ff0e723e */ /* 0x004fc400020006ff */
[----:B------:R-:W-:-:S03]  /*93520*/  F2FP.F16.E4M3.UNPACK_B R4, R5 ;  /* 0x00000005ff04723e */ /* 0x000fc600020006ff */
[----:B------:R-:W-:Y:S04]  /*93530*/  STL [R1+0x8c], R14 ;  /* 0x00008c0e01007387 */ /* 0x000fe80000100800 */
[----:B------:R-:W2:Y:S04]  /*93540*/  LDL.LU R57, [R1+0x100] ;  /* 0x0001000001397983 */ /* 0x000ea80000300800 */
[----:B------:R0:W-:Y:S04]  /*93550*/  STL [R1+0x7c], R4 ;  /* 0x00007c0401007387 */ /* 0x0001e80000100800 */
[----:B0-----:R-:W2:Y:S04]  /*93560*/  LDL.LU R4, [R1+0x108] ;  /* 0x0001080001047983 */ /* 0x001ea80000300800 */
[----:B------:R-:W2:Y:S01]  /*93570*/  LDL.LU R5, [R1+0xe4] ;  /* 0x0000e40001057983 */ /* 0x000ea20000300800 */
[----:B---3--:R-:W-:-:S05]  /*93580*/  F2FP.F16.E4M3.UNPACK_B R6, R6 ;  /* 0x00000006ff06723e */ /* 0x008fca00020006ff */
[----:B------:R0:W-:Y:S01]  /*93590*/  STL [R1+0x60], R6 ;  /* 0x0000600601007387 */ /* 0x0001e20000100800 */
[----:B----4-:R-:W-:-:S03]  /*935a0*/  F2FP.F16.E4M3.UNPACK_B R7, R7 ;  /* 0x00000007ff07723e */ /* 0x010fc600020006ff */
[----:B0-----:R-:W3:Y:S04]  /*935b0*/  LDL.LU R6, [R1+0xf4] ;  /* 0x0000f40001067983 */ /* 0x001ee80000300800 */
[----:B------:R0:W-:Y:S04]  /*935c0*/  STL [R1+0x64], R7 ;  /* 0x0000640701007387 */ /* 0x0001e80000100800 */
[----:B0-----:R-:W4:Y:S01]  /*935d0*/  LDL.LU R7, [R1+0x104] ;  /* 0x0001040001077983 */ /* 0x001f220000300800 */
[----:B------:R-:W-:Y:S02]  /*935e0*/  F2FP.F16.E4M3.UNPACK_B R9, R9 ;  /* 0x00000009ff09723e */ /* 0x000fe400020006ff */
[----:B------:R-:W-:-:S03]  /*935f0*/  F2FP.F16.E4M3.UNPACK_B R8, R8 ;  /* 0x00000008ff08723e */ /* 0x000fc600020006ff */
[----:B------:R0:W-:Y:S04]  /*93600*/  STL [R1+0x68], R9 ;  /* 0x0000680901007387 */ /* 0x0001e80000100800 */
[----:B------:R-:W4:Y:S04]  /*93610*/  LDL.LU R50, [R1+0x110] ;  /* 0x0001100001327983 */ /* 0x000f280000300800 */
[----:B------:R-:W4:Y:S04]  /*93620*/  LDL.LU R40, [R1+0x120] ;  /* 0x0001200001287983 */ /* 0x000f280000300800 */
        /* <DEDUP_REMOVED lines=10> */
[----:B-1----:R-:W4:Y:S01]  /*936d0*/  LDL.LU R8, [R1+0x134] ;  /* 0x0001340001087983 */ /* 0x002f220000300800 */
[----:B------:R-:W-:-:S02]  /*936e0*/  F2FP.F16.E4M3.UNPACK_B R15, R56 ;  /* 0x00000038ff0f723e */ /* 0x000fc400020006ff */
[----:B------:R-:W-:-:S03]  /*936f0*/  F2FP.F16.E4M3.UNPACK_B R14, R61 ;  /* 0x0000003dff0e723e */ /* 0x000fc600020006ff */
[----:B------:R0:W-:Y:S04]  /*93700*/  STL [R1+0x50], R15 ;  /* 0x0000500f01007387 */ /* 0x0001e80000100800 */
[----:B------:R1:W-:Y:S01]  /*93710*/  STL [R1+0x40], R14 ;  /* 0x0000400e01007387 */ /* 0x0003e20000100800 */
[----:B------:R-:W-:Y:S02]  /*93720*/  F2FP.F16.E4M3.UNPACK_B R16, R46 ;  /* 0x0000002eff10723e */ /* 0x000fe400020006ff */
[----:B0-----:R-:W-:-:S03]  /*93730*/  F2FP.F16.E4M3.UNPACK_B R15, R43 ;  /* 0x0000002bff0f723e */ /* 0x001fc600020006ff */
[----:B------:R0:W-:Y:S04]  /*93740*/  STL [R1+0x54], R16 ;  /* 0x0000541001007387 */ /* 0x0001e80000100800 */
[----:B------:R-:W4:Y:S01]  /*93750*/  LDL.LU R61, [R1+0x140] ;  /* 0x00014000013d7983 */ /* 0x000f220000300800 */
[----:B-1----:R-:W-:-:S03]  /*93760*/  F2FP.F16.E4M3.UNPACK_B R14, R42 ;  /* 0x0000002aff0e723e */ /* 0x002fc600020006ff */
[----:B------:R2:W-:Y:S04]  /*93770*/  STL [R1+0x44], R15 ;  /* 0x0000440f01007387 */ /* 0x0005e80000100800 */
[----:B------:R-:W4:Y:S04]  /*93780*/  LDL.LU R46, [R1+0x150] ;  /* 0x00015000012e7983 */ /* 0x000f280000300800 */
[----:B------:R1:W-:Y:S04]  /*93790*/  STL [R1+0x58], R14 ;  /* 0x0000580e01007387 */ /* 0x0003e80000100800 */
[----:B------:R-:W4:Y:S04]  /*937a0*/  LDL.LU R43, [R1+0x15c] ;  /* 0x00015c00012b7983 */ /* 0x000f280000300800 */
[----:B------:R-:W4:Y:S01]  /*937b0*/  LDL.LU R42, [R1+0x168] ;  /* 0x00016800012a7983 */ /* 0x000f220000300800 */
[----:B0-----:R-:W-:-:S05]  /*937c0*/  F2FP.F16.E4M3.UNPACK_B R16, R49 ;  /* 0x00000031ff10723e */ /* 0x001fca00020006ff */
[----:B------:R-:W-:Y:S01]  /*937d0*/  STL [R1+0x48], R16 ;  /* 0x0000481001007387 */ /* 0x000fe20000100800 */
[----:B--2---:R-:W-:Y:S02]  /*937e0*/  F2FP.F16.E4M3.UNPACK_B R15, R57 ;  /* 0x00000039ff0f723e */ /* 0x004fe400020006ff */
[----:B-1----:R-:W-:Y:S02]  /*937f0*/  F2FP.F16.E4M3.UNPACK_B R14, R4 ;  /* 0x00000004ff0e723e */ /* 0x002fe400020006ff */
[----:B------:R-:W2:Y:S04]  /*93800*/  LDL.LU R4, [R1+0x170] ;  /* 0x0001700001047983 */ /* 0x000ea80000300800 */
[----:B------:R0:W-:Y:S04]  /*93810*/  STL [R1+0x5c], R15 ;  /* 0x00005c0f01007387 */ /* 0x0001e80000100800 */
[----:B------:R3:W-:Y:S01]  /*93820*/  STL [R1+0x4c], R14 ;  /* 0x00004c0e01007387 */ /* 0x0007e20000100800 */
[----:B0-----:R-:W-:-:S03]  /*93830*/  F2FP.F16.E4M3.UNPACK_B R15, R5 ;  /* 0x00000005ff0f723e */ /* 0x001fc600020006ff */
[----:B------:R-:W2:Y:S04]  /*93840*/  LDL.LU R5, [R1+0x1b0] ;  /* 0x0001b00001057983 */ /* 0x000ea80000300800 */
[----:B------:R4:W-:Y:S01]  /*93850*/  STL [R1+0x430], R15 ;  /* 0x0004300f01007387 */ /* 0x0009e20000100800 */
[----:B---3--:R-:W-:-:S03]  /*93860*/  F2FP.F16.E4M3.UNPACK_B R14, R6 ;  /* 0x00000006ff0e723e */ /* 0x008fc600020006ff */
[----:B------:R-:W3:Y:S04]  /*93870*/  LDL.LU R6, [R1+0x158] ;  /* 0x0001580001067983 */ /* 0x000ee80000300800 */
[----:B------:R0:W-:Y:S01]  /*93880*/  STL [R1+0x420], R14 ;  /* 0x0004200e01007387 */ /* 0x0001e20000100800 */
[----:B----4-:R-:W-:-:S03]  /*93890*/  F2FP.F16.E4M3.UNPACK_B R15, R7 ;  /* 0x00000007ff0f723e */ /* 0x010fc600020006ff */
[----:B------:R-:W4:Y:S04]  /*938a0*/  LDL.LU R7, [R1+0x164] ;  /* 0x0001640001077983 */ /* 0x000f280000300800 */
[----:B------:R1:W-:Y:S01]  /*938b0*/  STL [R1+0x434], R15 ;  /* 0x0004340f01007387 */ /* 0x0003e20000100800 */
[----:B0-----:R-:W-:Y:S02]  /*938c0*/  F2FP.F16.E4M3.UNPACK_B R14, R50 ;  /* 0x00000032ff0e723e */ /* 0x001fe400020006ff */
[----:B------:R-:W-:-:S03]  /*938d0*/  F2FP.F16.E4M3.UNPACK_B R16, R40 ;  /* 0x00000028ff10723e */ /* 0x000fc600020006ff */
[----:B------:R0:W-:Y:S01]  /*938e0*/  STL [R1+0x424], R14 ;  /* 0x0004240e01007387 */ /* 0x0001e20000100800 */
[----:B-1----:R-:W-:-:S03]  /*938f0*/  F2FP.F16.E4M3.UNPACK_B R15, R37 ;  /* 0x00000025ff0f723e */ /* 0x002fc600020006ff */
        /* <DEDUP_REMOVED lines=11> */
[----:B------:R-:W-:Y:S02]  /*939b0*/  F2FP.F16.E4M3.UNPACK_B R15, R54 ;  /* 0x00000036ff0f723e */ /* 0x000fe400020006ff */
[----:B------:R-:W-:Y:S01]  /*939c0*/  F2FP.F16.E4M3.UNPACK_B R9, R9 ;  /* 0x00000009ff09723e */ /* 0x000fe200020006ff */
[----:B------:R-:W-:Y:S01]  /*939d0*/  STL [R1+0x414], R16 ;  /* 0x0004141001007387 */ /* 0x000fe20000100800 */
[----:B------:R-:W-:-:S03]  /*939e0*/  F2FP.F16.E4M3.UNPACK_B R8, R8 ;  /* 0x00000008ff08723e */ /* 0x000fc600020006ff */
[----:B------:R-:W-:Y:S01]  /*939f0*/  STL [R1+0x404], R15 ;  /* 0x0004040f01007387 */ /* 0x000fe20000100800 */
[----:B0-----:R-:W-:-:S05]  /*93a00*/  F2FP.F16.E4M3.UNPACK_B R14, R47 ;  /* 0x0000002fff0e723e */ /* 0x001fca00020006ff */
[----:B------:R-:W-:Y:S04]  /*93a10*/  STL [R1+0x418], R14 ;  /* 0x0004180e01007387 */ /* 0x000fe80000100800 */
[----:B------:R-:W4:Y:S04]  /*93a20*/  LDL.LU R55, [R1+0x16c] ;  /* 0x00016c0001377983 */ /* 0x000f280000300800 */
[----:B------:R0:W-:Y:S04]  /*93a30*/  STL [R1+0x408], R9 ;  /* 0x0004080901007387 */ /* 0x0001e80000100800 */
[----:B------:R-:W4:Y:S04]  /*93a40*/  LDL.LU R54, [R1+0x17c] ;  /* 0x00017c0001367983 */ /* 0x000f280000300800 */
[----:B------:R1:W-:Y:S04]  /*93a50*/  STL [R1+0x41c], R8 ;  /* 0x00041c0801007387 */ /* 0x0003e80000100800 */
[----:B------:R-:W4:Y:S04]  /*93a60*/  LDL.LU R47, [R1+0x1b8] ;  /* 0x0001b800012f7983 */ /* 0x000f280000300800 */
[----:B0-----:R-:W4:Y:S04]  /*93a70*/  LDL.LU R9, [R1+0x224] ;  /* 0x0002240001097983 */ /* 0x001f280000300800 */
[----:B-1----:R-:W4:Y:S01]  /*93a80*/  LDL.LU R8, [R1+0x5fc] ;  /* 0x0005fc0001087983 */ /* 0x002f220000300800 */
[----:B------:R-:W-:-:S02]  /*93a90*/  F2FP.F16.E4M3.UNPACK_B R14, R61 ;  /* 0x0000003dff0e723e */ /* 0x000fc400020006ff */
[----:B------:R-:W-:Y:S02]  /*93aa0*/  F2FP.F16.E4M3.UNPACK_B R44, R46 ;  /* 0x0000002eff2c723e */ /* 0x000fe400020006ff */
[----:B------:R-:W-:Y:S01]  /*93ab0*/  F2FP.F16.E4M3.UNPACK_B R39, R43 ;  /* 0x0000002bff27723e */ /* 0x000fe200020006ff */
[----:B------:R-:W-:Y:S04]  /*93ac0*/  STL [R1+0x40c], R14 ;  /* 0x00040c0e01007387 */ /* 0x000fe80000100800 */
[----:B------:R-:W4:Y:S04]  /*93ad0*/  LDL.LU R46, [R1+0x178] ;  /* 0x00017800012e7983 */ /* 0x000f280000300800 */
[----:B------:R-:W4:Y:S01]  /*93ae0*/  LDL.LU R43, [R1+0x1b4] ;  /* 0x0001b400012b7983 */ /* 0x000f220000300800 */
[----:B------:R-:W-:-:S03]  /*93af0*/  F2FP.F16.E4M3.UNPACK_B R38, R42 ;  /* 0x0000002aff26723e */ /* 0x000fc600020006ff */
[----:B------:R-:W4:Y:S04]  /*93b00*/  LDL.LU R42, [R1+0x1bc] ;  /* 0x0001bc00012a7983 */ /* 0x000f280000300800 */
[----:B------:R-:W-:Y:S04]  /*93b10*/  STL [R1+0x330], R44 ;  /* 0x0003302c01007387 */ /* 0x000fe80000100800 */
[----:B------:R-:W-:Y:S01]  /*93b20*/  STL [R1+0x334], R39 ;  /* 0x0003342701007387 */ /* 0x000fe20000100800 */
[----:B--2---:R-:W-:Y:S02]  /*93b30*/  F2FP.F16.E4M3.UNPACK_B R36, R4 ;  /* 0x00000004ff24723e */ /* 0x004fe400020006ff */
[----:B------:R-:W-:-:S05]  /*93b40*/  F2FP.F16.E4M3.UNPACK_B R4, R5 ;  /* 0x00000005ff04723e */ /* 0x000fca00020006ff */
[----:B------:R4:W-:Y:S04]  /*93b50*/  STL [R1+0x320], R4 ;  /* 0x0003200401007387 */ /* 0x0009e80000100800 */
[----:B------:R-:W-:Y:S01]  /*93b60*/  STL [R1+0x338], R38 ;  /* 0x0003382601007387 */ /* 0x000fe20000100800 */
[----:B---3--:R-:W-:-:S05]  /*93b70*/  F2FP.F16.E4M3.UNPACK_B R5, R6 ;  /* 0x00000006ff05723e */ /* 0x008fca00020006ff */
[----:B------:R-:W-:Y:S04]  /*93b80*/  STL [R1+0x310], R5 ;  /* 0x0003100501007387 */ /* 0x000fe80000100800 */
[----:B------:R-:W2:Y:S04]  /*93b90*/  LDL.LU R49, [R1+0x5f8] ;  /* 0x0005f80001317983 */ /* 0x000ea80000300800 */
[----:B------:R-:W3:Y:S01]  /*93ba0*/  LDL.LU R57, [R1+0x608] ;  /* 0x0006080001397983 */ /* 0x000ee20000300800 */
[----:B----4-:R-:W-:-:S05]  /*93bb0*/  F2FP.F16.E4M3.UNPACK_B R4, R7 ;  /* 0x00000007ff04723e */ /* 0x010fca00020006ff */
[----:B------:R0:W-:Y:S04]  /*93bc0*/  STL [R1+0x324], R4 ;  /* 0x0003240401007387 */ /* 0x0001e80000100800 */
[----:B------:R-:W4:Y:S04]  /*93bd0*/  LDL.LU R50, [R1+0x614] ;  /* 0x0006140001327983 */ /* 0x000f280000300800 */
[----:B------:R-:W4:Y:S04]  /*93be0*/  LDL.LU R40, [R1+0x620] ;  /* 0x0006200001287983 */ /* 0x000f280000300800 */
[----:B------:R-:W4:Y:S04]  /*93bf0*/  LDL.LU R37, [R1+0x5f4] ;  /* 0x0005f40001257983 */ /* 0x000f280000300800 */
[----:B------:R-:W4:Y:S04]  /*93c00*/  LDL.LU R34, [R1+0x604] ;  /* 0x0006040001227983 */ /* 0x000f280000300800 */
[----:B------:R-:W4:Y:S04]  /*93c10*/  LDL.LU R51, [R1+0x610] ;  /* 0x0006100001337983 */ /* 0x000f280000300800 */
[----:B0-----:R-:W4:Y:S04]  /*93c20*/  LDL.LU R4, [R1+0x61c] ;  /* 0x00061c0001047983 */ /* 0x001f280000300800 */
[----:B------:R-:W4:Y:S04]  /*93c30*/  LDL.LU R5, [R1+0x624] ;  /* 0x0006240001057983 */ /* 0x000f280000300800 */
[----:B------:R-:W4:Y:S04]  /*93c40*/  LDL.LU R6, [R1+0x62c] ;  /* 0x00062c0001067983 */ /* 0x000f280000300800 */
[----:B------:R-:W4:Y:S04]  /*93c50*/  LDL.LU R7, [R1+0x634] ;  /* 0x0006340001077983 */ /* 0x000f280000300800 */
[----:B------:R-:W-:Y:S01]  /*93c60*/  STL [R1+0x33c], R36 ;  /* 0x00033c2401007387 */ /* 0x000fe20000100800 */
[----:B------:R-:W-:-:S02]  /*93c70*/  F2FP.F16.E4M3.UNPACK_B R16, R55 ;  /* 0x00000037ff10723e */ /* 0x000fc400020006ff */
[----:B------:R-:W-:Y:S02]  /*93c80*/  F2FP.F16.E4M3.UNPACK_B R15, R54 ;  /* 0x00000036ff0f723e */ /* 0x000fe400020006ff */
[----:B------:R-:W-:Y:S01]  /*93c90*/  F2FP.F16.E4M3.UNPACK_B R14, R47 ;  /* 0x0000002fff0e723e */ /* 0x000fe200020006ff */
[----:B------:R0:W-:Y:S04]  /*93ca0*/  STL [R1+0x314], R16 ;  /* 0x0003141001007387 */ /* 0x0001e80000100800 */
[----:B------:R1:W-:Y:S01]  /*93cb0*/  STL [R1+0x328], R15 ;  /* 0x0003280f01007387 */ /* 0x0003e20000100800 */
[----:B------:R-:W-:Y:S02]  /*93cc0*/  F2FP.F16.E4M3.UNPACK_B R9, R9 ;  /* 0x00000009ff09723e */ /* 0x000fe400020006ff */
[----:B------:R-:W-:Y:S01]  /*93cd0*/  F2FP.F16.E4M3.UNPACK_B R8, R8 ;  /* 0x00000008ff08723e */ /* 0x000fe200020006ff */
[----:B------:R-:W-:Y:S04]  /*93ce0*/  STL [R1+0x318], R14 ;  /* 0x0003180e01007387 */ /* 0x000fe80000100800 */
[----:B------:R-:W4:Y:S04]  /*93cf0*/  LDL.LU R41, [R1+0x174] ;  /* 0x0001740001297983 */ /* 0x000f280000300800 */
[----:B------:R0:W-:Y:S04]  /*93d00*/  STL [R1+0x32c], R9 ;  /* 0x00032c0901007387 */ /* 0x0001e80000100800 */
[----:B------:R-:W4:Y:S04]  /*93d10*/  LDL.LU R60, [R1+0x1a4] ;  /* 0x0001a400013c7983 */ /* 0x000f280000300800 */
[----:B------:R1:W-:Y:S01]  /*93d20*/  STL [R1+0x31c], R8 ;  /* 0x00031c0801007387 */ /* 0x0003e20000100800 */
[----:B0-----:R-:W-:-:S02]  /*93d30*/  F2FP.F16.E4M3.UNPACK_B R16, R46 ;  /* 0x0000002eff10723e */ /* 0x001fc400020006ff */
[----:B-1----:R-:W-:Y:S01]  /*93d40*/  F2FP.F16.E4M3.UNPACK_B R15, R43 ;  /* 0x0000002bff0f723e */ /* 0x002fe200020006ff */
[----:B------:R-:W4:Y:S04]  /*93d50*/  LDL.LU R9, [R1+0x1a8] ;  /* 0x0001a80001097983 */ /* 0x000f280000300800 */
[----:B------:R-:W4:Y:S01]  /*93d60*/  LDL.LU R8, [R1+0x5f0] ;  /* 0x0005f00001087983 */ /* 0x000f220000300800 */
[----:B------:R-:W-:-:S03]  /*93d70*/  F2FP.F16.E4M3.UNPACK_B R14, R42 ;  /* 0x0000002aff0e723e */ /* 0x000fc600020006ff */
[----:B------:R-:W-:Y:S04]  /*93d80*/  STL [R1+0x300], R16 ;  /* 0x0003001001007387 */ /* 0x000fe80000100800 */
[----:B------:R-:W4:Y:S04]  /*93d90*/  LDL.LU R61, [R1+0x1ac] ;  /* 0x0001ac00013d7983 */ /* 0x000f280000300800 */
[----:B------:R2:W-:Y:S04]  /*93da0*/  STL [R1+0x304], R15 ;  /* 0x0003040f01007387 */ /* 0x0005e80000100800 */
[----:B------:R-:W4:Y:S04]  /*93db0*/  LDL.LU R55, [R1+0x220] ;  /* 0x0002200001377983 */ /* 0x000f280000300800 */
[----:B------:R3:W-:Y:S04]  /*93dc0*/  STL [R1+0x308], R14 ;  /* 0x0003080e01007387 */ /* 0x0007e80000100800 */
[----:B------:R-:W4:Y:S04]  /*93dd0*/  LDL.LU R54, [R1+0x22c] ;  /* 0x00022c0001367983 */ /* 0x000f280000300800 */
[----:B------:R-:W4:Y:S04]  /*93de0*/  LDL.LU R47, [R1+0x600] ;  /* 0x00060000012f7983 */ /* 0x000f280000300800 */
[----:B------:R-:W4:Y:S04]  /*93df0*/  LDL.LU R46, [R1+0x60c] ;  /* 0x00060c00012e7983 */ /* 0x000f280000300800 */
[----:B------:R-:W4:Y:S04]  /*93e00*/  LDL.LU R43, [R1+0x618] ;  /* 0x00061800012b7983 */ /* 0x000f280000300800 */
[----:B------:R-:W4:Y:S01]  /*93e10*/  LDL.LU R42, [R1+0x228] ;  /* 0x00022800012a7983 */ /* 0x000f220000300800 */
[----:B--2---:R-:W-:-:S02]  /*93e20*/  F2FP.F16.E4M3.UNPACK_B R15, R49 ;  /* 0x00000031ff0f723e */ /* 0x004fc400020006ff */
[----:B---3--:R-:W-:-:S03]  /*93e30*/  F2FP.F16.E4M3.UNPACK_B R14, R57 ;  /* 0x00000039ff0e723e */ /* 0x008fc600020006ff */
[----:B------:R0:W-:Y:S04]  /*93e40*/  STL [R1+0x30c], R15 ;  /* 0x00030c0f01007387 */ /* 0x0001e80000100800 */
[----:B------:R1:W-:Y:S01]  /*93e50*/  STL [R1+0x2f0], R14 ;  /* 0x0002f00e01007387 */ /* 0x0003e20000100800 */
[----:B----4-:R-:W-:Y:S02]  /*93e60*/  F2FP.F16.E4M3.UNPACK_B R16, R50 ;  /* 0x00000032ff10723e */ /* 0x010fe400020006ff */
[----:B0-----:R-:W-:Y:S02]  /*93e70*/  F2FP.F16.E4M3.UNPACK_B R15, R40 ;  /* 0x00000028ff0f723e */ /* 0x001fe400020006ff */
[----:B-1----:R-:W-:Y:S01]  /*93e80*/  F2FP.F16.E4M3.UNPACK_B R14, R37 ;  /* 0x00000025ff0e723e */ /* 0x002fe200020006ff */
[----:B------:R0:W-:Y:S04]  /*93e90*/  STL [R1+0x2e0], R16 ;  /* 0x0002e01001007387 */ /* 0x0001e80000100800 */
[----:B------:R1:W-:Y:S04]  /*93ea0*/  STL [R1+0x2f4], R15 ;  /* 0x0002f40f01007387 */ /* 0x0003e80000100800 */
[----:B------:R2:W-:Y:S01]  /*93eb0*/  STL [R1+0x2e4], R14 ;  /* 0x0002e40e01007387 */ /* 0x0005e20000100800 */
[----:B0-----:R-:W-:-:S02]  /*93ec0*/  F2FP.F16.E4M3.UNPACK_B R16, R34 ;  /* 0x00000022ff10723e */ /* 0x001fc400020006ff */
[----:B-1----:R-:W-:Y:S02]  /*93ed0*/  F2FP.F16.E4M3.UNPACK_B R15, R51 ;  /* 0x00000033ff0f723e */ /* 0x002fe400020006ff */
[----:B--2---:R-:W-:Y:S01]  /*93ee0*/  F2FP.F16.E4M3.UNPACK_B R14, R4 ;  /* 0x00000004ff0e723e */ /* 0x004fe200020006ff */
[----:B------:R-:W-:Y:S04]  /*93ef0*/  STL [R1+0x2f8], R16 ;  /* 0x0002f81001007387 */ /* 0x000fe80000100800 */
[----:B------:R-:W-:Y:S04]  /*93f00*/  STL [R1+0x2e8], R15 ;  /* 0x0002e80f01007387 */ /* 0x000fe80000100800 */
[----:B------:R-:W2:Y:S01]  /*93f10*/  LDL.LU R4, [R1+0x3f0] ;  /* 0x0003f00001047983 */ /* 0x000ea20000300800 */
[----:B------:R-:W-:-:S02]  /*93f20*/  F2FP.F16.E4M3.UNPACK_B R5, R5 ;  /* 0x00000005ff05723e */ /* 0x000fc400020006ff */
[----:B------:R-:W-:Y:S01]  /*93f30*/  F2FP.F16.E4M3.UNPACK_B R6, R6 ;  /* 0x00000006ff06723e */ /* 0x000fe200020006ff */
[----:B------:R-:W-:Y:S01]  /*93f40*/  STL [R1+0x2fc], R14 ;  /* 0x0002fc0e01007387 */ /* 0x000fe20000100800 */
[----:B------:R-:W-:-:S03]  /*93f50*/  F2FP.F16.E4M3.UNPACK_B R7, R7 ;  /* 0x00000007ff07723e */ /* 0x000fc600020006ff */
[----:B------:R0:W-:Y:S04]  /*93f60*/  STL [R1+0x2ec], R5 ;  /* 0x0002ec0501007387 */ /* 0x0001e80000100800 */
[----:B0-----:R-:W3:Y:S04]  /*93f70*/  LDL.LU R5, [R1+0x3f4] ;  /* 0x0003f40001057983 */ /* 0x001ee80000300800 */
[----:B------:R0:W-:Y:S04]  /*93f80*/  STL [R1+0x1b0], R6 ;  /* 0x0001b00601007387 */ /* 0x0001e80000100800 */
[----:B0-----:R-:W4:Y:S04]  /*93f90*/  LDL.LU R6, [R1+0x3f8] ;  /* 0x0003f80001067983 */ /* 0x001f280000300800 */
[----:B------:R0:W-:Y:S04]  /*93fa0*/  STL [R1+0x1b4], R7 ;  /* 0x0001b40701007387 */ /* 0x0001e80000100800 */
[----:B0-----:R-:W4:Y:S01]  /*93fb0*/  LDL.LU R7, [R1+0x3fc] ;  /* 0x0003fc0001077983 */ /* 0x001f220000300800 */
[----:B------:R-:W-:-:S02]  /*93fc0*/  F2FP.F16.E4M3.UNPACK_B R14, R10 ;  /* 0x0000000aff0e723e */ /* 0x000fc400020006ff */
[----:B------:R-:W-:Y:S02]  /*93fd0*/  F2FP.F16.E4M3.UNPACK_B R11, R11 ;  /* 0x0000000bff0b723e */ /* 0x000fe400020006ff */
[----:B------:R-:W-:Y:S01]  /*93fe0*/  F2FP.F16.E4M3.UNPACK_B R10, R41 ;  /* 0x00000029ff0a723e */ /* 0x000fe200020006ff */
[----:B------:R0:W-:Y:S04]  /*93ff0*/  STL [R1+0x1b8], R14 ;  /* 0x0001b80e01007387 */ /* 0x0001e80000100800 */
[----:B------:R1:W-:Y:S04]  /*94000*/  STL [R1+0x1bc], R11 ;  /* 0x0001bc0b01007387 */ /* 0x0003e80000100800 */
[----:B------:R1:W-:Y:S01]  /*94010*/  STL [R1+0x1a0], R10 ;  /* 0x0001a00a01007387 */ /* 0x0003e20000100800 */
[----:B0-----:R-:W-:-:S02]  /*94020*/  F2FP.F16.E4M3.UNPACK_B R14, R60 ;  /* 0x0000003cff0e723e */ /* 0x001fc400020006ff */
[----:B-1----:R-:W-:Y:S02]  /*94030*/  F2FP.F16.E4M3.UNPACK_B R11, R9 ;  /* 0x00000009ff0b723e */ /* 0x002fe400020006ff */
[----:B------:R-:W-:Y:S01]  /*94040*/  F2FP.F16.E4M3.UNPACK_B R10, R8 ;  /* 0x00000008ff0a723e */ /* 0x000fe200020006ff */
[----:B------:R-:W-:Y:S04]  /*94050*/  STL [R1+0x190], R14 ;  /* 0x0001900e01007387 */ /* 0x000fe80000100800 */
[----:B------:R-:W4:Y:S04]  /*94060*/  LDL.LU R9, [R1+0x628] ;  /* 0x0006280001097983 */ /* 0x000f280000300800 */
[----:B------:R0:W-:Y:S04]  /*94070*/  STL [R1+0x1a4], R11 ;  /* 0x0001a40b01007387 */ /* 0x0001e80000100800 */
[----:B------:R-:W4:Y:S04]  /*94080*/  LDL.LU R8, [R1+0x630] ;  /* 0x0006300001087983 */ /* 0x000f280000300800 */
[----:B------:R1:W-:Y:S01]  /*94090*/  STL [R1+0x194], R10 ;  /* 0x0001940a01007387 */ /* 0x0003e20000100800 */
[----:B0-----:R-:W-:-:S02]  /*940a0*/  F2FP.F16.E4M3.UNPACK_B R11, R12 ;  /* 0x0000000cff0b723e */ /* 0x001fc400020006ff */
[----:B-1----:R-:W-:Y:S02]  /*940b0*/  F2FP.F16.E4M3.UNPACK_B R10, R61 ;  /* 0x0000003dff0a723e */ /* 0x002fe400020006ff */
[----:B------:R-:W-:Y:S01]  /*940c0*/  F2FP.F16.E4M3.UNPACK_B R12, R55 ;  /* 0x00000037ff0c723e */ /* 0x000fe200020006ff */
[----:B------:R0:W-:Y:S04]  /*940d0*/  STL [R1+0x1a8], R11 ;  /* 0x0001a80b01007387 */ /* 0x0001e80000100800 */
[----:B------:R1:W-:Y:S04]  /*940e0*/  STL [R1+0x198], R10 ;  /* 0x0001980a01007387 */ /* 0x0003e80000100800 */
[----:B------:R1:W-:Y:S01]  /*940f0*/  STL [R1+0x1ac], R12 ;  /* 0x0001ac0c01007387 */ /* 0x0003e20000100800 */
[----:B0-----:R-:W-:-:S02]  /*94100*/  F2FP.F16.E4M3.UNPACK_B R11, R54 ;  /* 0x00000036ff0b723e */ /* 0x001fc400020006ff */
[----:B-1----:R-:W-:Y:S02]  /*94110*/  F2FP.F16.E4M3.UNPACK_B R10, R47 ;  /* 0x0000002fff0a723e */ /* 0x002fe400020006ff */
[----:B------:R-:W-:Y:S01]  /*94120*/  F2FP.F16.E4M3.UNPACK_B R12, R46 ;  /* 0x0000002eff0c723e */ /* 0x000fe200020006ff */
[----:B------:R0:W-:Y:S04]  /*94130*/  STL [R1+0x19c], R11 ;  /* 0x00019c0b01007387 */ /* 0x0001e80000100800 */
[----:B------:R1:W-:Y:S04]  /*94140*/  STL [R1+0x180], R10 ;  /* 0x0001800a01007387 */ /* 0x0003e80000100800 */
[----:B------:R-:W-:Y:S04]  /*94150*/  STL [R1+0x184], R12 ;  /* 0x0001840c01007387 */ /* 0x000fe80000100800 */
[----:B------:R-:W4:Y:S01]  /*94160*/  LDL.LU R18, [R1+0x3e0] ;  /* 0x0003e00001127983 */ /* 0x000f220000300800 */
[----:B0-----:R-:W-:-:S02]  /*94170*/  F2FP.F16.E4M3.UNPACK_B R11, R43 ;  /* 0x0000002bff0b723e */ /* 0x001fc400020006ff */
[----:B-1----:R-:W-:-:S03]  /*94180*/  F2FP.F16.E4M3.UNPACK_B R10, R42 ;  /* 0x0000002aff0a723e */ /* 0x002fc600020006ff */
[----:B------:R-:W-:Y:S04]  /*94190*/  STL [R1+0x188], R11 ;  /* 0x0001880b01007387 */ /* 0x000fe80000100800 */
        /* <DEDUP_REMOVED lines=11> */
[----:B--2---:R-:W-:-:S05]  /*94250*/  F2FP.F16.E4M3.UNPACK_B R4, R4 ;  /* 0x00000004ff04723e */ /* 0x004fca00020006ff */
[----:B------:R0:W-:Y:S04]  /*94260*/  STL [R1+0x170], R4 ;  /* 0x0001700401007387 */ /* 0x0001e80000100800 */
[----:B------:R-:W2:Y:S01]  /*94270*/  LDL.LU R43, [R1+0x644] ;  /* 0x00064400012b7983 */ /* 0x000ea20000300800 */
[----:B---3--:R-:W-:-:S05]  /*94280*/  F2FP.F16.E4M3.UNPACK_B R10, R5 ;  /* 0x00000005ff0a723e */ /* 0x008fca00020006ff */
[----:B------:R-:W-:Y:S04]  /*94290*/  STL [R1+0x160], R10 ;  /* 0x0001600a01007387 */ /* 0x000fe80000100800 */
[----:B------:R-:W3:Y:S01]  /*942a0*/  LDL.LU R34, [R1+0x648] ;  /* 0x0006480001227983 */ /* 0x000ee20000300800 */
[----:B----4-:R-:W-:-:S05]  /*942b0*/  F2FP.F16.E4M3.UNPACK_B R5, R6 ;  /* 0x00000006ff05723e */ /* 0x010fca00020006ff */
[----:B------:R-:W-:Y:S04]  /*942c0*/  STL [R1+0x174], R5 ;  /* 0x0001740501007387 */ /* 0x000fe80000100800 */
[----:B------:R-:W4:Y:S01]  /*942d0*/  LDL.LU R51, [R1+0x64c] ;  /* 0x00064c0001337983 */ /* 0x000f220000300800 */
[----:B0-----:R-:W-:-:S05]  /*942e0*/  F2FP.F16.E4M3.UNPACK_B R4, R7 ;  /* 0x00000007ff04723e */ /* 0x001fca00020006ff */
[----:B------:R0:W-:Y:S04]  /*942f0*/  STL [R1+0x164], R4 ;  /* 0x0001640401007387 */ /* 0x0001e80000100800 */
[----:B------:R-:W4:Y:S04]  /*94300*/  LDL.LU R60, [R1+0x3c0] ;  /* 0x0003c000013c7983 */ /* 0x000f280000300800 */
[----:B------:R-:W4:Y:S04]  /*94310*/  LDL.LU R61, [R1+0x3c4] ;  /* 0x0003c400013d7983 */ /* 0x000f280000300800 */
[----:B------:R-:W4:Y:S04]  /*94320*/  LDL.LU R42, [R1+0x3c8] ;  /* 0x0003c800012a7983 */ /* 0x000f280000300800 */
[----:B------:R-:W4:Y:S01]  /*94330*/  LDL.LU R55, [R1+0x3cc] ;  /* 0x0003cc0001377983 */ /* 0x000f220000300800 */
[----:B0-----:R-:W-:-:S02]  /*94340*/  F2FP.F16.E4M3.UNPACK_B R4, R9 ;  /* 0x00000009ff04723e */ /* 0x001fc400020006ff */
[----:B------:R-:W-:-:S03]  /*94350*/  F2FP.F16.E4M3.UNPACK_B R5, R8 ;  /* 0x00000008ff05723e */ /* 0x000fc600020006ff */
[----:B------:R0:W-:Y:S04]  /*94360*/  STL [R1+0x178], R4 ;  /* 0x0001780401007387 */ /* 0x0001e80000100800 */
[----:B0-----:R-:W4:Y:S04]  /*94370*/  LDL.LU R4, [R1+0x650] ;  /* 0x0006500001047983 */ /* 0x001f280000300800 */
[----:B------:R0:W-:Y:S04]  /*94380*/  STL [R1+0x168], R5 ;  /* 0x0001680501007387 */ /* 0x0001e80000100800 */
[----:B------:R-:W4:Y:S04]  /*94390*/  LDL.LU R8, [R1+0x654] ;  /* 0x0006540001087983 */ /* 0x000f280000300800 */
[----:B0-----:R-:W4:Y:S04]  /*943a0*/  LDL.LU R5, [R1+0x658] ;  /* 0x0006580001057983 */ /* 0x001f280000300800 */
[----:B------:R-:W4:Y:S04]  /*943b0*/  LDL.LU R9, [R1+0x3b0] ;  /* 0x0003b00001097983 */ /* 0x000f280000300800 */
[----:B------:R-:W4:Y:S04]  /*943c0*/  LDL.LU R6, [R1+0x3b4] ;  /* 0x0003b40001067983 */ /* 0x000f280000300800 */
[----:B------:R-:W4:Y:S04]  /*943d0*/  LDL.LU R54, [R1+0x3b8] ;  /* 0x0003b80001367983 */ /* 0x000f280000300800 */
[----:B------:R-:W4:Y:S01]  /*943e0*/  LDL.LU R7, [R1+0x3bc] ;  /* 0x0003bc0001077983 */ /* 0x000f220000300800 */
[----:B------:R-:W-:-:S05]  /*943f0*/  F2FP.F16.E4M3.UNPACK_B R12, R18 ;  /* 0x00000012ff0c723e */ /* 0x000fca00020006ff */
[----:B------:R0:W-:Y:S01]  /*94400*/  STL [R1+0x17c], R12 ;  /* 0x00017c0c01007387 */ /* 0x0001e20000100800 */
[----:B------:R-:W-:Y:S02]  /*94410*/  F2FP.F16.E4M3.UNPACK_B R11, R15 ;  /* 0x0000000fff0b723e */ /* 0x000fe400020006ff */
[----:B------:R-:W-:Y:S02]  /*94420*/  F2FP.F16.E4M3.UNPACK_B R10, R56 ;  /* 0x00000038ff0a723e */ /* 0x000fe400020006ff */
[----:B0-----:R-:W-:Y:S01]  /*94430*/  F2FP.F16.E4M3.UNPACK_B R12, R49 ;  /* 0x00000031ff0c723e */ /* 0x001fe200020006ff */
        /* <DEDUP_REMOVED lines=12> */
[----:B------:R-:W4:Y:S04]  /*94500*/  LDL.LU R47, [R1+0x65c] ;  /* 0x00065c00012f7983 */ /* 0x000f280000300800 */
[----:B------:R0:W-:Y:S04]  /*94510*/  STL [R1+0x10], R11 ;  /* 0x0000100b01007387 */ /* 0x0001e80000100800 */
[----:B------:R2:W-:Y:S04]  /*94520*/  STL [R1+0x24], R10 ;  /* 0x0000240a01007387 */ /* 0x0005e80000100800 */
[----:B------:R-:W-:Y:S04]  /*94530*/  STL [R1+0x14], R12 ;  /* 0x0000140c01007387 */ /* 0x000fe80000100800 */
[----:B------:R-:W4:Y:S01]  /*94540*/  LDL.LU R41, [R1+0x660] ;  /* 0x0006600001297983 */ /* 0x000f220000300800 */
[----:B0-----:R-:W-:-:S05]  /*94550*/  F2FP.F16.E4M3.UNPACK_B R11, R46 ;  /* 0x0000002eff0b723e */ /* 0x001fca00020006ff */
[----:B------:R3:W-:Y:S04]  /*94560*/  STL [R1+0x28], R11 ;  /* 0x0000280b01007387 */ /* 0x0007e80000100800 */
[----:B------:R-:W4:Y:S01]  /*94570*/  LDL.LU R46, [R1+0x664] ;  /* 0x00066400012e7983 */ /* 0x000f220000300800 */
[----:B--2---:R-:W-:-:S05]  /*94580*/  F2FP.F16.E4M3.UNPACK_B R10, R43 ;  /* 0x0000002bff0a723e */ /* 0x004fca00020006ff */
[----:B------:R4:W-:Y:S04]  /*94590*/  STL [R1+0x18], R10 ;  /* 0x0000180a01007387 */ /* 0x0009e80000100800 */
[----:B------:R-:W2:Y:S01]  /*945a0*/  LDL.LU R43, [R1+0x3a0] ;  /* 0x0003a000012b7983 */ /* 0x000ea20000300800 */
[----:B---3--:R-:W-:-:S05]  /*945b0*/  F2FP.F16.E4M3.UNPACK_B R11, R34 ;  /* 0x00000022ff0b723e */ /* 0x008fca00020006ff */
[----:B------:R0:W-:Y:S01]  /*945c0*/  STL [R1+0x2c], R11 ;  /* 0x00002c0b01007387 */ /* 0x0001e20000100800 */
[----:B----4-:R-:W-:-:S05]  /*945d0*/  F2FP.F16.E4M3.UNPACK_B R10, R51 ;  /* 0x00000033ff0a723e */ /* 0x010fca00020006ff */
[----:B------:R1:W-:Y:S01]  /*945e0*/  STL [R1+0x1c], R10 ;  /* 0x00001c0a01007387 */ /* 0x0003e20000100800 */
[----:B------:R-:W-:Y:S02]  /*945f0*/  F2FP.F16.E4M3.UNPACK_B R12, R60 ;  /* 0x0000003cff0c723e */ /* 0x000fe400020006ff */
[----:B0-----:R-:W-:-:S03]  /*94600*/  F2FP.F16.E4M3.UNPACK_B R11, R61 ;  /* 0x0000003dff0b723e */ /* 0x001fc600020006ff */
[----:B------:R-:W-:Y:S04]  /*94610*/  STL [R1], R12 ;  /* 0x0000000c01007387 */ /* 0x000fe80000100800 */
[----:B------:R-:W3:Y:S01]  /*94620*/  LDL.LU R60, [R1+0x3a4] ;  /* 0x0003a400013c7983 */ /* 0x000ee20000300800 */
[----:B-1----:R-:W-:-:S03]  /*94630*/  F2FP.F16.E4M3.UNPACK_B R10, R42 ;  /* 0x0000002aff0a723e */ /* 0x002fc600020006ff */
[----:B------:R-:W-:Y:S04]  /*94640*/  STL [R1+0x4], R11 ;  /* 0x0000040b01007387 */ /* 0x000fe80000100800 */
[----:B------:R-:W4:Y:S04]  /*94650*/  LDL.LU R42, [R1+0x3a8] ;  /* 0x0003a800012a7983 */ /* 0x000f280000300800 */
[----:B------:R0:W-:Y:S02]  /*94660*/  STL [R1+0x8], R10 ;  /* 0x0000080a01007387 */ /* 0x0001e40000100800 */
[----:B0-----:R-:W-:-:S05]  /*94670*/  F2FP.F16.E4M3.UNPACK_B R10, R55 ;  /* 0x00000037ff0a723e */ /* 0x001fca00020006ff */
[----:B------:R0:W-:Y:S04]  /*94680*/  STL [R1+0xc], R10 ;  /* 0x00000c0a01007387 */ /* 0x0001e80000100800 */
[----:B------:R-:W4:Y:S04]  /*94690*/  LDL.LU R28, [R1+0x3ac] ;  /* 0x0003ac00011c7983 */ /* 0x000f280000300800 */
[----:B------:R-:W4:Y:S04]  /*946a0*/  LDL.LU R57, [R1+0x668] ;  /* 0x0006680001397983 */ /* 0x000f280000300800 */
[----:B------:R-:W4:Y:S04]  /*946b0*/  LDL.LU R50, [R1+0x66c] ;  /* 0x00066c0001327983 */ /* 0x000f280000300800 */
[----:B------:R-:W4:Y:S04]  /*946c0*/  LDL.LU R40, [R1+0x670] ;  /* 0x0006700001287983 */ /* 0x000f280000300800 */
[----:B------:R-:W4:Y:S04]  /*946d0*/  LDL.LU R61, [R1+0x390] ;  /* 0x00039000013d7983 */ /* 0x000f280000300800 */
[----:B------:R-:W4:Y:S01]  /*946e0*/  LDL.LU R55, [R1+0x394] ;  /* 0x0003940001377983 */ /* 0x000f220000300800 */
[----:B------:R-:W-:-:S02]  /*946f0*/  F2FP.F16.E4M3.UNPACK_B R4, R4 ;  /* 0x00000004ff04723e */ /* 0x000fc400020006ff */
[----:B------:R-:W-:Y:S02]  /*94700*/  F2FP.F16.E4M3.UNPACK_B R8, R8 ;  /* 0x00000008ff08723e */ /* 0x000fe400020006ff */
[----:B------:R-:W-:Y:S02]  /*94710*/  F2FP.F16.E4M3.UNPACK_B R5, R5 ;  /* 0x00000005ff05723e */ /* 0x000fe400020006ff */
[----:B------:R-:W-:Y:S02]  /*94720*/  F2FP.F16.E4M3.UNPACK_B R6, R6 ;  /* 0x00000006ff06723e */ /* 0x000fe400020006ff */
[----:B0-----:R-:W-:Y:S02]  /*94730*/  F2FP.F16.E4M3.UNPACK_B R10, R54 ;  /* 0x00000036ff0a723e */ /* 0x001fe400020006ff */
[----:B------:R-:W-:Y:S01]  /*94740*/  F2FP.F16.E4M3.UNPACK_B R7, R7 ;  /* 0x00000007ff07723e */ /* 0x000fe200020006ff */
[----:B------:R-:W4:Y:S01]  /*94750*/  LDL.LU R54, [R1+0x398] ;  /* 0x0003980001367983 */ /* 0x000f220000300800 */
[----:B------:R-:W-:-:S03]  /*94760*/  F2FP.F16.E4M3.UNPACK_B R9, R9 ;  /* 0x00000009ff09723e */ /* 0x000fc600020006ff */
[----:B------:R0:W-:Y:S04]  /*94770*/  STL.64 [R1+0x6578], R6 ;  /* 0x0065780601007387 */ /* 0x0001e80000100a00 */
[----:B------:R1:W-:Y:S01]  /*94780*/  STL.64 [R1+0x6570], R4 ;  /* 0x0065700401007387 */ /* 0x0003e20000100a00 */
[----:B------:R-:W-:-:S03]  /*94790*/  F2FP.F16.E4M3.UNPACK_B R11, R47 ;  /* 0x0000002fff0b723e */ /* 0x000fc600020006ff */
[----:B------:R-:W4:Y:S01]  /*947a0*/  LDL.LU R47, [R1+0x39c] ;  /* 0x00039c00012f7983 */ /* 0x000f220000300800 */
[----:B0-----:R-:W-:-:S03]  /*947b0*/  F2FP.F16.E4M3.UNPACK_B R6, R41 ;  /* 0x00000029ff06723e */ /* 0x001fc600020006ff */
[----:B------:R-:W-:Y:S04]  /*947c0*/  STL.64 [R1+0x6590], R10 ;  /* 0x0065900a01007387 */ /* 0x000fe80000100a00 */
[----:B------:R-:W-:Y:S04]  /*947d0*/  STL.64 [R1+0x6588], R8 ;  /* 0x0065880801007387 */ /* 0x000fe80000100a00 */
[----:B------:R-:W-:Y:S04]  /*947e0*/  STL [R1+0x3f0], R6 ;  /* 0x0003f00601007387 */ /* 0x000fe80000100800 */
[----:B------:R-:W4:Y:S01]  /*947f0*/  LDL.LU R25, [R1+0x674] ;  /* 0x0006740001197983 */ /* 0x000f220000300800 */
[----:B-1----:R-:W-:-:S05]  /*94800*/  F2FP.F16.E4M3.UNPACK_B R5, R46 ;  /* 0x0000002eff05723e */ /* 0x002fca00020006ff */
[----:B------:R3:W-:Y:S04]  /*94810*/  STL [R1+0x3e0], R5 ;  /* 0x0003e00501007387 */ /* 0x0007e80000100800 */
[----:B------:R-:W4:Y:S01]  /*94820*/  LDL.LU R21, [R1+0x678] ;  /* 0x0006780001157983 */ /* 0x000f220000300800 */
[----:B--2---:R-:W-:-:S05]  /*94830*/  F2FP.F16.E4M3.UNPACK_B R4, R43 ;  /* 0x0000002bff04723e */ /* 0x004fca00020006ff */
[----:B------:R4:W-:Y:S04]  /*94840*/  STL [R1+0x3f4], R4 ;  /* 0x0003f40401007387 */ /* 0x0009e80000100800 */
[----:B------:R-:W2:Y:S04]  /*94850*/  LDL.LU R18, [R1+0x680] ;  /* 0x0006800001127983 */ /* 0x000ea80000300800 */
[----:B------:R-:W2:Y:S04]  /*94860*/  LDL.LU R46, [R1+0x380] ;  /* 0x00038000012e7983 */ /* 0x000ea80000300800 */
[----:B------:R-:W2:Y:S04]  /*94870*/  LDL.LU R43, [R1+0x384] ;  /* 0x00038400012b7983 */ /* 0x000ea80000300800 */
[----:B------:R-:W2:Y:S01]  /*94880*/  LDL.LU R15, [R1+0x388] ;  /* 0x00038800010f7983 */ /* 0x000ea20000300800 */
[----:B---3--:R-:W-:-:S02]  /*94890*/  F2FP.F16.E4M3.UNPACK_B R5, R60 ;  /* 0x0000003cff05723e */ /* 0x008fc400020006ff */
[----:B----4-:R-:W-:-:S03]  /*948a0*/  F2FP.F16.E4M3.UNPACK_B R4, R42 ;  /* 0x0000002aff04723e */ /* 0x010fc600020006ff */
[----:B------:R-:W-:Y:S04]  /*948b0*/  STL [R1+0x3e4], R5 ;  /* 0x0003e40501007387 */ /* 0x000fe80000100800 */
[----:B------:R-:W3:Y:S04]  /*948c0*/  LDL.LU R56, [R1+0x67c] ;  /* 0x00067c0001387983 */ /* 0x000ee80000300800 */
[----:B------:R0:W-:Y:S04]  /*948d0*/  STL [R1+0x3f8], R4 ;  /* 0x0003f80401007387 */ /* 0x0001e80000100800 */
[----:B------:R-:W4:Y:S04]  /*948e0*/  LDL.LU R49, [R1+0x688] ;  /* 0x0006880001317983 */ /* 0x000f280000300800 */
[----:B------:R-:W4:Y:S04]  /*948f0*/  LDL.LU R37, [R1+0x690] ;  /* 0x0006900001257983 */ /* 0x000f280000300800 */
[----:B------:R-:W4:Y:S04]  /*94900*/  LDL.LU R34, [R1+0x69c] ;  /* 0x00069c0001227983 */ /* 0x000f280000300800 */
[----:B------:R-:W4:Y:S04]  /*94910*/  LDL.LU R51, [R1+0x38c] ;  /* 0x00038c0001337983 */ /* 0x000f280000300800 */
[----:B------:R-:W4:Y:S04]  /*94920*/  LDL.LU R41, [R1+0x684] ;  /* 0x0006840001297983 */ /* 0x000f280000300800 */
[----:B------:R-:W4:Y:S04]  /*94930*/  LDL.LU R60, [R1+0x68c] ;  /* 0x00068c00013c7983 */ /* 0x000f280000300800 */
[----:B------:R-:W4:Y:S01]  /*94940*/  LDL.LU R42, [R1+0x698] ;  /* 0x00069800012a7983 */ /* 0x000f220000300800 */
[----:B0-----:R-:W-:-:S02]  /*94950*/  F2FP.F16.E4M3.UNPACK_B R4, R28 ;  /* 0x0000001cff04723e */ /* 0x001fc400020006ff */
        /* <DEDUP_REMOVED lines=9> */
[----:B------:R-:W-:Y:S04]  /*949f0*/  STL [R1+0x3c0], R6 ;  /* 0x0003c00601007387 */ /* 0x000fe80000100800 */
[----:B------:R-:W4:Y:S04]  /*94a00*/  LDL.LU R57, [R1+0x6a4] ;  /* 0x0006a40001397983 */ /* 0x000f280000300800 */
[----:B------:R-:W-:Y:S04]  /*94a10*/  STL [R1+0x3d4], R5 ;  /* 0x0003d40501007387 */ /* 0x000fe80000100800 */
[----:B------:R-:W4:Y:S01]  /*94a20*/  LDL.LU R61, [R1+0x6ac] ;  /* 0x0006ac00013d7983 */ /* 0x000f220000300800 */
[----:B0-----:R-:W-:-:S05]  /*94a30*/  F2FP.F16.E4M3.UNPACK_B R4, R54 ;  /* 0x00000036ff04723e */ /* 0x001fca00020006ff */
[----:B------:R0:W-:Y:S04]  /*94a40*/  STL [R1+0x3c4], R4 ;  /* 0x0003c40401007387 */ /* 0x0001e80000100800 */
[----:B------:R-:W4:Y:S04]  /*94a50*/  LDL.LU R50, [R1+0x6b8] ;  /* 0x0006b80001327983 */ /* 0x000f280000300800 */
[----:B------:R-:W4:Y:S01]  /*94a60*/  LDL.LU R40, [R1+0x694] ;  /* 0x0006940001287983 */ /* 0x000f220000300800 */
[----:B0-----:R-:W-:-:S05]  /*94a70*/  F2FP.F16.E4M3.UNPACK_B R4, R47 ;  /* 0x0000002fff04723e */ /* 0x001fca00020006ff */
[----:B------:R0:W-:Y:S04]  /*94a80*/  STL [R1+0x3d8], R4 ;  /* 0x0003d80401007387 */ /* 0x0001e80000100800 */
[----:B------:R-:W4:Y:S04]  /*94a90*/  LDL.LU R55, [R1+0x6a0] ;  /* 0x0006a00001377983 */ /* 0x000f280000300800 */
[----:B------:R-:W4:Y:S04]  /*94aa0*/  LDL.LU R54, [R1+0x6a8] ;  /* 0x0006a80001367983 */ /* 0x000f280000300800 */
[----:B------:R-:W4:Y:S01]  /*94ab0*/  LDL.LU R47, [R1+0x6b4] ;  /* 0x0006b400012f7983 */ /* 0x000f220000300800 */
[----:B------:R-:W-:-:S05]  /*94ac0*/  F2FP.F16.E4M3.UNPACK_B R5, R25 ;  /* 0x00000019ff05723e */ /* 0x000fca00020006ff */
[----:B------:R1:W-:Y:S01]  /*94ad0*/  STL [R1+0x3c8], R5 ;  /* 0x0003c80501007387 */ /* 0x0003e20000100800 */
[----:B0-----:R-:W-:-:S05]  /*94ae0*/  F2FP.F16.E4M3.UNPACK_B R4, R21 ;  /* 0x00000015ff04723e */ /* 0x001fca00020006ff */
[----:B------:R0:W-:Y:S01]  /*94af0*/  STL [R1+0x3dc], R4 ;  /* 0x0003dc0401007387 */ /* 0x0001e20000100800 */
[----:B--2---:R-:W-:Y:S02]  /*94b00*/  F2FP.F16.E4M3.UNPACK_B R6, R18 ;  /* 0x00000012ff06723e */ /* 0x004fe400020006ff */
[----:B-1----:R-:W-:Y:S02]  /*94b10*/  F2FP.F16.E4M3.UNPACK_B R5, R46 ;  /* 0x0000002eff05723e */ /* 0x002fe400020006ff */
[----:B0-----:R-:W-:Y:S01]  /*94b20*/  F2FP.F16.E4M3.UNPACK_B R4, R43 ;  /* 0x0000002bff04723e */ /* 0x001fe200020006ff */
[----:B------:R0:W-:Y:S04]  /*94b30*/  STL [R1+0x3cc], R6 ;  /* 0x0003cc0601007387 */ /* 0x0001e80000100800 */
[----:B------:R-:W2:Y:S04]  /*94b40*/  LDL.LU R46, [R1+0x6c0] ;  /* 0x0006c000012e7983 */ /* 0x000ea80000300800 */
[----:B------:R3:W-:Y:S04]  /*94b50*/  STL [R1+0x2d0], R5 ;  /* 0x0002d00501007387 */ /* 0x0007e80000100800 */
[----:B------:R-:W2:Y:S04]  /*94b60*/  LDL.LU R43, [R1+0x6c8] ;  /* 0x0006c800012b7983 */ /* 0x000ea80000300800 */
[----:B------:R4:W-:Y:S01]  /*94b70*/  STL [R1+0x2d4], R4 ;  /* 0x0002d40401007387 */ /* 0x0009e20000100800 */
[----:B0-----:R-:W-:-:S05]  /*94b80*/  F2FP.F16.E4M3.UNPACK_B R6, R15 ;  /* 0x0000000fff06723e */ /* 0x001fca00020006ff */
[----:B------:R0:W-:Y:S01]  /*94b90*/  STL [R1+0x2d8], R6 ;  /* 0x0002d80601007387 */ /* 0x0001e20000100800 */
[----:B---3--:R-:W-:Y:S02]  /*94ba0*/  F2FP.F16.E4M3.UNPACK_B R5, R56 ;  /* 0x00000038ff05723e */ /* 0x008fe400020006ff */
[----:B----4-:R-:W-:Y:S02]  /*94bb0*/  F2FP.F16.E4M3.UNPACK_B R4, R49 ;  /* 0x00000031ff04723e */ /* 0x010fe400020006ff */
[----:B0-----:R-:W-:Y:S01]  /*94bc0*/  F2FP.F16.E4M3.UNPACK_B R6, R37 ;  /* 0x00000025ff06723e */ /* 0x001fe200020006ff */
        /* <DEDUP_REMOVED lines=8> */
[----:B------:R-:W-:Y:S04]  /*94c50*/  STL [R1+0x2c8], R6 ;  /* 0x0002c80601007387 */ /* 0x000fe80000100800 */
[----:B------:R-:W3:Y:S01]  /*94c60*/  LDL.LU R28, [R1+0x6d4] ;  /* 0x0006d400011c7983 */ /* 0x000ee20000300800 */
[----:B0-----:R-:W-:-:S02]  /*94c70*/  F2FP.F16.E4M3.UNPACK_B R5, R60 ;  /* 0x0000003cff05723e */ /* 0x001fc400020006ff */
[----:B-1----:R-:W-:-:S03]  /*94c80*/  F2FP.F16.E4M3.UNPACK_B R4, R42 ;  /* 0x0000002aff04723e */ /* 0x002fc600020006ff */
        /* <DEDUP_REMOVED lines=8> */
[----:B0-----:R-:W-:-:S02]  /*94d10*/  F2FP.F16.E4M3.UNPACK_B R5, R57 ;  /* 0x00000039ff05723e */ /* 0x001fc400020006ff */
[----:B-1----:R-:W-:Y:S02]  /*94d20*/  F2FP.F16.E4M3.UNPACK_B R4, R61 ;  /* 0x0000003dff04723e */ /* 0x002fe400020006ff */
[----:B------:R-:W4:Y:S04]  /*94d30*/  LDL.LU R61, [R1+0x6fc] ;  /* 0x0006fc00013d7983 */ /* 0x000f280000300800 */
[----:B------:R0:W-:Y:S04]  /*94d40*/  STL [R1+0x2bc], R5 ;  /* 0x0002bc0501007387 */ /* 0x0001e80000100800 */
[----:B------:R1:W-:Y:S01]  /*94d50*/  STL [R1+0x2a0], R4 ;  /* 0x0002a00401007387 */ /* 0x0003e20000100800 */
[----:B0-----:R-:W-:-:S02]  /*94d60*/  F2FP.F16.E4M3.UNPACK_B R5, R50 ;  /* 0x00000032ff05723e */ /* 0x001fc400020006ff */
[----:B-1----:R-:W-:-:S03]  /*94d70*/  F2FP.F16.E4M3.UNPACK_B R4, R40 ;  /* 0x00000028ff04723e */ /* 0x002fc600020006ff */
[----:B------:R0:W-:Y:S04]  /*94d80*/  STL [R1+0x2a4], R5 ;  /* 0x0002a40501007387 */ /* 0x0001e80000100800 */
[----:B------:R1:W-:Y:S01]  /*94d90*/  STL [R1+0x2a8], R4 ;  /* 0x0002a80401007387 */ /* 0x0003e20000100800 */
[----:B------:R-:W-:Y:S02]  /*94da0*/  F2FP.F16.E4M3.UNPACK_B R6, R55 ;  /* 0x00000037ff06723e */ /* 0x000fe400020006ff */
[----:B0-----:R-:W-:Y:S02]  /*94db0*/  F2FP.F16.E4M3.UNPACK_B R5, R54 ;  /* 0x00000036ff05723e */ /* 0x001fe400020006ff */
[----:B-1----:R-:W-:Y:S01]  /*94dc0*/  F2FP.F16.E4M3.UNPACK_B R4, R47 ;  /* 0x0000002fff04723e */ /* 0x002fe200020006ff */
        /* <DEDUP_REMOVED lines=8> */
[----:B------:R-:W4:Y:S01]  /*94e50*/  LDL.LU R15, [R1+0x71c] ;  /* 0x00071c00010f7983 */ /* 0x000f220000300800 */
[----:B--2---:R-:W-:-:S02]  /*94e60*/  F2FP.F16.E4M3.UNPACK_B R5, R46 ;  /* 0x0000002eff05723e */ /* 0x004fc400020006ff */
[----:B0-----:R-:W-:-:S03]  /*94e70*/  F2FP.F16.E4M3.UNPACK_B R4, R43 ;  /* 0x0000002bff04723e */ /* 0x001fc600020006ff */
[----:B------:R-:W-:Y:S04]  /*94e80*/  STL [R1+0x294], R5 ;  /* 0x0002940501007387 */ /* 0x000fe80000100800 */
[----:B------:R-:W2:Y:S04]  /*94e90*/  LDL.LU R56, [R1+0x734] ;  /* 0x0007340001387983 */ /* 0x000ea80000300800 */
[----:B------:R3:W-:Y:S04]  /*94ea0*/  STL [R1+0x284], R4 ;  /* 0x0002840401007387 */ /* 0x0007e80000100800 */
[----:B------:R-:W2:Y:S04]  /*94eb0*/  LDL.LU R49, [R1+0x6f4] ;  /* 0x0006f40001317983 */ /* 0x000ea80000300800 */
[----:B------:R-:W2:Y:S04]  /*94ec0*/  LDL.LU R57, [R1+0x708] ;  /* 0x0007080001397983 */ /* 0x000ea80000300800 */
[----:B------:R-:W2:Y:S04]  /*94ed0*/  LDL.LU R50, [R1+0x718] ;  /* 0x0007180001327983 */ /* 0x000ea80000300800 */
[----:B------:R-:W2:Y:S04]  /*94ee0*/  LDL.LU R40, [R1+0x730] ;  /* 0x0007300001287983 */ /* 0x000ea80000300800 */
[----:B------:R-:W2:Y:S04]  /*94ef0*/  LDL.LU R47, [R1+0x744] ;  /* 0x00074400012f7983 */ /* 0x000ea80000300800 */
[----:B------:R-:W2:Y:S04]  /*94f00*/  LDL.LU R46, [R1+0x754] ;  /* 0x00075400012e7983 */ /* 0x000ea80000300800 */
[----:B------:R-:W2:Y:S01]  /*94f10*/  LDL.LU R43, [R1+0x768] ;  /* 0x00076800012b7983 */ /* 0x000ea20000300800 */
[----:B---3--:R-:W-:-:S05]  /*94f20*/  F2FP.F16.E4M3.UNPACK_B R4, R28 ;  /* 0x0000001cff04723e */ /* 0x008fca00020006ff */
[----:B------:R0:W-:Y:S01]  /*94f30*/  STL [R1+0x298], R4 ;  /* 0x0002980401007387 */ /* 0x0001e20000100800 */
[----:B----4-:R-:W-:Y:S02]  /*94f40*/  F2FP.F16.E4M3.UNPACK_B R6, R37 ;  /* 0x00000025ff06723e */ /* 0x010fe400020006ff */
[----:B------:R-:W-:Y:S02]  /*94f50*/  F2FP.F16.E4M3.UNPACK_B R5, R34 ;  /* 0x00000022ff05723e */ /* 0x000fe400020006ff */
[----:B0-----:R-:W-:Y:S01]  /*94f60*/  F2FP.F16.E4M3.UNPACK_B R4, R51 ;  /* 0x00000033ff04723e */ /* 0x001fe200020006ff */
[----:B------:R0:W-:Y:S04]  /*94f70*/  STL [R1+0x288], R6 ;  /* 0x0002880601007387 */ /* 0x0001e80000100800 */
[----:B------:R1:W-:Y:S04]  /*94f80*/  STL [R1+0x29c], R5 ;  /* 0x00029c0501007387 */ /* 0x0003e80000100800 */
[----:B------:R3:W-:Y:S01]  /*94f90*/  STL [R1+0x28c], R4 ;  /* 0x00028c0401007387 */ /* 0x0007e20000100800 */
[----:B0-----:R-:W-:-:S02]  /*94fa0*/  F2FP.F16.E4M3.UNPACK_B R6, R41 ;  /* 0x00000029ff06723e */ /* 0x001fc400020006ff */
[----:B-1----:R-:W-:Y:S02]  /*94fb0*/  F2FP.F16.E4M3.UNPACK_B R5, R60 ;  /* 0x0000003cff05723e */ /* 0x002fe400020006ff */
[----:B---3--:R-:W-:Y:S01]  /*94fc0*/  F2FP.F16.E4M3.UNPACK_B R4, R42 ;  /* 0x0000002aff04723e */ /* 0x008fe200020006ff */
[----:B------:R-:W-:Y:S04]  /*94fd0*/  STL [R1+0x150], R6 ;  /* 0x0001500601007387 */ /* 0x000fe80000100800 */
[----:B------:R-:W3:Y:S04]  /*94fe0*/  LDL.LU R37, [R1+0x72c] ;  /* 0x00072c0001257983 */ /* 0x000ee80000300800 */
[----:B------:R-:W-:Y:S04]  /*94ff0*/  STL [R1+0x154], R5 ;  /* 0x0001540501007387 */ /* 0x000fe80000100800 */
[----:B------:R-:W4:Y:S04]  /*95000*/  LDL.LU R42, [R1+0x740] ;  /* 0x00074000012a7983 */ /* 0x000f280000300800 */
[----:B------:R0:W-:Y:S04]  /*95010*/  STL [R1+0x158], R4 ;  /* 0x0001580401007387 */ /* 0x0001e80000100800 */
[----:B------:R-:W3:Y:S04]  /*95020*/  LDL.LU R34, [R1+0x750] ;  /* 0x0007500001227983 */ /* 0x000ee80000300800 */
[----:B------:R-:W3:Y:S01]  /*95030*/  LDL.LU R51, [R1+0x764] ;  /* 0x0007640001337983 */ /* 0x000ee20000300800 */
[----:B0-----:R-:W-:-:S05]  /*95040*/  F2FP.F16.E4M3.UNPACK_B R4, R61 ;  /* 0x0000003dff04723e */ /* 0x001fca00020006ff */
[----:B------:R0:W-:Y:S04]  /*95050*/  STL [R1+0x15c], R4 ;  /* 0x00015c0401007387 */ /* 0x0001e80000100800 */
[----:B------:R-:W3:Y:S04]  /*95060*/  LDL.LU R41, [R1+0x774] ;  /* 0x0007740001297983 */ /* 0x000ee80000300800 */
[----:B------:R-:W3:Y:S04]  /*95070*/  LDL.LU R60, [R1+0x780] ;  /* 0x00078000013c7983 */ /* 0x000ee80000300800 */
[----:B------:R-:W3:Y:S01]  /*95080*/  LDL.LU R61, [R1+0x788] ;  /* 0x00078800013d7983 */ /* 0x000ee20000300800 */
[----:B------:R-:W-:-:S02]  /*95090*/  F2FP.F16.E4M3.UNPACK_B R5, R25 ;  /* 0x00000019ff05723e */ /* 0x000fc400020006ff */
[----:B0-----:R-:W-:Y:S02]  /*950a0*/  F2FP.F16.E4M3.UNPACK_B R4, R21 ;  /* 0x00000015ff04723e */ /* 0x001fe400020006ff */
[----:B------:R-:W-:Y:S01]  /*950b0*/  F2FP.F16.E4M3.UNPACK_B R6, R18 ;  /* 0x00000012ff06723e */ /* 0x000fe200020006ff */
[----:B------:R0:W-:Y:S04]  /*950c0*/  STL [R1+0x140], R5 ;  /* 0x0001400501007387 */ /* 0x0001e80000100800 */
[----:B------:R1:W-:Y:S04]  /*950d0*/  STL [R1+0x130], R4 ;  /* 0x0001300401007387 */ /* 0x0003e80000100800 */
[----:B------:R1:W-:Y:S01]  /*950e0*/  STL [R1+0x144], R6 ;  /* 0x0001440601007387 */ /* 0x0003e20000100800 */
[----:B0-----:R-:W-:-:S02]  /*950f0*/  F2FP.F16.E4M3.UNPACK_B R5, R55 ;  /* 0x00000037ff05723e */ /* 0x001fc400020006ff */
[----:B-1----:R-:W-:Y:S01]  /*95100*/  F2FP.F16.E4M3.UNPACK_B R4, R54 ;  /* 0x00000036ff04723e */ /* 0x002fe200020006ff */
[----:B------:R-:W3:Y:S04]  /*95110*/  LDL.LU R55, [R1+0x6e0] ;  /* 0x0006e00001377983 */ /* 0x000ee80000300800 */
[----:B------:R2:W-:Y:S01]  /*95120*/  STL [R1+0x134], R5 ;  /* 0x0001340501007387 */ /* 0x0005e20000100800 */
[----:B------:R-:W-:-:S03]  /*95130*/  F2FP.F16.E4M3.UNPACK_B R6, R15 ;  /* 0x0000000fff06723e */ /* 0x000fc600020006ff */
[----:B------:R-:W3:Y:S04]  /*95140*/  LDL.LU R54, [R1+0x6f0] ;  /* 0x0006f00001367983 */ /* 0x000ee80000300800 */
[----:B------:R0:W-:Y:S04]  /*95150*/  STL [R1+0x148], R4 ;  /* 0x0001480401007387 */ /* 0x0001e80000100800 */
[----:B------:R1:W-:Y:S01]  /*95160*/  STL [R1+0x138], R6 ;  /* 0x0001380601007387 */ /* 0x0003e20000100800 */
[----:B--2---:R-:W-:Y:S02]  /*95170*/  F2FP.F16.E4M3.UNPACK_B R5, R56 ;  /* 0x00000038ff05723e */ /* 0x004fe400020006ff */
[----:B0-----:R-:W-:-:S02]  /*95180*/  F2FP.F16.E4M3.UNPACK_B R4, R49 ;  /* 0x00000031ff04723e */ /* 0x001fc400020006ff */
[----:B-1----:R-:W-:Y:S01]  /*95190*/  F2FP.F16.E4M3.UNPACK_B R6, R57 ;  /* 0x00000039ff06723e */ /* 0x002fe200020006ff */
        /* <DEDUP_REMOVED lines=8> */
[----:B------:R-:W-:Y:S04]  /*95220*/  STL [R1+0x12c], R6 ;  /* 0x00012c0601007387 */ /* 0x000fe80000100800 */
[----:B------:R-:W2:Y:S01]  /*95230*/  LDL.LU R21, [R1+0x704] ;  /* 0x0007040001157983 */ /* 0x000ea20000300800 */
[----:B0-----:R-:W-:-:S02]  /*95240*/  F2FP.F16.E4M3.UNPACK_B R5, R46 ;  /* 0x0000002eff05723e */ /* 0x001fc400020006ff */
[----:B-1----:R-:W-:-:S03]  /*95250*/  F2FP.F16.E4M3.UNPACK_B R4, R43 ;  /* 0x0000002bff04723e */ /* 0x002fc600020006ff */
[----:B------:R4:W-:Y:S04]  /*95260*/  STL [R1+0x110], R5 ;  /* 0x0001100501007387 */ /* 0x0009e80000100800 */
[----:B------:R-:W2:Y:S04]  /*95270*/  LDL.LU R18, [R1+0x714] ;  /* 0x0007140001127983 */ /* 0x000ea80000300800 */
[----:B------:R3:W-:Y:S04]  /*95280*/  STL [R1+0x100], R4 ;  /* 0x0001000401007387 */ /* 0x0007e80000100800 */
[----:B------:R-:W2:Y:S04]  /*95290*/  LDL.LU R56, [R1+0x728] ;  /* 0x0007280001387983 */ /* 0x000ea80000300800 */
[----:B------:R-:W2:Y:S04]  /*952a0*/  LDL.LU R49, [R1+0x6ec] ;  /* 0x0006ec0001317983 */ /* 0x000ea80000300800 */
[----:B------:R-:W2:Y:S04]  /*952b0*/  LDL.LU R47, [R1+0x700] ;  /* 0x00070000012f7983 */ /* 0x000ea80000300800 */
[----:B------:R-:W2:Y:S04]  /*952c0*/  LDL.LU R46, [R1+0x710] ;  /* 0x00071000012e7983 */ /* 0x000ea80000300800 */
[----:B------:R-:W2:Y:S01]  /*952d0*/  LDL.LU R43, [R1+0x724] ;  /* 0x00072400012b7983 */ /* 0x000ea20000300800 */
[----:B----4-:R-:W-:-:S03]  /*952e0*/  F2FP.F16.E4M3.UNPACK_B R5, R42 ;  /* 0x0000002aff05723e */ /* 0x010fc600020006ff */
[----:B------:R-:W4:Y:S01]  /*952f0*/  LDL.LU R42, [R1+0x73c] ;  /* 0x00073c00012a7983 */ /* 0x000f220000300800 */
[----:B---3--:R-:W-:Y:S02]  /*95300*/  F2FP.F16.E4M3.UNPACK_B R4, R37 ;  /* 0x00000025ff04723e */ /* 0x008fe400020006ff */
[----:B------:R-:W-:-:S03]  /*95310*/  F2FP.F16.E4M3.UNPACK_B R6, R51 ;  /* 0x00000033ff06723e */ /* 0x000fc600020006ff */
[----:B------:R0:W-:Y:S04]  /*95320*/  STL [R1+0x114], R4 ;  /* 0x0001140401007387 */ /* 0x0001e80000100800 */
[----:B------:R1:W-:Y:S01]  /*95330*/  STL [R1+0x104], R5 ;  /* 0x0001040501007387 */ /* 0x0003e20000100800 */
[----:B0-----:R-:W-:Y:S02]  /*95340*/  F2FP.F16.E4M3.UNPACK_B R4, R34 ;  /* 0x00000022ff04723e */ /* 0x001fe400020006ff */
[----:B-1----:R-:W-:-:S03]  /*95350*/  F2FP.F16.E4M3.UNPACK_B R5, R41 ;  /* 0x00000029ff05723e */ /* 0x002fc600020006ff */
[----:B------:R0:W-:Y:S04]  /*95360*/  STL [R1+0x118], R4 ;  /* 0x0001180401007387 */ /* 0x0001e80000100800 */
[----:B------:R-:W-:Y:S04]  /*95370*/  STL [R1+0x108], R6 ;  /* 0x0001080601007387 */ /* 0x000fe80000100800 */
[----:B------:R-:W-:Y:S04]  /*95380*/  STL [R1+0x11c], R5 ;  /* 0x00011c0501007387 */ /* 0x000fe80000100800 */
[----:B------:R-:W3:Y:S01]  /*95390*/  LDL.LU R57, [R1+0x74c] ;  /* 0x00074c0001397983 */ /* 0x000ee20000300800 */
[----:B0-----:R-:W-:-:S05]  /*953a0*/  F2FP.F16.E4M3.UNPACK_B R4, R60 ;  /* 0x0000003cff04723e */ /* 0x001fca00020006ff */
[----:B------:R0:W-:Y:S04]  /*953b0*/  STL [R1+0x10c], R4 ;  /* 0x00010c0401007387 */ /* 0x0001e80000100800 */
[----:B------:R-:W3:Y:S04]  /*953c0*/  LDL.LU R50, [R1+0x760] ;  /* 0x0007600001327983 */ /* 0x000ee80000300800 */
[----:B------:R-:W3:Y:S04]  /*953d0*/  LDL.LU R40, [R1+0x720] ;  /* 0x0007200001287983 */ /* 0x000ee80000300800 */
[----:B------:R-:W3:Y:S04]  /*953e0*/  LDL.LU R37, [R1+0x738] ;  /* 0x0007380001257983 */ /* 0x000ee80000300800 */
[----:B------:R-:W3:Y:S04]  /*953f0*/  LDL.LU R34, [R1+0x748] ;  /* 0x0007480001227983 */ /* 0x000ee80000300800 */
[----:B------:R-:W3:Y:S04]  /*95400*/  LDL.LU R51, [R1+0x75c] ;  /* 0x00075c0001337983 */ /* 0x000ee80000300800 */
[----:B------:R-:W3:Y:S01]  /*95410*/  LDL.LU R41, [R1+0x770] ;  /* 0x0007700001297983 */ /* 0x000ee20000300800 */
[----:B------:R-:W-:-:S02]  /*95420*/  F2FP.F16.E4M3.UNPACK_B R12, R61 ;  /* 0x0000003dff0c723e */ /* 0x000fc400020006ff */
[----:B------:R-:W-:Y:S01]  /*95430*/  F2FP.F16.E4M3.UNPACK_B R13, R13 ;  /* 0x0000000dff0d723e */ /* 0x000fe200020006ff */
[----:B------:R-:W3:Y:S04]  /*95440*/  LDL.LU R60, [R1+0x77c] ;  /* 0x00077c00013c7983 */ /* 0x000ee80000300800 */
[----:B------:R-:W3:Y:S01]  /*95450*/  LDL.LU R61, [R1+0x784] ;  /* 0x00078400013d7983 */ /* 0x000ee20000300800 */
[----:B------:R-:W-:-:S03]  /*95460*/  F2FP.F16.E4M3.UNPACK_B R14, R55 ;  /* 0x00000037ff0e723e */ /* 0x000fc600020006ff */
[----:B------:R-:W3:Y:S01]  /*95470*/  LDL.LU R55, [R1+0x758] ;  /* 0x0007580001377983 */ /* 0x000ee20000300800 */
[----:B------:R-:W-:-:S03]  /*95480*/  F2FP.F16.E4M3.UNPACK_B R15, R54 ;  /* 0x00000036ff0f723e */ /* 0x000fc600020006ff */
[----:B------:R-:W3:Y:S04]  /*95490*/  LDL.LU R54, [R1+0x76c] ;  /* 0x00076c0001367983 */ /* 0x000ee80000300800 */
[----:B------:R-:W-:Y:S04]  /*954a0*/  STL.64 [R1+0x65a0], R14 ;  /* 0x0065a00e01007387 */ /* 0x000fe80000100a00 */
[----:B------:R-:W-:Y:S01]  /*954b0*/  STL.64 [R1+0x6598], R12 ;  /* 0x0065980c01007387 */ /* 0x000fe20000100a00 */
[----:B--2---:R-:W-:Y:S02]  /*954c0*/  F2FP.F16.E4M3.UNPACK_B R16, R21 ;  /* 0x00000015ff10723e */ /* 0x004fe400020006ff */
[----:B------:R-:W-:-:S02]  /*954d0*/  F2FP.F16.E4M3.UNPACK_B R20, R18 ;  /* 0x00000012ff14723e */ /* 0x000fc400020006ff */
[----:B------:R-:W-:Y:S02]  /*954e0*/  F2FP.F16.E4M3.UNPACK_B R17, R56 ;  /* 0x00000038ff11723e */ /* 0x000fe400020006ff */
[----:B------:R-:W-:Y:S02]  /*954f0*/  F2FP.F16.E4M3.UNPACK_B R18, R47 ;  /* 0x0000002fff12723e */ /* 0x000fe400020006ff */
[----:B------:R-:W-:Y:S02]  /*95500*/  F2FP.F16.E4M3.UNPACK_B R19, R43 ;  /* 0x0000002bff13723e */ /* 0x000fe400020006ff */
[----:B------:R-:W-:-:S03]  /*95510*/  F2FP.F16.E4M3.UNPACK_B R22, R46 ;  /* 0x0000002eff16723e */ /* 0x000fc600020006ff */
[----:B------:R-:W-:Y:S04]  /*95520*/  STL.64 [R1+0x65b0], R18 ;  /* 0x0065b01201007387 */ /* 0x000fe80000100a00 */
[----:B------:R-:W-:Y:S04]  /*95530*/  STL.64 [R1+0x65a8], R16 ;  /* 0x0065a81001007387 */ /* 0x000fe80000100a00 */
[----:B------:R-:W2:Y:S04]  /*95540*/  LDL.LU R47, [R1+0x778] ;  /* 0x00077800012f7983 */ /* 0x000ea80000300800 */
[----:B------:R-:W2:Y:S04]  /*95550*/  LDL.LU R46, [R1+0x790] ;  /* 0x00079000012e7983 */ /* 0x000ea80000300800 */
[----:B------:R-:W2:Y:S01]  /*95560*/  LDL.LU R43, [R1+0x798] ;  /* 0x00079800012b7983 */ /* 0x000ea20000300800 */
[----:B----4-:R-:W-:-:S03]  /*95570*/  F2FP.F16.E4M3.UNPACK_B R23, R42 ;  /* 0x0000002aff17723e */ /* 0x010fc600020006ff */
[----:B------:R-:W4:Y:S01]  /*95580*/  LDL.LU R42, [R1+0x7a0] ;  /* 0x0007a000012a7983 */ /* 0x000f220000300800 */
[----:B------:R-:W-:-:S03]  /*95590*/  F2FP.F16.E4M3.UNPACK_B R21, R49 ;  /* 0x00000031ff15723e */ /* 0x000fc600020006ff */
[----:B------:R-:W-:Y:S04]  /*955a0*/  STL.64 [R1+0x65c0], R22 ;  /* 0x0065c01601007387 */ /* 0x000fe80000100a00 */
[----:B------:R-:W-:Y:S01]  /*955b0*/  STL.64 [R1+0x65b8], R20 ;  /* 0x0065b81401007387 */ /* 0x000fe20000100a00 */
[----:B---3--:R-:W-:Y:S02]  /*955c0*/  F2FP.F16.E4M3.UNPACK_B R24, R57 ;  /* 0x00000039ff18723e */ /* 0x008fe400020006ff */
[----:B------:R-:W-:Y:S02]  /*955d0*/  F2FP.F16.E4M3.UNPACK_B R25, R50 ;  /* 0x00000032ff19723e */ /* 0x000fe400020006ff */
[----:B------:R-:W-:Y:S02]  /*955e0*/  F2FP.F16.E4M3.UNPACK_B R26, R40 ;  /* 0x00000028ff1a723e */ /* 0x000fe400020006ff */
[----:B------:R-:W-:-:S05]  /*955f0*/  F2FP.F16.E4M3.UNPACK_B R27, R37 ;  /* 0x00000025ff1b723e */ /* 0x000fca00020006ff */
[----:B------:R-:W-:Y:S04]  /*95600*/  STL.64 [R1+0x65d0], R26 ;  /* 0x0065d01a01007387 */ /* 0x000fe80000100a00 */
[----:B------:R-:W-:Y:S04]  /*95610*/  STL.64 [R1+0x65c8], R24 ;  /* 0x0065c81801007387 */ /* 0x000fe80000100a00 */
        /* <DEDUP_REMOVED lines=14> */
[----:B------:R-:W-:-:S02]  /*95700*/  F2FP.F16.E4M3.UNPACK_B R32, R51 ;  /* 0x00000033ff20723e */ /* 0x000fc400020006ff */
[----:B------:R-:W-:Y:S02]  /*95710*/  F2FP.F16.E4M3.UNPACK_B R29, R41 ;  /* 0x00000029ff1d723e */ /* 0x000fe400020006ff */
[----:B------:R-:W-:Y:S02]  /*95720*/  F2FP.F16.E4M3.UNPACK_B R33, R60 ;  /* 0x0000003cff21723e */ /* 0x000fe400020006ff */
[----:B------:R-:W-:Y:S02]  /*95730*/  F2FP.F16.E4M3.UNPACK_B R30, R61 ;  /* 0x0000003dff1e723e */ /* 0x000fe400020006ff */
[----:B------:R-:W-:Y:S02]  /*95740*/  F2FP.F16.E4M3.UNPACK_B R28, R34 ;  /* 0x00000022ff1c723e */ /* 0x000fe400020006ff */
[----:B------:R-:W-:Y:S02]  /*95750*/  F2FP.F16.E4M3.UNPACK_B R34, R55 ;  /* 0x00000037ff22723e */ /* 0x000fe400020006ff */
[----:B------:R-:W-:-:S02]  /*95760*/  F2FP.F16.E4M3.UNPACK_B R31, R54 ;  /* 0x00000036ff1f723e */ /* 0x000fc400020006ff */
[----:B--2---:R-:W-:Y:S02]  /*95770*/  F2FP.F16.E4M3.UNPACK_B R10, R46 ;  /* 0x0000002eff0a723e */ /* 0x004fe400020006ff */
[----:B------:R-:W-:-:S03]  /*95780*/  F2FP.F16.E4M3.UNPACK_B R9, R43 ;  /* 0x0000002bff09723e */ /* 0x000fc600020006ff */
[----:B------:R-:W-:Y:S04]  /*95790*/  STL [R1+0x3b0], R10 ;  /* 0x0003b00a01007387 */ /* 0x000fe80000100800 */
[----:B------:R-:W2:Y:S04]  /*957a0*/  LDL.LU R50, [R1+0x7e4] ;  /* 0x0007e40001327983 */ /* 0x000ea80000300800 */
[----:B------:R3:W-:Y:S04]  /*957b0*/  STL [R1+0x3a0], R9 ;  /* 0x0003a00901007387 */ /* 0x0007e80000100800 */
[----:B------:R-:W2:Y:S01]  /*957c0*/  LDL.LU R40, [R1+0x7c0] ;  /* 0x0007c00001287983 */ /* 0x000ea20000300800 */
[----:B------:R-:W-:-:S02]  /*957d0*/  F2FP.F16.E4M3.UNPACK_B R35, R47 ;  /* 0x0000002fff23723e */ /* 0x000fc400020006ff */
[----:B----4-:R-:W-:-:S05]  /*957e0*/  F2FP.F16.E4M3.UNPACK_B R8, R42 ;  /* 0x0000002aff08723e */ /* 0x010fca00020006ff */
        /* <DEDUP_REMOVED lines=12> */
[----:B---3--:R-:W-:-:S02]  /*958b0*/  F2FP.F16.E4M3.UNPACK_B R9, R11 ;  /* 0x0000000bff09723e */ /* 0x008fc400020006ff */
[----:B0-----:R-:W-:Y:S02]  /*958c0*/  F2FP.F16.E4M3.UNPACK_B R8, R4 ;  /* 0x00000004ff08723e */ /* 0x001fe400020006ff */
[----:B------:R-:W-:Y:S02]  /*958d0*/  F2FP.F16.E4M3.UNPACK_B R4, R5 ;  /* 0x00000005ff04723e */ /* 0x000fe400020006ff */
[----:B------:R-:W-:Y:S02]  /*958e0*/  F2FP.F16.E4M3.UNPACK_B R5, R6 ;  /* 0x00000006ff05723e */ /* 0x000fe400020006ff */
[----:B------:R-:W-:Y:S01]  /*958f0*/  F2FP.F16.E4M3.UNPACK_B R6, R7 ;  /* 0x00000007ff06723e */ /* 0x000fe200020006ff */
[----:B------:R-:W-:Y:S04]  /*95900*/  STL [R1+0x3a4], R9 ;  /* 0x0003a40901007387 */ /* 0x000fe80000100800 */
[----:B------:R-:W-:Y:S04]  /*95910*/  STL [R1+0x3b8], R8 ;  /* 0x0003b80801007387 */ /* 0x000fe80000100800 */
        /* <DEDUP_REMOVED lines=18> */
[----:B------:R-:W-:Y:S04]  /*95a40*/  STL [R1+0x39c], R4 ;  /* 0x00039c0401007387 */ /* 0x000fe80000100800 */
[----:B------:R0:W-:Y:S04]  /*95a50*/  STL [R1+0x38c], R5 ;  /* 0x00038c0501007387 */ /* 0x0001e80000100800 */
[----:B------:R1:W-:Y:S01]  /*95a60*/  STL [R1+0x270], R6 ;  /* 0x0002700601007387 */ /* 0x0003e20000100800 */
[----:B0-----:R-:W-:-:S02]  /*95a70*/  IMAD.MOV.U32 R5, RZ, RZ, R39 ;  /* 0x000000ffff057224 */ /* 0x001fc400078e0027 */
[----:B-1----:R-:W-:Y:S02]  /*95a80*/  IMAD.MOV.U32 R6, RZ, RZ, R38 ;  /* 0x000000ffff067224 */ /* 0x002fe400078e0026 */
[----:B------:R-:W-:Y:S02]  /*95a90*/  IMAD.MOV.U32 R4, RZ, RZ, R44 ;  /* 0x000000ffff047224 */ /* 0x000fe400078e002c */
[----:B------:R-:W-:Y:S01]  /*95aa0*/  IMAD.MOV.U32 R7, RZ, RZ, R36 ;  /* 0x000000ffff077224 */ /* 0x000fe200078e0024 */
[----:B--2---:R-:W-:Y:S02]  /*95ab0*/  F2FP.F16.E4M3.UNPACK_B R8, R50 ;  /* 0x00000032ff08723e */ /* 0x004fe400020006ff */
[----:B------:R-:W-:-:S03]  /*95ac0*/  F2FP.F16.E4M3.UNPACK_B R10, R40 ;  /* 0x00000028ff0a723e */ /* 0x000fc600020006ff */
        /* <DEDUP_REMOVED lines=20> */
[----:B------:R-:W2:Y:S01]  /*95c10*/  LDL R60, [R1+0x5e0] ;  /* 0x0005e000013c7983 */ /* 0x000ea20000100800 */
[----:B0-----:R-:W-:-:S02]  /*95c20*/  F2FP.F16.E4M3.UNPACK_B R9, R43 ;  /* 0x0000002bff09723e */ /* 0x001fc400020006ff */
[----:B-1----:R-:W-:-:S03]  /*95c30*/  F2FP.F16.E4M3.UNPACK_B R8, R42 ;  /* 0x0000002aff08723e */ /* 0x002fc600020006ff */
[----:B------:R-:W-:Y:S04]  /*95c40*/  STL [R1+0x240], R9 ;  /* 0x0002400901007387 */ /* 0x000fe80000100800 */
[----:B------:R0:W-:Y:S04]  /*95c50*/  STL [R1+0x244], R8 ;  /* 0x0002440801007387 */ /* 0x0001e80000100800 */
[----:B------:R-:W2:Y:S04]  /*95c60*/  LDL R61, [R1+0x5e4] ;  /* 0x0005e400013d7983 */ /* 0x000ea80000100800 */
[----:B------:R-:W3:Y:S04]  /*95c70*/  LDL R38, [R1+0x5e8] ;  /* 0x0005e80001267983 */ /* 0x000ee80000100800 */
[----:B------:R-:W3:Y:S04]  /*95c80*/  LDL R39, [R1+0x5ec] ;  /* 0x0005ec0001277983 */ /* 0x000ee80000100800 */
[----:B0-----:R-:W3:Y:S04]  /*95c90*/  LDL.LU R8, [R1+0xb90] ;  /* 0x000b900001087983 */ /* 0x001ee80000300800 */
[----:B------:R-:W3:Y:S04]  /*95ca0*/  LDL.LU R9, [R1+0xb94] ;  /* 0x000b940001097983 */ /* 0x000ee80000300800 */
[----:B------:R-:W3:Y:S04]  /*95cb0*/  LDL.LU R10, [R1+0xb98] ;  /* 0x000b9800010a7983 */ /* 0x000ee80000300800 */
[----:B------:R-:W3:Y:S04]  /*95cc0*/  LDL.LU R11, [R1+0xb9c] ;  /* 0x000b9c00010b7983 */ /* 0x000ee80000300800 */
[----:B------:R-:W4:Y:S04]  /*95cd0*/  LDL.LU R21, [R1+0x810] ;  /* 0x0008100001157983 */ /* 0x000f280000300800 */
        /* <DEDUP_REMOVED lines=32> */
[----:B----4-:R-:W-:-:S02]  /*95ee0*/  F2FP.F16.E4M3.UNPACK_B R20, R21 ;  /* 0x00000015ff14723e */ /* 0x010fc400020006ff */
[----:B--2---:R-:W-:Y:S02]  /*95ef0*/  F2FP.F16.E4M3.UNPACK_B R22, R22 ;  /* 0x00000016ff16723e */ /* 0x004fe400020006ff */
[----:B---3--:R-:W-:Y:S01]  /*95f00*/  F2FP.F16.E4M3.UNPACK_B R21, R23 ;  /* 0x00000017ff15723e */ /* 0x008fe200020006ff */
[----:B------:R0:W-:Y:S04]  /*95f10*/  STL [R1+0x248], R20 ;  /* 0x0002481401007387 */ /* 0x0001e80000100800 */
[----:B------:R-:W-:Y:S04]  /*95f20*/  STL [R1+0x24c], R22 ;  /* 0x00024c1601007387 */ /* 0x000fe80000100800 */
[----:B------:R-:W-:Y:S01]  /*95f30*/  STL [R1+0x230], R21 ;  /* 0x0002301501007387 */ /* 0x000fe20000100800 */
[----:B------:R-:W-:-:S02]  /*95f40*/  F2FP.F16.E4M3.UNPACK_B R18, R18 ;  /* 0x00000012ff12723e */ /* 0x000fc400020006ff */
[----:B0-----:R-:W-:Y:S02]  /*95f50*/  F2FP.F16.E4M3.UNPACK_B R20, R16 ;  /* 0x00000010ff14723e */ /* 0x001fe400020006ff */
[----:B------:R-:W-:Y:S02]  /*95f60*/  F2FP.F16.E4M3.UNPACK_B R16, R17 ;  /* 0x00000011ff10723e */ /* 0x000fe400020006ff */
[----:B------:R-:W-:Y:S01]  /*95f70*/  F2FP.F16.E4M3.UNPACK_B R17, R19 ;  /* 0x00000013ff11723e */ /* 0x000fe200020006ff */
[----:B------:R-:W-:Y:S04]  /*95f80*/  STL [R1+0x220], R20 ;  /* 0x0002201401007387 */ /* 0x000fe80000100800 */
        /* <DEDUP_REMOVED lines=9> */
[----:B------:R1:W-:Y:S04]  /*96020*/  STL [R1+0x22c], R14 ;  /* 0x00022c0e01007387 */ /* 0x0003e80000100800 */
[----:B------:R2:W-:Y:S01]  /*96030*/  STL [R1+0xf0], R13 ;  /* 0x0000f00d01007387 */ /* 0x0005e20000100800 */
[----:B0-----:R-:W-:-:S02]  /*96040*/  F2FP.F16.E4M3.UNPACK_B R12, R58 ;  /* 0x0000003aff0c723e */ /* 0x001fc400020006ff */
[----:B-1----:R-:W-:Y:S02]  /*96050*/  F2FP.F16.E4M3.UNPACK_B R14, R52 ;  /* 0x00000034ff0e723e */ /* 0x002fe400020006ff */
[----:B--2---:R-:W-:Y:S01]  /*96060*/  F2FP.F16.E4M3.UNPACK_B R13, R44 ;  /* 0x0000002cff0d723e */ /* 0x004fe200020006ff */
[----:B------:R0:W-:Y:S04]  /*96070*/  STL [R1+0xf4], R12 ;  /* 0x0000f40c01007387 */ /* 0x0001e80000100800 */
[----:B------:R-:W-:Y:S04]  /*96080*/  STL [R1+0xf8], R14 ;  /* 0x0000f80e01007387 */ /* 0x000fe80000100800 */
[----:B------:R-:W-:Y:S01]  /*96090*/  STL [R1+0xfc], R13 ;  /* 0x0000fc0d01007387 */ /* 0x000fe20000100800 */
[----:B0-----:R-:W-:-:S05]  /*960a0*/  F2FP.F16.E4M3.UNPACK_B R12, R59 ;  /* 0x0000003bff0c723e */ /* 0x001fca00020006ff */
[----:B------:R0:W-:Y:S02]  /*960b0*/  STL [R1+0xe0], R12 ;  /* 0x0000e00c01007387 */ /* 0x0001e40000100800 */
[----:B0-----:R-:W-:Y:S01]  /*960c0*/  HMMA.16816.F32 R12, R4, R38, R8 ;  /* 0x00000026040c723c */ /* 0x001fe20000001808 */
[----:B------:R-:W-:Y:S02]  /*960d0*/  F2FP.F16.E4M3.UNPACK_B R17, R53 ;  /* 0x00000035ff11723e */ /* 0x000fe400020006ff */
[----:B------:R-:W-:Y:S02]  /*960e0*/  F2FP.F16.E4M3.UNPACK_B R16, R45 ;  /* 0x0000002dff10723e */ /* 0x000fe400020006ff */
[----:B------:R-:W-:Y:S01]  /*960f0*/  F2FP.F16.E4M3.UNPACK_B R8, R36 ;  /* 0x00000024ff08723e */ /* 0x000fe200020006ff */
[----:B------:R-:W-:Y:S04]  /*96100*/  STL [R1+0xd0], R17 ;  /* 0x0000d01101007387 */ /* 0x000fe80000100800 */
[----:B------:R-:W-:Y:S01]  /*96110*/  STL [R1+0xe4], R16 ;  /* 0x0000e41001007387 */ /* 0x000fe20000100800 */
[----:B------:R-:W-:-:S02]  /*96120*/  F2FP.F16.E4M3.UNPACK_B R10, R56 ;  /* 0x00000038ff0a723e */ /* 0x000fc400020006ff */
[----:B------:R-:W-:-:S06]  /*96130*/  F2FP.F16.E4M3.UNPACK_B R9, R57 ;  /* 0x00000039ff09723e */ /* 0x000fcc00020006ff */
[----:B------:R-:W-:Y:S04]  /*96140*/  STL.64 [R1+0xf80], R12 ;  /* 0x000f800c01007387 */ /* 0x000fe80000100a00 */
[----:B------:R0:W-:Y:S04]  /*96150*/  STL.64 [R1+0xf88], R14 ;  /* 0x000f880e01007387 */ /* 0x0001e80000100a00 */
[----:B------:R1:W-:Y:S04]  /*96160*/  STL [R1+0xd4], R8 ;  /* 0x0000d40801007387 */ /* 0x0003e80000100800 */
[----:B------:R2:W-:Y:S04]  /*96170*/  STL [R1+0xe8], R10 ;  /* 0x0000e80a01007387 */ /* 0x0005e80000100800 */
[----:B------:R3:W-:Y:S01]  /*96180*/  STL [R1+0xd8], R9 ;  /* 0x0000d80901007387 */ /* 0x0007e20000100800 */
[----:B0-----:R-:W-:Y:S01]  /*96190*/  HMMA.16816.F32 R12, R4, R60, R48 ;  /* 0x0000003c040c723c */ /* 0x001fe20000001830 */
[----:B-1----:R-:W-:-:S02]  /*961a0*/  F2FP.F16.E4M3.UNPACK_B R8, R40 ;  /* 0x00000028ff08723e */ /* 0x002fc400020006ff */
[----:B--2---:R-:W-:Y:S02]  /*961b0*/  F2FP.F16.E4M3.UNPACK_B R10, R37 ;  /* 0x00000025ff0a723e */ /* 0x004fe400020006ff */
[----:B---3--:R-:W-:Y:S01]  /*961c0*/  F2FP.F16.E4M3.UNPACK_B R9, R41 ;  /* 0x00000029ff09723e */ /* 0x008fe200020006ff */
[----:B------:R0:W-:Y:S04]  /*961d0*/  STL [R1+0xec], R8 ;  /* 0x0000ec0801007387 */ /* 0x0001e80000100800 */
[----:B------:R-:W-:Y:S04]  /*961e0*/  STL [R1+0xdc], R10 ;  /* 0x0000dc0a01007387 */ /* 0x000fe80000100800 */
[----:B------:R1:W-:Y:S01]  /*961f0*/  STL [R1+0xc0], R9 ;  /* 0x0000c00901007387 */ /* 0x0003e20000100800 */
[----:B0-----:R-:W-:-:S02]  /*96200*/  F2FP.F16.E4M3.UNPACK_B R8, R55 ;  /* 0x00000037ff08723e */ /* 0x001fc400020006ff */
[----:B-1----:R-:W-:-:S03]  /*96210*/  F2FP.F16.E4M3.UNPACK_B R9, R54 ;  /* 0x00000036ff09723e */ /* 0x002fc600020006ff */
[----:B------:R0:W-:Y:S04]  /*96220*/  STL [R1+0xc4], R8 ;  /* 0x0000c40801007387 */ /* 0x0001e80000100800 */
[----:B------:R-:W-:Y:S04]  /*96230*/  STL.64 [R1+0xf70], R12 ;  /* 0x000f700c01007387 */ /* 0x000fe80000100a00 */
[----:B------:R-:W-:Y:S01]  /*96240*/  STL.64 [R1+0xf78], R14 ;  /* 0x000f780e01007387 */ /* 0x000fe20000100a00 */
[----:B------:R-:W-:-:S03]  /*96250*/  F2FP.F16.E4M3.UNPACK_B R10, R46 ;  /* 0x0000002eff0a723e */ /* 0x000fc600020006ff */
[----:B------:R1:W-:Y:S01]  /*96260*/  STL [R1+0xc8], R9 ;  /* 0x0000c80901007387 */ /* 0x0003e20000100800 */
[----:B0-----:R-:W-:Y:S02]  /*96270*/  F2FP.F16.E4M3.UNPACK_B R8, R47 ;  /* 0x0000002fff08723e */ /* 0x001fe400020006ff */
[----:B-1----:R-:W-:-:S03]  /*96280*/  F2FP.F16.E4M3.UNPACK_B R9, R43 ;  /* 0x0000002bff09723e */ /* 0x002fc600020006ff */
[----:B------:R0:W-:Y:S04]  /*96290*/  STL [R1+0xcc], R8 ;  /* 0x0000cc0801007387 */ /* 0x0001e80000100800 */
[----:B------:R-:W-:Y:S04]  /*962a0*/  STL [R1+0xb0], R10 ;  /* 0x0000b00a01007387 */ /* 0x000fe80000100800 */
[----:B------:R-:W2:Y:S04]  /*962b0*/  LDL R60, [R1+0x588] ;  /* 0x00058800013c7983 */ /* 0x000ea80000100800 */
[----:B------:R-:W-:Y:S01]  /*962c0*/  STL [R1+0xa0], R9 ;  /* 0x0000a00901007387 */ /* 0x000fe20000100800 */
[----:B0-----:R-:W-:-:S05]  /*962d0*/  F2FP.F16.E4M3.UNPACK_B R8, R42 ;  /* 0x0000002aff08723e */ /* 0x001fca00020006ff */
[----:B------:R0:W-:Y:S04]  /*962e0*/  STL [R1+0xb4], R8 ;  /* 0x0000b40801007387 */ /* 0x0001e80000100800 */
[----:B------:R-:W2:Y:S04]  /*962f0*/  LDL R61, [R1+0x58c] ;  /* 0x00058c00013d7983 */ /* 0x000ea80000100800 */
[----:B------:R-:W3:Y:S04]  /*96300*/  LDL R14, [R1+0x5d0] ;  /* 0x0005d000010e7983 */ /* 0x000ee80000100800 */
[----:B------:R-:W3:Y:S04]  /*96310*/  LDL R15, [R1+0x5d4] ;  /* 0x0005d400010f7983 */ /* 0x000ee80000100800 */
[----:B------:R-:W3:Y:S04]  /*96320*/  LDL.LU R16, [R1+0xbc0] ;  /* 0x000bc00001107983 */ /* 0x000ee80000300800 */
[----:B------:R-:W3:Y:S04]  /*96330*/  LDL.LU R17, [R1+0xbc4] ;  /* 0x000bc40001117983 */ /* 0x000ee80000300800 */
[----:B------:R-:W3:Y:S04]  /*96340*/  LDL.LU R18, [R1+0xbc8] ;  /* 0x000bc80001127983 */ /* 0x000ee80000300800 */
[----:B------:R-:W3:Y:S04]  /*96350*/  LDL.LU R19, [R1+0xbcc] ;  /* 0x000bcc0001137983 */ /* 0x000ee80000300800 */
[----:B------:R-:W4:Y:S04]  /*96360*/  LDL R22, [R1+0x5d8] ;  /* 0x0005d80001167983 */ /* 0x000f280000100800 */
[----:B------:R-:W4:Y:S04]  /*96370*/  LDL R23, [R1+0x5dc] ;  /* 0x0005dc0001177983 */ /* 0x000f280000100800 */
[----:B------:R-:W4:Y:S04]  /*96380*/  LDL.LU R24, [R1+0xbb0] ;  /* 0x000bb00001187983 */ /* 0x000f280000300800 */
[----:B------:R-:W4:Y:S04]  /*96390*/  LDL.LU R25, [R1+0xbb4] ;  /* 0x000bb40001197983 */ /* 0x000f280000300800 */
[----:B------:R-:W4:Y:S04]  /*963a0*/  LDL.LU R26, [R1+0xbb8] ;  /* 0x000bb800011a7983 */ /* 0x000f280000300800 */
[----:B------:R-:W4:Y:S04]  /*963b0*/  LDL.LU R27, [R1+0xbbc] ;  /* 0x000bbc00011b7983 */ /* 0x000f280000300800 */
[----:B------:R-:W2:Y:S04]  /*963c0*/  LDL.LU R20, [R1+0x87c] ;  /* 0x00087c0001147983 */ /* 0x000ea80000300800 */
        /* <DEDUP_REMOVED lines=31> */
[----:B--2---:R-:W-:-:S02]  /*965c0*/  F2FP.F16.E4M3.UNPACK_B R20, R20 ;  /* 0x00000014ff14723e */ /* 0x004fc400020006ff */
[----:B---3--:R-:W-:-:S05]  /*965d0*/  F2FP.F16.E4M3.UNPACK_B R21, R21 ;  /* 0x00000015ff15723e */ /* 0x008fca00020006ff */
[----:B------:R-:W-:Y:S04]  /*965e0*/  STL [R1+0xb8], R21 ;  /* 0x0000b81501007387 */ /* 0x000fe80000100800 */
[----:B------:R4:W-:Y:S02]  /*965f0*/  STL [R1+0xa4], R20 ;  /* 0x0000a41401007387 */ /* 0x0009e40000100800 */
[----:B----4-:R-:W-:Y:S02]  /*96600*/  HMMA.16816.F32 R20, R4, R22, R24 ;  /* 0x000000160414723c */ /* 0x010fe40000001818 */
[----:B------:R-:W2:Y:S04]  /*96610*/  LDL.LU.64 R26, [R1+0x65d0] ;  /* 0x0065d000011a7983 */ /* 0x000ea80000300a00 */
[----:B------:R-:W3:Y:S01]  /*96620*/  LDL.LU.64 R24, [R1+0x65c8] ;  /* 0x0065c80001187983 */ /* 0x000ee20000300a00 */
[----:B------:R-:W-:-:S02]  /*96630*/  F2FP.F16.E4M3.UNPACK_B R12, R12 ;  /* 0x0000000cff0c723e */ /* 0x000fc400020006ff */
[----:B------:R-:W-:-:S10]  /*96640*/  F2FP.F16.E4M3.UNPACK_B R13, R13 ;  /* 0x0000000dff0d723e */ /* 0x000fd400020006ff */
[----:B------:R-:W-:Y:S04]  /*96650*/  STL.64 [R1+0xf60], R20 ;  /* 0x000f601401007387 */ /* 0x000fe80000100a00 */
[----:B------:R0:W-:Y:S04]  /*96660*/  STL.64 [R1+0xf68], R22 ;  /* 0x000f681601007387 */ /* 0x0001e80000100a00 */
[----:B0-----:R-:W4:Y:S04]  /*96670*/  LDL.LU.64 R22, [R1+0x65c0] ;  /* 0x0065c00001167983 */ /* 0x001f280000300a00 */
[----:B------:R-:W2:Y:S04]  /*96680*/  LDL.LU.64 R20, [R1+0x65b8] ;  /* 0x0065b80001147983 */ /* 0x000ea80000300a00 */
[----:B------:R0:W-:Y:S04]  /*96690*/  STL [R1+0xa8], R12 ;  /* 0x0000a80c01007387 */ /* 0x0001e80000100800 */
[----:B------:R-:W-:Y:S01]  /*966a0*/  STL [R1+0xbc], R13 ;  /* 0x0000bc0d01007387 */ /* 0x000fe20000100800 */
[----:B0-----:R-:W-:-:S05]  /*966b0*/  F2FP.F16.E4M3.UNPACK_B R12, R58 ;  /* 0x0000003aff0c723e */ /* 0x001fca00020006ff */
[----:B------:R0:W-:Y:S02]  /*966c0*/  STL [R1+0xac], R12 ;  /* 0x0000ac0c01007387 */ /* 0x0001e40000100800 */
[C---:B0-----:R-:W-:Y:S08]  /*966d0*/  HMMA.16816.F32 R12, R4.reuse, R14, R16 ;  /* 0x0000000e040c723c */ /* 0x041ff00000001810 */
[----:B------:R-:W-:Y:S01]  /*966e0*/  HMMA.16816.F32 R4, R4, R60, R8 ;  /* 0x0000003c0404723c */ /* 0x000fe20000001808 */
[----:B------:R-:W2:Y:S04]  /*966f0*/  LDL.LU.64 R18, [R1+0x65b0] ;  /* 0x0065b00001127983 */ /* 0x000ea80000300a00 */
[----:B------:R-:W2:Y:S01]  /*96700*/  LDL.LU.64 R16, [R1+0x65a8] ;  /* 0x0065a80001107983 */ /* 0x000ea20000300a00 */
[----:B------:R-:W-:-:S02]  /*96710*/  F2FP.F16.E4M3.UNPACK_B R58, R59 ;  /* 0x0000003bff3a723e */ /* 0x000fc400020006ff */
[----:B------:R-:W-:-:S03]  /*96720*/  F2FP.F16.E4M3.UNPACK_B R59, R0 ;  /* 0x00000000ff3b723e */ /* 0x000fc600020006ff */
[----:B------:R-:W-:Y:S04]  /*96730*/  STL.64 [R1+0xf50], R12 ;  /* 0x000f500c01007387 */ /* 0x000fe80000100a00 */
[----:B------:R0:W-:Y:S04]  /*96740*/  STL.64 [R1+0xf58], R14 ;  /* 0x000f580e01007387 */ /* 0x0001e80000100a00 */
[----:B0-----:R-:W2:Y:S04]  /*96750*/  LDL.LU.64 R14, [R1+0x65a0] ;  /* 0x0065a000010e7983 */ /* 0x001ea80000300a00 */
[----:B------:R-:W3:Y:S04]  /*96760*/  LDL.LU.64 R12, [R1+0x6598] ;  /* 0x00659800010c7983 */ /* 0x000ee80000300a00 */
[----:B------:R-:W4:Y:S04]  /*96770*/  LDL.LU.64 R10, [R1+0x6590] ;  /* 0x00659000010a7983 */ /* 0x000f280000300a00 */
[----:B------:R-:W4:Y:S04]  /*96780*/  LDL.LU.64 R8, [R1+0x6588] ;  /* 0x0065880001087983 */ /* 0x000f280000300a00 */
[----:B------:R-:W4:Y:S04]  /*96790*/  LDL.LU.64 R60, [R1+0x6580] ;  /* 0x00658000013c7983 */ /* 0x000f280000300a00 */
[----:B------:R-:W-:Y:S04]  /*967a0*/  STL.64 [R1+0xf40], R4 ;  /* 0x000f400401007387 */ /* 0x000fe80000100a00 */
[----:B------:R0:W-:Y:S04]  /*967b0*/  STL.64 [R1+0xf48], R6 ;  /* 0x000f480601007387 */ /* 0x0001e80000100a00 */
[----:B0-----:R-:W4:Y:S04]  /*967c0*/  LDL.LU.64 R6, [R1+0x6578] ;  /* 0x0065780001067983 */ /* 0x001f280000300a00 */
[----:B------:R-:W4:Y:S04]  /*967d0*/  LDL.LU.64 R4, [R1+0x6570] ;  /* 0x0065700001047983 */ /* 0x000f280000300a00 */
[----:B------:R-:W4:Y:S01]  /*967e0*/  LDL.LU R0, [R1+0x656c] ;  /* 0x00656c0001007983 */ /* 0x000f220000300800 */
[----:B------:R-:W-:-:S02]  /*967f0*/  F2FP.F16.E4M3.UNPACK_B R3, R3.H1 ;  /* 0x00000003ff03723e */ /* 0x000fc400030006ff */
[----:B------:R-:W-:Y:S02]  /*96800*/  F2FP.F16.E4M3.UNPACK_B R36, R36 ;  /* 0x00000024ff24723e */ /* 0x000fe400020006ff */
[----:B------:R-:W-:Y:S02]  /*96810*/  F2FP.F16.E4M3.UNPACK_B R37, R37 ;  /* 0x00000025ff25723e */ /* 0x000fe400020006ff */
        /* <DEDUP_REMOVED lines=19> */
[----:B------:R-:W-:Y:S01]  /*96950*/  F2FP.F16.E4M3.UNPACK_B R55, R55 ;  /* 0x00000037ff37723e */ /* 0x000fe200020006ff */
[----:B--2---:R-:W-:Y:S04]  /*96960*/  STL.64 [R1+0x8bd0], R14 ;  /* 0x008bd00e01007387 */ /* 0x004fe80000100a00 */
[----:B---3--:R-:W-:Y:S04]  /*96970*/  STL.64 [R1+0x8bc8], R12 ;  /* 0x008bc80c01007387 */ /* 0x008fe80000100a00 */
[----:B------:R-:W-:Y:S04]  /*96980*/  STL.64 [R1+0x8b58], R26 ;  /* 0x008b581a01007387 */ /* 0x000fe80000100a00 */
[----:B------:R-:W-:Y:S04]  /*96990*/  STL.64 [R1+0x8b50], R24 ;  /* 0x008b501801007387 */ /* 0x000fe80000100a00 */
[----:B------:R-:W-:Y:S04]  /*969a0*/  STL.64 [R1+0x8b40], R38 ;  /* 0x008b402601007387 */ /* 0x000fe80000100a00 */
[----:B------:R-:W-:Y:S04]  /*969b0*/  STL.64 [R1+0x8b38], R36 ;  /* 0x008b382401007387 */ /* 0x000fe80000100a00 */
[----:B------:R-:W-:Y:S04]  /*969c0*/  STL.64 [R1+0x8b10], R48 ;  /* 0x008b103001007387 */ /* 0x000fe80000100a00 */
[----:B------:R-:W-:Y:S04]  /*969d0*/  STL.64 [R1+0x8b08], R50 ;  /* 0x008b083201007387 */ /* 0x000fe80000100a00 */
[----:B----4-:R0:W-:Y:S04]  /*969e0*/  STL.64 [R1+0x8a88], R60 ;  /* 0x008a883c01007387 */ /* 0x0101e80000100a00 */
[----:B0-----:R-:W2:Y:S04]  /*969f0*/  LDL.LU R60, [R1+0x480] ;  /* 0x00048000013c7983 */ /* 0x001ea80000300800 */
[----:B------:R-:W2:Y:S04]  /*96a00*/  LDL.LU R61, [R1+0x484] ;  /* 0x00048400013d7983 */ /* 0x000ea80000300800 */
[----:B------:R-:W-:Y:S04]  /*96a10*/  STL.64 [R1+0x7b90], R6 ;  /* 0x007b900601007387 */ /* 0x000fe80000100a00 */
[----:B------:R-:W-:Y:S04]  /*96a20*/  STL.64 [R1+0x7b88], R4 ;  /* 0x007b880401007387 */ /* 0x000fe80000100a00 */
[----:B------:R0:W-:Y:S04]  /*96a30*/  STL.64 [R1+0x7af0], R16 ;  /* 0x007af01001007387 */ /* 0x0001e80000100a00 */
[----:B0-----:R-:W3:Y:S04]  /*96a40*/  LDL.LU R16, [R1+0x4c8] ;  /* 0x0004c80001107983 */ /* 0x001ee80000300800 */
[----:B------:R-:W3:Y:S04]  /*96a50*/  LDL.LU R17, [R1+0x4cc] ;  /* 0x0004cc0001117983 */ /* 0x000ee80000300800 */
[----:B------:R0:W-:Y:S04]  /*96a60*/  STL.64 [R1+0x7ae8], R18 ;  /* 0x007ae81201007387 */ /* 0x0001e80000100a00 */
[----:B0-----:R-:W4:Y:S04]  /*96a70*/  LDL.LU R18, [R1+0x4e0] ;  /* 0x0004e00001127983 */ /* 0x001f280000300800 */
[----:B------:R-:W4:Y:S04]  /*96a80*/  LDL.LU R19, [R1+0x4e4] ;  /* 0x0004e40001137983 */ /* 0x000f280000300800 */
[----:B----4-:R-:W-:Y:S04]  /*96a90*/  STL.64 [R1+0x94e0], R18 ;  /* 0x0094e01201007387 */ /* 0x010fe80000100a00 */
[----:B---3--:R-:W-:Y:S04]  /*96aa0*/  STL.64 [R1+0x94d8], R16 ;  /* 0x0094d81001007387 */ /* 0x008fe80000100a00 */
[----:B------:R-:W3:Y:S04]  /*96ab0*/  LDL.LU.64 R38, [R1+0x588] ;  /* 0x0005880001267983 */ /* 0x000ee80000300a00 */
[----:B------:R-:W4:Y:S04]  /*96ac0*/  LDL.LU.64 R48, [R1+0x4b0] ;  /* 0x0004b00001307983 */ /* 0x000f280000300a00 */
[----:B------:R-:W2:Y:S04]  /*96ad0*/  LDL.LU.64 R50, [R1+0x498] ;  /* 0x0004980001327983 */ /* 0x000ea80000300a00 */
[----:B--2---:R-:W-:Y:S04]  /*96ae0*/  STL.64 [R1+0x94c0], R50 ;  /* 0x0094c03201007387 */ /* 0x004fe80000100a00 */
[----:B----4-:R-:W-:Y:S04]  /*96af0*/  STL.64 [R1+0x94b8], R48 ;  /* 0x0094b83001007387 */ /* 0x010fe80000100a00 */
[----:B------:R0:W-:Y:S04]  /*96b00*/  STL [R1+0x7a2c], R28 ;  /* 0x007a2c1c01007387 */ /* 0x0001e80000100800 */
[----:B------:R1:W-:Y:S04]  /*96b10*/  STL [R1+0x7a28], R29 ;  /* 0x007a281d01007387 */ /* 0x0003e80000100800 */
[----:B0-----:R-:W2:Y:S04]  /*96b20*/  LDL R28, [R1+0x5d0] ;  /* 0x0005d000011c7983 */ /* 0x001ea80000100800 */
[----:B-1----:R-:W2:Y:S04]  /*96b30*/  LDL R29, [R1+0x5d4] ;  /* 0x0005d400011d7983 */ /* 0x002ea80000100800 */
[----:B------:R-:W4:Y:S04]  /*96b40*/  LDL.LU.64 R36, [R1+0x5e8] ;  /* 0x0005e80001247983 */ /* 0x000f280000300a00 */
[----:B---3--:R-:W-:Y:S04]  /*96b50*/  STL.64 [R1+0x94a8], R38 ;  /* 0x0094a82601007387 */ /* 0x008fe80000100a00 */
[----:B----4-:R-:W-:Y:S04]  /*96b60*/  STL.64 [R1+0x94a0], R36 ;  /* 0x0094a02401007387 */ /* 0x010fe80000100a00 */
[----:B------:R-:W-:Y:S04]  /*96b70*/  STL [R1+0x7a24], R30 ;  /* 0x007a241e01007387 */ /* 0x000fe80000100800 */
[----:B------:R0:W-:Y:S04]  /*96b80*/  STL [R1+0x7a20], R31 ;  /* 0x007a201f01007387 */ /* 0x0001e80000100800 */
[----:B0-----:R-:W3:Y:S04]  /*96b90*/  LDL.LU.64 R30, [R1+0x528] ;  /* 0x00052800011e7983 */ /* 0x001ee80000300a00 */
[----:B---3--:R-:W-:Y:S04]  /*96ba0*/  STL.64 [R1+0x9510], R30 ;  /* 0x0095101e01007387 */ /* 0x008fe80000100a00 */
[----:B--2---:R-:W-:Y:S04]  /*96bb0*/  STL.64 [R1+0x9508], R28 ;  /* 0x0095081c01007387 */ /* 0x004fe80000100a00 */
[----:B------:R-:W-:Y:S04]  /*96bc0*/  STL [R1+0x7954], R40 ;  /* 0x0079542801007387 */ /* 0x000fe80000100800 */
[----:B------:R0:W-:Y:S04]  /*96bd0*/  STL [R1+0x7950], R41 ;  /* 0x0079502901007387 */ /* 0x0001e80000100800 */
[----:B0-----:R-:W2:Y:S04]  /*96be0*/  LDL.LU.64 R40, [R1+0x5d8] ;  /* 0x0005d80001287983 */ /* 0x001ea80000300a00 */
        /* <DEDUP_REMOVED lines=8> */
[----:B------:R-:W-:Y:S04]  /*96c70*/  STL.64 [R1+0x7920], R52 ;  /* 0x0079203401007387 */ /* 0x000fe80000100a00 */
[----:B--2---:R-:W-:Y:S04]  /*96c80*/  STL.64 [R1+0x94b0], R54 ;  /* 0x0094b03601007387 */ /* 0x004fe80000100a00 */
[----:B------:R0:W-:Y:S04]  /*96c90*/  STL [R1+0x77c0], R2 ;  /* 0x0077c00201007387 */ /* 0x0001e80000100800 */
[----:B------:R1:W-:Y:S04]  /*96ca0*/  STL [R1+0x7798], R3 ;  /* 0x0077980301007387 */ /* 0x0003e80000100800 */
[----:B0-----:R-:W2:Y:S04]  /*96cb0*/  LDL.LU R2, [R1+0x510] ;  /* 0x0005100001027983 */ /* 0x001ea80000300800 */
[----:B-1----:R-:W2:Y:S04]  /*96cc0*/  LDL.LU R3, [R1+0x514] ;  /* 0x0005140001037983 */ /* 0x002ea80000300800 */
[----:B------:R-:W3:Y:S04]  /*96cd0*/  LDL.LU R24, [R1+0xcd0] ;  /* 0x000cd00001187983 */ /* 0x000ee80000300800 */
[----:B------:R-:W3:Y:S04]  /*96ce0*/  LDL.LU R25, [R1+0xcd4] ;  /* 0x000cd40001197983 */ /* 0x000ee80000300800 */
[----:B------:R-:W4:Y:S04]  /*96cf0*/  LDL.LU R26, [R1+0xcd8] ;  /* 0x000cd800011a7983 */ /* 0x000f280000300800 */
[----:B------:R-:W4:Y:S04]  /*96d00*/  LDL.LU R27, [R1+0xcdc] ;  /* 0x000cdc00011b7983 */ /* 0x000f280000300800 */
[----:B----4-:R-:W-:Y:S04]  /*96d10*/  STL.64 [R1+0x94d0], R26 ;  /* 0x0094d01a01007387 */ /* 0x010fe80000100a00 */
[----:B---3--:R-:W-:Y:S04]  /*96d20*/  STL.64 [R1+0x94c8], R24 ;  /* 0x0094c81801007387 */ /* 0x008fe80000100a00 */
[----:B------:R-:W3:Y:S04]  /*96d30*/  LDL.LU R4, [R1+0xcc0] ;  /* 0x000cc00001047983 */ /* 0x000ee80000300800 */
[----:B------:R-:W3:Y:S04]  /*96d40*/  LDL.LU R5, [R1+0xcc4] ;  /* 0x000cc40001057983 */ /* 0x000ee80000300800 */
[----:B------:R-:W4:Y:S04]  /*96d50*/  LDL.LU R6, [R1+0xcc8] ;  /* 0x000cc80001067983 */ /* 0x000f280000300800 */
[----:B------:R-:W4:Y:S04]  /*96d60*/  LDL.LU R7, [R1+0xccc] ;  /* 0x000ccc0001077983 */ /* 0x000f280000300800 */
[----:B----4-:R-:W-:Y:S04]  /*96d70*/  STL.64 [R1+0x9500], R6 ;  /* 0x0095000601007387 */ /* 0x010fe80000100a00 */
[----:B---3--:R-:W-:Y:S04]  /*96d80*/  STL.64 [R1+0x94f8], R4 ;  /* 0x0094f80401007387 */ /* 0x008fe80000100a00 */
[----:B------:R-:W3:Y:S04]  /*96d90*/  LDL.LU.64 R12, [R1+0x300] ;  /* 0x00030000010c7983 */ /* 0x000ee80000300a00 */
[----:B------:R-:W4:Y:S04]  /*96da0*/  LDL.LU.64 R14, [R1+0x308] ;  /* 0x00030800010e7983 */ /* 0x000f280000300a00 */
[----:B----4-:R-:W-:Y:S04]  /*96db0*/  STL.64 [R1+0x9520], R14 ;  /* 0x0095200e01007387 */ /* 0x010fe80000100a00 */
[----:B---3--:R-:W-:Y:S04]  /*96dc0*/  STL.64 [R1+0x9518], R12 ;  /* 0x0095180c01007387 */ /* 0x008fe80000100a00 */
[----:B------:R-:W-:Y:S04]  /*96dd0*/  STL.64 [R1+0x6880], R10 ;  /* 0x0068800a01007387 */ /* 0x000fe80000100a00 */
[----:B------:R0:W-:Y:S04]  /*96de0*/  STL.64 [R1+0x6878], R8 ;  /* 0x0068780801007387 */ /* 0x0001e80000100a00 */
[----:B0-----:R-:W3:Y:S04]  /*96df0*/  LDL.LU R8, [R1+0xcb0] ;  /* 0x000cb00001087983 */ /* 0x001ee80000300800 */
[----:B------:R-:W3:Y:S04]  /*96e00*/  LDL.LU R9, [R1+0xcb4] ;  /* 0x000cb40001097983 */ /* 0x000ee80000300800 */
[----:B------:R-:W4:Y:S04]  /*96e10*/  LDL.LU R10, [R1+0xcb8] ;  /* 0x000cb800010a7983 */ /* 0x000f280000300800 */
[----:B------:R-:W4:Y:S04]  /*96e20*/  LDL.LU R11, [R1+0xcbc] ;  /* 0x000cbc00010b7983 */ /* 0x000f280000300800 */
        /* <DEDUP_REMOVED lines=14> */
[----:B------:R-:W3:Y:S04]  /*96f10*/  LDL.LU R34, [R1+0xc98] ;  /* 0x000c980001227983 */ /* 0x000ee80000300800 */
[----:B------:R-:W3:Y:S04]  /*96f20*/  LDL.LU R35, [R1+0xc9c] ;  /* 0x000c9c0001237983 */ /* 0x000ee80000300800 */
[----:B------:R-:W4:Y:S04]  /*96f30*/  LDL.LU R48, [R1+0xc50] ;  /* 0x000c500001307983 */ /* 0x000f280000300800 */
[----:B------:R-:W4:Y:S04]  /*96f40*/  LDL.LU R49, [R1+0xc54] ;  /* 0x000c540001317983 */ /* 0x000f280000300800 */
[----:B------:R-:W4:Y:S04]  /*96f50*/  LDL.LU R50, [R1+0xc58] ;  /* 0x000c580001327983 */ /* 0x000f280000300800 */
[----:B------:R-:W4:Y:S04]  /*96f60*/  LDL.LU R51, [R1+0xc5c] ;  /* 0x000c5c0001337983 */ /* 0x000f280000300800 */
[----:B------:R-:W2:Y:S04]  /*96f70*/  LDL.LU.64 R28, [R1+0x330] ;  /* 0x00033000011c7983 */ /* 0x000ea80000300a00 */
[----:B------:R-:W2:Y:S04]  /*96f80*/  LDL.LU.64 R30, [R1+0x338] ;  /* 0x00033800011e7983 */ /* 0x000ea80000300a00 */
        /* <DEDUP_REMOVED lines=36> */
[----:B------:R0:W-:Y:S04]  /*971d0*/  STL.64 [R1+0x66d8], R46 ;  /* 0x0066d82e01007387 */ /* 0x0001e80000100a00 */
[----:B0-----:R-:W3:Y:S04]  /*971e0*/  LDL.LU.64 R46, [R1+0x540] ;  /* 0x00054000012e7983 */ /* 0x001ee80000300a00 */
[----:B------:R-:W-:Y:S04]  /*971f0*/  STL.64 [R1+0x66d0], R44 ;  /* 0x0066d02c01007387 */ /* 0x000fe80000100a00 */
[----:B------:R0:W-:Y:S04]  /*97200*/  STL.64 [R1+0x6640], R58 ;  /* 0x0066403a01007387 */ /* 0x0001e80000100a00 */
[----:B0-----:R-:W4:Y:S04]  /*97210*/  LDL.LU.64 R58, [R1+0x558] ;  /* 0x00055800013a7983 */ /* 0x001f280000300a00 */
[----:B------:R0:W-:Y:S04]  /*97220*/  STL.64 [R1+0x6638], R56 ;  /* 0x0066383801007387 */ /* 0x0001e80000100a00 */
[----:B0-----:R-:W4:Y:S04]  /*97230*/  LDL.LU.64 R56, [R1+0x570] ;  /* 0x0005700001387983 */ /* 0x001f280000300a00 */
[----:B------:R2:W-:Y:S02]  /*97240*/  STL [R1+0x6578], R0 ;  /* 0x0065780001007387 */ /* 0x0005e40000100800 */
[----:B--2---:R-:W-:Y:S01]  /*97250*/  IMAD.MOV.U32 R0, RZ, RZ, R31 ;  /* 0x000000ffff007224 */ /* 0x004fe200078e001f */
[C---:B---3--:R-:W-:Y:S08]  /*97260*/  HMMA.16816.F32 R12, R28.reuse, R46, R12 ;  /* 0x0000002e1c0c723c */ /* 0x048ff0000000180c */
[C---:B----4-:R-:W-:Y:S08]  /*97270*/  HMMA.16816.F32 R8, R28.reuse, R58, R8 ;  /* 0x0000003a1c08723c */ /* 0x050ff00000001808 */
[----:B------:R-:W-:-:S15]  /*97280*/  HMMA.16816.F32 R20, R28, R56, R20 ;  /* 0x000000381c14723c */ /* 0x000fde0000001814 */
[----:B------:R-:W-:-:S04]  /*97290*/  NOP ;  /* 0x0000000000007918 */ /* 0x000fc80000000000 */
[----:B------:R-:W-:Y:S04]  /*972a0*/  STL.64 [R1+0xf20], R20 ;  /* 0x000f201401007387 */ /* 0x000fe80000100a00 */
[----:B------:R0:W-:Y:S04]  /*972b0*/  STL.64 [R1+0xf28], R22 ;  /* 0x000f281601007387 */ /* 0x0001e80000100a00 */
[----:B0-----:R-:W2:Y:S04]  /*972c0*/  LDL.LU.64 R22, [R1+0x9540] ;  /* 0x0095400001167983 */ /* 0x001ea80000300a00 */
[----:B------:R-:W2:Y:S04]  /*972d0*/  LDL.LU.64 R20, [R1+0x9538] ;  /* 0x0095380001147983 */ /* 0x000ea80000300a00 */
[----:B------:R-:W-:Y:S04]  /*972e0*/  STL.64 [R1+0xf10], R8 ;  /* 0x000f100801007387 */ /* 0x000fe80000100a00 */
[----:B------:R0:W-:Y:S04]  /*972f0*/  STL.64 [R1+0xf18], R10 ;  /* 0x000f180a01007387 */ /* 0x0001e80000100a00 */
[----:B0-----:R-:W3:Y:S04]  /*97300*/  LDL.LU.64 R10, [R1+0x9530] ;  /* 0x00953000010a7983 */ /* 0x001ee80000300a00 */
[----:B------:R-:W3:Y:S04]  /*97310*/  LDL.LU.64 R8, [R1+0x9528] ;  /* 0x0095280001087983 */ /* 0x000ee80000300a00 */
[----:B------:R0:W-:Y:S04]  /*97320*/  STL [R1+0x9498], R59 ;  /* 0x0094983b01007387 */ /* 0x0001e80000100800 */
[----:B------:R-:W-:Y:S04]  /*97330*/  STL.64 [R1+0xf00], R12 ;  /* 0x000f000c01007387 */ /* 0x000fe80000100a00 */
[----:B------:R1:W-:Y:S01]  /*97340*/  STL.64 [R1+0xf08], R14 ;  /* 0x000f080e01007387 */ /* 0x0003e20000100a00 */
[----:B0-----:R-:W-:-:S03]  /*97350*/  IMAD.MOV.U32 R59, RZ, RZ, R30 ;  /* 0x000000ffff3b7224 */ /* 0x001fc600078e001e */
[----:B-1----:R-:W4:Y:S04]  /*97360*/  LDL.LU.64 R14, [R1+0x9520] ;  /* 0x00952000010e7983 */ /* 0x002f280000300a00 */
[----:B------:R-:W2:Y:S01]  /*97370*/  LDL.LU.64 R12, [R1+0x9518] ;  /* 0x00951800010c7983 */ /* 0x000ea20000300a00 */
[----:B------:R-:W-:Y:S02]  /*97380*/  IMAD.MOV.U32 R44, RZ, RZ, R28 ;  /* 0x000000ffff2c7224 */ /* 0x000fe400078e001c */
[----:B------:R-:W-:Y:S01]  /*97390*/  IMAD.MOV.U32 R45, RZ, RZ, R29 ;  /* 0x000000ffff2d7224 */ /* 0x000fe200078e001d */
[----:B------:R-:W2:Y:S04]  /*973a0*/  LDL.LU.64 R30, [R1+0x9510] ;  /* 0x00951000011e7983 */ /* 0x000ea80000300a00 */
[----:B------:R-:W3:Y:S04]  /*973b0*/  LDL.LU.64 R28, [R1+0x9508] ;  /* 0x00950800011c7983 */ /* 0x000ee80000300a00 */
[----:B------:R0:W-:Y:S02]  /*973c0*/  STL.64 [R1+0x9478], R46 ;  /* 0x0094782e01007387 */ /* 0x0001e40000100a00 */
[----:B0-----:R-:W-:-:S02]  /*973d0*/  IMAD.MOV.U32 R46, RZ, RZ, R59 ;  /* 0x000000ffff2e7224 */ /* 0x001fc400078e003b */
[----:B------:R-:W-:-:S07]  /*973e0*/  IMAD.MOV.U32 R47, RZ, RZ, R0 ;  /* 0x000000ffff2f7224 */ /* 0x000fce00078e0000 */
[C---:B------:R-:W-:Y:S08]  /*973f0*/  HMMA.16816.F32 R40, R44.reuse, R2, R40 ;  /* 0x000000022c28723c */ /* 0x040ff00000001828 */
[----:B--2---:R-:W-:-:S15]  /*97400*/  HMMA.16816.F32 R4, R44, R30, R4 ;  /* 0x0000001e2c04723c */ /* 0x004fde0000001804 */
[----:B------:R-:W-:-:S04]  /*97410*/  NOP ;  /* 0x0000000000007918 */ /* 0x000fc80000000000 */
[----:B------:R-:W-:Y:S04]  /*97420*/  STL.64 [R1+0xef0], R4 ;  /* 0x000ef00401007387 */ /* 0x000fe80000100a00 */
[----:B------:R0:W-:Y:S04]  /*97430*/  STL.64 [R1+0xef8], R6 ;  /* 0x000ef80601007387 */ /* 0x0001e80000100a00 */
[----:B0-----:R-:W2:Y:S04]  /*97440*/  LDL.LU.64 R6, [R1+0x9500] ;  /* 0x0095000001067983 */ /* 0x001ea80000300a00 */
[----:B------:R-:W2:Y:S04]  /*97450*/  LDL.LU.64 R4, [R1+0x94f8] ;  /* 0x0094f80001047983 */ /* 0x000ea80000300a00 */
[----:B------:R-:W-:Y:S04]  /*97460*/  STL [R1+0x9494], R30 ;  /* 0x0094941e01007387 */ /* 0x000fe80000100800 */
[----:B------:R-:W-:Y:S04]  /*97470*/  STL [R1+0x9490], R31 ;  /* 0x0094901f01007387 */ /* 0x000fe80000100800 */
        /* <DEDUP_REMOVED lines=22> */
[----:B0-----:R-:W4:Y:S04]  /*975e0*/  LDL.LU R16, [R1+0xc70] ;  /* 0x000c700001107983 */ /* 0x001f280000300800 */
[----:B------:R-:W4:Y:S04]  /*975f0*/  LDL.LU R17, [R1+0xc74] ;  /* 0x000c740001117983 */ /* 0x000f280000300800 */
[----:B------:R-:W4:Y:S04]  /*97600*/  LDL.LU R18, [R1+0xc78] ;  /* 0x000c780001127983 */ /* 0x000f280000300800 */
[----:B------:R-:W4:Y:S01]  /*97610*/  LDL.LU R19, [R1+0xc7c] ;  /* 0x000c7c0001137983 */ /* 0x000f220000300800 */
[C---:B---3--:R-:W-:Y:S08]  /*97620*/  HMMA.16816.F32 R36, R44.reuse, R50, R36 ;  /* 0x000000322c24723c */ /* 0x048ff00000001824 */
[----:B--2---:R-:W-:-:S15]  /*97630*/  HMMA.16816.F32 R52, R44, R48, R52 ;  /* 0x000000302c34723c */ /* 0x004fde0000001834 */
[----:B------:R-:W-:-:S04]  /*97640*/  NOP ;  /* 0x0000000000007918 */ /* 0x000fc80000000000 */
[----:B------:R-:W-:Y:S04]  /*97650*/  STL.64 [R1+0xea0], R52 ;  /* 0x000ea03401007387 */ /* 0x000fe80000100a00 */
[----:B------:R0:W-:Y:S04]  /*97660*/  STL.64 [R1+0xea8], R54 ;  /* 0x000ea83601007387 */ /* 0x0001e80000100a00 */
[----:B0-----:R-:W2:Y:S04]  /*97670*/  LDL.LU.64 R54, [R1+0x94b0] ;  /* 0x0094b00001367983 */ /* 0x001ea80000300a00 */
[----:B------:R-:W-:Y:S04]  /*97680*/  STL.64 [R1+0xe90], R36 ;  /* 0x000e902401007387 */ /* 0x000fe80000100a00 */
[----:B------:R0:W-:Y:S04]  /*97690*/  STL.64 [R1+0xe98], R38 ;  /* 0x000e982601007387 */ /* 0x0001e80000100a00 */
[----:B0-----:R-:W3:Y:S04]  /*976a0*/  LDL.LU.64 R38, [R1+0x94a8] ;  /* 0x0094a80001267983 */ /* 0x001ee80000300a00 */
[----:B------:R-:W3:Y:S01]  /*976b0*/  LDL.LU.64 R36, [R1+0x94a0] ;  /* 0x0094a00001247983 */ /* 0x000ee20000300a00 */
[----:B----4-:R-:W-:Y:S01]  /*976c0*/  HMMA.16816.F32 R44, R44, R60, R16 ;  /* 0x0000003c2c2c723c */ /* 0x010fe20000001810 */
[----:B------:R-:W-:-:S02]  /*976d0*/  IMAD.MOV.U32 R59, RZ, RZ, R12 ;  /* 0x000000ffff3b7224 */ /* 0x000fc400078e000c */
[----:B------:R-:W-:Y:S02]  /*976e0*/  IMAD.MOV.U32 R30, RZ, RZ, R13 ;  /* 0x000000ffff1e7224 */ /* 0x000fe400078e000d */
[----:B------:R-:W-:Y:S02]  /*976f0*/  IMAD.MOV.U32 R31, RZ, RZ, R14 ;  /* 0x000000ffff1f7224 */ /* 0x000fe400078e000e */
[----:B------:R-:W-:-:S12]  /*97700*/  IMAD.MOV.U32 R0, RZ, RZ, R15 ;  /* 0x000000ffff007224 */ /* 0x000fd800078e000f */
[----:B------:R-:W-:Y:S04]  /*97710*/  STL.64 [R1+0xe80], R44 ;  /* 0x000e802c01007387 */ /* 0x000fe80000100a00 */
[----:B------:R-:W-:Y:S04]  /*97720*/  STL.64 [R1+0xe88], R46 ;  /* 0x000e882e01007387 */ /* 0x000fe80000100a00 */
[----:B--2---:R-:W-:Y:S01]  /*97730*/  STL.64 [R1+0x9440], R54 ;  /* 0x0094403601007387 */ /* 0x004fe20000100a00 */
[C---:B------:R-:W-:Y:S08]  /*97740*/  HMMA.16816.F32 R20, R12.reuse, R54, R20 ;  /* 0x000000360c14723c */ /* 0x040ff00000001814 */
[----:B---3--:R-:W-:-:S15]  /*97750*/  HMMA.16816.F32 R16, R12, R36, R32 ;  /* 0x000000240c10723c */ /* 0x008fde0000001820 */
[----:B------:R-:W-:-:S04]  /*97760*/  NOP ;  /* 0x0000000000007918 */ /* 0x000fc80000000000 */
[----:B------:R-:W-:Y:S04]  /*97770*/  STL.64 [R1+0xe70], R16 ;  /* 0x000e701001007387 */ /* 0x000fe80000100a00 */
[----:B------:R0:W-:Y:S04]  /*97780*/  STL.64 [R1+0xe78], R18 ;  /* 0x000e781201007387 */ /* 0x0001e80000100a00 */
[----:B------:R-:W-:Y:S04]  /*97790*/  STL.64 [R1+0xe60], R20 ;  /* 0x000e601401007387 */ /* 0x000fe80000100a00 */
[----:B------:R-:W-:Y:S01]  /*977a0*/  STL.64 [R1+0xe68], R22 ;  /* 0x000e681601007387 */ /* 0x000fe20000100a00 */
[C---:B0-----:R-:W-:Y:S08]  /*977b0*/  HMMA.16816.F32 R16, R12.reuse, R40, R8 ;  /* 0x000000280c10723c */ /* 0x041ff00000001808 */
[C---:B------:R-:W-:Y:S08]  /*977c0*/  HMMA.16816.F32 R8, R12.reuse, R28, R4 ;  /* 0x0000001c0c08723c */ /* 0x040ff00000001804 */
[----:B------:R-:W-:Y:S03]  /*977d0*/  HMMA.16816.F32 R4, R12, R38, R24 ;  /* 0x000000260c04723c */ /* 0x000fe60000001818 */
[----:B------:R0:W-:Y:S04]  /*977e0*/  STL.64 [R1+0xe50], R16 ;  /* 0x000e501001007387 */ /* 0x0001e80000100a00 */
[----:B------:R1:W-:Y:S04]  /*977f0*/  STL.64 [R1+0xe58], R18 ;  /* 0x000e581201007387 */ /* 0x0003e80000100a00 */
[----:B------:R-:W-:Y:S04]  /*97800*/  STL.64 [R1+0xe40], R8 ;  /* 0x000e400801007387 */ /* 0x000fe80000100a00 */
[----:B------:R-:W-:Y:S04]  /*97810*/  STL.64 [R1+0xe48], R10 ;  /* 0x000e480a01007387 */ /* 0x000fe80000100a00 */
        /* <DEDUP_REMOVED lines=18> */
[----:B--2---:R-:W2:Y:S04]  /*97940*/  LDL.LU R4, [R1+0xd20] ;  /* 0x000d200001047983 */ /* 0x004ea80000300800 */
[----:B------:R-:W2:Y:S04]  /*97950*/  LDL.LU R5, [R1+0xd24] ;  /* 0x000d240001057983 */ /* 0x000ea80000300800 */
[----:B---3--:R-:W2:Y:S04]  /*97960*/  LDL.LU R6, [R1+0xd28] ;  /* 0x000d280001067983 */ /* 0x008ea80000300800 */
[----:B------:R-:W2:Y:S04]  /*97970*/  LDL.LU R7, [R1+0xd2c] ;  /* 0x000d2c0001077983 */ /* 0x000ea80000300800 */
        /* <DEDUP_REMOVED lines=17> */
[----:B------:R0:W-:Y:S02]  /*97a90*/  STL.64 [R1+0x9448], R36 ;  /* 0x0094482401007387 */ /* 0x0001e40000100a00 */
[----:B0-----:R-:W-:-:S02]  /*97aa0*/  IMAD.MOV.U32 R36, RZ, RZ, R59 ;  /* 0x000000ffff247224 */ /* 0x001fc400078e003b */
[----:B------:R-:W2:Y:S01]  /*97ab0*/  LDL.LU R59, [R1+0x9498] ;  /* 0x00949800013b7983 */ /* 0x000ea20000300800 */
[----:B------:R-:W-:Y:S02]  /*97ac0*/  IMAD.MOV.U32 R37, RZ, RZ, R30 ;  /* 0x000000ffff257224 */ /* 0x000fe400078e001e */
[----:B------:R-:W-:Y:S01]  /*97ad0*/  IMAD.MOV.U32 R38, RZ, RZ, R31 ;  /* 0x000000ffff267224 */ /* 0x000fe200078e001f */
[----:B------:R-:W3:Y:S01]  /*97ae0*/  LDL.LU R30, [R1+0x9494] ;  /* 0x00949400011e7983 */ /* 0x000ee20000300800 */
[----:B------:R-:W-:-:S03]  /*97af0*/  IMAD.MOV.U32 R39, RZ, RZ, R0 ;  /* 0x000000ffff277224 */ /* 0x000fc600078e0000 */
[----:B------:R-:W3:Y:S04]  /*97b00*/  LDL.LU R31, [R1+0x9490] ;  /* 0x00949000011f7983 */ /* 0x000ee80000300800 */
[----:B----4-:R-:W-:-:S15]  /*97b10*/  HMMA.16816.F32 R16, R36, R56, R16 ;  /* 0x000000382410723c */ /* 0x010fde0000001810 */
[----:B------:R-:W-:-:S04]  /*97b20*/  NOP ;  /* 0x0000000000007918 */ /* 0x000fc80000000000 */
[----:B------:R-:W-:Y:S04]  /*97b30*/  STL.64 [R1+0xe20], R16 ;  /* 0x000e201001007387 */ /* 0x000fe80000100a00 */
[----:B------:R0:W-:Y:S04]  /*97b40*/  STL.64 [R1+0xe28], R18 ;  /* 0x000e281201007387 */ /* 0x0001e80000100a00 */
[----:B0-----:R-:W4:Y:S04]  /*97b50*/  LDL.LU.64 R18, [R1+0x9488] ;  /* 0x0094880001127983 */ /* 0x001f280000300a00 */
[----:B------:R-:W4:Y:S01]  /*97b60*/  LDL.LU.64 R16, [R1+0x9480] ;  /* 0x0094800001107983 */ /* 0x000f220000300a00 */
[----:B--2---:R-:W-:-:S15]  /*97b70*/  HMMA.16816.F32 R44, R36, R58, R44 ;  /* 0x0000003a242c723c */ /* 0x004fde000000182c */
[----:B------:R-:W-:-:S04]  /*97b80*/  NOP ;  /* 0x0000000000007918 */ /* 0x000fc80000000000 */
[----:B------:R-:W-:Y:S04]  /*97b90*/  STL.64 [R1+0xe10], R44 ;  /* 0x000e102c01007387 */ /* 0x000fe80000100a00 */
[----:B------:R0:W-:Y:S04]  /*97ba0*/  STL.64 [R1+0xe18], R46 ;  /* 0x000e182e01007387 */ /* 0x0001e80000100a00 */
[----:B0-----:R-:W2:Y:S01]  /*97bb0*/  LDL.LU.64 R46, [R1+0x9478] ;  /* 0x00947800012e7983 */ /* 0x001ea20000300a00 */
[C---:B---3--:R-:W-:Y:S03]  /*97bc0*/  HMMA.16816.F32 R32, R36.reuse, R30, R32 ;  /* 0x0000001e2420723c */ /* 0x048fe60000001820 */
[----:B------:R-:W-:Y:S04]  /*97bd0*/  STL.64 [R1+0x9418], R58 ;  /* 0x0094183a01007387 */ /* 0x000fe80000100a00 */
[----:B------:R-:W-:Y:S01]  /*97be0*/  STL.64 [R1+0x9410], R56 ;  /* 0x0094103801007387 */ /* 0x000fe20000100a00 */
[----:B--2---:R-:W-:Y:S03]  /*97bf0*/  HMMA.16816.F32 R52, R36, R46, R52 ;  /* 0x0000002e2434723c */ /* 0x004fe60000001834 */
[----:B------:R-:W-:-:S15]  /*97c00*/  STL.64 [R1+0x9408], R46 ;  /* 0x0094082e01007387 */ /* 0x000fde0000100a00 */
[----:B------:R-:W-:Y:S01]  /*97c10*/  NOP ;  /* 0x0000000000007918 */ /* 0x000fe20000000000 */
[----:B------:R-:W-:Y:S04]  /*97c20*/  STL.64 [R1+0xe00], R52 ;  /* 0x000e003401007387 */ /* 0x000fe80000100a00 */
[----:B------:R-:W-:Y:S04]  /*97c30*/  STL.64 [R1+0xe08], R54 ;  /* 0x000e083601007387 */ /* 0x000fe80000100a00 */
[----:B------:R-:W-:Y:S04]  /*97c40*/  STL.64 [R1+0x9438], R30 ;  /* 0x0094381e01007387 */ /* 0x000fe80000100a00 */
[----:B------:R0:W-:Y:S04]  /*97c50*/  STL.64 [R1+0x9430], R28 ;  /* 0x0094301c01007387 */ /* 0x0001e80000100a00 */
[----:B------:R-:W-:Y:S04]  /*97c60*/  STL.64 [R1+0xdf0], R32 ;  /* 0x000df02001007387 */ /* 0x000fe80000100a00 */
[----:B------:R-:W-:Y:S01]  /*97c70*/  STL.64 [R1+0xdf8], R34 ;  /* 0x000df82201007387 */ /* 0x000fe20000100a00 */
[----:B0-----:R-:W-:Y:S03]  /*97c80*/  HMMA.16816.F32 R28, R36, R2, R4 ;  /* 0x00000002241c723c */ /* 0x001fe60000001804 */
[----:B------:R-:W2:-:S15]  /*97c90*/  LDL.LU R4, [R1+0x2a0] ;  /* 0x0002a00001047983 */ /* 0x000e9e0000300800 */
[----:B------:R-:W-:Y:S01]  /*97ca0*/  NOP ;  /* 0x0000000000007918 */ /* 0x000fe20000000000 */
[----:B------:R-:W-:Y:S04]  /*97cb0*/  STL.64 [R1+0xde0], R28 ;  /* 0x000de01c01007387 */ /* 0x000fe80000100a00 */
[----:B------:R-:W-:Y:S04]  /*97cc0*/  STL.64 [R1+0xde8], R30 ;  /* 0x000de81e01007387 */ /* 0x000fe80000100a00 */
        /* <DEDUP_REMOVED lines=8> */
[----:B------:R-:W3:Y:S01]  /*97d50*/  LDL.LU R7, [R1+0x2dc] ;  /* 0x0002dc0001077983 */ /* 0x000ee20000300800 */
[C---:B----4-:R-:W-:Y:S03]  /*97d60*/  HMMA.16816.F32 R8, R36.reuse, R18, R8 ;  /* 0x000000122408723c */ /* 0x050fe60000001808 */
[----:B---3--:R-:W-:Y:S04]  /*97d70*/  STL.64 [R1+0x9460], R6 ;  /* 0x0094600601007387 */ /* 0x008fe80000100a00 */
[----:B--2---:R0:W-:Y:S04]  /*97d80*/  STL.64 [R1+0x9458], R4 ;  /* 0x0094580401007387 */ /* 0x0041e80000100a00 */
[----:B------:R-:W-:Y:S04]  /*97d90*/  STL.64 [R1+0x9470], R42 ;  /* 0x0094702a01007387 */ /* 0x000fe80000100a00 */
[----:B------:R-:W-:Y:S01]  /*97da0*/  STL.64 [R1+0x9468], R40 ;  /* 0x0094682801007387 */ /* 0x000fe20000100a00 */
[----:B0-----:R-:W-:-:S15]  /*97db0*/  HMMA.16816.F32 R4, R36, R42, R20 ;  /* 0x0000002a2404723c */ /* 0x001fde0000001814 */
[----:B------:R-:W-:-:S04]  /*97dc0*/  NOP ;  /* 0x0000000000007918 */ /* 0x000fc80000000000 */
[----:B------:R-:W-:Y:S04]  /*97dd0*/  STL.64 [R1+0xdd0], R4 ;  /* 0x000dd00401007387 */ /* 0x000fe80000100a00 */
[----:B------:R0:W-:Y:S04]  /*97de0*/  STL.64 [R1+0xdd8], R6 ;  /* 0x000dd80601007387 */ /* 0x0001e80000100a00 */
[----:B------:R-:W-:Y:S04]  /*97df0*/  STL.64 [R1+0x9428], R18 ;  /* 0x0094281201007387 */ /* 0x000fe80000100a00 */
[----:B------:R1:W-:Y:S01]  /*97e00*/  STL.64 [R1+0xdc0], R8 ;  /* 0x000dc00801007387 */ /* 0x0003e20000100a00 */
[----:B0-----:R-:W-:Y:S03]  /*97e10*/  HMMA.16816.F32 R4, R36, R16, R24 ;  /* 0x000000102404723c */ /* 0x001fe60000001818 */
[----:B------:R-:W-:Y:S04]  /*97e20*/  STL.64 [R1+0xdc8], R10 ;  /* 0x000dc80a01007387 */ /* 0x000fe80000100a00 */
[----:B------:R-:W-:-:S12]  /*97e30*/  STL.64 [R1+0x9420], R16 ;  /* 0x0094201001007387 */ /* 0x000fd80000100a00 */
[----:B------:R-:W-:Y:S04]  /*97e40*/  STL.64 [R1+0xdb0], R4 ;  /* 0x000db00401007387 */ /* 0x000fe80000100a00 */
[----:B------:R0:W-:Y:S04]  /*97e50*/  STL.64 [R1+0xdb8], R6 ;  /* 0x000db80601007387 */ /* 0x0001e80000100a00 */
[----:B-1----:R-:W2:Y:S01]  /*97e60*/  LDL.LU R8, [R1+0x1040] ;  /* 0x0010400001087983 */ /* 0x002ea20000300800 */
        /* <DEDUP_REMOVED lines=11> */
[----:B0-----:R-:W4:Y:S04]  /*97f20*/  LDL.LU R4, [R1+0xd70] ;  /* 0x000d700001047983 */ /* 0x001f280000300800 */
[----:B------:R-:W4:Y:S04]  /*97f30*/  LDL.LU R5, [R1+0xd74] ;  /* 0x000d740001057983 */ /* 0x000f280000300800 */
[----:B-1----:R-:W4:Y:S04]  /*97f40*/  LDL.LU R6, [R1+0xd78] ;  /* 0x000d780001067983 */ /* 0x002f280000300800 */
        /* <DEDUP_REMOVED lines=43> */
[----:B------:R-:W3:Y:S04]  /*98200*/  LDL.LU.64 R6, [R1+0x9460] ;  /* 0x0094600001067983 */ /* 0x000ee80000300a00 */
[----:B------:R-:W3:Y:S04]  /*98210*/  LDL.LU.64 R4, [R1+0x9458] ;  /* 0x0094580001047983 */ /* 0x000ee80000300a00 */
[----:B------:R-:W-:Y:S04]  /*98220*/  STL.64 [R1+0xd80], R36 ;  /* 0x000d802401007387 */ /* 0x000fe80000100a00 */
[----:B------:R0:W-:Y:S04]  /*98230*/  STL.64 [R1+0xd88], R38 ;  /* 0x000d882601007387 */ /* 0x0001e80000100a00 */
[----:B0-----:R-:W2:Y:S04]  /*98240*/  LDL.LU.64 R38, [R1+0x9450] ;  /* 0x0094500001267983 */ /* 0x001ea80000300a00 */
[----:B------:R-:W3:Y:S02]  /*98250*/  LDL.LU.64 R36, [R1+0x9448] ;  /* 0x0094480001247983 */ /* 0x000ee40000300a00 */
[----:B---3--:R-:W-:-:S15]  /*98260*/  HMMA.16816.F32 R52, R4, R36, R52 ;  /* 0x000000240434723c */ /* 0x008fde0000001834 */
[----:B------:R-:W-:-:S04]  /*98270*/  NOP ;  /* 0x0000000000007918 */ /* 0x000fc80000000000 */
[----:B------:R-:W-:Y:S04]  /*98280*/  STL.64 [R1+0xd70], R52 ;  /* 0x000d703401007387 */ /* 0x000fe80000100a00 */
[----:B------:R0:W-:Y:S04]  /*98290*/  STL.64 [R1+0xd78], R54 ;  /* 0x000d783601007387 */ /* 0x0001e80000100a00 */
[----:B0-----:R-:W3:Y:S02]  /*982a0*/  LDL.LU.64 R54, [R1+0x9440] ;  /* 0x0094400001367983 */ /* 0x001ee40000300a00 */
[----:B---3--:R-:W-:Y:S02]  /*982b0*/  HMMA.16816.F32 R12, R4, R54, R12 ;  /* 0x00000036040c723c */ /* 0x008fe4000000180c */
[----:B------:R0:W-:Y:S04]  /*982c0*/  STL.64 [R1+0x93c0], R54 ;  /* 0x0093c03601007387 */ /* 0x0001e80000100a00 */
[----:B------:R-:W3:-:S13]  /*982d0*/  LDL.LU R52, [R1+0x1010] ;  /* 0x0010100001347983 */ /* 0x000eda0000300800 */
[----:B------:R1:W-:Y:S04]  /*982e0*/  STL.64 [R1+0xd60], R12 ;  /* 0x000d600c01007387 */ /* 0x0003e80000100a00 */
[----:B------:R1:W-:Y:S04]  /*982f0*/  STL.64 [R1+0xd68], R14 ;  /* 0x000d680e01007387 */ /* 0x0003e80000100a00 */
[----:B------:R-:W3:Y:S04]  /*98300*/  LDL.LU R53, [R1+0x1014] ;  /* 0x0010140001357983 */ /* 0x000ee80000300800 */
[----:B0-----:R-:W3:Y:S04]  /*98310*/  LDL.LU R54, [R1+0x1018] ;  /* 0x0010180001367983 */ /* 0x001ee80000300800 */
[----:B------:R-:W3:Y:S04]  /*98320*/  LDL.LU R55, [R1+0x101c] ;  /* 0x00101c0001377983 */ /* 0x000ee80000300800 */
[----:B-1----:R-:W2:Y:S04]  /*98330*/  LDL.LU R12, [R1+0x270] ;  /* 0x00027000010c7983 */ /* 0x002ea80000300800 */
[----:B------:R-:W2:Y:S04]  /*98340*/  LDL.LU R13, [R1+0x274] ;  /* 0x00027400010d7983 */ /* 0x000ea80000300800 */
[----:B------:R-:W2:Y:S04]  /*98350*/  LDL.LU R14, [R1+0x278] ;  /* 0x00027800010e7983 */ /* 0x000ea80000300800 */
[----:B------:R-:W2:Y:S01]  /*98360*/  LDL.LU R15, [R1+0x27c] ;  /* 0x00027c00010f7983 */ /* 0x000ea20000300800 */
[C---:B----4-:R-:W-:Y:S03]  /*98370*/  HMMA.16816.F32 R28, R4.reuse, R40, R28 ;  /* 0x00000028041c723c */ /* 0x050fe6000000181c */
[----:B--2---:R-:W-:Y:S04]  /*98380*/  STL.64 [R1+0x9340], R14 ;  /* 0x0093400e01007387 */ /* 0x004fe80000100a00 */
[----:B------:R0:W-:Y:S04]  /*98390*/  STL.64 [R1+0x9338], R12 ;  /* 0x0093380c01007387 */ /* 0x0001e80000100a00 */
[----:B0-----:R-:W2:Y:S04]  /*983a0*/  LDL.LU R12, [R1+0x1000] ;  /* 0x00100000010c7983 */ /* 0x001ea80000300800 */
[----:B------:R-:W2:Y:S04]  /*983b0*/  LDL.LU R13, [R1+0x1004] ;  /* 0x00100400010d7983 */ /* 0x000ea80000300800 */
[----:B------:R-:W2:Y:S04]  /*983c0*/  LDL.LU R14, [R1+0x1008] ;  /* 0x00100800010e7983 */ /* 0x000ea80000300800 */
[----:B------:R-:W2:Y:S04]  /*983d0*/  LDL.LU R15, [R1+0x100c] ;  /* 0x00100c00010f7983 */ /* 0x000ea80000300800 */
[----:B------:R-:W-:Y:S04]  /*983e0*/  STL.64 [R1+0xd50], R28 ;  /* 0x000d501c01007387 */ /* 0x000fe80000100a00 */
[----:B------:R0:W-:Y:S04]  /*983f0*/  STL.64 [R1+0xd58], R30 ;  /* 0x000d581e01007387 */ /* 0x0001e80000100a00 */
[----:B0-----:R-:W3:Y:S04]  /*98400*/  LDL.LU.64 R30, [R1+0x9438] ;  /* 0x00943800011e7983 */ /* 0x001ee80000300a00 */
[----:B------:R-:W4:Y:S01]  /*98410*/  LDL.LU.64 R28, [R1+0x9430] ;  /* 0x00943000011c7983 */ /* 0x000f220000300a00 */
[C---:B------:R-:W-:Y:S08]  /*98420*/  HMMA.16816.F32 R56, R4.reuse, R38, R56 ;  /* 0x000000260438723c */ /* 0x040ff00000001838 */
[----:B----4-:R-:W-:-:S15]  /*98430*/  HMMA.16816.F32 R16, R4, R28, R16 ;  /* 0x0000001c0410723c */ /* 0x010fde0000001810 */
[----:B------:R-:W-:-:S04]  /*98440*/  NOP ;  /* 0x0000000000007918 */ /* 0x000fc80000000000 */
[----:B------:R-:W-:Y:S04]  /*98450*/  STL.64 [R1+0xd40], R16 ;  /* 0x000d401001007387 */ /* 0x000fe80000100a00 */
[----:B------:R0:W-:Y:S04]  /*98460*/  STL.64 [R1+0xd48], R18 ;  /* 0x000d481201007387 */ /* 0x0001e80000100a00 */
[----:B0-----:R-:W4:Y:S04]  /*98470*/  LDL.LU.64 R18, [R1+0x9428] ;  /* 0x0094280001127983 */ /* 0x001f280000300a00 */
[----:B------:R-:W2:Y:S04]  /*98480*/  LDL.LU.64 R16, [R1+0x9420] ;  /* 0x0094200001107983 */ /* 0x000ea80000300a00 */
        /* <DEDUP_REMOVED lines=14> */
[----:B0-----:R-:W2:Y:S01]  /*98570*/  LDL.LU.64 R46, [R1+0x9408] ;  /* 0x00940800012e7983 */ /* 0x001ea20000300a00 */
[----:B---3--:R-:W-:Y:S03]  /*98580*/  HMMA.16816.F32 R36, R4, R58, R36 ;  /* 0x0000003a0424723c */ /* 0x008fe60000001824 */
[----:B------:R-:W-:Y:S04]  /*98590*/  STL.64 [R1+0x9388], R58 ;  /* 0x0093883a01007387 */ /* 0x000fe80000100a00 */
[----:B------:R-:W-:-:S12]  /*985a0*/  STL.64 [R1+0x9380], R56 ;  /* 0x0093803801007387 */ /* 0x000fd80000100a00 */
[----:B------:R-:W-:Y:S04]  /*985b0*/  STL.64 [R1+0xd10], R36 ;  /* 0x000d102401007387 */ /* 0x000fe80000100a00 */
[----:B------:R2:W-:Y:S02]  /*985c0*/  STL.64 [R1+0xd18], R38 ;  /* 0x000d182601007387 */ /* 0x0005e40000100a00 */
[C---:B--2---:R-:W-:Y:S08]  /*985d0*/  HMMA.16816.F32 R36, R4.reuse, R46, R12 ;  /* 0x0000002e0424723c */ /* 0x044ff0000000180c */
[C---:B------:R-:W-:Y:S01]  /*985e0*/  HMMA.16816.F32 R12, R4.reuse, R30, R52 ;  /* 0x0000001e040c723c */ /* 0x040fe20000001834 */
[----:B------:R-:W-:Y:S10]  /*985f0*/  STL.64 [R1+0x9368], R46 ;  /* 0x0093682e01007387 */ /* 0x000ff40000100a00 */
[----:B------:R-:W-:Y:S04]  /*98600*/  STL.64 [R1+0xd00], R36 ;  /* 0x000d002401007387 */ /* 0x000fe80000100a00 */
[----:B------:R-:W-:Y:S04]  /*98610*/  STL.64 [R1+0xd08], R38 ;  /* 0x000d082601007387 */ /* 0x000fe80000100a00 */
[----:B------:R-:W-:Y:S04]  /*98620*/  STL.64 [R1+0x93a8], R30 ;  /* 0x0093a81e01007387 */ /* 0x000fe80000100a00 */
[----:B------:R0:W-:Y:S04]  /*98630*/  STL.64 [R1+0x93a0], R28 ;  /* 0x0093a01c01007387 */ /* 0x0001e80000100a00 */
        /* <DEDUP_REMOVED lines=10> */
[C---:B----4-:R-:W-:Y:S08]  /*986e0*/  HMMA.16816.F32 R12, R4.reuse, R18, R8 ;  /* 0x00000012040c723c */ /* 0x050ff00000001808 */
[C---:B------:R-:W-:Y:S01]  /*986f0*/  HMMA.16816.F32 R8, R4.reuse, R16, R24 ;  /* 0x000000100408723c */ /* 0x040fe20000001818 */
[----:B------:R-:W-:Y:S10]  /*98700*/  STL.64 [R1+0x9350], R18 ;  /* 0x0093501201007387 */ /* 0x000ff40000100a00 */
[----:B------:R-:W-:Y:S04]  /*98710*/  STL.64 [R1+0xcc0], R12 ;  /* 0x000cc00c01007387 */ /* 0x000fe80000100a00 */
[----:B------:R-:W-:Y:S04]  /*98720*/  STL.64 [R1+0xcc8], R14 ;  /* 0x000cc80e01007387 */ /* 0x000fe80000100a00 */
[----:B------:R-:W-:Y:S04]  /*98730*/  STL.64 [R1+0x9348], R16 ;  /* 0x0093481001007387 */ /* 0x000fe80000100a00 */
[----:B------:R0:W-:Y:S04]  /*98740*/  STL.64 [R1+0xcb0], R8 ;  /* 0x000cb00801007387 */ /* 0x0001e80000100a00 */
[----:B------:R1:W-:Y:S04]  /*98750*/  STL.64 [R1+0xcb8], R10 ;  /* 0x000cb80a01007387 */ /* 0x0003e80000100a00 */
[----:B0-----:R-:W2:Y:S04]  /*98760*/  LDL.LU R8, [R1+0x1170] ;  /* 0x0011700001087983 */ /* 0x001ea80000300800 */
[----:B------:R-:W2:Y:S04]  /*98770*/  LDL.LU R9, [R1+0x1174] ;  /* 0x0011740001097983 */ /* 0x000ea80000300800 */
[----:B-1----:R-:W3:Y:S04]  /*98780*/  LDL.LU R10, [R1+0x1178] ;  /* 0x00117800010a7983 */ /* 0x002ee80000300800 */
[----:B------:R-:W3:Y:S04]  /*98790*/  LDL.LU R11, [R1+0x117c] ;  /* 0x00117c00010b7983 */ /* 0x000ee80000300800 */
[----:B------:R-:W4:Y:S04]  /*987a0*/  LDL.LU R44, [R1+0x10f0] ;  /* 0x0010f000012c7983 */ /* 0x000f280000300800 */
[----:B------:R-:W4:Y:S04]  /*987b0*/  LDL.LU R45, [R1+0x10f4] ;  /* 0x0010f400012d7983 */ /* 0x000f280000300800 */
[----:B------:R-:W2:Y:S04]  /*987c0*/  LDL.LU R46, [R1+0x10f8] ;  /* 0x0010f800012e7983 */ /* 0x000ea80000300800 */
[----:B------:R-:W2:Y:S04]  /*987d0*/  LDL.LU R47, [R1+0x10fc] ;  /* 0x0010fc00012f7983 */ /* 0x000ea80000300800 */
[----:B--2---:R-:W-:Y:S04]  /*987e0*/  STL.64 [R1+0x9378], R46 ;  /* 0x0093782e01007387 */ /* 0x004fe80000100a00 */
[----:B----4-:R0:W-:Y:S04]  /*987f0*/  STL.64 [R1+0x9370], R44 ;  /* 0x0093702c01007387 */ /* 0x0101e80000100a00 */
[----:B0-----:R-:W2:Y:S04]  /*98800*/  LDL.LU R44, [R1+0x10e0] ;  /* 0x0010e000012c7983 */ /* 0x001ea80000300800 */
        /* <DEDUP_REMOVED lines=19> */
[----:B------:R-:W2:Y:S04]  /*98940*/  LDL.LU R30, [R1+0x10b8] ;  /* 0x0010b800011e7983 */ /* 0x000ea80000300800 */
[----:B------:R-:W2:Y:S04]  /*98950*/  LDL.LU R31, [R1+0x10bc] ;  /* 0x0010bc00011f7983 */ /* 0x000ea80000300800 */
        /* <DEDUP_REMOVED lines=8> */
[----:B-1----:R-:W2:Y:S04]  /*989e0*/  LDL.LU R56, [R1+0x1080] ;  /* 0x0010800001387983 */ /* 0x002ea80000300800 */
[----:B------:R-:W2:Y:S04]  /*989f0*/  LDL.LU R57, [R1+0x1084] ;  /* 0x0010840001397983 */ /* 0x000ea80000300800 */
[----:B------:R-:W2:Y:S04]  /*98a00*/  LDL.LU R58, [R1+0x1088] ;  /* 0x00108800013a7983 */ /* 0x000ea80000300800 */
[----:B------:R-:W2:Y:S04]  /*98a10*/  LDL.LU R59, [R1+0x108c] ;  /* 0x00108c00013b7983 */ /* 0x000ea80000300800 */
        /* <DEDUP_REMOVED lines=8> */
[----:B---3--:R-:W-:Y:S04]  /*98aa0*/  STL.64 [R1+0x9360], R10 ;  /* 0x0093600a01007387 */ /* 0x008fe80000100a00 */
        /* <DEDUP_REMOVED lines=26> */
[C---:B----4-:R-:W-:Y:S08]  /*98c50*/  HMMA.16816.F32 R44, R4.reuse, R48, R44 ;  /* 0x00000030042c723c */ /* 0x050ff0000000182c */
[----:B------:R-:W-:Y:S11]  /*98c60*/  HMMA.16816.F32 R4, R4, R60, R36 ;  /* 0x0000003c0404723c */ /* 0x000ff60000001824 */
        /* <DEDUP_REMOVED lines=8> */
[----:B------:R-:W4:Y:S04]  /*98cf0*/  LDL.LU.64 R38, [R1+0x93e0] ;  /* 0x0093e00001267983 */ /* 0x000f280000300a00 */
        /* <DEDUP_REMOVED lines=9> */
[----:B0-----:R-:W2:Y:S02]  /*98d90*/  LDL.LU.64 R54, [R1+0x93c0] ;  /* 0x0093c00001367983 */ /* 0x001ea40000300a00 */
[----:B--2---:R-:W-:-:S15]  /*98da0*/  HMMA.16816.F32 R40, R4, R54, R40 ;  /* 0x000000360428723c */ /* 0x004fde0000001828 */
[----:B------:R-:W-:-:S04]  /*98db0*/  NOP ;  /* 0x0000000000007918 */ /* 0x000fc80000000000 */
        /* <DEDUP_REMOVED lines=8> */
[----:B0-----:R-:W3:Y:S04]  /*98e40*/  LDL.LU.64 R30, [R1+0x93a8] ;  /* 0x0093a800011e7983 */ /* 0x001ee80000300a00 */
[----:B------:R-:W2:Y:S01]  /*98e50*/  LDL.LU.64 R28, [R1+0x93a0] ;  /* 0x0093a000011c7983 */ /* 0x000ea20000300a00 */
[C---:B----4-:R-:W-:Y:S08]  /*98e60*/  HMMA.16816.F32 R56, R4.reuse, R38, R56 ;  /* 0x000000260438723c */ /* 0x050ff00000001838 */
        /* <DEDUP_REMOVED lines=8> */
[----:B0-----:R-:W4:Y:S04]  /*98ef0*/  LDL.LU.64 R58, [R1+0x9388] ;  /* 0x00938800013a7983 */ /* 0x001f280000300a00 */
[----:B------:R-:W2:Y:S02]  /*98f00*/  LDL.LU.64 R56, [R1+0x9380] ;  /* 0x0093800001387983 */ /* 0x000ea40000300a00 */
[----:B--2---:R-:W-:-:S15]  /*98f10*/  HMMA.16816.F32 R44, R4, R56, R44 ;  /* 0x00000038042c723c */ /* 0x004fde000000182c */
[----:B------:R-:W-:-:S04]  /*98f20*/  NOP ;  /* 0x0000000000007918 */ /* 0x000fc80000000000 */
[----:B------:R-:W-:Y:S04]  /*98f30*/  STL.64 [R1+0xc20], R44 ;  /* 0x000c202c01007387 */ /* 0x000fe80000100a00 */
[----:B------:R0:W-:Y:S04]  /*98f40*/  STL.64 [R1+0xc28], R46 ;  /* 0x000c282e01007387 */ /* 0x0001e80000100a00 */
[----:B0-----:R-:W4:Y:S04]  /*98f50*/  LDL.LU.64 R46, [R1+0x9378] ;  /* 0x00937800012e7983 */ /* 0x001f280000300a00 */
[----:B------:R-:W4:Y:S02]  /*98f60*/  LDL.LU.64 R44, [R1+0x9370] ;  /* 0x00937000012c7983 */ /* 0x000f240000300a00 */
[----:B----4-:R-:W-:-:S15]  /*98f70*/  HMMA.16816.F32 R44, R4, R58, R44 ;  /* 0x0000003a042c723c */ /* 0x010fde000000182c */
[----:B------:R-:W-:-:S04]  /*98f80*/  NOP ;  /* 0x0000000000007918 */ /* 0x000fc80000000000 */
[----:B------:R-:W-:Y:S04]  /*98f90*/  STL.64 [R1+0xc10], R44 ;  /* 0x000c102c01007387 */ /* 0x000fe80000100a00 */
[----:B------:R0:W-:Y:S04]  /*98fa0*/  STL.64 [R1+0xc18], R46 ;  /* 0x000c182e01007387 */ /* 0x0001e80000100a00 */
[----:B0-----:R-:W2:Y:S01]  /*98fb0*/  LDL.LU.64 R46, [R1+0x9368] ;  /* 0x00936800012e7983 */ /* 0x001ea20000300a00 */
[C---:B---3--:R-:W-:Y:S03]  /*98fc0*/  HMMA.16816.F32 R16, R4.reuse, R30, R16 ;  /* 0x0000001e0410723c */ /* 0x048fe60000001810 */
[----:B------:R-:W-:Y:S04]  /*98fd0*/  STL.64 [R1+0x9300], R58 ;  /* 0x0093003a01007387 */ /* 0x000fe80000100a00 */
[----:B------:R0:W-:Y:S04]  /*98fe0*/  STL.64 [R1+0x92f8], R56 ;  /* 0x0092f83801007387 */ /* 0x0001e80000100a00 */
[----:B0-----:R-:W3:Y:S04]  /*98ff0*/  LDL.LU R56, [R1+0x1150] ;  /* 0x0011500001387983 */ /* 0x001ee80000300800 */
[----:B------:R-:W3:Y:S04]  /*99000*/  LDL.LU R57, [R1+0x1154] ;  /* 0x0011540001397983 */ /* 0x000ee80000300800 */
[----:B------:R-:W3:Y:S04]  /*99010*/  LDL.LU R58, [R1+0x1158] ;  /* 0x00115800013a7983 */ /* 0x000ee80000300800 */
[----:B------:R-:W3:Y:S01]  /*99020*/  LDL.LU R59, [R1+0x115c] ;  /* 0x00115c00013b7983 */ /* 0x000ee20000300800 */
[C---:B------:R-:W-:Y:S08]  /*99030*/  HMMA.16816.F32 R12, R4.reuse, R2, R12 ;  /* 0x00000002040c723c */ /* 0x040ff0000000180c */
[----:B--2---:R-:W-:-:S15]  /*99040*/  HMMA.16816.F32 R8, R4, R46, R8 ;  /* 0x0000002e0408723c */ /* 0x004fde0000001808 */
[----:B------:R-:W-:-:S04]  /*99050*/  NOP ;  /* 0x0000000000007918 */ /* 0x000fc80000000000 */
[----:B------:R-:W-:Y:S04]  /*99060*/  STL.64 [R1+0xc00], R8 ;  /* 0x000c000801007387 */ /* 0x000fe80000100a00 */
[----:B------:R0:W-:Y:S04]  /*99070*/  STL.64 [R1+0xc08], R10 ;  /* 0x000c080a01007387 */ /* 0x0001e80000100a00 */
[----:B0-----:R-:W2:Y:S04]  /*99080*/  LDL.LU.64 R10, [R1+0x9360] ;  /* 0x00936000010a7983 */ /* 0x001ea80000300a00 */
[----:B------:R-:W2:Y:S04]  /*99090*/  LDL.LU.64 R8, [R1+0x9358] ;  /* 0x0093580001087983 */ /* 0x000ea80000300a00 */
[----:B------:R0:W-:Y:S04]  /*990a0*/  STL.64 [R1+0x92e0], R46 ;  /* 0x0092e02e01007387 */ /* 0x0001e80000100a00 */
[----:B------:R-:W4:Y:S04]  /*990b0*/  LDL.LU R44, [R1+0x1140] ;  /* 0x00114000012c7983 */ /* 0x000f280000300800 */
[----:B------:R-:W4:Y:S04]  /*990c0*/  LDL.LU R45, [R1+0x1144] ;  /* 0x00114400012d7983 */ /* 0x000f280000300800 */
[----:B0-----:R-:W4:Y:S04]  /*990d0*/  LDL.LU R46, [R1+0x1148] ;  /* 0x00114800012e7983 */ /* 0x001f280000300800 */
[----:B------:R-:W4:Y:S04]  /*990e0*/  LDL.LU R47, [R1+0x114c] ;  /* 0x00114c00012f7983 */ /* 0x000f280000300800 */
[----:B------:R-:W-:Y:S04]  /*990f0*/  STL.64 [R1+0xbf0], R16 ;  /* 0x000bf01001007387 */ /* 0x000fe80000100a00 */
[----:B------:R0:W-:Y:S04]  /*99100*/  STL.64 [R1+0xbf8], R18 ;  /* 0x000bf81201007387 */ /* 0x0001e80000100a00 */
[----:B0-----:R-:W4:Y:S04]  /*99110*/  LDL.LU.64 R18, [R1+0x9350] ;  /* 0x0093500001127983 */ /* 0x001f280000300a00 */
[----:B------:R-:W3:Y:S04]  /*99120*/  LDL.LU.64 R16, [R1+0x9348] ;  /* 0x0093480001107983 */ /* 0x000ee80000300a00 */
        /* <DEDUP_REMOVED lines=8> */
[----:B0-----:R-:W4:Y:S04]  /*991b0*/  LDL.LU.64 R14, [R1+0x9340] ;  /* 0x00934000010e7983 */ /* 0x001f280000300a00 */
[----:B------:R-:W4:Y:S04]  /*991c0*/  LDL.LU.64 R12, [R1+0x9338] ;  /* 0x00933800010c7983 */ /* 0x000f280000300a00 */
[----:B------:R-:W-:Y:S04]  /*991d0*/  STL.64 [R1+0x9330], R42 ;  /* 0x0093302a01007387 */ /* 0x000fe80000100a00 */
[----:B------:R4:W-:Y:S01]  /*991e0*/  STL.64 [R1+0x9328], R40 ;  /* 0x0093282801007387 */ /* 0x0009e20000100a00 */
[C---:B--2---:R-:W-:Y:S08]  /*991f0*/  HMMA.16816.F32 R8, R4.reuse, R60, R8 ;  /* 0x0000003c0408723c */ /* 0x044ff00000001808 */
[C---:B---3--:R-:W-:Y:S08]  /*99200*/  HMMA.16816.F32 R28, R4.reuse, R42, R28 ;  /* 0x0000002a041c723c */ /* 0x048ff0000000181c */
[C---:B----4-:R-:W-:Y:S11]  /*99210*/  HMMA.16816.F32 R40, R4.reuse, R18, R44 ;  /* 0x000000120428723c */ /* 0x050ff6000000182c */
[----:B------:R-:W-:Y:S04]  /*99220*/  STL.64 [R1+0xbd0], R28 ;  /* 0x000bd01c01007387 */ /* 0x000fe80000100a00 */
[----:B------:R0:W-:Y:S02]  /*99230*/  STL.64 [R1+0xbd8], R30 ;  /* 0x000bd81e01007387 */ /* 0x0001e40000100a00 */
[C---:B0-----:R-:W-:Y:S02]  /*99240*/  HMMA.16816.F32 R28, R4.reuse, R16, R56 ;  /* 0x00000010041c723c */ /* 0x041fe40000001838 */
[----:B------:R-:W-:Y:S04]  /*99250*/  STL.64 [R1+0x92d8], R18 ;  /* 0x0092d81201007387 */ /* 0x000fe80000100a00 */
[----:B------:R-:W-:Y:S04]  /*99260*/  STL.64 [R1+0xbc0], R40 ;  /* 0x000bc02801007387 */ /* 0x000fe80000100a00 */
[----:B------:R-:W-:Y:S04]  /*99270*/  STL.64 [R1+0xbc8], R42 ;  /* 0x000bc82a01007387 */ /* 0x000fe80000100a00 */
[----:B------:R0:W-:Y:S05]  /*99280*/  STL.64 [R1+0x92d0], R16 ;  /* 0x0092d01001007387 */ /* 0x0001ea0000100a00 */
[----:B------:R-:W-:Y:S04]  /*99290*/  STL.64 [R1+0xbb0], R28 ;  /* 0x000bb01c01007387 */ /* 0x000fe80000100a00 */
[----:B------:R1:W-:Y:S01]  /*992a0*/  STL.64 [R1+0xbb8], R30 ;  /* 0x000bb81e01007387 */ /* 0x0003e20000100a00 */
[C---:B0-----:R-:W-:Y:S08]  /*992b0*/  HMMA.16816.F32 R16, R4.reuse, R50, R20 ;  /* 0x000000320410723c */ /* 0x041ff00000001814 */
[----:B-1----:R-:W-:Y:S08]  /*992c0*/  HMMA.16816.F32 R28, R4, R48, R32 ;  /* 0x00000030041c723c */ /* 0x002ff00000001820 */
[C---:B------:R-:W-:Y:S01]  /*992d0*/  HMMA.16816.F32 R4, R12.reuse, R36, R24 ;  /* 0x000000240c04723c */ /* 0x040fe20000001818 */
[----:B------:R-:W-:Y:S10]  /*992e0*/  STL.64 [R1+0x92f0], R50 ;  /* 0x0092f03201007387 */ /* 0x000ff40000100a00 */
        /* <DEDUP_REMOVED lines=58> */
[----:B------:R-:W3:Y:S01]  /*99690*/  LDL.LU R27, [R1+0x127c] ;  /* 0x00127c00011b7983 */ /* 0x000ee20000300800 */
[----:B----4-:R-:W-:-:S15]  /*996a0*/  HMMA.16816.F32 R40, R12, R54, R40 ;  /* 0x000000360c28723c */ /* 0x010fde0000001828 */
[----:B------:R-:W-:-:S04]  /*996b0*/  NOP ;  /* 0x0000000000007918 */ /* 0x000fc80000000000 */
[----:B------:R-:W-:Y:S04]  /*996c0*/  STL.64 [R1+0xb60], R40 ;  /* 0x000b602801007387 */ /* 0x000fe80000100a00 */
[----:B------:R0:W-:Y:S04]  /*996d0*/  STL.64 [R1+0xb68], R42 ;  /* 0x000b682a01007387 */ /* 0x0001e80000100a00 */
[----:B0-----:R-:W4:Y:S04]  /*996e0*/  LDL.LU.64 R42, [R1+0x9330] ;  /* 0x00933000012a7983 */ /* 0x001f280000300a00 */
[----:B------:R-:W2:Y:S04]  /*996f0*/  LDL.LU.64 R40, [R1+0x9328] ;  /* 0x0093280001287983 */ /* 0x000ea80000300a00 */
[----:B------:R0:W-:Y:S04]  /*99700*/  STL.64 [R1+0x92c8], R54 ;  /* 0x0092c83601007387 */ /* 0x0001e80000100a00 */
[----:B------:R-:W4:Y:S04]  /*99710*/  LDL.LU R52, [R1+0x1230] ;  /* 0x0012300001347983 */ /* 0x000f280000300800 */
[----:B------:R-:W4:Y:S04]  /*99720*/  LDL.LU R53, [R1+0x1234] ;  /* 0x0012340001357983 */ /* 0x000f280000300800 */
[----:B0-----:R-:W4:Y:S04]  /*99730*/  LDL.LU R54, [R1+0x1238] ;  /* 0x0012380001367983 */ /* 0x001f280000300800 */
[----:B------:R-:W4:Y:S01]  /*99740*/  LDL.LU R55, [R1+0x123c] ;  /* 0x00123c0001377983 */ /* 0x000f220000300800 */
        /* <DEDUP_REMOVED lines=19> */
[----:B---3--:R-:W-:-:S15]  /*99880*/  HMMA.16816.F32 R48, R12, R56, R48 ;  /* 0x000000380c30723c */ /* 0x008fde0000001830 */
[----:B------:R-:W-:-:S04]  /*99890*/  NOP ;  /* 0x0000000000007918 */ /* 0x000fc80000000000 */
[----:B------:R-:W-:Y:S04]  /*998a0*/  STL.64 [R1+0xb20], R48 ;  /* 0x000b203001007387 */ /* 0x000fe80000100a00 */
[----:B------:R0:W-:Y:S04]  /*998b0*/  STL.64 [R1+0xb28], R50 ;  /* 0x000b283201007387 */ /* 0x0001e80000100a00 */
[----:B0-----:R-:W2:Y:S04]  /*998c0*/  LDL.LU.64 R50, [R1+0x92f0] ;  /* 0x0092f00001327983 */ /* 0x001ea80000300a00 */
[----:B------:R-:W3:Y:S04]  /*998d0*/  LDL.LU.64 R48, [R1+0x92e8] ;  /* 0x0092e80001307983 */ /* 0x000ee80000300a00 */
[----:B------:R-:W-:Y:S04]  /*998e0*/  STL.64 [R1+0xb10], R44 ;  /* 0x000b102c01007387 */ /* 0x000fe80000100a00 */
[----:B------:R0:W-:Y:S04]  /*998f0*/  STL.64 [R1+0xb18], R46 ;  /* 0x000b182e01007387 */ /* 0x0001e80000100a00 */
[----:B0-----:R-:W2:Y:S04]  /*99900*/  LDL.LU.64 R46, [R1+0x92e0] ;  /* 0x0092e000012e7983 */ /* 0x001ea80000300a00 */
        /* <DEDUP_REMOVED lines=11> */
[----:B------:R-:W2:Y:S04]  /*999c0*/  LDL.LU.64 R16, [R1+0x92d0] ;  /* 0x0092d00001107983 */ /* 0x000ea80000300a00 */
[----:B------:R0:W-:Y:S04]  /*999d0*/  STL.64 [R1+0x9268], R46 ;  /* 0x0092682e01007387 */ /* 0x0001e80000100a00 */
[----:B------:R-:W2:Y:S04]  /*999e0*/  LDL.LU R44, [R1+0x1210] ;  /* 0x00121000012c7983 */ /* 0x000ea80000300800 */
[----:B------:R-:W2:Y:S04]  /*999f0*/  LDL.LU R45, [R1+0x1214] ;  /* 0x00121400012d7983 */ /* 0x000ea80000300800 */
[----:B0-----:R-:W2:Y:S04]  /*99a00*/  LDL.LU R46, [R1+0x1218] ;  /* 0x00121800012e7983 */ /* 0x001ea80000300800 */
[----:B------:R-:W2:Y:S04]  /*99a10*/  LDL.LU R47, [R1+0x121c] ;  /* 0x00121c00012f7983 */ /* 0x000ea80000300800 */
[----:B------:R-:W-:Y:S04]  /*99a20*/  STL [R1+0x9274], R30 ;  /* 0x0092741e01007387 */ /* 0x000fe80000100800 */
[----:B------:R-:W-:Y:S01]  /*99a30*/  STL [R1+0x9270], R31 ;  /* 0x0092701f01007387 */ /* 0x000fe20000100800 */
[C---:B---3--:R-:W-:Y:S08]  /*99a40*/  HMMA.16816.F32 R8, R12.reuse, R48, R8 ;  /* 0x000000300c08723c */ /* 0x048ff00000001808 */
[C---:B------:R-:W-:Y:S08]  /*99a50*/  HMMA.16816.F32 R4, R12.reuse, R50, R4 ;  /* 0x000000320c04723c */ /* 0x040ff00000001804 */
[----:B--2---:R-:W-:-:S15]  /*99a60*/  HMMA.16816.F32 R44, R12, R30, R44 ;  /* 0x0000001e0c2c723c */ /* 0x004fde000000182c */
[----:B------:R-:W-:-:S04]  /*99a70*/  NOP ;  /* 0x0000000000007918 */ /* 0x000fc80000000000 */
[----:B------:R-:W-:Y:S04]  /*99a80*/  STL.64 [R1+0xaf0], R44 ;  /* 0x000af02c01007387 */ /* 0x000fe80000100a00 */
[----:B------:R0:W-:Y:S04]  /*99a90*/  STL.64 [R1+0xaf8], R46 ;  /* 0x000af82e01007387 */ /* 0x0001e80000100a00 */
[----:B------:R4:W-:Y:S01]  /*99aa0*/  STL.64 [R1+0x92b0], R28 ;  /* 0x0092b01c01007387 */ /* 0x0009e20000100a00 */
[C---:B0-----:R-:W-:Y:S08]  /*99ab0*/  HMMA.16816.F32 R44, R12.reuse, R2, R56 ;  /* 0x000000020c2c723c */ /* 0x041ff00000001838 */
[C---:B----4-:R-:W-:Y:S01]  /*99ac0*/  HMMA.16816.F32 R28, R12.reuse, R42, R52 ;  /* 0x0000002a0c1c723c */ /* 0x050fe20000001834 */
[----:B------:R-:W-:Y:S10]  /*99ad0*/  STL [R1+0x9278], R3 ;  /* 0x0092780301007387 */ /* 0x000ff40000100800 */
[----:B------:R-:W-:Y:S04]  /*99ae0*/  STL.64 [R1+0xae0], R44 ;  /* 0x000ae02c01007387 */ /* 0x000fe80000100a00 */
[----:B------:R-:W-:Y:S04]  /*99af0*/  STL.64 [R1+0xae8], R46 ;  /* 0x000ae82e01007387 */ /* 0x000fe80000100a00 */
[----:B------:R-:W-:Y:S04]  /*99b00*/  STL.64 [R1+0x92c0], R42 ;  /* 0x0092c02a01007387 */ /* 0x000fe80000100a00 */
[----:B------:R-:W-:Y:S04]  /*99b10*/  STL.64 [R1+0x92b8], R40 ;  /* 0x0092b82801007387 */ /* 0x000fe80000100a00 */
[----:B------:R-:W-:Y:S04]  /*99b20*/  STL.64 [R1+0xad0], R28 ;  /* 0x000ad01c01007387 */ /* 0x000fe80000100a00 */
[----:B------:R0:W-:Y:S01]  /*99b30*/  STL.64 [R1+0xad8], R30 ;  /* 0x000ad81e01007387 */ /* 0x0001e20000100a00 */
[C---:B------:R-:W-:Y:S08]  /*99b40*/  HMMA.16816.F32 R20, R12.reuse, R16, R20 ;  /* 0x000000100c14723c */ /* 0x040ff00000001814 */
[----:B0-----:R-:W-:Y:S01]  /*99b50*/  HMMA.16816.F32 R28, R12, R18, R32 ;  /* 0x000000120c1c723c */ /* 0x001fe20000001820 */
[----:B------:R-:W-:-:S15]  /*99b60*/  STL.64 [R1+0x9298], R18 ;  /* 0x0092981201007387 */ /* 0x000fde0000100a00 */
[----:B------:R-:W-:-:S03]  /*99b70*/  NOP ;  /* 0x0000000000007918 */ /* 0x000fc60000000000 */
[----:B------:R-:W-:Y:S04]  /*99b80*/  STL.64 [R1+0xac0], R28 ;  /* 0x000ac01c01007387 */ /* 0x000fe80000100a00 */
[----:B------:R-:W-:Y:S04]  /*99b90*/  STL.64 [R1+0xac8], R30 ;  /* 0x000ac81e01007387 */ /* 0x000fe80000100a00 */
[----:B------:R-:W-:Y:S04]  /*99ba0*/  STL.64 [R1+0x9290], R16 ;  /* 0x0092901001007387 */ /* 0x000fe80000100a00 */
[----:B------:R-:W-:Y:S04]  /*99bb0*/  STL.64 [R1+0xab0], R20 ;  /* 0x000ab01401007387 */ /* 0x000fe80000100a00 */
[----:B------:R-:W-:Y:S04]  /*99bc0*/  STL.64 [R1+0xab8], R22 ;  /* 0x000ab81601007387 */ /* 0x000fe80000100a00 */
[----:B------:R-:W2:Y:S04]  /*99bd0*/  LDL.LU.64 R56, [R1+0x240] ;  /* 0x0002400001387983 */ /* 0x000ea80000300a00 */
[----:B------:R-:W2:Y:S04]  /*99be0*/  LDL.LU.64 R58, [R1+0x248] ;  /* 0x00024800013a7983 */ /* 0x000ea80000300a00 */
[----:B------:R-:W-:Y:S04]  /*99bf0*/  STL.64 [R1+0xaa0], R8 ;  /* 0x000aa00801007387 */ /* 0x000fe80000100a00 */
[----:B------:R0:W-:Y:S02]  /*99c00*/  STL.64 [R1+0xaa8], R10 ;  /* 0x000aa80a01007387 */ /* 0x0001e40000100a00 */
[----:B0-----:R-:W-:Y:S02]  /*99c10*/  HMMA.16816.F32 R8, R12, R60, R24 ;  /* 0x0000003c0c08723c */ /* 0x001fe40000001818 */
[----:B------:R-:W-:Y:S04]  /*99c20*/  STL.64 [R1+0x92a8], R50 ;  /* 0x0092a83201007387 */ /* 0x000fe80000100a00 */
[----:B------:R-:W-:Y:S04]  /*99c30*/  STL.64 [R1+0x92a0], R48 ;  /* 0x0092a03001007387 */ /* 0x000fe80000100a00 */
[----:B------:R0:W-:Y:S04]  /*99c40*/  STL.64 [R1+0xa90], R4 ;  /* 0x000a900401007387 */ /* 0x0001e80000100a00 */
[----:B------:R1:W-:Y:S04]  /*99c50*/  STL.64 [R1+0xa98], R6 ;  /* 0x000a980601007387 */ /* 0x0003e80000100a00 */
[----:B0-----:R-:W3:Y:S04]  /*99c60*/  LDL.LU R4, [R1+0x1340] ;  /* 0x0013400001047983 */ /* 0x001ee80000300800 */
[----:B------:R0:W-:Y:S04]  /*99c70*/  STL.64 [R1+0xa80], R8 ;  /* 0x000a800801007387 */ /* 0x0001e80000100a00 */
[----:B------:R4:W-:Y:S04]  /*99c80*/  STL.64 [R1+0xa88], R10 ;  /* 0x000a880a01007387 */ /* 0x0009e80000100a00 */
        /* <DEDUP_REMOVED lines=41> */
[----:B----4-:R-:W4:Y:S04]  /*99f20*/  LDL.LU R10, [R1+0x1338] ;  /* 0x00133800010a7983 */ /* 0x010f280000300800 */
[----:B------:R-:W4:Y:S04]  /*99f30*/  LDL.LU R11, [R1+0x133c] ;  /* 0x00133c00010b7983 */ /* 0x000f280000300800 */
        /* <DEDUP_REMOVED lines=13> */
[----:B0-----:R-:W4:Y:S04]  /*9a010*/  LDL.LU.64 R42, [R1+0x92c0] ;  /* 0x0092c000012a7983 */ /* 0x001f280000300a00 */
[----:B------:R-:W3:Y:S04]  /*9a020*/  LDL.LU.64 R40, [R1+0x92b8] ;  /* 0x0092b80001287983 */ /* 0x000ee80000300a00 */
[----:B------:R0:W-:Y:S04]  /*9a030*/  STL.64 [R1+0x9230], R54 ;  /* 0x0092303601007387 */ /* 0x0001e80000100a00 */
[----:B------:R-:W2:Y:S04]  /*9a040*/  LDL.LU R52, [R1+0x12f0] ;  /* 0x0012f00001347983 */ /* 0x000ea80000300800 */
[----:B------:R-:W2:Y:S04]  /*9a050*/  LDL.LU R53, [R1+0x12f4] ;  /* 0x0012f40001357983 */ /* 0x000ea80000300800 */
[----:B0-----:R-:W2:Y:S04]  /*9a060*/  LDL.LU R54, [R1+0x12f8] ;  /* 0x0012f80001367983 */ /* 0x001ea80000300800 */
[----:B------:R-:W2:Y:S01]  /*9a070*/  LDL.LU R55, [R1+0x12fc] ;  /* 0x0012fc0001377983 */ /* 0x000ea20000300800 */
[----:B---3--:R-:W-:-:S15]  /*9a080*/  HMMA.16816.F32 R28, R56, R40, R28 ;  /* 0x00000028381c723c */ /* 0x008fde000000181c */
[----:B------:R-:W-:-:S04]  /*9a090*/  NOP ;  /* 0x0000000000007918 */ /* 0x000fc80000000000 */
[----:B------:R0:W-:Y:S04]  /*9a0a0*/  STL.64 [R1+0xa50], R28 ;  /* 0x000a501c01007387 */ /* 0x0001e80000100a00 */
[----:B------:R1:W-:Y:S04]  /*9a0b0*/  STL.64 [R1+0xa58], R30 ;  /* 0x000a581e01007387 */ /* 0x0003e80000100a00 */
[----:B0-----:R-:W3:Y:S01]  /*9a0c0*/  LDL.LU.64 R28, [R1+0x92b0] ;  /* 0x0092b000011c7983 */ /* 0x001ee20000300a00 */
[----:B------:R-:W-:Y:S01]  /*9a0d0*/  HMMA.16816.F32 R16, R56, R38, R16 ;  /* 0x000000263810723c */ /* 0x000fe20000001810 */
[----:B------:R-:W-:-:S02]  /*9a0e0*/  IMAD.MOV.U32 R0, RZ, RZ, R59 ;  /* 0x000000ffff007224 */ /* 0x000fc400078e003b */
[----:B-1----:R-:W-:Y:S02]  /*9a0f0*/  IMAD.MOV.U32 R31, RZ, RZ, R58 ;  /* 0x000000ffff1f7224 */ /* 0x002fe400078e003a */
[----:B------:R-:W-:Y:S02]  /*9a100*/  IMAD.MOV.U32 R3, RZ, RZ, R56 ;  /* 0x000000ffff037224 */ /* 0x000fe400078e0038 */
[----:B------:R-:W-:Y:S01]  /*9a110*/  IMAD.MOV.U32 R30, RZ, RZ, R57 ;  /* 0x000000ffff1e7224 */ /* 0x000fe200078e0039 */
[----:B---3--:R-:W-:-:S15]  /*9a120*/  HMMA.16816.F32 R48, R56, R28, R48 ;  /* 0x0000001c3830723c */ /* 0x008fde0000001830 */
[----:B------:R-:W-:-:S04]  /*9a130*/  NOP ;  /* 0x0000000000007918 */ /* 0x000fc80000000000 */
[----:B------:R-:W-:Y:S04]  /*9a140*/  STL.64 [R1+0xa40], R48 ;  /* 0x000a403001007387 */ /* 0x000fe80000100a00 */
[----:B------:R0:W-:Y:S04]  /*9a150*/  STL.64 [R1+0xa48], R50 ;  /* 0x000a483201007387 */ /* 0x0001e80000100a00 */
[----:B0-----:R-:W3:Y:S04]  /*9a160*/  LDL.LU.64 R50, [R1+0x92a8] ;  /* 0x0092a80001327983 */ /* 0x001ee80000300a00 */
[----:B------:R-:W2:Y:S04]  /*9a170*/  LDL.LU.64 R48, [R1+0x92a0] ;  /* 0x0092a00001307983 */ /* 0x000ea80000300a00 */
[----:B------:R-:W-:Y:S04]  /*9a180*/  STL.64 [R1+0xa30], R16 ;  /* 0x000a301001007387 */ /* 0x000fe80000100a00 */
[----:B------:R0:W-:Y:S04]  /*9a190*/  STL.64 [R1+0xa38], R18 ;  /* 0x000a381201007387 */ /* 0x0001e80000100a00 */
[----:B0-----:R-:W2:Y:S04]  /*9a1a0*/  LDL.LU.64 R18, [R1+0x9298] ;  /* 0x0092980001127983 */ /* 0x001ea80000300a00 */
[----:B------:R-:W2:Y:S04]  /*9a1b0*/  LDL.LU.64 R16, [R1+0x9290] ;  /* 0x0092900001107983 */ /* 0x000ea80000300a00 */
[----:B------:R-:W2:Y:S04]  /*9a1c0*/  LDL.LU.64 R58, [R1+0x9288] ;  /* 0x00928800013a7983 */ /* 0x000ea80000300a00 */
[----:B------:R-:W2:Y:S04]  /*9a1d0*/  LDL.LU.64 R56, [R1+0x9280] ;  /* 0x0092800001387983 */ /* 0x000ea80000300a00 */
[----:B------:R0:W-:Y:S04]  /*9a1e0*/  STL.64 [R1+0x9240], R38 ;  /* 0x0092402601007387 */ /* 0x0001e80000100a00 */
[----:B------:R1:W-:Y:S01]  /*9a1f0*/  STL.64 [R1+0x9238], R36 ;  /* 0x0092382401007387 */ /* 0x0003e20000100a00 */
[----:B0-----:R-:W-:-:S02]  /*9a200*/  IMAD.MOV.U32 R38, RZ, RZ, R31 ;  /* 0x000000ffff267224 */ /* 0x001fc400078e001f */
[----:B------:R-:W-:Y:S02]  /*9a210*/  IMAD.MOV.U32 R39, RZ, RZ, R0 ;  /* 0x000000ffff277224 */ /* 0x000fe400078e0000 */
[----:B-1----:R-:W-:Y:S02]  /*9a220*/  IMAD.MOV.U32 R36, RZ, RZ, R3 ;  /* 0x000000ffff247224 */ /* 0x002fe400078e0003 */
[----:B------:R-:W-:Y:S01]  /*9a230*/  IMAD.MOV.U32 R37, RZ, RZ, R30 ;  /* 0x000000ffff257224 */ /* 0x000fe200078e001e */
        /* <DEDUP_REMOVED lines=8> */
[----:B------:R-:W-:Y:S03]  /*9a2c0*/  HMMA.16816.F32 R52, R36, R58, R52 ;  /* 0x0000003a2434723c */ /* 0x000fe60000001834 */
[----:B------:R-:W-:Y:S04]  /*9a2d0*/  STL.64 [R1+0x91f8], R58 ;  /* 0x0091f83a01007387 */ /* 0x000fe80000100a00 */
[----:B------:R-:W-:-:S12]  /*9a2e0*/  STL.64 [R1+0x91f0], R56 ;  /* 0x0091f03801007387 */ /* 0x000fd80000100a00 */
[----:B------:R-:W-:Y:S04]  /*9a2f0*/  STL.64 [R1+0xa10], R52 ;  /* 0x000a103401007387 */ /* 0x000fe80000100a00 */
[----:B------:R2:W-:Y:S02]  /*9a300*/  STL.64 [R1+0xa18], R54 ;  /* 0x000a183601007387 */ /* 0x0005e40000100a00 */
[----:B--2---:R-:W-:Y:S02]  /*9a310*/  HMMA.16816.F32 R52, R36, R46, R12 ;  /* 0x0000002e2434723c */ /* 0x004fe4000000180c */
[----:B------:R-:W-:Y:S04]  /*9a320*/  STL.64 [R1+0x91d8], R46 ;  /* 0x0091d82e01007387 */ /* 0x000fe80000100a00 */
[----:B------:R-:W2:-:S13]  /*9a330*/  LDL.LU.64 R12, [R1+0x1e0] ;  /* 0x0001e000010c7983 */ /* 0x000e9a0000300a00 */
[----:B------:R-:W-:Y:S04]  /*9a340*/  STL.64 [R1+0xa00], R52 ;  /* 0x000a003401007387 */ /* 0x000fe80000100a00 */
[----:B------:R-:W-:Y:S04]  /*9a350*/  STL.64 [R1+0xa08], R54 ;  /* 0x000a083601007387 */ /* 0x000fe80000100a00 */
[----:B------:R-:W2:Y:S01]  /*9a360*/  LDL.LU.64 R14, [R1+0x1e8] ;  /* 0x0001e800010e7983 */ /* 0x000ea20000300a00 */
[C---:B----4-:R-:W-:Y:S03]  /*9a370*/  HMMA.16816.F32 R8, R36.reuse, R42, R8 ;  /* 0x0000002a2408723c */ /* 0x050fe60000001808 */
[----:B--2---:R-:W-:Y:S04]  /*9a380*/  STL.64 [R1+0x9150], R14 ;  /* 0x0091500e01007387 */ /* 0x004fe80000100a00 */
[----:B------:R3:W-:Y:S02]  /*9a390*/  STL.64 [R1+0x9148], R12 ;  /* 0x0091480c01007387 */ /* 0x0007e40000100a00 */
[----:B---3--:R-:W-:Y:S02]  /*9a3a0*/  HMMA.16816.F32 R12, R36, R30, R32 ;  /* 0x0000001e240c723c */ /* 0x008fe40000001820 */
[----:B------:R-:W-:Y:S04]  /*9a3b0*/  STL.64 [R1+0x9218], R30 ;  /* 0x0092181e01007387 */ /* 0x000fe80000100a00 */
[----:B------:R-:W-:-:S13]  /*9a3c0*/  STL.64 [R1+0x9210], R28 ;  /* 0x0092101c01007387 */ /* 0x000fda0000100a00 */
[----:B------:R-:W-:Y:S04]  /*9a3d0*/  STL.64 [R1+0x9f0], R12 ;  /* 0x0009f00c01007387 */ /* 0x000fe80000100a00 */
[----:B------:R0:W-:Y:S02]  /*9a3e0*/  STL.64 [R1+0x9f8], R14 ;  /* 0x0009f80e01007387 */ /* 0x0001e40000100a00 */
[----:B0-----:R-:W-:Y:S02]  /*9a3f0*/  HMMA.16816.F32 R12, R36, R2, R20 ;  /* 0x00000002240c723c */ /* 0x001fe40000001814 */
[----:B------:R-:W-:-:S15]  /*9a400*/  STL.64 [R1+0x9228], R42 ;  /* 0x0092282a01007387 */ /* 0x000fde0000100a00 */
[----:B------:R-:W-:Y:S02]  /*9a410*/  NOP ;  /* 0x0000000000007918 */ /* 0x000fe40000000000 */
[----:B------:R-:W-:Y:S04]  /*9a420*/  STL.64 [R1+0x9e0], R12 ;  /* 0x0009e00c01007387 */ /* 0x000fe80000100a00 */
[----:B------:R-:W-:Y:S04]  /*9a430*/  STL.64 [R1+0x9e8], R14 ;  /* 0x0009e80e01007387 */ /* 0x000fe80000100a00 */
[----:B------:R-:W-:Y:S04]  /*9a440*/  STL.64 [R1+0x9220], R40 ;  /* 0x0092202801007387 */ /* 0x000fe80000100a00 */
[----:B------:R-:W-:Y:S04]  /*9a450*/  STL.64 [R1+0x9d0], R8 ;  /* 0x0009d00801007387 */ /* 0x000fe80000100a00 */
[----:B------:R0:W-:Y:S04]  /*9a460*/  STL.64 [R1+0x9d8], R10 ;  /* 0x0009d80a01007387 */ /* 0x0001e80000100a00 */
[----:B------:R-:W2:Y:S01]  /*9a470*/  LDL.LU R52, [R1+0x1360] ;  /* 0x0013600001347983 */ /* 0x000ea20000300800 */
[C---:B0-----:R-:W-:Y:S08]  /*9a480*/  HMMA.16816.F32 R8, R36.reuse, R18, R4 ;  /* 0x000000122408723c */ /* 0x041ff00000001804 */
[C---:B------:R-:W-:Y:S11]  /*9a490*/  HMMA.16816.F32 R4, R36.reuse, R16, R24 ;  /* 0x000000102404723c */ /* 0x040ff60000001818 */
[----:B------:R-:W-:Y:S04]  /*9a4a0*/  STL.64 [R1+0x9c0], R8 ;  /* 0x0009c00801007387 */ /* 0x000fe80000100a00 */
[----:B------:R-:W-:Y:S04]  /*9a4b0*/  STL.64 [R1+0x9c8], R10 ;  /* 0x0009c80a01007387 */ /* 0x000fe80000100a00 */
[----:B------:R0:W-:Y:S04]  /*9a4c0*/  STL.64 [R1+0x9b0], R4 ;  /* 0x0009b00401007387 */ /* 0x0001e80000100a00 */
[----:B------:R1:W-:Y:S04]  /*9a4d0*/  STL.64 [R1+0x9b8], R6 ;  /* 0x0009b80601007387 */ /* 0x0003e80000100a00 */
[----:B------:R-:W2:Y:S04]  /*9a4e0*/  LDL.LU R53, [R1+0x1364] ;  /* 0x0013640001357983 */ /* 0x000ea80000300800 */
[----:B------:R-:W2:Y:S04]  /*9a4f0*/  LDL.LU R54, [R1+0x1368] ;  /* 0x0013680001367983 */ /* 0x000ea80000300800 */
[----:B------:R-:W2:Y:S04]  /*9a500*/  LDL.LU R55, [R1+0x136c] ;  /* 0x00136c0001377983 */ /* 0x000ea80000300800 */
[----:B------:R-:W-:Y:S04]  /*9a510*/  STL.64 [R1+0x9190], R18 ;  /* 0x0091901201007387 */ /* 0x000fe80000100a00 */
[----:B------:R-:W-:Y:S04]  /*9a520*/  STL.64 [R1+0x9188], R16 ;  /* 0x0091881001007387 */ /* 0x000fe80000100a00 */
[----:B0-----:R-:W3:Y:S04]  /*9a530*/  LDL.LU R4, [R1+0x14c0] ;  /* 0x0014c00001047983 */ /* 0x001ee80000300800 */
[----:B------:R-:W3:Y:S04]  /*9a540*/  LDL.LU R5, [R1+0x14c4] ;  /* 0x0014c40001057983 */ /* 0x000ee80000300800 */
[----:B-1----:R-:W4:Y:S04]  /*9a550*/  LDL.LU R6, [R1+0x14c8] ;  /* 0x0014c80001067983 */ /* 0x002f280000300800 */
[----:B------:R-:W4:Y:S04]  /*9a560*/  LDL.LU R7, [R1+0x14cc] ;  /* 0x0014cc0001077983 */ /* 0x000f280000300800 */
[----:B----4-:R-:W-:Y:S04]  /*9a570*/  STL.64 [R1+0x9160], R6 ;  /* 0x0091600601007387 */ /* 0x010fe80000100a00 */
[----:B---3--:R2:W-:Y:S04]  /*9a580*/  STL.64 [R1+0x9158], R4 ;  /* 0x0091580401007387 */ /* 0x0085e80000100a00 */
        /* <DEDUP_REMOVED lines=16> */
[C---:B--2---:R-:W-:Y:S03]  /*9a690*/  HMMA.16816.F32 R4, R36.reuse, R48, R52 ;  /* 0x000000302404723c */ /* 0x044fe60000001834 */
[----:B----4-:R-:W-:Y:S04]  /*9a6a0*/  STL.64 [R1+0x91a0], R22 ;  /* 0x0091a01601007387 */ /* 0x010fe80000100a00 */
[----:B---3--:R-:W-:Y:S04]  /*9a6b0*/  STL.64 [R1+0x9198], R20 ;  /* 0x0091981401007387 */ /* 0x008fe80000100a00 */
[----:B------:R-:W2:Y:S04]  /*9a6c0*/  LDL.LU R24, [R1+0x14d0] ;  /* 0x0014d00001187983 */ /* 0x000ea80000300800 */
[----:B------:R-:W2:Y:S04]  /*9a6d0*/  LDL.LU R25, [R1+0x14d4] ;  /* 0x0014d40001197983 */ /* 0x000ea80000300800 */
[----:B------:R-:W3:Y:S04]  /*9a6e0*/  LDL.LU R26, [R1+0x14d8] ;  /* 0x0014d800011a7983 */ /* 0x000ee80000300800 */
[----:B------:R-:W3:Y:S04]  /*9a6f0*/  LDL.LU R27, [R1+0x14dc] ;  /* 0x0014dc00011b7983 */ /* 0x000ee80000300800 */
[----:B---3--:R-:W-:Y:S04]  /*9a700*/  STL.64 [R1+0x91b0], R26 ;  /* 0x0091b01a01007387 */ /* 0x008fe80000100a00 */
[----:B--2---:R-:W-:Y:S04]  /*9a710*/  STL.64 [R1+0x91a8], R24 ;  /* 0x0091a81801007387 */ /* 0x004fe80000100a00 */
[----:B0-----:R-:W2:Y:S04]  /*9a720*/  LDL.LU R32, [R1+0x1440] ;  /* 0x0014400001207983 */ /* 0x001ea80000300800 */
[----:B------:R-:W-:Y:S04]  /*9a730*/  STL.64 [R1+0x9a0], R4 ;  /* 0x0009a00401007387 */ /* 0x000fe80000100a00 */
[----:B------:R-:W-:Y:S04]  /*9a740*/  STL.64 [R1+0x9a8], R6 ;  /* 0x0009a80601007387 */ /* 0x000fe80000100a00 */
[----:B------:R-:W2:Y:S04]  /*9a750*/  LDL.LU R33, [R1+0x1444] ;  /* 0x0014440001217983 */ /* 0x000ea80000300800 */
[----:B------:R-:W3:Y:S04]  /*9a760*/  LDL.LU R34, [R1+0x1448] ;  /* 0x0014480001227983 */ /* 0x000ee80000300800 */
[----:B------:R-:W3:Y:S04]  /*9a770*/  LDL.LU R35, [R1+0x144c] ;  /* 0x00144c0001237983 */ /* 0x000ee80000300800 */
[----:B---3--:R-:W-:Y:S04]  /*9a780*/  STL.64 [R1+0x91c0], R34 ;  /* 0x0091c02201007387 */ /* 0x008fe80000100a00 */
[----:B--2---:R0:W-:Y:S04]  /*9a790*/  STL.64 [R1+0x91b8], R32 ;  /* 0x0091b82001007387 */ /* 0x0041e80000100a00 */
[----:B0-----:R-:W2:Y:S04]  /*9a7a0*/  LDL.LU.64 R32, [R1+0x210] ;  /* 0x0002100001207983 */ /* 0x001ea80000300a00 */
[----:B------:R-:W3:Y:S04]  /*9a7b0*/  LDL.LU.64 R34, [R1+0x218] ;  /* 0x0002180001227983 */ /* 0x000ee80000300a00 */
[----:B---3--:R-:W-:Y:S04]  /*9a7c0*/  STL.64 [R1+0x9250], R34 ;  /* 0x0092502201007387 */ /* 0x008fe80000100a00 */
[----:B--2---:R-:W-:Y:S04]  /*9a7d0*/  STL.64 [R1+0x9248], R32 ;  /* 0x0092482001007387 */ /* 0x004fe80000100a00 */
[----:B------:R-:W2:Y:S04]  /*9a7e0*/  LDL.LU R16, [R1+0x1430] ;  /* 0x0014300001107983 */ /* 0x000ea80000300800 */
[----:B------:R-:W2:Y:S04]  /*9a7f0*/  LDL.LU R17, [R1+0x1434] ;  /* 0x0014340001117983 */ /* 0x000ea80000300800 */
[----:B------:R-:W3:Y:S04]  /*9a800*/  LDL.LU R18, [R1+0x1438] ;  /* 0x0014380001127983 */ /* 0x000ee80000300800 */
        /* <DEDUP_REMOVED lines=39> */
[----:B------:R-:W4:Y:S04]  /*9aa80*/  LDL.LU R28, [R1+0x13b0] ;  /* 0x0013b000011c7983 */ /* 0x000f280000300800 */
[----:B------:R-:W4:Y:S04]  /*9aa90*/  LDL.LU R29, [R1+0x13b4] ;  /* 0x0013b400011d7983 */ /* 0x000f280000300800 */
[----:B------:R-:W4:Y:S04]  /*9aaa0*/  LDL.LU R30, [R1+0x13b8] ;  /* 0x0013b800011e7983 */ /* 0x000f280000300800 */
[----:B------:R-:W4:Y:S04]  /*9aab0*/  LDL.LU R31, [R1+0x13bc] ;  /* 0x0013bc00011f7983 */ /* 0x000f280000300800 */
[----:B---3--:R-:W-:Y:S04]  /*9aac0*/  STL.64 [R1+0x91d0], R18 ;  /* 0x0091d01201007387 */ /* 0x008fe80000100a00 */
[----:B------:R0:W-:Y:S04]  /*9aad0*/  STL.64 [R1+0x91c8], R16 ;  /* 0x0091c81001007387 */ /* 0x0001e80000100a00 */
        /* <DEDUP_REMOVED lines=25> */
[----:B------:R-:W-:Y:S11]  /*9ac70*/  HMMA.16816.F32 R36, R36, R60, R32 ;  /* 0x0000003c2424723c */ /* 0x000ff60000001820 */
[----:B------:R-:W-:Y:S04]  /*9ac80*/  STL.64 [R1+0x990], R56 ;  /* 0x0009903801007387 */ /* 0x000fe80000100a00 */
[----:B------:R0:W-:Y:S04]  /*9ac90*/  STL.64 [R1+0x998], R58 ;  /* 0x0009983a01007387 */ /* 0x0001e80000100a00 */
[----:B0-----:R-:W2:Y:S04]  /*9aca0*/  LDL.LU.64 R58, [R1+0x9260] ;  /* 0x00926000013a7983 */ /* 0x001ea80000300a00 */
[----:B------:R-:W2:Y:S04]  /*9acb0*/  LDL.LU.64 R56, [R1+0x9258] ;  /* 0x0092580001387983 */ /* 0x000ea80000300a00 */
[----:B------:R-:W2:Y:S04]  /*9acc0*/  LDL.LU.64 R34, [R1+0x9250] ;  /* 0x0092500001227983 */ /* 0x000ea80000300a00 */
        /* <DEDUP_REMOVED lines=9> */
[----:B0-----:R-:W4:Y:S02]  /*9ad60*/  LDL.LU.64 R54, [R1+0x9230] ;  /* 0x0092300001367983 */ /* 0x001f240000300a00 */
[----:B----4-:R-:W-:-:S15]  /*9ad70*/  HMMA.16816.F32 R40, R32, R54, R40 ;  /* 0x000000362028723c */ /* 0x010fde0000001828 */
        /* <DEDUP_REMOVED lines=11> */
[C---:B------:R-:W-:Y:S08]  /*9ae30*/  HMMA.16816.F32 R56, R32.reuse, R38, R56 ;  /* 0x000000262038723c */ /* 0x040ff00000001838 */
        /* <DEDUP_REMOVED lines=21> */
[----:B------:R-:W-:Y:S01]  /*9af90*/  STL [R1+0x9140], R59 ;  /* 0x0091403b01007387 */ /* 0x000fe20000100800 */
[----:B---3--:R-:W-:-:S15]  /*9afa0*/  HMMA.16816.F32 R16, R32, R46, R16 ;  /* 0x0000002e2010723c */ /* 0x008fde0000001810 */
[----:B------:R-:W-:-:S04]  /*9afb0*/  NOP ;  /* 0x0000000000007918 */ /* 0x000fc80000000000 */
[----:B------:R-:W-:Y:S04]  /*9afc0*/  STL.64 [R1+0x900], R16 ;  /* 0x0009001001007387 */ /* 0x000fe80000100a00 */
[----:B------:R0:W-:Y:S04]  /*9afd0*/  STL.64 [R1+0x908], R18 ;  /* 0x0009081201007387 */ /* 0x0001e80000100a00 */
[----:B0-----:R-:W2:Y:S04]  /*9afe0*/  LDL.LU.64 R18, [R1+0x91d0] ;  /* 0x0091d00001127983 */ /* 0x001ea80000300a00 */
[----:B------:R-:W2:Y:S01]  /*9aff0*/  LDL.LU.64 R16, [R1+0x91c8] ;  /* 0x0091c80001107983 */ /* 0x000ea20000300a00 */
[----:B------:R-:W-:-:S02]  /*9b000*/  IMAD.MOV.U32 R52, RZ, RZ, R34 ;  /* 0x000000ffff347224 */ /* 0x000fc400078e0022 */
[----:B------:R-:W-:Y:S02]  /*9b010*/  IMAD.MOV.U32 R0, RZ, RZ, R35 ;  /* 0x000000ffff007224 */ /* 0x000fe400078e0023 */
[----:B------:R-:W-:Y:S01]  /*9b020*/  IMAD.MOV.U32 R44, RZ, RZ, R32 ;  /* 0x000000ffff2c7224 */ /* 0x000fe200078e0020 */
[----:B------:R-:W3:Y:S01]  /*9b030*/  LDL.LU.64 R34, [R1+0x91c0] ;  /* 0x0091c00001227983 */ /* 0x000ee20000300a00 */
[----:B------:R-:W-:-:S03]  /*9b040*/  IMAD.MOV.U32 R45, RZ, RZ, R33 ;  /* 0x000000ffff2d7224 */ /* 0x000fc600078e0021 */
[----:B------:R-:W3:Y:S04]  /*9b050*/  LDL.LU.64 R32, [R1+0x91b8] ;  /* 0x0091b80001207983 */ /* 0x000ee80000300a00 */
[----:B------:R0:W-:Y:S02]  /*9b060*/  STL.64 [R1+0x9120], R46 ;  /* 0x0091202e01007387 */ /* 0x0001e40000100a00 */
[----:B0-----:R-:W-:Y:S02]  /*9b070*/  IMAD.MOV.U32 R46, RZ, RZ, R52 ;  /* 0x000000ffff2e7224 */ /* 0x001fe400078e0034 */
[----:B------:R-:W-:-:S07]  /*9b080*/  IMAD.MOV.U32 R47, RZ, RZ, R0 ;  /* 0x000000ffff2f7224 */ /* 0x000fce00078e0000 */
[C---:B----4-:R-:W-:Y:S08]  /*9b090*/  HMMA.16816.F32 R24, R44.reuse, R30, R24 ;  /* 0x0000001e2c18723c */ /* 0x050ff00000001818 */
[C---:B------:R-:W-:Y:S11]  /*9b0a0*/  HMMA.16816.F32 R20, R44.reuse, R2, R20 ;  /* 0x000000022c14723c */ /* 0x040ff60000001814 */
[----:B------:R-:W-:Y:S04]  /*9b0b0*/  STL.64 [R1+0x8f0], R24 ;  /* 0x0008f01801007387 */ /* 0x000fe80000100a00 */
[----:B------:R0:W-:Y:S04]  /*9b0c0*/  STL.64 [R1+0x8f8], R26 ;  /* 0x0008f81a01007387 */ /* 0x0001e80000100a00 */
[----:B0-----:R-:W4:Y:S04]  /*9b0d0*/  LDL.LU.64 R26, [R1+0x91b0] ;  /* 0x0091b000011a7983 */ /* 0x001f280000300a00 */
[----:B------:R-:W4:Y:S04]  /*9b0e0*/  LDL.LU.64 R24, [R1+0x91a8] ;  /* 0x0091a80001187983 */ /* 0x000f280000300a00 */
[----:B------:R-:W-:Y:S04]  /*9b0f0*/  STL [R1+0x913c], R30 ;  /* 0x00913c1e01007387 */ /* 0x000fe80000100800 */
[----:B------:R-:W-:Y:S04]  /*9b100*/  STL [R1+0x9138], R31 ;  /* 0x0091381f01007387 */ /* 0x000fe80000100800 */
        /* <DEDUP_REMOVED lines=8> */
[----:B0-----:R-:W3:Y:S04]  /*9b190*/  LDL.LU.64 R18, [R1+0x9190] ;  /* 0x0091900001127983 */ /* 0x001ee80000300a00 */
[----:B------:R-:W2:Y:S01]  /*9b1a0*/  LDL.LU.64 R16, [R1+0x9188] ;  /* 0x0091880001107983 */ /* 0x000ea20000300a00 */
[C---:B------:R-:W-:Y:S08]  /*9b1b0*/  HMMA.16816.F32 R4, R44.reuse, R48, R4 ;  /* 0x000000302c04723c */ /* 0x040ff00000001804 */
[C---:B------:R-:W-:Y:S08]  /*9b1c0*/  HMMA.16816.F32 R12, R44.reuse, R50, R12 ;  /* 0x000000322c0c723c */ /* 0x040ff0000000180c */
[C---:B---3--:R-:W-:Y:S08]  /*9b1d0*/  HMMA.16816.F32 R32, R44.reuse, R18, R32 ;  /* 0x000000122c20723c */ /* 0x048ff00000001820 */
[C---:B--2---:R-:W-:Y:S11]  /*9b1e0*/  HMMA.16816.F32 R8, R44.reuse, R16, R8 ;  /* 0x000000102c08723c */ /* 0x044ff60000001808 */
        /* <DEDUP_REMOVED lines=25> */
[----:B------:R-:W-:Y:S04]  /*9b380*/  STL.64 [R1+0x888], R46 ;  /* 0x0008882e01007387 */ /* 0x000fe80000100a00 */
[----:B------:R-:W-:Y:S01]  /*9b390*/  STL.64 [R1+0x90e8], R54 ;  /* 0x0090e83601007387 */ /* 0x000fe20000100a00 */
[C---:B---3--:R-:W-:Y:S08]  /*9b3a0*/  HMMA.16816.F32 R16, R12.reuse, R36, R32 ;  /* 0x000000240c10723c */ /* 0x048ff00000001820 */
[C---:B------:R-:W-:Y:S11]  /*9b3b0*/  HMMA.16816.F32 R20, R12.reuse, R54, R20 ;  /* 0x000000360c14723c */ /* 0x040ff60000001814 */
[----:B------:R-:W-:Y:S04]  /*9b3c0*/  STL.64 [R1+0x870], R16 ;  /* 0x0008701001007387 */ /* 0x000fe80000100a00 */
[----:B------:R0:W-:Y:S02]  /*9b3d0*/  STL.64 [R1+0x878], R18 ;  /* 0x0008781201007387 */ /* 0x0001e40000100a00 */
[C---:B0-----:R-:W-:Y:S08]  /*9b3e0*/  HMMA.16816.F32 R16, R12.reuse, R40, R8 ;  /* 0x000000280c10723c */ /* 0x041ff00000001808 */
[C---:B------:R-:W-:Y:S08]  /*9b3f0*/  HMMA.16816.F32 R8, R12.reuse, R28, R4 ;  /* 0x0000001c0c08723c */ /* 0x040ff00000001804 */
[----:B----4-:R-:W-:Y:S01]  /*9b400*/  HMMA.16816.F32 R4, R12, R38, R24 ;  /* 0x000000260c04723c */ /* 0x010fe20000001818 */
[----:B------:R-:W-:Y:S04]  /*9b410*/  STL.64 [R1+0x860], R20 ;  /* 0x0008601401007387 */ /* 0x000fe80000100a00 */
[----:B------:R-:W-:Y:S04]  /*9b420*/  STL.64 [R1+0x868], R22 ;  /* 0x0008681601007387 */ /* 0x000fe80000100a00 */
        /* <DEDUP_REMOVED lines=22> */
[----:B------:R-:W-:-:S03]  /*9b590*/  IMAD.MOV.U32 R59, RZ, RZ, R12 ;  /* 0x000000ffff3b7224 */ /* 0x000fc600078e000c */
[----:B------:R-:W4:Y:S01]  /*9b5a0*/  LDL.LU R24, [R1+0x1520] ;  /* 0x0015200001187983 */ /* 0x000f220000300800 */
[----:B------:R-:W-:-:S03]  /*9b5b0*/  IMAD.MOV.U32 R30, RZ, RZ, R13 ;  /* 0x000000ffff1e7224 */ /* 0x000fc600078e000d */
[----:B------:R-:W4:Y:S01]  /*9b5c0*/  LDL.LU R25, [R1+0x1524] ;  /* 0x0015240001197983 */ /* 0x000f220000300800 */
[----:B------:R-:W-:-:S03]  /*9b5d0*/  IMAD.MOV.U32 R31, RZ, RZ, R14 ;  /* 0x000000ffff1f7224 */ /* 0x000fc600078e000e */
[----:B------:R-:W4:Y:S01]  /*9b5e0*/  LDL.LU R26, [R1+0x1528] ;  /* 0x00152800011a7983 */ /* 0x000f220000300800 */
[----:B------:R-:W-:-:S03]  /*9b5f0*/  IMAD.MOV.U32 R0, RZ, RZ, R15 ;  /* 0x000000ffff007224 */ /* 0x000fc600078e000f */
        /* <DEDUP_REMOVED lines=36> */
[----:B0-----:R-:W2:Y:S04]  /*9b840*/  LDL.LU.64 R46, [R1+0x9120] ;  /* 0x00912000012e7983 */ /* 0x001ea80000300a00 */
[----:B------:R-:W-:Y:S01]  /*9b850*/  STL.64 [R1+0x90c0], R58 ;  /* 0x0090c03a01007387 */ /* 0x000fe20000100a00 */
[C---:B---3--:R-:W-:Y:S03]  /*9b860*/  HMMA.16816.F32 R32, R36.reuse, R30, R32 ;  /* 0x0000001e2420723c */ /* 0x048fe60000001820 */
[----:B------:R-:W-:Y:S05]  /*9b870*/  STL.64 [R1+0x90b8], R56 ;  /* 0x0090b83801007387 */ /* 0x000fea0000100a00 */
[----:B--2---:R-:W-:Y:S01]  /*9b880*/  HMMA.16816.F32 R52, R36, R46, R52 ;  /* 0x0000002e2434723c */ /* 0x004fe20000001834 */
[----:B------:R-:W-:-:S15]  /*9b890*/  STL.64 [R1+0x90b0], R46 ;  /* 0x0090b02e01007387 */ /* 0x000fde0000100a00 */
[----:B------:R-:W-:-:S03]  /*9b8a0*/  NOP ;  /* 0x0000000000007918 */ /* 0x000fc60000000000 */
[----:B------:R-:W-:Y:S04]  /*9b8b0*/  STL.64 [R1+0x800], R52 ;  /* 0x0008003401007387 */ /* 0x000fe80000100a00 */
[----:B------:R-:W-:Y:S04]  /*9b8c0*/  STL.64 [R1+0x808], R54 ;  /* 0x0008083601007387 */ /* 0x000fe80000100a00 */
[----:B------:R-:W-:Y:S04]  /*9b8d0*/  STL.64 [R1+0x90e0], R30 ;  /* 0x0090e01e01007387 */ /* 0x000fe80000100a00 */
[----:B------:R0:W-:Y:S02]  /*9b8e0*/  STL.64 [R1+0x90d8], R28 ;  /* 0x0090d81c01007387 */ /* 0x0001e40000100a00 */
[C---:B0-----:R-:W-:Y:S02]  /*9b8f0*/  HMMA.16816.F32 R28, R36.reuse, R2, R24 ;  /* 0x00000002241c723c */ /* 0x041fe40000001818 */
[----:B------:R-:W-:Y:S04]  /*9b900*/  STL.64 [R1+0x7f0], R32 ;  /* 0x0007f02001007387 */ /* 0x000fe80000100a00 */
[----:B------:R-:W-:Y:S04]  /*9b910*/  STL.64 [R1+0x7f8], R34 ;  /* 0x0007f82201007387 */ /* 0x000fe80000100a00 */
[----:B------:R-:W2:Y:S09]  /*9b920*/  LDL.LU R24, [R1+0x180] ;  /* 0x0001800001187983 */ /* 0x000eb20000300800 */
[----:B------:R-:W-:Y:S04]  /*9b930*/  STL.64 [R1+0x7e0], R28 ;  /* 0x0007e01c01007387 */ /* 0x000fe80000100a00 */
[----:B------:R-:W-:Y:S04]  /*9b940*/  STL.64 [R1+0x7e8], R30 ;  /* 0x0007e81e01007387 */ /* 0x000fe80000100a00 */
[----:B------:R-:W2:Y:S04]  /*9b950*/  LDL.LU R25, [R1+0x184] ;  /* 0x0001840001197983 */ /* 0x000ea80000300800 */
[----:B------:R-:W3:Y:S04]  /*9b960*/  LDL.LU R26, [R1+0x188] ;  /* 0x00018800011a7983 */ /* 0x000ee80000300800 */
[----:B------:R-:W3:Y:S01]  /*9b970*/  LDL.LU R27, [R1+0x18c] ;  /* 0x00018c00011b7983 */ /* 0x000ee20000300800 */
[C---:B------:R-:W-:Y:S03]  /*9b980*/  HMMA.16816.F32 R20, R36.reuse, R42, R20 ;  /* 0x0000002a2414723c */ /* 0x040fe60000001814 */
[----:B---3--:R-:W-:Y:S04]  /*9b990*/  STL.64 [R1+0x9078], R26 ;  /* 0x0090781a01007387 */ /* 0x008fe80000100a00 */
[----:B--2---:R0:W-:Y:S04]  /*9b9a0*/  STL.64 [R1+0x9070], R24 ;  /* 0x0090701801007387 */ /* 0x0041e80000100a00 */
[----:B0-----:R-:W2:Y:S04]  /*9b9b0*/  LDL.LU R24, [R1+0x1b0] ;  /* 0x0001b00001187983 */ /* 0x001ea80000300800 */
[----:B------:R-:W2:Y:S04]  /*9b9c0*/  LDL.LU R25, [R1+0x1b4] ;  /* 0x0001b40001197983 */ /* 0x000ea80000300800 */
[----:B------:R-:W3:Y:S04]  /*9b9d0*/  LDL.LU R26, [R1+0x1b8] ;  /* 0x0001b800011a7983 */ /* 0x000ee80000300800 */
[----:B------:R-:W3:Y:S01]  /*9b9e0*/  LDL.LU R27, [R1+0x1bc] ;  /* 0x0001bc00011b7983 */ /* 0x000ee20000300800 */
[C---:B----4-:R-:W-:Y:S08]  /*9b9f0*/  HMMA.16816.F32 R8, R36.reuse, R18, R8 ;  /* 0x000000122408723c */ /* 0x050ff00000001808 */
[C---:B------:R-:W-:Y:S01]  /*9ba00*/  HMMA.16816.F32 R4, R36.reuse, R16, R4 ;  /* 0x000000102404723c */ /* 0x040fe20000001804 */
[----:B---3--:R-:W-:Y:S04]  /*9ba10*/  STL.64 [R1+0x9108], R26 ;  /* 0x0091081a01007387 */ /* 0x008fe80000100a00 */
[----:B--2---:R-:W-:Y:S04]  /*9ba20*/  STL.64 [R1+0x9100], R24 ;  /* 0x0091001801007387 */ /* 0x004fe80000100a00 */
[----:B------:R-:W-:Y:S04]  /*9ba30*/  STL.64 [R1+0x9118], R42 ;  /* 0x0091182a01007387 */ /* 0x000fe80000100a00 */
[----:B------:R-:W-:Y:S04]  /*9ba40*/  STL.64 [R1+0x9110], R40 ;  /* 0x0091102801007387 */ /* 0x000fe80000100a00 */
[----:B------:R-:W-:Y:S04]  /*9ba50*/  STL.64 [R1+0x7d0], R20 ;  /* 0x0007d01401007387 */ /* 0x000fe80000100a00 */
[----:B------:R-:W-:Y:S04]  /*9ba60*/  STL.64 [R1+0x7d8], R22 ;  /* 0x0007d81601007387 */ /* 0x000fe80000100a00 */
[----:B------:R-:W-:Y:S04]  /*9ba70*/  STL.64 [R1+0x90d0], R18 ;  /* 0x0090d01201007387 */ /* 0x000fe80000100a00 */
[----:B------:R0:W-:Y:S04]  /*9ba80*/  STL.64 [R1+0x7c0], R8 ;  /* 0x0007c00801007387 */ /* 0x0001e80000100a00 */
[----:B------:R-:W-:Y:S04]  /*9ba90*/  STL.64 [R1+0x7c8], R10 ;  /* 0x0007c80a01007387 */ /* 0x000fe80000100a00 */
[----:B------:R-:W-:Y:S04]  /*9baa0*/  STL.64 [R1+0x90c8], R16 ;  /* 0x0090c81001007387 */ /* 0x000fe80000100a00 */
[----:B------:R-:W-:Y:S04]  /*9bab0*/  STL.64 [R1+0x7b0], R4 ;  /* 0x0007b00401007387 */ /* 0x000fe80000100a00 */
[----:B------:R1:W-:Y:S04]  /*9bac0*/  STL.64 [R1+0x7b8], R6 ;  /* 0x0007b80601007387 */ /* 0x0003e80000100a00 */
[----:B0-----:R-:W2:Y:S01]  /*9bad0*/  LDL.LU R8, [R1+0x1640] ;  /* 0x0016400001087983 */ /* 0x001ea20000300800 */
[----:B-1----:R-:W-:-:S15]  /*9bae0*/  HMMA.16816.F32 R4, R36, R48, R12 ;  /* 0x000000302404723c */ /* 0x002fde000000180c */
[----:B------:R-:W-:-:S04]  /*9baf0*/  NOP ;  /* 0x0000000000007918 */ /* 0x000fc80000000000 */
        /* <DEDUP_REMOVED lines=115> */
[----:B------:R2:W-:Y:S01]  /*9c230*/  STL.64 [R1+0x718], R38 ;  /* 0x0007182601007387 */ /* 0x0005e20000100a00 */
[C---:B----4-:R-:W-:Y:S08]  /*9c240*/  HMMA.16816.F32 R8, R24.reuse, R18, R8 ;  /* 0x000000121808723c */ /* 0x050ff00000001808 */
        /* <DEDUP_REMOVED lines=17> */
[C---:B0-----:R-:W-:Y:S02]  /*9c360*/  HMMA.16816.F32 R4, R24.reuse, R16, R12 ;  /* 0x000000101804723c */ /* 0x041fe4000000180c */
[----:B------:R-:W-:Y:S04]  /*9c370*/  STL.64 [R1+0x8ff8], R18 ;  /* 0x008ff81201007387 */ /* 0x000fe80000100a00 */
[----:B------:R0:W-:Y:S04]  /*9c380*/  STL.64 [R1+0x6c0], R8 ;  /* 0x0006c00801007387 */ /* 0x0001e80000100a00 */
[----:B------:R1:W-:Y:S04]  /*9c390*/  STL.64 [R1+0x6c8], R10 ;  /* 0x0006c80a01007387 */ /* 0x0003e80000100a00 */
[----:B------:R-:W-:Y:S05]  /*9c3a0*/  STL.64 [R1+0x8ff0], R16 ;  /* 0x008ff01001007387 */ /* 0x000fea0000100a00 */
[----:B------:R-:W-:Y:S04]  /*9c3b0*/  STL.64 [R1+0x6b0], R4 ;  /* 0x0006b00401007387 */ /* 0x000fe80000100a00 */
[----:B------:R-:W-:Y:S04]  /*9c3c0*/  STL.64 [R1+0x6b8], R6 ;  /* 0x0006b80601007387 */ /* 0x000fe80000100a00 */
        /* <DEDUP_REMOVED lines=168> */
[----:B------:R4:W-:Y:S01]  /*9ce50*/  STL.64 [R1+0x8fd0], R40 ;  /* 0x008fd02801007387 */ /* 0x0009e20000100a00 */
[C---:B--2---:R-:W-:Y:S08]  /*9ce60*/  HMMA.16816.F32 R28, R24.reuse, R42, R28 ;  /* 0x0000002a181c723c */ /* 0x044ff0000000181c */
[C---:B----4-:R-:W-:Y:S11]  /*9ce70*/  HMMA.16816.F32 R40, R24.reuse, R18, R44 ;  /* 0x000000121828723c */ /* 0x050ff6000000182c */
[----:B------:R-:W-:Y:S04]  /*9ce80*/  STL.64 [R1+0x300], R28 ;  /* 0x0003001c01007387 */ /* 0x000fe80000100a00 */
[----:B------:R3:W-:Y:S02]  /*9ce90*/  STL.64 [R1+0x308], R30 ;  /* 0x0003081e01007387 */ /* 0x0007e40000100a00 */
[C---:B---3--:R-:W-:Y:S02]  /*9cea0*/  HMMA.16816.F32 R28, R24.reuse, R16, R56 ;  /* 0x00000010181c723c */ /* 0x048fe40000001838 */
[----:B------:R-:W-:Y:S04]  /*9ceb0*/  STL.64 [R1+0x8f50], R18 ;  /* 0x008f501201007387 */ /* 0x000fe80000100a00 */
[----:B------:R-:W-:Y:S04]  /*9cec0*/  STL.64 [R1+0x2d0], R40 ;  /* 0x0002d02801007387 */ /* 0x000fe80000100a00 */
[----:B------:R-:W-:Y:S04]  /*9ced0*/  STL.64 [R1+0x2d8], R42 ;  /* 0x0002d82a01007387 */ /* 0x000fe80000100a00 */
[----:B------:R0:W-:Y:S05]  /*9cee0*/  STL.64 [R1+0x8f48], R16 ;  /* 0x008f481001007387 */ /* 0x0001ea0000100a00 */
[----:B------:R-:W-:Y:S04]  /*9cef0*/  STL.64 [R1+0x2a0], R28 ;  /* 0x0002a01c01007387 */ /* 0x000fe80000100a00 */
[----:B------:R1:W-:Y:S01]  /*9cf00*/  STL.64 [R1+0x2a8], R30 ;  /* 0x0002a81e01007387 */ /* 0x0003e20000100a00 */
[C---:B0-----:R-:W-:Y:S08]  /*9cf10*/  HMMA.16816.F32 R16, R24.reuse, R50, R20 ;  /* 0x000000321810723c */ /* 0x041ff00000001814 */
[----:B-1----:R-:W-:Y:S01]  /*9cf20*/  HMMA.16816.F32 R28, R24, R48, R32 ;  /* 0x00000030181c723c */ /* 0x002fe20000001820 */
[----:B------:R-:W-:-:S15]  /*9cf30*/  STL.64 [R1+0x8f60], R50 ;  /* 0x008f603201007387 */ /* 0x000fde0000100a00 */
[----:B------:R-:W-:-:S03]  /*9cf40*/  NOP ;  /* 0x0000000000007918 */ /* 0x000fc60000000000 */
[----:B------:R-:W-:Y:S04]  /*9cf50*/  STL.64 [R1+0x270], R28 ;  /* 0x0002701c01007387 */ /* 0x000fe80000100a00 */
[----:B------:R-:W-:Y:S04]  /*9cf60*/  STL.64 [R1+0x278], R30 ;  /* 0x0002781e01007387 */ /* 0x000fe80000100a00 */
[----:B------:R-:W-:Y:S04]  /*9cf70*/  STL.64 [R1+0x8f58], R48 ;  /* 0x008f583001007387 */ /* 0x000fe80000100a00 */
[----:B------:R-:W-:Y:S04]  /*9cf80*/  STL.64 [R1+0x240], R16 ;  /* 0x0002401001007387 */ /* 0x000fe80000100a00 */
[----:B------:R0:W-:Y:S02]  /*9cf90*/  STL.64 [R1+0x248], R18 ;  /* 0x0002481201007387 */ /* 0x0001e40000100a00 */
[----:B0-----:R-:W-:Y:S08]  /*9cfa0*/  HMMA.16816.F32 R16, R24, R60, R8 ;  /* 0x0000003c1810723c */ /* 0x001ff00000001808 */
[C---:B------:R-:W-:Y:S01]  /*9cfb0*/  HMMA.16816.F32 R8, R4.reuse, R36, R12 ;  /* 0x000000240408723c */ /* 0x040fe2000000180c */
[----:B------:R-:W-:Y:S10]  /*9cfc0*/  STL.64 [R1+0x8fb8], R38 ;  /* 0x008fb82601007387 */ /* 0x000ff40000100a00 */
[----:B------:R-:W-:Y:S04]  /*9cfd0*/  STL.64 [R1+0x210], R16 ;  /* 0x0002101001007387 */ /* 0x000fe80000100a00 */
[----:B------:R-:W-:Y:S04]  /*9cfe0*/  STL.64 [R1+0x218], R18 ;  /* 0x0002181201007387 */ /* 0x000fe80000100a00 */
[----:B------:R-:W-:Y:S04]  /*9cff0*/  STL.64 [R1+0x8fb0], R36 ;  /* 0x008fb02401007387 */ /* 0x000fe80000100a00 */
[----:B------:R-:W-:Y:S04]  /*9d000*/  STL.64 [R1+0x1e0], R8 ;  /* 0x0001e00801007387 */ /* 0x000fe80000100a00 */
[----:B------:R-:W-:Y:S04]  /*9d010*/  STL.64 [R1+0x1e8], R10 ;  /* 0x0001e80a01007387 */ /* 0x000fe80000100a00 */
[----:B------:R-:W2:Y:S04]  /*9d020*/  LDL.LU R24, [R1+0x1890] ;  /* 0x0018900001187983 */ /* 0x000ea80000300800 */
[----:B------:R-:W2:Y:S04]  /*9d030*/  LDL.LU R25, [R1+0x1894] ;  /* 0x0018940001197983 */ /* 0x000ea80000300800 */
[----:B------:R-:W3:Y:S04]  /*9d040*/  LDL.LU R26, [R1+0x1898] ;  /* 0x00189800011a7983 */ /* 0x000ee80000300800 */
[----:B------:R-:W3:Y:S04]  /*9d050*/  LDL.LU R27, [R1+0x189c] ;  /* 0x00189c00011b7983 */ /* 0x000ee80000300800 */
        /* <DEDUP_REMOVED lines=99> */
[----:B------:R0:W-:Y:S01]  /*9d690*/  STL.64 [R1+0x8f08], R56 ;  /* 0x008f083801007387 */ /* 0x0001e20000100a00 */
[C---:B------:R-:W-:Y:S03]  /*9d6a0*/  HMMA.16816.F32 R48, R4.reuse, R2, R48 ;  /* 0x000000020430723c */ /* 0x040fe60000001830 */
[----:B0-----:R-:W3:Y:S04]  /*9d6b0*/  LDL.LU.64 R56, [R1+0x120] ;  /* 0x0001200001387983 */ /* 0x001ee80000300a00 */
[----:B------:R-:W3:Y:S01]  /*9d6c0*/  LDL.LU.64 R58, [R1+0x128] ;  /* 0x00012800013a7983 */ /* 0x000ee20000300a00 */
        /* <DEDUP_REMOVED lines=14> */
[----:B0-----:R-:W3:Y:S04]  /*9d7b0*/  LDL.LU.64 R26, [R1+0x8f70] ;  /* 0x008f7000011a7983 */ /* 0x001ee80000300a00 */
[----:B------:R-:W3:Y:S04]  /*9d7c0*/  LDL.LU.64 R24, [R1+0x8f68] ;  /* 0x008f680001187983 */ /* 0x000ee80000300a00 */
[----:B------:R-:W-:Y:S04]  /*9d7d0*/  STL [R1+0x8f00], R31 ;  /* 0x008f001f01007387 */ /* 0x000fe80000100800 */
[----:B------:R-:W-:Y:S04]  /*9d7e0*/  STL [R1+0x8f40], R30 ;  /* 0x008f401e01007387 */ /* 0x000fe80000100800 */
        /* <DEDUP_REMOVED lines=11> */
[----:B0-----:R-:W2:Y:S04]  /*9d8a0*/  LDL.LU.64 R18, [R1+0x8f50] ;  /* 0x008f500001127983 */ /* 0x001ea80000300a00 */
[----:B------:R-:W4:Y:S01]  /*9d8b0*/  LDL.LU.64 R16, [R1+0x8f48] ;  /* 0x008f480001107983 */ /* 0x000f220000300a00 */
[C---:B------:R-:W-:Y:S08]  /*9d8c0*/  HMMA.16816.F32 R8, R4.reuse, R60, R8 ;  /* 0x0000003c0408723c */ /* 0x040ff00000001808 */
[----:B--2---:R-:W-:-:S15]  /*9d8d0*/  HMMA.16816.F32 R28, R4, R18, R28 ;  /* 0x00000012041c723c */ /* 0x004fde000000181c */
[----:B------:R-:W-:-:S04]  /*9d8e0*/  NOP ;  /* 0x0000000000007918 */ /* 0x000fc80000000000 */
[----:B------:R-:W-:Y:S04]  /*9d8f0*/  STL.64 [R1+0x1090], R28 ;  /* 0x0010901c01007387 */ /* 0x000fe80000100a00 */
[----:B------:R4:W-:Y:S02]  /*9d900*/  STL.64 [R1+0x1098], R30 ;  /* 0x0010981e01007387 */ /* 0x0009e40000100a00 */
[----:B----4-:R-:W-:Y:S02]  /*9d910*/  HMMA.16816.F32 R28, R4, R16, R44 ;  /* 0x00000010041c723c */ /* 0x010fe4000000182c */
[----:B------:R-:W-:Y:S04]  /*9d920*/  STL.64 [R1+0x8ef8], R18 ;  /* 0x008ef81201007387 */ /* 0x000fe80000100a00 */
[----:B------:R0:W-:-:S13]  /*9d930*/  STL.64 [R1+0x8ef0], R16 ;  /* 0x008ef01001007387 */ /* 0x0001da0000100a00 */
[----:B------:R-:W-:Y:S04]  /*9d940*/  STL.64 [R1+0x10b0], R28 ;  /* 0x0010b01c01007387 */ /* 0x000fe80000100a00 */
[----:B------:R1:W-:Y:S01]  /*9d950*/  STL.64 [R1+0x10b8], R30 ;  /* 0x0010b81e01007387 */ /* 0x0003e20000100a00 */
[C---:B0-----:R-:W-:Y:S08]  /*9d960*/  HMMA.16816.F32 R16, R4.reuse, R50, R20 ;  /* 0x000000320410723c */ /* 0x041ff00000001814 */
[----:B-1----:R-:W-:Y:S08]  /*9d970*/  HMMA.16816.F32 R28, R4, R48, R32 ;  /* 0x00000030041c723c */ /* 0x002ff00000001820 */
[C---:B---3--:R-:W-:Y:S01]  /*9d980*/  HMMA.16816.F32 R4, R56.reuse, R36, R24 ;  /* 0x000000243804723c */ /* 0x048fe20000001818 */
[----:B------:R-:W-:Y:S10]  /*9d990*/  STL.64 [R1+0x8f20], R50 ;  /* 0x008f203201007387 */ /* 0x000ff40000100a00 */
        /* <DEDUP_REMOVED lines=62> */
[----:B0-----:R-:W3:Y:S04]  /*9dd80*/  LDL.LU R54, [R1+0x1918] ;  /* 0x0019180001367983 */ /* 0x001ee80000300800 */
[----:B------:R-:W3:Y:S01]  /*9dd90*/  LDL.LU R55, [R1+0x191c] ;  /* 0x00191c0001377983 */ /* 0x000ee20000300800 */
[----:B--2---:R-:W-:-:S15]  /*9dda0*/  HMMA.16816.F32 R28, R56, R40, R28 ;  /* 0x00000028381c723c */ /* 0x004fde000000181c */
[----:B------:R-:W-:-:S04]  /*9ddb0*/  NOP ;  /* 0x0000000000007918 */ /* 0x000fc80000000000 */
[----:B------:R-:W-:Y:S04]  /*9ddc0*/  STL.64 [R1+0x1140], R28 ;  /* 0x0011401c01007387 */ /* 0x000fe80000100a00 */
[----:B------:R0:W-:Y:S04]  /*9ddd0*/  STL.64 [R1+0x1148], R30 ;  /* 0x0011481e01007387 */ /* 0x0001e80000100a00 */
[----:B0-----:R-:W2:Y:S04]  /*9dde0*/  LDL.LU R30, [R1+0x8f40] ;  /* 0x008f4000011e7983 */ /* 0x001ea80000300800 */
[----:B------:R-:W3:Y:S02]  /*9ddf0*/  LDL.LU.64 R28, [R1+0x8f38] ;  /* 0x008f3800011c7983 */ /* 0x000ee40000300a00 */
[----:B---3--:R-:W-:-:S15]  /*9de00*/  HMMA.16816.F32 R36, R56, R28, R36 ;  /* 0x0000001c3824723c */ /* 0x008fde0000001824 */
[----:B------:R-:W-:-:S04]  /*9de10*/  NOP ;  /* 0x0000000000007918 */ /* 0x000fc80000000000 */
[----:B------:R-:W-:Y:S04]  /*9de20*/  STL.64 [R1+0x1160], R36 ;  /* 0x0011602401007387 */ /* 0x000fe80000100a00 */
[----:B------:R0:W-:Y:S04]  /*9de30*/  STL.64 [R1+0x1168], R38 ;  /* 0x0011682601007387 */ /* 0x0001e80000100a00 */
[----:B0-----:R-:W4:Y:S04]  /*9de40*/  LDL.LU.64 R38, [R1+0x8f30] ;  /* 0x008f300001267983 */ /* 0x001f280000300a00 */
[----:B------:R-:W3:Y:S04]  /*9de50*/  LDL.LU.64 R36, [R1+0x8f28] ;  /* 0x008f280001247983 */ /* 0x000ee80000300a00 */
[----:B------:R0:W-:Y:S01]  /*9de60*/  STL.64 [R1+0x8ea8], R28 ;  /* 0x008ea81c01007387 */ /* 0x0001e20000100a00 */
[----:B------:R-:W-:-:S02]  /*9de70*/  IMAD.MOV.U32 R0, RZ, RZ, R59 ;  /* 0x000000ffff007224 */ /* 0x000fc400078e003b */
[----:B------:R-:W-:Y:S02]  /*9de80*/  IMAD.MOV.U32 R31, RZ, RZ, R56 ;  /* 0x000000ffff1f7224 */ /* 0x000fe400078e0038 */
[----:B0-----:R-:W-:Y:S02]  /*9de90*/  IMAD.MOV.U32 R28, RZ, RZ, R58 ;  /* 0x000000ffff1c7224 */ /* 0x001fe400078e003a */
[----:B------:R-:W-:Y:S01]  /*9dea0*/  IMAD.MOV.U32 R29, RZ, RZ, R57 ;  /* 0x000000ffff1d7224 */ /* 0x000fe200078e0039 */
[----:B----4-:R-:W-:-:S15]  /*9deb0*/  HMMA.16816.F32 R48, R56, R38, R48 ;  /* 0x000000263830723c */ /* 0x010fde0000001830 */
[----:B------:R-:W-:-:S04]  /*9dec0*/  NOP ;  /* 0x0000000000007918 */ /* 0x000fc80000000000 */
[----:B------:R-:W-:Y:S04]  /*9ded0*/  STL.64 [R1+0x1180], R48 ;  /* 0x0011803001007387 */ /* 0x000fe80000100a00 */
[----:B------:R0:W-:Y:S04]  /*9dee0*/  STL.64 [R1+0x1188], R50 ;  /* 0x0011883201007387 */ /* 0x0001e80000100a00 */
[----:B0-----:R-:W4:Y:S04]  /*9def0*/  LDL.LU.64 R50, [R1+0x8f20] ;  /* 0x008f200001327983 */ /* 0x001f280000300a00 */
[----:B------:R-:W2:Y:S04]  /*9df00*/  LDL.LU.64 R48, [R1+0x8f18] ;  /* 0x008f180001307983 */ /* 0x000ea80000300a00 */
[----:B------:R-:W2:Y:S04]  /*9df10*/  LDL.LU.64 R58, [R1+0x8f10] ;  /* 0x008f1000013a7983 */ /* 0x000ea80000300a00 */
[----:B------:R-:W4:Y:S04]  /*9df20*/  LDL.LU.64 R56, [R1+0x8f08] ;  /* 0x008f080001387983 */ /* 0x000f280000300a00 */
[----:B------:R0:W-:Y:S04]  /*9df30*/  STL.64 [R1+0x8ed0], R38 ;  /* 0x008ed02601007387 */ /* 0x0001e80000100a00 */
[----:B---3--:R1:W-:Y:S01]  /*9df40*/  STL.64 [R1+0x8ec8], R36 ;  /* 0x008ec82401007387 */ /* 0x0083e20000100a00 */
[----:B0-----:R-:W-:-:S02]  /*9df50*/  IMAD.MOV.U32 R38, RZ, RZ, R28 ;  /* 0x000000ffff267224 */ /* 0x001fc400078e001c */
[----:B------:R-:W-:Y:S02]  /*9df60*/  IMAD.MOV.U32 R39, RZ, RZ, R0 ;  /* 0x000000ffff277224 */ /* 0x000fe400078e0000 */
[----:B-1----:R-:W-:Y:S02]  /*9df70*/  IMAD.MOV.U32 R36, RZ, RZ, R31 ;  /* 0x000000ffff247224 */ /* 0x002fe400078e001f */
[----:B------:R-:W-:Y:S01]  /*9df80*/  IMAD.MOV.U32 R37, RZ, RZ, R29 ;  /* 0x000000ffff257224 */ /* 0x000fe200078e001d */
[----:B------:R-:W3:Y:S06]  /*9df90*/  LDL.LU R31, [R1+0x8f00] ;  /* 0x008f0000011f7983 */ /* 0x000eec0000300800 */
[C---:B--2---:R-:W-:Y:S08]  /*9dfa0*/  HMMA.16816.F32 R44, R36.reuse, R58, R44 ;  /* 0x0000003a242c723c */ /* 0x044ff0000000182c */
[----:B----4-:R-:W-:-:S15]  /*9dfb0*/  HMMA.16816.F32 R16, R36, R56, R16 ;  /* 0x000000382410723c */ /* 0x010fde0000001810 */
[----:B------:R-:W-:-:S04]  /*9dfc0*/  NOP ;  /* 0x0000000000007918 */ /* 0x000fc80000000000 */
[----:B------:R-:W-:Y:S04]  /*9dfd0*/  STL.64 [R1+0x11a0], R16 ;  /* 0x0011a01001007387 */ /* 0x000fe80000100a00 */
[----:B------:R0:W-:Y:S04]  /*9dfe0*/  STL.64 [R1+0x11a8], R18 ;  /* 0x0011a81201007387 */ /* 0x0001e80000100a00 */
[----:B0-----:R-:W2:Y:S04]  /*9dff0*/  LDL.LU.64 R18, [R1+0x8ef8] ;  /* 0x008ef80001127983 */ /* 0x001ea80000300a00 */
[----:B------:R-:W4:Y:S04]  /*9e000*/  LDL.LU.64 R16, [R1+0x8ef0] ;  /* 0x008ef00001107983 */ /* 0x000f280000300a00 */
[----:B------:R-:W-:Y:S04]  /*9e010*/  STL.64 [R1+0x11c0], R44 ;  /* 0x0011c02c01007387 */ /* 0x000fe80000100a00 */
[----:B------:R0:W-:Y:S04]  /*9e020*/  STL.64 [R1+0x11c8], R46 ;  /* 0x0011c82e01007387 */ /* 0x0001e80000100a00 */
[----:B0-----:R-:W2:Y:S04]  /*9e030*/  LDL.LU.64 R46, [R1+0x8ee8] ;  /* 0x008ee800012e7983 */ /* 0x001ea80000300a00 */
[----:B------:R-:W-:Y:S04]  /*9e040*/  STL.64 [R1+0x8ea0], R58 ;  /* 0x008ea03a01007387 */ /* 0x000fe80000100a00 */
[----:B------:R0:W-:Y:S04]  /*9e050*/  STL.64 [R1+0x8e98], R56 ;  /* 0x008e983801007387 */ /* 0x0001e80000100a00 */
[----:B0-----:R-:W4:Y:S04]  /*9e060*/  LDL.LU R56, [R1+0x1900] ;  /* 0x0019000001387983 */ /* 0x001f280000300800 */
[----:B------:R-:W4:Y:S04]  /*9e070*/  LDL.LU R57, [R1+0x1904] ;  /* 0x0019040001397983 */ /* 0x000f280000300800 */
[----:B------:R-:W4:Y:S04]  /*9e080*/  LDL.LU R58, [R1+0x1908] ;  /* 0x00190800013a7983 */ /* 0x000f280000300800 */
[----:B------:R-:W4:Y:S01]  /*9e090*/  LDL.LU R59, [R1+0x190c] ;  /* 0x00190c00013b7983 */ /* 0x000f220000300800 */
[----:B---3--:R-:W-:Y:S01]  /*9e0a0*/  HMMA.16816.F32 R52, R36, R30, R52 ;  /* 0x0000001e2434723c */ /* 0x008fe20000001834 */
[----:B------:R-:W-:-:S07]  /*9e0b0*/  IMAD.MOV.U32 R45, RZ, RZ, R31 ;  /* 0x000000ffff2d7224 */ /* 0x000fce00078e001f */
[----:B------:R-:W-:Y:S01]  /*9e0c0*/  HMMA.16816.F32 R20, R36, R42, R20 ;  /* 0x0000002a2414723c */ /* 0x000fe20000001814 */
[----:B--2---:R-:W-:-:S07]  /*9e0d0*/  IMAD.MOV.U32 R44, RZ, RZ, R46 ;  /* 0x000000ffff2c7224 */ /* 0x004fce00078e002e */
[----:B----4-:R-:W-:Y:S01]  /*9e0e0*/  HMMA.16816.F32 R56, R36, R46, R56 ;  /* 0x0000002e2438723c */ /* 0x010fe20000001838 */
[----:B------:R-:W-:-:S07]  /*9e0f0*/  IMAD.MOV.U32 R46, RZ, RZ, R30 ;  /* 0x000000ffff2e7224 */ /* 0x000fce00078e001e */
[C---:B------:R-:W-:Y:S11]  /*9e100*/  HMMA.16816.F32 R28, R36.reuse, R2, R32 ;  /* 0x00000002241c723c */ /* 0x040ff60000001820 */
[----:B------:R-:W-:Y:S04]  /*9e110*/  STL.64 [R1+0x11e0], R56 ;  /* 0x0011e03801007387 */ /* 0x000fe80000100a00 */
[----:B------:R-:W-:Y:S04]  /*9e120*/  STL.64 [R1+0x11e8], R58 ;  /* 0x0011e83a01007387 */ /* 0x000fe80000100a00 */
[----:B------:R-:W-:Y:S04]  /*9e130*/  STL.64 [R1+0x1200], R52 ;  /* 0x0012003401007387 */ /* 0x000fe80000100a00 */
[----:B------:R-:W-:Y:S04]  /*9e140*/  STL.64 [R1+0x1208], R54 ;  /* 0x0012083601007387 */ /* 0x000fe80000100a00 */
[----:B------:R-:W-:Y:S04]  /*9e150*/  STL [R1+0x8eb8], R46 ;  /* 0x008eb82e01007387 */ /* 0x000fe80000100800 */
[----:B------:R-:W-:Y:S04]  /*9e160*/  STL.64 [R1+0x8eb0], R44 ;  /* 0x008eb02c01007387 */ /* 0x000fe80000100a00 */
[----:B------:R-:W-:Y:S04]  /*9e170*/  STL.64 [R1+0x8ee0], R42 ;  /* 0x008ee02a01007387 */ /* 0x000fe80000100a00 */
[----:B------:R-:W-:Y:S04]  /*9e180*/  STL.64 [R1+0x1220], R28 ;  /* 0x0012201c01007387 */ /* 0x000fe80000100a00 */
[----:B------:R0:W-:Y:S04]  /*9e190*/  STL.64 [R1+0x1228], R30 ;  /* 0x0012281e01007387 */ /* 0x0001e80000100a00 */
[----:B------:R-:W-:Y:S04]  /*9e1a0*/  STL.64 [R1+0x8ed8], R40 ;  /* 0x008ed82801007387 */ /* 0x000fe80000100a00 */
[----:B------:R-:W-:Y:S01]  /*9e1b0*/  STL.64 [R1+0x1240], R20 ;  /* 0x0012401401007387 */ /* 0x000fe20000100a00 */
[C---:B0-----:R-:W-:Y:S03]  /*9e1c0*/  HMMA.16816.F32 R28, R36.reuse, R18, R8 ;  /* 0x00000012241c723c */ /* 0x041fe60000001808 */
[----:B------:R0:W-:Y:S05]  /*9e1d0*/  STL.64 [R1+0x1248], R22 ;  /* 0x0012481601007387 */ /* 0x0001ea0000100a00 */
[C---:B------:R-:W-:Y:S08]  /*9e1e0*/  HMMA.16816.F32 R8, R36.reuse, R48, R24 ;  /* 0x000000302408723c */ /* 0x040ff00000001818 */
[C---:B0-----:R-:W-:Y:S08]  /*9e1f0*/  HMMA.16816.F32 R20, R36.reuse, R16, R4 ;  /* 0x000000102414723c */ /* 0x041ff00000001804 */
[----:B------:R-:W-:Y:S01]  /*9e200*/  HMMA.16816.F32 R4, R36, R50, R12 ;  /* 0x000000322404723c */ /* 0x000fe2000000180c */
[----:B------:R-:W-:Y:S04]  /*9e210*/  STL.64 [R1+0x1260], R28 ;  /* 0x0012601c01007387 */ /* 0x000fe80000100a00 */
[----:B------:R-:W-:Y:S06]  /*9e220*/  STL.64 [R1+0x1268], R30 ;  /* 0x0012681e01007387 */ /* 0x000fec0000100a00 */
[----:B------:R-:W-:Y:S04]  /*9e230*/  STL.64 [R1+0x1280], R20 ;  /* 0x0012801401007387 */ /* 0x000fe80000100a00 */
[----:B------:R-:W-:Y:S04]  /*9e240*/  STL.64 [R1+0x1288], R22 ;  /* 0x0012881601007387 */ /* 0x000fe80000100a00 */
[----:B------:R-:W2:Y:S04]  /*9e250*/  LDL.LU.64 R56, [R1+0xf0] ;  /* 0x0000f00001387983 */ /* 0x000ea80000300a00 */
[----:B------:R0:W-:Y:S04]  /*9e260*/  STL.64 [R1+0x12a0], R8 ;  /* 0x0012a00801007387 */ /* 0x0001e80000100a00 */
[----:B------:R1:W-:Y:S04]  /*9e270*/  STL.64 [R1+0x12a8], R10 ;  /* 0x0012a80a01007387 */ /* 0x0003e80000100a00 */
[----:B------:R-:W2:Y:S04]  /*9e280*/  LDL.LU.64 R58, [R1+0xf8] ;  /* 0x0000f800013a7983 */ /* 0x000ea80000300a00 */
[----:B------:R3:W-:Y:S04]  /*9e290*/  STL.64 [R1+0x12c0], R4 ;  /* 0x0012c00401007387 */ /* 0x0007e80000100a00 */
[----:B------:R4:W-:Y:S04]  /*9e2a0*/  STL.64 [R1+0x12c8], R6 ;  /* 0x0012c80601007387 */ /* 0x0009e80000100a00 */
        /* <DEDUP_REMOVED lines=25> */
[----:B---3--:R-:W3:Y:S04]  /*9e440*/  LDL.LU R4, [R1+0x1a10] ;  /* 0x001a100001047983 */ /* 0x008ee80000300800 */
[----:B------:R-:W3:Y:S04]  /*9e450*/  LDL.LU R5, [R1+0x1a14] ;  /* 0x001a140001057983 */ /* 0x000ee80000300800 */
[----:B----4-:R-:W3:Y:S04]  /*9e460*/  LDL.LU R6, [R1+0x1a18] ;  /* 0x001a180001067983 */ /* 0x010ee80000300800 */
[----:B------:R-:W3:Y:S04]  /*9e470*/  LDL.LU R7, [R1+0x1a1c] ;  /* 0x001a1c0001077983 */ /* 0x000ee80000300800 */
        /* <DEDUP_REMOVED lines=12> */
[----:B------:R-:W-:Y:S04]  /*9e540*/  STL.64 [R1+0x8e80], R50 ;  /* 0x008e803201007387 */ /* 0x000fe80000100a00 */
[----:B------:R0:W-:Y:S04]  /*9e550*/  STL.64 [R1+0x8e78], R48 ;  /* 0x008e783001007387 */ /* 0x0001e80000100a00 */
[----:B0-----:R-:W3:Y:S04]  /*9e560*/  LDL.LU R48, [R1+0x19d0] ;  /* 0x0019d00001307983 */ /* 0x001ee80000300800 */
[----:B------:R-:W3:Y:S04]  /*9e570*/  LDL.LU R49, [R1+0x19d4] ;  /* 0x0019d40001317983 */ /* 0x000ee80000300800 */
[----:B------:R-:W3:Y:S04]  /*9e580*/  LDL.LU R50, [R1+0x19d8] ;  /* 0x0019d80001327983 */ /* 0x000ee80000300800 */
[----:B------:R-:W3:Y:S01]  /*9e590*/  LDL.LU R51, [R1+0x19dc] ;  /* 0x0019dc0001337983 */ /* 0x000ee20000300800 */
[----:B--2---:R-:W-:Y:S03]  /*9e5a0*/  HMMA.16816.F32 R36, R36, R60, R40 ;  /* 0x0000003c2424723c */ /* 0x004fe60000001828 */
[----:B------:R-:W2:Y:S04]  /*9e5b0*/  LDL.LU.64 R42, [R1+0x8ee0] ;  /* 0x008ee000012a7983 */ /* 0x000ea80000300a00 */
[----:B------:R-:W2:-:S12]  /*9e5c0*/  LDL.LU.64 R40, [R1+0x8ed8] ;  /* 0x008ed80001287983 */ /* 0x000e980000300a00 */
        /* <DEDUP_REMOVED lines=8> */
[----:B0-----:R-:W2:Y:S01]  /*9e650*/  LDL.LU.64 R54, [R1+0x8ec0] ;  /* 0x008ec00001367983 */ /* 0x001ea20000300a00 */
[C---:B------:R-:W-:Y:S08]  /*9e660*/  HMMA.16816.F32 R28, R56.reuse, R40, R28 ;  /* 0x00000028381c723c */ /* 0x040ff0000000181c */
[----:B--2---:R-:W-:-:S15]  /*9e670*/  HMMA.16816.F32 R44, R56, R54, R44 ;  /* 0x00000036382c723c */ /* 0x004fde000000182c */
[----:B------:R-:W-:-:S04]  /*9e680*/  NOP ;  /* 0x0000000000007918 */ /* 0x000fc80000000000 */
[----:B------:R-:W-:Y:S04]  /*9e690*/  STL.64 [R1+0x12f0], R44 ;  /* 0x0012f02c01007387 */ /* 0x000fe80000100a00 */
[----:B------:R0:W-:Y:S04]  /*9e6a0*/  STL.64 [R1+0x12f8], R46 ;  /* 0x0012f82e01007387 */ /* 0x0001e80000100a00 */
[----:B0-----:R-:W2:Y:S04]  /*9e6b0*/  LDL.LU R46, [R1+0x8eb8] ;  /* 0x008eb800012e7983 */ /* 0x001ea80000300800 */
[----:B------:R-:W2:Y:S04]  /*9e6c0*/  LDL.LU.64 R44, [R1+0x8eb0] ;  /* 0x008eb000012c7983 */ /* 0x000ea80000300a00 */
[----:B------:R0:W-:Y:S04]  /*9e6d0*/  STL.64 [R1+0x8e38], R54 ;  /* 0x008e383601007387 */ /* 0x0001e80000100a00 */
[----:B------:R-:W2:Y:S04]  /*9e6e0*/  LDL.LU R52, [R1+0x19c0] ;  /* 0x0019c00001347983 */ /* 0x000ea80000300800 */
[----:B------:R-:W2:Y:S04]  /*9e6f0*/  LDL.LU R53, [R1+0x19c4] ;  /* 0x0019c40001357983 */ /* 0x000ea80000300800 */
[----:B0-----:R-:W2:Y:S04]  /*9e700*/  LDL.LU R54, [R1+0x19c8] ;  /* 0x0019c80001367983 */ /* 0x001ea80000300800 */
[----:B------:R-:W2:Y:S04]  /*9e710*/  LDL.LU R55, [R1+0x19cc] ;  /* 0x0019cc0001377983 */ /* 0x000ea80000300800 */
[----:B------:R0:W-:Y:S04]  /*9e720*/  STL.64 [R1+0x1310], R28 ;  /* 0x0013101c01007387 */ /* 0x0001e80000100a00 */
[----:B------:R1:W-:Y:S04]  /*9e730*/  STL.64 [R1+0x1318], R30 ;  /* 0x0013181e01007387 */ /* 0x0003e80000100a00 */
[----:B0-----:R-:W2:Y:S01]  /*9e740*/  LDL.LU.64 R28, [R1+0x8ea8] ;  /* 0x008ea800011c7983 */ /* 0x001ea20000300a00 */
[----:B------:R-:W-:-:S02]  /*9e750*/  IMAD.MOV.U32 R47, RZ, RZ, R57 ;  /* 0x000000ffff2f7224 */ /* 0x000fc400078e0039 */
[----:B-1----:R-:W-:Y:S02]  /*9e760*/  IMAD.MOV.U32 R30, RZ, RZ, R58 ;  /* 0x000000ffff1e7224 */ /* 0x002fe400078e003a */
[----:B------:R-:W-:Y:S01]  /*9e770*/  IMAD.MOV.U32 R31, RZ, RZ, R59 ;  /* 0x000000ffff1f7224 */ /* 0x000fe200078e003b */
[----:B--2---:R-:W-:-:S15]  /*9e780*/  HMMA.16816.F32 R52, R56, R28, R52 ;  /* 0x0000001c3834723c */ /* 0x004fde0000001834 */
[----:B------:R-:W-:-:S04]  /*9e790*/  NOP ;  /* 0x0000000000007918 */ /* 0x000fc80000000000 */
[----:B------:R0:W-:Y:S04]  /*9e7a0*/  STL.64 [R1+0x1330], R52 ;  /* 0x0013303401007387 */ /* 0x0001e80000100a00 */
[----:B------:R-:W-:Y:S04]  /*9e7b0*/  STL.64 [R1+0x1338], R54 ;  /* 0x0013383601007387 */ /* 0x000fe80000100a00 */
[----:B------:R-:W4:Y:S01]  /*9e7c0*/  LDL.LU.64 R58, [R1+0x8ea0] ;  /* 0x008ea000013a7983 */ /* 0x000f220000300a00 */
[----:B0-----:R-:W-:-:S03]  /*9e7d0*/  IMAD.MOV.U32 R52, RZ, RZ, R56 ;  /* 0x000000ffff347224 */ /* 0x001fc600078e0038 */
[----:B------:R-:W2:Y:S04]  /*9e7e0*/  LDL.LU.64 R56, [R1+0x8e98] ;  /* 0x008e980001387983 */ /* 0x000ea80000300a00 */
[----:B------:R0:W-:Y:S02]  /*9e7f0*/  STL.64 [R1+0x8e40], R28 ;  /* 0x008e401c01007387 */ /* 0x0001e40000100a00 */
[----:B0-----:R-:W-:Y:S02]  /*9e800*/  IMAD.MOV.U32 R28, RZ, RZ, R52 ;  /* 0x000000ffff1c7224 */ /* 0x001fe400078e0034 */
[----:B------:R-:W-:-:S07]  /*9e810*/  IMAD.MOV.U32 R29, RZ, RZ, R47 ;  /* 0x000000ffff1d7224 */ /* 0x000fce00078e002f */
[----:B---3--:R-:W-:Y:S01]  /*9e820*/  HMMA.16816.F32 R48, R28, R38, R48 ;  /* 0x000000261c30723c */ /* 0x008fe20000001830 */
[----:B------:R-:W-:Y:S04]  /*9e830*/  STL.64 [R1+0x8e50], R38 ;  /* 0x008e502601007387 */ /* 0x000fe80000100a00 */
[----:B------:R-:W-:-:S14]  /*9e840*/  STL.64 [R1+0x8e48], R36 ;  /* 0x008e482401007387 */ /* 0x000fdc0000100a00 */
[----:B------:R-:W-:Y:S04]  /*9e850*/  STL.64 [R1+0x1350], R48 ;  /* 0x0013503001007387 */ /* 0x000fe80000100a00 */
[----:B------:R-:W-:Y:S01]  /*9e860*/  STL.64 [R1+0x1358], R50 ;  /* 0x0013583201007387 */ /* 0x000fe20000100a00 */
[C---:B--2---:R-:W-:Y:S08]  /*9e870*/  HMMA.16816.F32 R8, R28.reuse, R56, R8 ;  /* 0x000000381c08723c */ /* 0x044ff00000001808 */
[----:B----4-:R-:W-:Y:S11]  /*9e880*/  HMMA.16816.F32 R32, R28, R58, R32 ;  /* 0x0000003a1c20723c */ /* 0x010ff60000001820 */
[----:B------:R0:W-:Y:S04]  /*9e890*/  STL.64 [R1+0x7e68], R10 ;  /* 0x007e680a01007387 */ /* 0x0001e80000100a00 */
[----:B------:R1:W-:Y:S01]  /*9e8a0*/  STL.64 [R1+0x7e60], R8 ;  /* 0x007e600801007387 */ /* 0x0003e20000100a00 */
[----:B0-----:R-:W-:-:S02]  /*9e8b0*/  IMAD.MOV.U32 R10, RZ, RZ, R46 ;  /* 0x000000ffff0a7224 */ /* 0x001fc400078e002e */
[----:B-1----:R-:W-:Y:S02]  /*9e8c0*/  IMAD.MOV.U32 R8, RZ, RZ, R44 ;  /* 0x000000ffff087224 */ /* 0x002fe400078e002c */
[----:B------:R-:W-:Y:S02]  /*9e8d0*/  IMAD.MOV.U32 R9, RZ, RZ, R0 ;  /* 0x000000ffff097224 */ /* 0x000fe400078e0000 */
[----:B------:R-:W-:-:S05]  /*9e8e0*/  IMAD.MOV.U32 R11, RZ, RZ, R45 ;  /* 0x000000ffff0b7224 */ /* 0x000fca00078e002d */
        /* <DEDUP_REMOVED lines=22> */
[----:B-1----:R-:W2:Y:S04]  /*9ea50*/  LDL.LU R6, [R1+0x1af8] ;  /* 0x001af80001067983 */ /* 0x002ea80000300800 */
        /* <DEDUP_REMOVED lines=41> */
[----:B------:R-:W4:Y:S04]  /*9ecf0*/  LDL.LU.64 R24, [R1+0x90] ;  /* 0x0000900001187983 */ /* 0x000f280000300a00 */
[----:B------:R-:W4:Y:S01]  /*9ed00*/  LDL.LU.64 R26, [R1+0x98] ;  /* 0x00009800011a7983 */ /* 0x000f220000300a00 */
[C---:B--2---:R-:W-:Y:S08]  /*9ed10*/  HMMA.16816.F32 R48, R28.reuse, R16, R48 ;  /* 0x000000101c30723c */ /* 0x044ff00000001830 */
[C---:B---3--:R-:W-:Y:S01]  /*9ed20*/  HMMA.16816.F32 R40, R28.reuse, R18, R40 ;  /* 0x000000121c28723c */ /* 0x048fe20000001828 */
[----:B----4-:R-:W-:Y:S04]  /*9ed30*/  STL.64 [R1+0x8dd0], R26 ;  /* 0x008dd01a01007387 */ /* 0x010fe80000100a00 */
        /* <DEDUP_REMOVED lines=8> */
[----:B------:R-:W2:Y:S04]  /*9edc0*/  LDL.LU.64 R40, [R1+0x8e88] ;  /* 0x008e880001287983 */ /* 0x000ea80000300a00 */
[----:B------:R-:W-:Y:S04]  /*9edd0*/  STL.64 [R1+0x1450], R48 ;  /* 0x0014503001007387 */ /* 0x000fe80000100a00 */
[----:B------:R0:W-:Y:S04]  /*9ede0*/  STL.64 [R1+0x1458], R50 ;  /* 0x0014583201007387 */ /* 0x0001e80000100a00 */
[----:B0-----:R-:W4:Y:S04]  /*9edf0*/  LDL.LU.64 R50, [R1+0x8e80] ;  /* 0x008e800001327983 */ /* 0x001f280000300a00 */
[----:B------:R-:W2:Y:S04]  /*9ee00*/  LDL.LU.64 R48, [R1+0x8e78] ;  /* 0x008e780001307983 */ /* 0x000ea80000300a00 */
[----:B------:R-:W-:Y:S04]  /*9ee10*/  STL.64 [R1+0x8e10], R18 ;  /* 0x008e101201007387 */ /* 0x000fe80000100a00 */
[----:B------:R0:W-:Y:S04]  /*9ee20*/  STL.64 [R1+0x8e08], R16 ;  /* 0x008e081001007387 */ /* 0x0001e80000100a00 */
[----:B0-----:R-:W3:Y:S04]  /*9ee30*/  LDL.LU R16, [R1+0x1aa0] ;  /* 0x001aa00001107983 */ /* 0x001ee80000300800 */
[----:B------:R-:W3:Y:S04]  /*9ee40*/  LDL.LU R17, [R1+0x1aa4] ;  /* 0x001aa40001117983 */ /* 0x000ee80000300800 */
[----:B------:R-:W3:Y:S04]  /*9ee50*/  LDL.LU R18, [R1+0x1aa8] ;  /* 0x001aa80001127983 */ /* 0x000ee80000300800 */
[----:B------:R-:W3:Y:S01]  /*9ee60*/  LDL.LU R19, [R1+0x1aac] ;  /* 0x001aac0001137983 */ /* 0x000ee20000300800 */
[C---:B----4-:R-:W-:Y:S08]  /*9ee70*/  HMMA.16816.F32 R56, R28.reuse, R50, R56 ;  /* 0x000000321c38723c */ /* 0x050ff00000001838 */
[C---:B--2---:R-:W-:Y:S08]  /*9ee80*/  HMMA.16816.F32 R8, R28.reuse, R48, R8 ;  /* 0x000000301c08723c */ /* 0x044ff00000001808 */
[----:B------:R-:W-:Y:S11]  /*9ee90*/  HMMA.16816.F32 R28, R28, R60, R36 ;  /* 0x0000003c1c1c723c */ /* 0x000ff60000001824 */
[----:B------:R-:W-:Y:S04]  /*9eea0*/  STL.64 [R1+0x1470], R8 ;  /* 0x0014700801007387 */ /* 0x000fe80000100a00 */
[----:B------:R0:W-:Y:S04]  /*9eeb0*/  STL.64 [R1+0x1478], R10 ;  /* 0x0014780a01007387 */ /* 0x0001e80000100a00 */
[----:B0-----:R-:W2:Y:S04]  /*9eec0*/  LDL.LU.64 R10, [R1+0x8e70] ;  /* 0x008e7000010a7983 */ /* 0x001ea80000300a00 */
[----:B------:R-:W4:Y:S04]  /*9eed0*/  LDL.LU.64 R8, [R1+0x8e68] ;  /* 0x008e680001087983 */ /* 0x000f280000300a00 */
        /* <DEDUP_REMOVED lines=11> */
[----:B------:R-:W-:Y:S04]  /*9ef90*/  STL.64 [R1+0xf8], R30 ;  /* 0x0000f81e01007387 */ /* 0x000fe80000100a00 */
[----:B0-----:R-:W3:Y:S01]  /*9efa0*/  LDL.LU.64 R28, [R1+0x8e40] ;  /* 0x008e4000011c7983 */ /* 0x001ee20000300a00 */
[----:B--2---:R-:W-:-:S15]  /*9efb0*/  HMMA.16816.F32 R52, R48, R36, R52 ;  /* 0x000000243034723c */ /* 0x004fde0000001834 */
[----:B------:R-:W-:-:S04]  /*9efc0*/  NOP ;  /* 0x0000000000007918 */ /* 0x000fc80000000000 */
[----:B------:R-:W-:Y:S04]  /*9efd0*/  STL.64 [R1+0x14b0], R52 ;  /* 0x0014b03401007387 */ /* 0x000fe80000100a00 */
[----:B------:R0:W-:Y:S04]  /*9efe0*/  STL.64 [R1+0x14b8], R54 ;  /* 0x0014b83601007387 */ /* 0x0001e80000100a00 */
[----:B0-----:R-:W3:Y:S01]  /*9eff0*/  LDL.LU.64 R54, [R1+0x8e38] ;  /* 0x008e380001367983 */ /* 0x001ee20000300a00 */
[C---:B------:R-:W-:Y:S08]  /*9f000*/  HMMA.16816.F32 R4, R48.reuse, R58, R4 ;  /* 0x0000003a3004723c */ /* 0x040ff00000001804 */
[----:B---3--:R-:W-:Y:S01]  /*9f010*/  HMMA.16816.F32 R16, R48, R54, R16 ;  /* 0x000000363010723c */ /* 0x008fe20000001810 */
[----:B------:R-:W-:-:S15]  /*9f020*/  STL.64 [R1+0x8dd8], R54 ;  /* 0x008dd83601007387 */ /* 0x000fde0000100a00 */
[----:B------:R-:W-:-:S03]  /*9f030*/  NOP ;  /* 0x0000000000007918 */ /* 0x000fc60000000000 */
[----:B------:R-:W-:Y:S04]  /*9f040*/  STL.64 [R1+0x14d0], R16 ;  /* 0x0014d01001007387 */ /* 0x000fe80000100a00 */
[----:B------:R0:W-:Y:S02]  /*9f050*/  STL.64 [R1+0x14d8], R18 ;  /* 0x0014d81201007387 */ /* 0x0001e40000100a00 */
[C---:B0-----:R-:W-:Y:S02]  /*9f060*/  HMMA.16816.F32 R16, R48.reuse, R40, R24 ;  /* 0x000000283010723c */ /* 0x041fe40000001818 */
[----:B------:R-:W-:Y:S04]  /*9f070*/  STL.64 [R1+0x8e20], R42 ;  /* 0x008e202a01007387 */ /* 0x000fe80000100a00 */
[----:B------:R-:W-:Y:S02]  /*9f080*/  STL.64 [R1+0x8e18], R40 ;  /* 0x008e182801007387 */ /* 0x000fe40000100a00 */
[C---:B------:R-:W-:Y:S11]  /*9f090*/  HMMA.16816.F32 R24, R48.reuse, R28, R44 ;  /* 0x0000001c3018723c */ /* 0x040ff6000000182c */
        /* <DEDUP_REMOVED lines=17> */
[----:B------:R4:W-:Y:S02]  /*9f1b0*/  STL.64 [R1+0x1568], R6 ;  /* 0x0015680601007387 */ /* 0x0009e40000100a00 */
[----:B----4-:R-:W-:Y:S02]  /*9f1c0*/  HMMA.16816.F32 R4, R48, R8, R12 ;  /* 0x000000083004723c */ /* 0x010fe4000000180c */
[----:B------:R-:W2:-:S15]  /*9f1d0*/  LDL.LU R12, [R1+0x1bb0] ;  /* 0x001bb000010c7983 */ /* 0x000e9e0000300800 */
[----:B------:R-:W-:Y:S02]  /*9f1e0*/  NOP ;  /* 0x0000000000007918 */ /* 0x000fe40000000000 */
        /* <DEDUP_REMOVED lines=48> */
[----:B------:R-:W4:Y:S01]  /*9f4f0*/  LDL.LU R7, [R1+0x1bec] ;  /* 0x001bec0001077983 */ /* 0x000f220000300800 */
[----:B--2---:R-:W-:-:S15]  /*9f500*/  HMMA.16816.F32 R56, R48, R10, R56 ;  /* 0x0000000a3038723c */ /* 0x004fde0000001838 */
[----:B------:R-:W-:-:S04]  /*9f510*/  NOP ;  /* 0x0000000000007918 */ /* 0x000fc80000000000 */
[----:B------:R-:W-:Y:S01]  /*9f520*/  STL.64 [R1+0x15a0], R56 ;  /* 0x0015a03801007387 */ /* 0x000fe20000100a00 */
[C---:B---3--:R-:W-:Y:S03]  /*9f530*/  HMMA.16816.F32 R40, R48.reuse, R2, R40 ;  /* 0x000000023028723c */ /* 0x048fe60000001828 */
[----:B------:R0:W-:Y:S04]  /*9f540*/  STL.64 [R1+0x15a8], R58 ;  /* 0x0015a83a01007387 */ /* 0x0001e80000100a00 */
[----:B0-----:R-:W2:Y:S04]  /*9f550*/  LDL.LU.64 R58, [R1+0x8e30] ;  /* 0x008e3000013a7983 */ /* 0x001ea80000300a00 */
        /* <DEDUP_REMOVED lines=9> */
[----:B0-----:R-:W4:Y:S04]  /*9f5f0*/  LDL.LU.64 R42, [R1+0x8e20] ;  /* 0x008e2000012a7983 */ /* 0x001f280000300a00 */
[----:B------:R-:W2:Y:S04]  /*9f600*/  LDL.LU.64 R40, [R1+0x8e18] ;  /* 0x008e180001287983 */ /* 0x000ea80000300a00 */
[----:B------:R-:W-:Y:S04]  /*9f610*/  STL [R1+0x8dbc], R2 ;  /* 0x008dbc0201007387 */ /* 0x000fe80000100800 */
[----:B------:R-:W-:Y:S01]  /*9f620*/  STL [R1+0x8db8], R3 ;  /* 0x008db80301007387 */ /* 0x000fe20000100800 */
[----:B----4-:R-:W-:-:S15]  /*9f630*/  HMMA.16816.F32 R16, R48, R42, R16 ;  /* 0x0000002a3010723c */ /* 0x010fde0000001810 */
[----:B------:R-:W-:-:S04]  /*9f640*/  NOP ;  /* 0x0000000000007918 */ /* 0x000fc80000000000 */
[----:B------:R-:W-:Y:S04]  /*9f650*/  STL.64 [R1+0x15e0], R16 ;  /* 0x0015e01001007387 */ /* 0x000fe80000100a00 */
[----:B------:R0:W-:Y:S04]  /*9f660*/  STL.64 [R1+0x15e8], R18 ;  /* 0x0015e81201007387 */ /* 0x0001e80000100a00 */
[----:B0-----:R-:W4:Y:S04]  /*9f670*/  LDL.LU.64 R18, [R1+0x8e10] ;  /* 0x008e100001127983 */ /* 0x001f280000300a00 */
[----:B------:R-:W2:Y:S01]  /*9f680*/  LDL.LU.64 R16, [R1+0x8e08] ;  /* 0x008e080001107983 */ /* 0x000ea20000300a00 */
[----:B------:R-:W-:-:S02]  /*9f690*/  IMAD.MOV.U32 R2, RZ, RZ, R50 ;  /* 0x000000ffff027224 */ /* 0x000fc400078e0032 */
[----:B------:R-:W-:Y:S02]  /*9f6a0*/  IMAD.MOV.U32 R0, RZ, RZ, R51 ;  /* 0x000000ffff007224 */ /* 0x000fe400078e0033 */
[----:B------:R-:W-:Y:S01]  /*9f6b0*/  IMAD.MOV.U32 R3, RZ, RZ, R49 ;  /* 0x000000ffff037224 */ /* 0x000fe200078e0031 */
[C---:B----4-:R-:W-:Y:S08]  /*9f6c0*/  HMMA.16816.F32 R36, R48.reuse, R18, R36 ;  /* 0x000000123024723c */ /* 0x050ff00000001824 */
[----:B--2---:R-:W-:Y:S11]  /*9f6d0*/  HMMA.16816.F32 R28, R48, R16, R28 ;  /* 0x00000010301c723c */ /* 0x004ff6000000181c */
[----:B------:R-:W-:Y:S04]  /*9f6e0*/  STL.64 [R1+0x1600], R36 ;  /* 0x0016002401007387 */ /* 0x000fe80000100a00 */
[----:B------:R0:W-:Y:S04]  /*9f6f0*/  STL.64 [R1+0x1608], R38 ;  /* 0x0016082601007387 */ /* 0x0001e80000100a00 */
[----:B0-----:R-:W2:Y:S04]  /*9f700*/  LDL.LU.64 R38, [R1+0x8e00] ;  /* 0x008e000001267983 */ /* 0x001ea80000300a00 */
[----:B------:R-:W4:Y:S04]  /*9f710*/  LDL.LU.64 R36, [R1+0x8df8] ;  /* 0x008df80001247983 */ /* 0x000f280000300a00 */
[----:B------:R0:W-:Y:S04]  /*9f720*/  STL.64 [R1+0x1620], R28 ;  /* 0x0016201c01007387 */ /* 0x0001e80000100a00 */
[----:B------:R1:W-:Y:S04]  /*9f730*/  STL.64 [R1+0x1628], R30 ;  /* 0x0016281e01007387 */ /* 0x0003e80000100a00 */
[----:B0-----:R-:W2:Y:S01]  /*9f740*/  LDL.LU.64 R28, [R1+0x8df0] ;  /* 0x008df000011c7983 */ /* 0x001ea20000300a00 */
[----:B-1----:R-:W-:-:S03]  /*9f750*/  IMAD.MOV.U32 R30, RZ, RZ, R48 ;  /* 0x000000ffff1e7224 */ /* 0x002fc600078e0030 */
[----:B------:R-:W2:Y:S04]  /*9f760*/  LDL.LU.64 R50, [R1+0x8de8] ;  /* 0x008de80001327983 */ /* 0x000ea80000300a00 */
[----:B------:R-:W3:Y:S04]  /*9f770*/  LDL.LU.64 R48, [R1+0x8de0] ;  /* 0x008de00001307983 */ /* 0x000ee80000300a00 */
[----:B------:R0:W-:Y:S04]  /*9f780*/  STL.64 [R1+0x8d78], R18 ;  /* 0x008d781201007387 */ /* 0x0001e80000100a00 */
[----:B------:R1:W-:Y:S01]  /*9f790*/  STL.64 [R1+0x8d70], R16 ;  /* 0x008d701001007387 */ /* 0x0003e20000100a00 */
[----:B0-----:R-:W-:-:S02]  /*9f7a0*/  IMAD.MOV.U32 R18, RZ, RZ, R2 ;  /* 0x000000ffff127224 */ /* 0x001fc400078e0002 */
[----:B------:R-:W-:Y:S02]  /*9f7b0*/  IMAD.MOV.U32 R19, RZ, RZ, R0 ;  /* 0x000000ffff137224 */ /* 0x000fe400078e0000 */
[----:B-1----:R-:W-:Y:S02]  /*9f7c0*/  IMAD.MOV.U32 R16, RZ, RZ, R30 ;  /* 0x000000ffff107224 */ /* 0x002fe400078e001e */
[----:B------:R-:W-:-:S07]  /*9f7d0*/  IMAD.MOV.U32 R17, RZ, RZ, R3 ;  /* 0x000000ffff117224 */ /* 0x000fce00078e0003 */
[C---:B--2---:R-:W-:Y:S08]  /*9f7e0*/  HMMA.16816.F32 R24, R16.reuse, R50, R24 ;  /* 0x000000321018723c */ /* 0x044ff00000001818 */
[----:B---3--:R-:W-:-:S15]  /*9f7f0*/  HMMA.16816.F32 R52, R16, R48, R52 ;  /* 0x000000301034723c */ /* 0x008fde0000001834 */
[----:B------:R-:W-:-:S04]  /*9f800*/  NOP ;  /* 0x0000000000007918 */ /* 0x000fc80000000000 */
[----:B------:R-:W-:Y:S04]  /*9f810*/  STL.64 [R1+0x1640], R52 ;  /* 0x0016403401007387 */ /* 0x000fe80000100a00 */
[----:B------:R0:W-:Y:S04]  /*9f820*/  STL.64 [R1+0x1648], R54 ;  /* 0x0016483601007387 */ /* 0x0001e80000100a00 */
[----:B0-----:R-:W2:Y:S04]  /*9f830*/  LDL.LU.64 R54, [R1+0x8dd8] ;  /* 0x008dd80001367983 */ /* 0x001ea80000300a00 */
        /* <DEDUP_REMOVED lines=10> */
[----:B------:R-:W-:Y:S01]  /*9f8e0*/  STL [R1+0x8dc0], R61 ;  /* 0x008dc03d01007387 */ /* 0x000fe20000100800 */
[----:B----4-:R-:W-:Y:S08]  /*9f8f0*/  HMMA.16816.F32 R8, R24, R36, R8 ;  /* 0x000000241808723c */ /* 0x010ff00000001808 */
[----:B---3--:R-:W-:-:S15]  /*9f900*/  HMMA.16816.F32 R16, R16, R60, R48 ;  /* 0x0000003c1010723c */ /* 0x008fde0000001830 */
[----:B------:R-:W-:-:S04]  /*9f910*/  NOP ;  /* 0x0000000000007918 */ /* 0x000fc80000000000 */
[----:B------:R-:W-:Y:S04]  /*9f920*/  STL.64 [R1+0xc0], R16 ;  /* 0x0000c01001007387 */ /* 0x000fe80000100a00 */
[----:B------:R0:W-:Y:S04]  /*9f930*/  STL.64 [R1+0xc8], R18 ;  /* 0x0000c81201007387 */ /* 0x0001e80000100a00 */
[----:B--2---:R-:W-:Y:S04]  /*9f940*/  STL.64 [R1+0x8d68], R54 ;  /* 0x008d683601007387 */ /* 0x004fe80000100a00 */
[----:B------:R-:W-:Y:S01]  /*9f950*/  STL.64 [R1+0x1680], R8 ;  /* 0x0016800801007387 */ /* 0x000fe20000100a00 */
[C---:B0-----:R-:W-:Y:S03]  /*9f960*/  HMMA.16816.F32 R16, R24.reuse, R54, R44 ;  /* 0x000000361810723c */ /* 0x041fe6000000182c */
[----:B------:R0:W-:Y:S05]  /*9f970*/  STL.64 [R1+0x1688], R10 ;  /* 0x0016880a01007387 */ /* 0x0001ea0000100a00 */
[C---:B0-----:R-:W-:Y:S11]  /*9f980*/  HMMA.16816.F32 R8, R24.reuse, R40, R12 ;  /* 0x000000281808723c */ /* 0x041ff6000000180c */
[----:B------:R-:W-:Y:S04]  /*9f990*/  STL.64 [R1+0x16a0], R16 ;  /* 0x0016a01001007387 */ /* 0x000fe80000100a00 */
[----:B------:R-:W-:Y:S04]  /*9f9a0*/  STL.64 [R1+0x16a8], R18 ;  /* 0x0016a81201007387 */ /* 0x000fe80000100a00 */
[----:B------:R-:W-:Y:S04]  /*9f9b0*/  STL.64 [R1+0x8d88], R42 ;  /* 0x008d882a01007387 */ /* 0x000fe80000100a00 */
[----:B------:R-:W-:Y:S04]  /*9f9c0*/  STL.64 [R1+0x8d80], R40 ;  /* 0x008d802801007387 */ /* 0x000fe80000100a00 */
[----:B------:R-:W-:Y:S04]  /*9f9d0*/  STL.64 [R1+0x16c0], R8 ;  /* 0x0016c00801007387 */ /* 0x000fe80000100a00 */
[----:B------:R0:W-:Y:S04]  /*9f9e0*/  STL.64 [R1+0x16c8], R10 ;  /* 0x0016c80a01007387 */ /* 0x0001e80000100a00 */
[----:B------:R-:W2:Y:S04]  /*9f9f0*/  LDL.LU.64 R12, [R1+0x60] ;  /* 0x00006000010c7983 */ /* 0x000ea80000300a00 */
[----:B------:R-:W3:Y:S01]  /*9fa00*/  LDL.LU.64 R14, [R1+0x68] ;  /* 0x00006800010e7983 */ /* 0x000ee20000300a00 */
[C---:B------:R-:W-:Y:S08]  /*9fa10*/  HMMA.16816.F32 R4, R24.reuse, R56, R4 ;  /* 0x000000381804723c */ /* 0x040ff00000001804 */
[----:B0-----:R-:W-:Y:S01]  /*9fa20*/  HMMA.16816.F32 R8, R24, R38, R20 ;  /* 0x000000261808723c */ /* 0x001fe20000001814 */
[----:B------:R-:W-:-:S02]  /*9fa30*/  IMAD.MOV.U32 R61, RZ, RZ, R24 ;  /* 0x000000ffff3d7224 */ /* 0x000fc400078e0018 */
[----:B------:R-:W-:Y:S02]  /*9fa40*/  IMAD.MOV.U32 R2, RZ, RZ, R25 ;  /* 0x000000ffff027224 */ /* 0x000fe400078e0019 */
[----:B------:R-:W-:Y:S02]  /*9fa50*/  IMAD.MOV.U32 R3, RZ, RZ, R26 ;  /* 0x000000ffff037224 */ /* 0x000fe400078e001a */
[----:B------:R-:W-:Y:S01]  /*9fa60*/  IMAD.MOV.U32 R0, RZ, RZ, R27 ;  /* 0x000000ffff007224 */ /* 0x000fe200078e001b */
[----:B---3--:R-:W-:Y:S04]  /*9fa70*/  STL.64 [R1+0x8d98], R14 ;  /* 0x008d980e01007387 */ /* 0x008fe80000100a00 */
[----:B--2---:R0:W-:Y:S02]  /*9fa80*/  STL.64 [R1+0x8d90], R12 ;  /* 0x008d900c01007387 */ /* 0x0041e40000100a00 */
        /* <DEDUP_REMOVED lines=57> */
[----:B--2---:R0:W-:Y:S04]  /*9fe20*/  STL.64 [R1+0x8cc0], R46 ;  /* 0x008cc02e01007387 */ /* 0x0041e80000100a00 */
[----:B------:R1:W-:Y:S01]  /*9fe30*/  STL.64 [R1+0x8cb8], R44 ;  /* 0x008cb82c01007387 */ /* 0x0003e20000100a00 */
[----:B0-----:R-:W-:-:S02]  /*9fe40*/  IMAD.MOV.U32 R46, RZ, RZ, R3 ;  /* 0x000000ffff2e7224 */ /* 0x001fc400078e0003 */
[----:B------:R-:W-:Y:S02]  /*9fe50*/  IMAD.MOV.U32 R47, RZ, RZ, R0 ;  /* 0x000000ffff2f7224 */ /* 0x000fe400078e0000 */
[----:B-1----:R-:W-:Y:S02]  /*9fe60*/  IMAD.MOV.U32 R44, RZ, RZ, R61 ;  /* 0x000000ffff2c7224 */ /* 0x002fe400078e003d */
[----:B------:R-:W-:Y:S01]  /*9fe70*/  IMAD.MOV.U32 R45, RZ, RZ, R2 ;  /* 0x000000ffff2d7224 */ /* 0x000fe200078e0002 */
[----:B------:R-:W2:Y:S04]  /*9fe80*/  LDL.LU R61, [R1+0x8dc0] ;  /* 0x008dc000013d7983 */ /* 0x000ea80000300800 */
[----:B------:R-:W2:Y:S02]  /*9fe90*/  LDL.LU R2, [R1+0x8dbc] ;  /* 0x008dbc0001027983 */ /* 0x000ea40000300800 */
[----:B------:R-:W-:Y:S02]  /*9fea0*/  HMMA.16816.F32 R8, R44, R58, R8 ;  /* 0x0000003a2c08723c */ /* 0x000fe40000001808 */
[----:B------:R-:W2:-:S15]  /*9feb0*/  LDL.LU R3, [R1+0x8db8] ;  /* 0x008db80001037983 */ /* 0x000e9e0000300800 */
[----:B------:R-:W-:Y:S02]  /*9fec0*/  NOP ;  /* 0x0000000000007918 */ /* 0x000fe40000000000 */
[----:B------:R-:W-:Y:S04]  /*9fed0*/  STL.64 [R1+0x1730], R8 ;  /* 0x0017300801007387 */ /* 0x000fe80000100a00 */
[----:B------:R0:W-:Y:S04]  /*9fee0*/  STL.64 [R1+0x1738], R10 ;  /* 0x0017380a01007387 */ /* 0x0001e80000100a00 */
[----:B0-----:R-:W3:Y:S04]  /*9fef0*/  LDL.LU.64 R10, [R1+0x8db0] ;  /* 0x008db000010a7983 */ /* 0x001ee80000300a00 */
[----:B------:R-:W4:Y:S04]  /*9ff00*/  LDL.LU.64 R8, [R1+0x8da8] ;  /* 0x008da80001087983 */ /* 0x000f280000300a00 */
[----:B------:R-:W-:Y:S04]  /*9ff10*/  STL.64 [R1+0x8d40], R58 ;  /* 0x008d403a01007387 */ /* 0x000fe80000100a00 */
[----:B------:R0:W-:Y:S04]  /*9ff20*/  STL.64 [R1+0x8d38], R56 ;  /* 0x008d383801007387 */ /* 0x0001e80000100a00 */
[----:B0-----:R-:W4:Y:S04]  /*9ff30*/  LDL.LU R56, [R1+0x1c70] ;  /* 0x001c700001387983 */ /* 0x001f280000300800 */
[----:B------:R-:W4:Y:S04]  /*9ff40*/  LDL.LU R57, [R1+0x1c74] ;  /* 0x001c740001397983 */ /* 0x000f280000300800 */
[----:B------:R-:W4:Y:S04]  /*9ff50*/  LDL.LU R58, [R1+0x1c78] ;  /* 0x001c7800013a7983 */ /* 0x000f280000300800 */
[----:B------:R-:W4:Y:S01]  /*9ff60*/  LDL.LU R59, [R1+0x1c7c] ;  /* 0x001c7c00013b7983 */ /* 0x000f220000300800 */
[C---:B--2---:R-:W-:Y:S08]  /*9ff70*/  HMMA.16816.F32 R40, R44.reuse, R2, R40 ;  /* 0x000000022c28723c */ /* 0x044ff00000001828 */
[C---:B---3--:R-:W-:Y:S08]  /*9ff80*/  HMMA.16816.F32 R12, R44.reuse, R10, R12 ;  /* 0x0000000a2c0c723c */ /* 0x048ff0000000180c */
[----:B----4-:R-:W-:-:S15]  /*9ff90*/  HMMA.16816.F32 R28, R44, R8, R28 ;  /* 0x000000082c1c723c */ /* 0x010fde000000181c */
[----:B------:R-:W-:-:S04]  /*9ffa0*/  NOP ;  /* 0x0000000000007918 */ /* 0x000fc80000000000 */
[----:B------:R0:W-:Y:S04]  /*9ffb0*/  STL.64 [R1+0x1750], R28 ;  /* 0x0017501c01007387 */ /* 0x0001e80000100a00 */
[----:B------:R-:W-:Y:S04]  /*9ffc0*/  STL.64 [R1+0x1758], R30 ;  /* 0x0017581e01007387 */ /* 0x000fe80000100a00 */
[----:B0-----:R-:W2:Y:S04]  /*9ffd0*/  LDL.LU.64 R28, [R1+0x8da0] ;  /* 0x008da000011c7983 */ /* 0x001ea80000300a00 */
[----:B------:R-:W-:Y:S04]  /*9ffe0*/  STL.64 [R1+0x1770], R12 ;  /* 0x0017700c01007387 */ /* 0x000fe80000100a00 */
[----:B------:R0:W-:Y:S04]  /*9fff0*/  STL.64 [R1+0x1778], R14 ;  /* 0x0017780e01007387 */ /* 0x0001e80000100a00 */
[----:B0-----:R-:W3:Y:S04]  /*a0000*/  LDL.LU.64 R14, [R1+0x8d98] ;  /* 0x008d9800010e7983 */ /* 0x001ee80000300a00 */
[----:B------:R-:W3:Y:S04]  /*a0010*/  LDL.LU.64 R12, [R1+0x8d90] ;  /* 0x008d9000010c7983 */ /* 0x000ee80000300a00 */
        /* <DEDUP_REMOVED lines=9> */
[----:B------:R-:W3:Y:S04]  /*a00b0*/  LDL.LU.64 R40, [R1+0x8d80] ;  /* 0x008d800001287983 */ /* 0x000ee80000300a00 */
[----:B------:R-:W-:Y:S04]  /*a00c0*/  STL [R1+0x8d4c], R2 ;  /* 0x008d4c0201007387 */ /* 0x000fe80000100800 */
[----:B------:R-:W-:Y:S01]  /*a00d0*/  STL [R1+0x8d48], R3 ;  /* 0x008d480301007387 */ /* 0x000fe20000100800 */
[----:B--2---:R-:W-:-:S15]  /*a00e0*/  HMMA.16816.F32 R16, R44, R42, R16 ;  /* 0x0000002a2c10723c */ /* 0x004fde0000001810 */
[----:B------:R-:W-:-:S04]  /*a00f0*/  NOP ;  /* 0x0000000000007918 */ /* 0x000fc80000000000 */
[----:B------:R-:W-:Y:S04]  /*a0100*/  STL.64 [R1+0x17b0], R16 ;  /* 0x0017b01001007387 */ /* 0x000fe80000100a00 */
[----:B------:R0:W-:Y:S04]  /*a0110*/  STL.64 [R1+0x17b8], R18 ;  /* 0x0017b81201007387 */ /* 0x0001e80000100a00 */
[----:B0-----:R-:W2:Y:S04]  /*a0120*/  LDL.LU.64 R18, [R1+0x8d78] ;  /* 0x008d780001127983 */ /* 0x001ea80000300a00 */
[----:B------:R-:W3:Y:S01]  /*a0130*/  LDL.LU.64 R16, [R1+0x8d70] ;  /* 0x008d700001107983 */ /* 0x000ee20000300a00 */
[C---:B--2---:R-:W-:Y:S08]  /*a0140*/  HMMA.16816.F32 R52, R44.reuse, R18, R52 ;  /* 0x000000122c34723c */ /* 0x044ff00000001834 */
[----:B---3--:R-:W-:Y:S11]  /*a0150*/  HMMA.16816.F32 R48, R44, R16, R48 ;  /* 0x000000102c30723c */ /* 0x008ff60000001830 */
[----:B------:R-:W-:Y:S04]  /*a0160*/  STL.64 [R1+0x17d0], R52 ;  /* 0x0017d03401007387 */ /* 0x000fe80000100a00 */
[----:B------:R0:W-:Y:S04]  /*a0170*/  STL.64 [R1+0x17d8], R54 ;  /* 0x0017d83601007387 */ /* 0x0001e80000100a00 */
[----:B0-----:R-:W2:Y:S04]  /*a0180*/  LDL.LU.64 R54, [R1+0x8d68] ;  /* 0x008d680001367983 */ /* 0x001ea80000300a00 */
        /* <DEDUP_REMOVED lines=9> */
[----:B------:R-:W3:Y:S01]  /*a0220*/  LDL.LU R19, [R1+0x1c6c] ;  /* 0x001c6c0001137983 */ /* 0x000ee20000300800 */
[----:B------:R-:W-:Y:S08]  /*a0230*/  HMMA.16816.F32 R4, R12, R40, R4 ;  /* 0x000000280c04723c */ /* 0x000ff00000001804 */
[C---:B----4-:R-:W-:Y:S01]  /*a0240*/  HMMA.16816.F32 R8, R44.reuse, R50, R8 ;  /* 0x000000322c08723c */ /* 0x050fe20000001808 */
[----:B------:R-:W-:Y:S07]  /*a0250*/  STL.64 [R1+0x8cd0], R50 ;  /* 0x008cd03201007387 */ /* 0x000fee0000100a00 */
[----:B---3--:R-:W-:-:S15]  /*a0260*/  HMMA.16816.F32 R16, R44, R48, R16 ;  /* 0x000000302c10723c */ /* 0x008fde0000001810 */
[----:B------:R-:W-:-:S04]  /*a0270*/  NOP ;  /* 0x0000000000007918 */ /* 0x000fc80000000000 */
[----:B------:R-:W-:Y:S04]  /*a0280*/  STL.64 [R1+0x1810], R16 ;  /* 0x0018101001007387 */ /* 0x000fe80000100a00 */
[----:B------:R-:W-:Y:S04]  /*a0290*/  STL.64 [R1+0x1818], R18 ;  /* 0x0018181201007387 */ /* 0x000fe80000100a00 */
[----:B------:R-:W-:Y:S04]  /*a02a0*/  STL.64 [R1+0x8cc8], R48 ;  /* 0x008cc83001007387 */ /* 0x000fe80000100a00 */
[----:B------:R-:W-:Y:S04]  /*a02b0*/  STL.64 [R1+0x1830], R8 ;  /* 0x0018300801007387 */ /* 0x000fe80000100a00 */
[----:B------:R0:W-:Y:S02]  /*a02c0*/  STL.64 [R1+0x1838], R10 ;  /* 0x0018380a01007387 */ /* 0x0001e40000100a00 */
[----:B0-----:R-:W-:Y:S02]  /*a02d0*/  HMMA.16816.F32 R8, R44, R60, R56 ;  /* 0x0000003c2c08723c */ /* 0x001fe40000001838 */
[----:B------:R-:W-:Y:S06]  /*a02e0*/  STL [R1+0x8d50], R61 ;  /* 0x008d503d01007387 */ /* 0x000fec0000100800 */
[C---:B------:R-:W-:Y:S11]  /*a02f0*/  HMMA.16816.F32 R16, R12.reuse, R36, R32 ;  /* 0x000000240c10723c */ /* 0x040ff60000001820 */
[----:B------:R-:W-:Y:S04]  /*a0300*/  STL.64 [R1+0x90], R8 ;  /* 0x0000900801007387 */ /* 0x000fe80000100a00 */
[----:B------:R2:W-:Y:S02]  /*a0310*/  STL.64 [R1+0x98], R10 ;  /* 0x0000980a01007387 */ /* 0x0005e40000100a00 */
[C---:B--2---:R-:W-:Y:S02]  /*a0320*/  HMMA.16816.F32 R8, R12.reuse, R54, R20 ;  /* 0x000000360c08723c */ /* 0x044fe40000001814 */
[----:B------:R-:W-:Y:S04]  /*a0330*/  STL.64 [R1+0x8cd8], R54 ;  /* 0x008cd83601007387 */ /* 0x000fe80000100a00 */
[----:B------:R-:W-:Y:S04]  /*a0340*/  STL.64 [R1+0x1850], R16 ;  /* 0x0018501001007387 */ /* 0x000fe80000100a00 */
[----:B------:R-:W-:Y:S09]  /*a0350*/  STL.64 [R1+0x1858], R18 ;  /* 0x0018581201007387 */ /* 0x000ff20000100a00 */
[----:B------:R-:W-:Y:S04]  /*a0360*/  STL.64 [R1+0x1870], R8 ;  /* 0x0018700801007387 */ /* 0x000fe80000100a00 */
[----:B------:R-:W-:Y:S04]  /*a0370*/  STL.64 [R1+0x1878], R10 ;  /* 0x0018780a01007387 */ /* 0x000fe80000100a00 */
[----:B------:R-:W-:Y:S04]  /*a0380*/  STL.64 [R1+0x8cf8], R42 ;  /* 0x008cf82a01007387 */ /* 0x000fe80000100a00 */
[----:B------:R-:W-:Y:S04]  /*a0390*/  STL.64 [R1+0x8cf0], R40 ;  /* 0x008cf02801007387 */ /* 0x000fe80000100a00 */
[----:B------:R-:W-:Y:S04]  /*a03a0*/  STL.64 [R1+0x1890], R4 ;  /* 0x0018900401007387 */ /* 0x000fe80000100a00 */
[----:B------:R0:W-:Y:S02]  /*a03b0*/  STL.64 [R1+0x1898], R6 ;  /* 0x0018980601007387 */ /* 0x0001e40000100a00 */
[----:B0-----:R-:W-:-:S15]  /*a03c0*/  HMMA.16816.F32 R4, R12, R28, R24 ;  /* 0x0000001c0c04723c */ /* 0x001fde0000001818 */
[----:B------:R-:W-:-:S04]  /*a03d0*/  NOP ;  /* 0x0000000000007918 */ /* 0x000fc80000000000 */
[----:B------:R0:W-:Y:S04]  /*a03e0*/  STL.64 [R1+0x18b0], R4 ;  /* 0x0018b00401007387 */ /* 0x0001e80000100a00 */
[----:B------:R1:W-:Y:S04]  /*a03f0*/  STL.64 [R1+0x18b8], R6 ;  /* 0x0018b80601007387 */ /* 0x0003e80000100a00 */
[----:B------:R-:W-:Y:S04]  /*a0400*/  STL.64 [R1+0x8d00], R28 ;  /* 0x008d001c01007387 */ /* 0x000fe80000100a00 */
[----:B0-----:R-:W2:Y:S04]  /*a0410*/  LDL.LU R4, [R1+0x1da0] ;  /* 0x001da00001047983 */ /* 0x001ea80000300800 */
[----:B------:R-:W2:Y:S04]  /*a0420*/  LDL.LU R5, [R1+0x1da4] ;  /* 0x001da40001057983 */ /* 0x000ea80000300800 */
[----:B-1----:R-:W3:Y:S04]  /*a0430*/  LDL.LU R6, [R1+0x1da8] ;  /* 0x001da80001067983 */ /* 0x002ee80000300800 */
[----:B------:R-:W3:Y:S04]  /*a0440*/  LDL.LU R7, [R1+0x1dac] ;  /* 0x001dac0001077983 */ /* 0x000ee80000300800 */
[----:B---3--:R-:W-:Y:S04]  /*a0450*/  STL.64 [R1+0x8d10], R6 ;  /* 0x008d100601007387 */ /* 0x008fe80000100a00 */
[----:B--2---:R-:W-:Y:S04]  /*a0460*/  STL.64 [R1+0x8d08], R4 ;  /* 0x008d080401007387 */ /* 0x004fe80000100a00 */
[----:B------:R-:W2:Y:S04]  /*a0470*/  LDL.LU R32, [R1+0x1d90] ;  /* 0x001d900001207983 */ /* 0x000ea80000300800 */
[----:B------:R-:W2:Y:S04]  /*a0480*/  LDL.LU R33, [R1+0x1d94] ;  /* 0x001d940001217983 */ /* 0x000ea80000300800 */
[----:B------:R-:W3:Y:S04]  /*a0490*/  LDL.LU R34, [R1+0x1d98] ;  /* 0x001d980001227983 */ /* 0x000ee80000300800 */
[----:B------:R-:W3:Y:S01]  /*a04a0*/  LDL.LU R35, [R1+0x1d9c] ;  /* 0x001d9c0001237983 */ /* 0x000ee20000300800 */
[----:B------:R-:W-:-:S02]  /*a04b0*/  IMAD.MOV.U32 R61, RZ, RZ, R12 ;  /* 0x000000ffff3d7224 */ /* 0x000fc400078e000c */
[----:B------:R-:W-:Y:S02]  /*a04c0*/  IMAD.MOV.U32 R2, RZ, RZ, R13 ;  /* 0x000000ffff027224 */ /* 0x000fe400078e000d */
[----:B------:R-:W-:Y:S02]  /*a04d0*/  IMAD.MOV.U32 R3, RZ, RZ, R14 ;  /* 0x000000ffff037224 */ /* 0x000fe400078e000e */
[----:B------:R-:W-:Y:S01]  /*a04e0*/  IMAD.MOV.U32 R0, RZ, RZ, R15 ;  /* 0x000000ffff007224 */ /* 0x000fe200078e000f */
[----:B---3--:R-:W-:Y:S04]  /*a04f0*/  STL.64 [R1+0x8d30], R34 ;  /* 0x008d302201007387 */ /* 0x008fe80000100a00 */
[----:B--2---:R0:W-:Y:S04]  /*a0500*/  STL.64 [R1+0x8d28], R32 ;  /* 0x008d282001007387 */ /* 0x0041e80000100a00 */
        /* <DEDUP_REMOVED lines=48> */
[----:B------:R-:W2:Y:S04]  /*a0810*/  LDL.LU R20, [R1] ;  /* 0x0000000001147983 */ /* 0x000ea80000300800 */
        /* <DEDUP_REMOVED lines=28> */
[----:B------:R-:W2:Y:S01]  /*a09e0*/  LDL.LU.64 R8, [R1+0x8d18] ;  /* 0x008d180001087983 */ /* 0x000ea20000300a00 */
[C---:B------:R-:W-:Y:S03]  /*a09f0*/  HMMA.16816.F32 R40, R20.reuse, R2, R40 ;  /* 0x000000021428723c */ /* 0x040fe60000001828 */
        /* <DEDUP_REMOVED lines=12> */
[----:B------:R-:W2:Y:S04]  /*a0ac0*/  LDL.LU.64 R4, [R1+0x8d08] ;  /* 0x008d080001047983 */ /* 0x000ea80000300a00 */
[----:B------:R0:W-:Y:S04]  /*a0ad0*/  STL.64 [R1+0x1940], R28 ;  /* 0x0019401c01007387 */ /* 0x0001e80000100a00 */
[----:B------:R-:W-:Y:S04]  /*a0ae0*/  STL.64 [R1+0x1948], R30 ;  /* 0x0019481e01007387 */ /* 0x000fe80000100a00 */
[----:B0-----:R-:W3:Y:S04]  /*a0af0*/  LDL.LU.64 R28, [R1+0x8d00] ;  /* 0x008d0000011c7983 */ /* 0x001ee80000300a00 */
        /* <DEDUP_REMOVED lines=15> */
[----:B------:R-:W-:Y:S04]  /*a0bf0*/  STL.64 [R1+0x19c0], R48 ;  /* 0x0019c03001007387 */ /* 0x000fe80000100a00 */
[----:B------:R0:W-:Y:S04]  /*a0c00*/  STL.64 [R1+0x19c8], R50 ;  /* 0x0019c83201007387 */ /* 0x0001e80000100a00 */
[----:B0-----:R-:W4:Y:S04]  /*a0c10*/  LDL.LU.64 R50, [R1+0x8cd0] ;  /* 0x008cd00001327983 */ /* 0x001f280000300a00 */
[----:B------:R-:W2:Y:S04]  /*a0c20*/  LDL.LU.64 R48, [R1+0x8cc8] ;  /* 0x008cc80001307983 */ /* 0x000ea80000300a00 */
[----:B------:R-:W-:Y:S04]  /*a0c30*/  STL.64 [R1+0x8c78], R18 ;  /* 0x008c781201007387 */ /* 0x000fe80000100a00 */
[----:B------:R0:W-:Y:S04]  /*a0c40*/  STL.64 [R1+0x8c70], R16 ;  /* 0x008c701001007387 */ /* 0x0001e80000100a00 */
[----:B0-----:R-:W4:Y:S04]  /*a0c50*/  LDL.LU R16, [R1+0x1d80] ;  /* 0x001d800001107983 */ /* 0x001f280000300800 */
        /* <DEDUP_REMOVED lines=9> */
[C---:B----4-:R-:W-:Y:S03]  /*a0cf0*/  HMMA.16816.F32 R16, R20.reuse, R50, R16 ;  /* 0x000000321410723c */ /* 0x050fe60000001810 */
[----:B------:R-:W-:Y:S04]  /*a0d00*/  STL.64 [R1+0x8c88], R50 ;  /* 0x008c883201007387 */ /* 0x000fe80000100a00 */
[----:B------:R0:W-:Y:S02]  /*a0d10*/  STL.64 [R1+0x8c80], R48 ;  /* 0x008c803001007387 */ /* 0x0001e40000100a00 */
[----:B0-----:R-:W-:Y:S10]  /*a0d20*/  HMMA.16816.F32 R48, R20, R60, R56 ;  /* 0x0000003c1430723c */ /* 0x001ff40000001838 */
[----:B------:R-:W-:Y:S04]  /*a0d30*/  STL.64 [R1+0x1a00], R16 ;  /* 0x001a001001007387 */ /* 0x000fe80000100a00 */
[----:B------:R0:W-:Y:S05]  /*a0d40*/  STL.64 [R1+0x1a08], R18 ;  /* 0x001a081201007387 */ /* 0x0001ea0000100a00 */
[----:B------:R-:W-:Y:S04]  /*a0d50*/  STL.64 [R1+0x60], R48 ;  /* 0x0000603001007387 */ /* 0x000fe80000100a00 */
[----:B------:R-:W-:Y:S04]  /*a0d60*/  STL.64 [R1+0x68], R50 ;  /* 0x0000683201007387 */ /* 0x000fe80000100a00 */
[----:B------:R-:W-:Y:S01]  /*a0d70*/  STL.64 [R1+0x8c90], R54 ;  /* 0x008c903601007387 */ /* 0x000fe20000100a00 */
[C---:B--2---:R-:W-:Y:S08]  /*a0d80*/  HMMA.16816.F32 R20, R44.reuse, R36, R32 ;  /* 0x000000242c14723c */ /* 0x044ff00000001820 */
[C---:B0-----:R-:W-:Y:S08]  /*a0d90*/  HMMA.16816.F32 R16, R44.reuse, R54, R4 ;  /* 0x000000362c10723c */ /* 0x041ff00000001804 */
[C---:B---3--:R-:W-:Y:S03]  /*a0da0*/  HMMA.16816.F32 R4, R44.reuse, R40, R24 ;  /* 0x000000282c04723c */ /* 0x048fe60000001818 */
        /* <DEDUP_REMOVED lines=52> */
[----:B---3--:R-:W-:-:S15]  /*a10f0*/  HMMA.16816.F32 R56, R44, R38, R56 ;  /* 0x000000262c38723c */ /* 0x008fde0000001838 */
[----:B------:R-:W-:-:S04]  /*a1100*/  NOP ;  /* 0x0000000000007918 */ /* 0x000fc80000000000 */
[----:B------:R-:W-:Y:S04]  /*a1110*/  STL.64 [R1+0x1aa0], R56 ;  /* 0x001aa03801007387 */ /* 0x000fe80000100a00 */
[----:B------:R0:W-:Y:S04]  /*a1120*/  STL.64 [R1+0x1aa8], R58 ;  /* 0x001aa83a01007387 */ /* 0x0001e80000100a00 */
[----:B0-----:R-:W4:Y:S04]  /*a1130*/  LDL.LU.64 R58, [R1+0x8cb0] ;  /* 0x008cb000013a7983 */ /* 0x001f280000300a00 */
[----:B------:R-:W3:Y:S01]  /*a1140*/  LDL.LU.64 R56, [R1+0x8ca8] ;  /* 0x008ca80001387983 */ /* 0x000ee20000300a00 */
[C---:B--2---:R-:W-:Y:S08]  /*a1150*/  HMMA.16816.F32 R40, R44.reuse, R8, R40 ;  /* 0x000000082c28723c */ /* 0x044ff00000001828 */
[C---:B----4-:R-:W-:Y:S08]  /*a1160*/  HMMA.16816.F32 R12, R44.reuse, R58, R12 ;  /* 0x0000003a2c0c723c */ /* 0x050ff0000000180c */
[----:B---3--:R-:W-:-:S15]  /*a1170*/  HMMA.16816.F32 R24, R44, R56, R24 ;  /* 0x000000382c18723c */ /* 0x008fde0000001818 */
[----:B------:R-:W-:-:S04]  /*a1180*/  NOP ;  /* 0x0000000000007918 */ /* 0x000fc80000000000 */
[----:B------:R0:W-:Y:S04]  /*a1190*/  STL.64 [R1+0x1ac0], R24 ;  /* 0x001ac01801007387 */ /* 0x0001e80000100a00 */
[----:B------:R1:W-:Y:S04]  /*a11a0*/  STL.64 [R1+0x1ac8], R26 ;  /* 0x001ac81a01007387 */ /* 0x0003e80000100a00 */
[----:B0-----:R-:W2:Y:S04]  /*a11b0*/  LDL.LU R24, [R1+0x1ea0] ;  /* 0x001ea00001187983 */ /* 0x001ea80000300800 */
[----:B------:R0:W-:Y:S04]  /*a11c0*/  STL.64 [R1+0x1ae0], R12 ;  /* 0x001ae00c01007387 */ /* 0x0001e80000100a00 */
[----:B------:R3:W-:Y:S04]  /*a11d0*/  STL.64 [R1+0x1ae8], R14 ;  /* 0x001ae80e01007387 */ /* 0x0007e80000100a00 */
[----:B------:R-:W2:Y:S04]  /*a11e0*/  LDL.LU R25, [R1+0x1ea4] ;  /* 0x001ea40001197983 */ /* 0x000ea80000300800 */
[----:B-1----:R-:W2:Y:S04]  /*a11f0*/  LDL.LU R26, [R1+0x1ea8] ;  /* 0x001ea800011a7983 */ /* 0x002ea80000300800 */
[----:B------:R-:W2:Y:S04]  /*a1200*/  LDL.LU R27, [R1+0x1eac] ;  /* 0x001eac00011b7983 */ /* 0x000ea80000300800 */
[----:B0-----:R-:W4:Y:S04]  /*a1210*/  LDL.LU R12, [R1+0x1eb0] ;  /* 0x001eb000010c7983 */ /* 0x001f280000300800 */
[----:B------:R-:W4:Y:S04]  /*a1220*/  LDL.LU R13, [R1+0x1eb4] ;  /* 0x001eb400010d7983 */ /* 0x000f280000300800 */
[----:B---3--:R-:W4:Y:S04]  /*a1230*/  LDL.LU R14, [R1+0x1eb8] ;  /* 0x001eb800010e7983 */ /* 0x008f280000300800 */
[----:B------:R-:W4:Y:S04]  /*a1240*/  LDL.LU R15, [R1+0x1ebc] ;  /* 0x001ebc00010f7983 */ /* 0x000f280000300800 */
        /* <DEDUP_REMOVED lines=8> */
[----:B0-----:R-:W2:Y:S01]  /*a12d0*/  LDL.LU.64 R42, [R1+0x8ca0] ;  /* 0x008ca000012a7983 */ /* 0x001ea20000300a00 */
[C---:B------:R-:W-:Y:S03]  /*a12e0*/  HMMA.16816.F32 R52, R44.reuse, R10, R52 ;  /* 0x0000000a2c34723c */ /* 0x040fe60000001834 */
[----:B------:R-:W4:Y:S05]  /*a12f0*/  LDL.LU.64 R40, [R1+0x8c98] ;  /* 0x008c980001287983 */ /* 0x000f2a0000300a00 */
[C---:B------:R-:W-:Y:S11]  /*a1300*/  HMMA.16816.F32 R48, R44.reuse, R2, R48 ;  /* 0x000000022c30723c */ /* 0x040ff60000001830 */
[----:B------:R-:W-:Y:S04]  /*a1310*/  STL.64 [R1+0x1b10], R52 ;  /* 0x001b103401007387 */ /* 0x000fe80000100a00 */
[----:B------:R0:W-:Y:S04]  /*a1320*/  STL.64 [R1+0x1b18], R54 ;  /* 0x001b183601007387 */ /* 0x0001e80000100a00 */
[----:B0-----:R-:W3:Y:S04]  /*a1330*/  LDL.LU.64 R54, [R1+0x8c90] ;  /* 0x008c900001367983 */ /* 0x001ee80000300a00 */
        /* <DEDUP_REMOVED lines=30> */
[----:B------:R-:W-:Y:S01]  /*a1520*/  STL.64 [R1+0x8be0], R50 ;  /* 0x008be03201007387 */ /* 0x000fe20000100a00 */
[----:B0-----:R-:W-:Y:S08]  /*a1530*/  HMMA.16816.F32 R4, R44, R50, R8 ;  /* 0x000000322c04723c */ /* 0x001ff00000001808 */
[----:B--2---:R-:W-:Y:S08]  /*a1540*/  HMMA.16816.F32 R8, R20, R36, R32 ;  /* 0x000000241408723c */ /* 0x004ff00000001820 */
[----:B---3--:R-:W-:-:S15]  /*a1550*/  HMMA.16816.F32 R16, R44, R48, R16 ;  /* 0x000000302c10723c */ /* 0x008fde0000001810 */
[----:B------:R-:W-:-:S04]  /*a1560*/  NOP ;  /* 0x0000000000007918 */ /* 0x000fc80000000000 */
[----:B------:R-:W-:Y:S04]  /*a1570*/  STL.64 [R1+0x1bb0], R16 ;  /* 0x001bb01001007387 */ /* 0x000fe80000100a00 */
[----:B------:R0:W-:Y:S02]  /*a1580*/  STL.64 [R1+0x1bb8], R18 ;  /* 0x001bb81201007387 */ /* 0x0001e40000100a00 */
[----:B0-----:R-:W-:Y:S02]  /*a1590*/  HMMA.16816.F32 R16, R44, R60, R56 ;  /* 0x0000003c2c10723c */ /* 0x001fe40000001838 */
[----:B------:R-:W-:Y:S04]  /*a15a0*/  STL.64 [R1+0x8bd8], R48 ;  /* 0x008bd83001007387 */ /* 0x000fe80000100a00 */
[----:B------:R0:W-:Y:S04]  /*a15b0*/  STL.64 [R1+0x1bd0], R4 ;  /* 0x001bd00401007387 */ /* 0x0001e80000100a00 */
[----:B------:R1:W-:Y:S01]  /*a15c0*/  STL.64 [R1+0x1bd8], R6 ;  /* 0x001bd80601007387 */ /* 0x0003e20000100a00 */
[----:B0-----:R-:W-:-:S08]  /*a15d0*/  IMAD.MOV.U32 R5, RZ, RZ, R10 ;  /* 0x000000ffff057224 */ /* 0x001fd000078e000a */
[----:B------:R-:W-:Y:S01]  /*a15e0*/  STL.64 [R1+0x30], R16 ;  /* 0x0000301001007387 */ /* 0x000fe20000100a00 */
[----:B------:R-:W-:Y:S02]  /*a15f0*/  IMAD.MOV.U32 R4, RZ, RZ, R11 ;  /* 0x000000ffff047224 */ /* 0x000fe400078e000b */
[----:B-1----:R-:W-:Y:S02]  /*a1600*/  IMAD.MOV.U32 R7, RZ, RZ, R8 ;  /* 0x000000ffff077224 */ /* 0x002fe400078e0008 */
[----:B------:R-:W-:Y:S01]  /*a1610*/  IMAD.MOV.U32 R6, RZ, RZ, R9 ;  /* 0x000000ffff067224 */ /* 0x000fe200078e0009 */
[----:B------:R-:W-:Y:S01]  /*a1620*/  STL.64 [R1+0x38], R18 ;  /* 0x0000381201007387 */ /* 0x000fe20000100a00 */
[C---:B------:R-:W-:Y:S03]  /*a1630*/  HMMA.16816.F32 R8, R20.reuse, R54, R24 ;  /* 0x000000361408723c */ /* 0x040fe60000001818 */
[----:B------:R-:W-:Y:S04]  /*a1640*/  STL.64 [R1+0x8c58], R38 ;  /* 0x008c582601007387 */ /* 0x000fe80000100a00 */
[----:B------:R-:W-:Y:S04]  /*a1650*/  STL.64 [R1+0x8c50], R36 ;  /* 0x008c502401007387 */ /* 0x000fe80000100a00 */
[----:B------:R-:W-:Y:S04]  /*a1660*/  STL.64 [R1+0x7c50], R6 ;  /* 0x007c500601007387 */ /* 0x000fe80000100a00 */
[----:B------:R4:W-:Y:S02]  /*a1670*/  STL.64 [R1+0x7c48], R4 ;  /* 0x007c480401007387 */ /* 0x0009e40000100a00 */
[C---:B----4-:R-:W-:Y:S02]  /*a1680*/  HMMA.16816.F32 R4, R20.reuse, R40, R12 ;  /* 0x000000281404723c */ /* 0x050fe4000000180c */
[----:B------:R-:W-:Y:S04]  /*a1690*/  STL.64 [R1+0x8bf8], R54 ;  /* 0x008bf83601007387 */ /* 0x000fe80000100a00 */
[----:B------:R-:W-:Y:S04]  /*a16a0*/  STL.64 [R1+0x1c10], R8 ;  /* 0x001c100801007387 */ /* 0x000fe80000100a00 */
[----:B------:R-:W-:Y:S04]  /*a16b0*/  STL.64 [R1+0x1c18], R10 ;  /* 0x001c180a01007387 */ /* 0x000fe80000100a00 */
[----:B------:R-:W-:Y:S04]  /*a16c0*/  STL.64 [R1+0x8c08], R42 ;  /* 0x008c082a01007387 */ /* 0x000fe80000100a00 */
[----:B------:R0:W-:Y:S04]  /*a16d0*/  STL.64 [R1+0x8c00], R40 ;  /* 0x008c002801007387 */ /* 0x0001e80000100a00 */
        /* <DEDUP_REMOVED lines=72> */
[----:B0-----:R-:W3:Y:S04]  /*a1b60*/  LDL.LU.64 R58, [R1+0x8c48] ;  /* 0x008c4800013a7983 */ /* 0x001ee80000300a00 */
[----:B------:R-:W4:Y:S01]  /*a1b70*/  LDL.LU.64 R56, [R1+0x8c40] ;  /* 0x008c400001387983 */ /* 0x000f220000300a00 */
[C---:B---3--:R-:W-:Y:S08]  /*a1b80*/  HMMA.16816.F32 R8, R20.reuse, R58, R8 ;  /* 0x0000003a1408723c */ /* 0x048ff00000001808 */
[----:B----4-:R-:W-:-:S15]  /*a1b90*/  HMMA.16816.F32 R12, R20, R56, R12 ;  /* 0x00000038140c723c */ /* 0x010fde000000180c */
[----:B------:R-:W-:-:S04]  /*a1ba0*/  NOP ;  /* 0x0000000000007918 */ /* 0x000fc80000000000 */
[----:B------:R-:W-:Y:S04]  /*a1bb0*/  STL.64 [R1+0x1c90], R12 ;  /* 0x001c900c01007387 */ /* 0x000fe80000100a00 */
[----:B------:R0:W-:Y:S04]  /*a1bc0*/  STL.64 [R1+0x1c98], R14 ;  /* 0x001c980e01007387 */ /* 0x0001e80000100a00 */
[----:B0-----:R-:W3:Y:S04]  /*a1bd0*/  LDL.LU.64 R14, [R1+0x8c38] ;  /* 0x008c3800010e7983 */ /* 0x001ee80000300a00 */
[----:B------:R-:W3:Y:S04]  /*a1be0*/  LDL.LU.64 R12, [R1+0x8c30] ;  /* 0x008c3000010c7983 */ /* 0x000ee80000300a00 */
[----:B------:R-:W-:Y:S04]  /*a1bf0*/  STL.64 [R1+0x1cb0], R8 ;  /* 0x001cb00801007387 */ /* 0x000fe80000100a00 */
[----:B------:R0:W-:Y:S04]  /*a1c00*/  STL.64 [R1+0x1cb8], R10 ;  /* 0x001cb80a01007387 */ /* 0x0001e80000100a00 */
[----:B0-----:R-:W4:Y:S04]  /*a1c10*/  LDL.LU.64 R10, [R1+0x8c28] ;  /* 0x008c2800010a7983 */ /* 0x001f280000300a00 */
        /* <DEDUP_REMOVED lines=10> */
[----:B0-----:R-:W4:Y:S01]  /*a1cc0*/  LDL.LU.64 R42, [R1+0x8c08] ;  /* 0x008c0800012a7983 */ /* 0x001f220000300a00 */
[C---:B------:R-:W-:Y:S03]  /*a1cd0*/  HMMA.16816.F32 R52, R20.reuse, R2, R52 ;  /* 0x000000021434723c */ /* 0x040fe60000001834 */
[----:B------:R-:W2:Y:S04]  /*a1ce0*/  LDL.LU.64 R40, [R1+0x8c00] ;  /* 0x008c000001287983 */ /* 0x000ea80000300a00 */
        /* <DEDUP_REMOVED lines=8> */
[----:B0-----:R-:W2:Y:S01]  /*a1d70*/  LDL.LU.64 R54, [R1+0x8bf8] ;  /* 0x008bf80001367983 */ /* 0x001ea20000300a00 */
[----:B----4-:R-:W-:-:S15]  /*a1d80*/  HMMA.16816.F32 R16, R20, R42, R16 ;  /* 0x0000002a1410723c */ /* 0x010fde0000001810 */
[----:B------:R-:W-:-:S04]  /*a1d90*/  NOP ;  /* 0x0000000000007918 */ /* 0x000fc80000000000 */
[----:B------:R-:W-:Y:S04]  /*a1da0*/  STL.64 [R1+0x1d20], R16 ;  /* 0x001d201001007387 */ /* 0x000fe80000100a00 */
[----:B------:R0:W-:Y:S04]  /*a1db0*/  STL.64 [R1+0x1d28], R18 ;  /* 0x001d281201007387 */ /* 0x0001e80000100a00 */
[----:B0-----:R-:W4:Y:S04]  /*a1dc0*/  LDL.LU.64 R18, [R1+0x8bf0] ;  /* 0x008bf00001127983 */ /* 0x001f280000300a00 */
[----:B------:R-:W3:Y:S01]  /*a1dd0*/  LDL.LU.64 R16, [R1+0x8be8] ;  /* 0x008be80001107983 */ /* 0x000ee20000300a00 */
[C---:B----4-:R-:W-:Y:S08]  /*a1de0*/  HMMA.16816.F32 R48, R20.reuse, R18, R48 ;  /* 0x000000121430723c */ /* 0x050ff00000001830 */
        /* <DEDUP_REMOVED lines=14> */
[----:B------:R-:W3:Y:S01]  /*a1ed0*/  LDL.LU R19, [R1+0x1f6c] ;  /* 0x001f6c0001137983 */ /* 0x000ee20000300800 */
[C---:B--2---:R-:W-:Y:S03]  /*a1ee0*/  HMMA.16816.F32 R8, R20.reuse, R50, R8 ;  /* 0x000000321408723c */ /* 0x044fe60000001808 */
[----:B------:R-:W-:Y:S05]  /*a1ef0*/  STL.64 [R1+0x8b68], R50 ;  /* 0x008b683201007387 */ /* 0x000fea0000100a00 */
[C---:B---3--:R-:W-:Y:S08]  /*a1f00*/  HMMA.16816.F32 R16, R20.reuse, R48, R16 ;  /* 0x000000301410723c */ /* 0x048ff00000001810 */
[----:B------:R-:W-:Y:S08]  /*a1f10*/  HMMA.16816.F32 R20, R20, R60, R4 ;  /* 0x0000003c1414723c */ /* 0x000ff00000001804 */
[C---:B----4-:R-:W-:Y:S03]  /*a1f20*/  HMMA.16816.F32 R4, R12.reuse, R36, R44 ;  /* 0x000000240c04723c */ /* 0x050fe6000000182c */
[----:B------:R-:W-:Y:S04]  /*a1f30*/  STL.64 [R1+0x1d80], R16 ;  /* 0x001d801001007387 */ /* 0x000fe80000100a00 */
[----:B------:R-:W-:Y:S04]  /*a1f40*/  STL.64 [R1+0x1d88], R18 ;  /* 0x001d881201007387 */ /* 0x000fe80000100a00 */
[----:B------:R-:W-:Y:S04]  /*a1f50*/  STL.64 [R1+0x8b60], R48 ;  /* 0x008b603001007387 */ /* 0x000fe80000100a00 */
        /* <DEDUP_REMOVED lines=13> */
[----:B------:R1:W-:Y:S04]  /*a2030*/  STL.64 [R1+0x8b98], R40 ;  /* 0x008b982801007387 */ /* 0x0003e80000100a00 */
[----:B------:R-:W2:Y:S04]  /*a2040*/  LDL.LU R32, [R1+0x2080] ;  /* 0x0020800001207983 */ /* 0x000ea80000300800 */
[----:B------:R-:W2:Y:S04]  /*a2050*/  LDL.LU R33, [R1+0x2084] ;  /* 0x0020840001217983 */ /* 0x000ea80000300800 */
[----:B------:R-:W3:Y:S04]  /*a2060*/  LDL.LU R34, [R1+0x2088] ;  /* 0x0020880001227983 */ /* 0x000ee80000300800 */
[----:B------:R-:W3:Y:S01]  /*a2070*/  LDL.LU R35, [R1+0x208c] ;  /* 0x00208c0001237983 */ /* 0x000ee20000300800 */
[----:B0-----:R-:W-:Y:S03]  /*a2080*/  HMMA.16816.F32 R4, R12, R40, R24 ;  /* 0x000000280c04723c */ /* 0x001fe60000001818 */
        /* <DEDUP_REMOVED lines=26> */
[----:B------:R-:W3:Y:S04]  /*a2230*/  LDL.LU R8, [R1+0x1ff0] ;  /* 0x001ff00001087983 */ /* 0x000ee80000300800 */
[----:B------:R-:W3:Y:S04]  /*a2240*/  LDL.LU R9, [R1+0x1ff4] ;  /* 0x001ff40001097983 */ /* 0x000ee80000300800 */
[----:B------:R-:W3:Y:S04]  /*a2250*/  LDL.LU R10, [R1+0x1ff8] ;  /* 0x001ff800010a7983 */ /* 0x000ee80000300800 */
[----:B------:R-:W3:Y:S01]  /*a2260*/  LDL.LU R11, [R1+0x1ffc] ;  /* 0x001ffc00010b7983 */ /* 0x000ee20000300800 */
[----:B------:R-:W-:-:S03]  /*a2270*/  IMAD.MOV.U32 R23, RZ, RZ, R4 ;  /* 0x000000ffff177224 */ /* 0x000fc600078e0004 */
        /* <DEDUP_REMOVED lines=10> */
[----:B------:R-:W4:Y:S04]  /*a2320*/  LDL.LU R5, [R1+0x2034] ;  /* 0x0020340001057983 */ /* 0x000f280000300800 */
[----:B------:R-:W4:Y:S04]  /*a2330*/  LDL.LU R6, [R1+0x2038] ;  /* 0x0020380001067983 */ /* 0x000f280000300800 */
[----:B------:R-:W4:Y:S04]  /*a2340*/  LDL.LU R7, [R1+0x203c] ;  /* 0x00203c0001077983 */ /* 0x000f280000300800 */
[----:B------:R-:W4:Y:S04]  /*a2350*/  LDL.LU R48, [R1+0x2050] ;  /* 0x0020500001307983 */ /* 0x000f280000300800 */
[----:B------:R-:W4:Y:S04]  /*a2360*/  LDL.LU R49, [R1+0x2054] ;  /* 0x0020540001317983 */ /* 0x000f280000300800 */
[----:B------:R-:W4:Y:S01]  /*a2370*/  LDL.LU R50, [R1+0x2058] ;  /* 0x0020580001327983 */ /* 0x000f220000300800 */
[----:B------:R-:W-:-:S03]  /*a2380*/  IMAD.MOV.U32 R0, RZ, RZ, R57 ;  /* 0x000000ffff007224 */ /* 0x000fc600078e0039 */
[----:B------:R-:W4:Y:S04]  /*a2390*/  LDL.LU R51, [R1+0x205c] ;  /* 0x00205c0001337983 */ /* 0x000f280000300800 */
[----:B------:R0:W-:Y:S01]  /*a23a0*/  STL.64 [R1+0x7bb0], R22 ;  /* 0x007bb01601007387 */ /* 0x0001e20000100a00 */
[----:B------:R-:W-:Y:S02]  /*a23b0*/  IMAD.MOV.U32 R31, RZ, RZ, R59 ;  /* 0x000000ffff1f7224 */ /* 0x000fe400078e003b */
[----:B0-----:R-:W-:Y:S02]  /*a23c0*/  IMAD.MOV.U32 R22, RZ, RZ, R56 ;  /* 0x000000ffff167224 */ /* 0x001fe400078e0038 */
[----:B------:R-:W4:Y:S04]  /*a23d0*/  LDL.LU R56, [R1+0x2070] ;  /* 0x0020700001387983 */ /* 0x000f280000300800 */
[----:B------:R-:W4:Y:S04]  /*a23e0*/  LDL.LU R57, [R1+0x2074] ;  /* 0x0020740001397983 */ /* 0x000f280000300800 */
[----:B------:R-:W4:Y:S04]  /*a23f0*/  LDL.LU R58, [R1+0x2078] ;  /* 0x00207800013a7983 */ /* 0x000f280000300800 */
[----:B------:R-:W4:Y:S04]  /*a2400*/  LDL.LU R59, [R1+0x207c] ;  /* 0x00207c00013b7983 */ /* 0x000f280000300800 */
[----:B------:R-:W-:Y:S01]  /*a2410*/  STL.64 [R1+0x7ba8], R20 ;  /* 0x007ba81401007387 */ /* 0x000fe20000100a00 */
[----:B--2---:R-:W-:-:S15]  /*a2420*/  HMMA.16816.F32 R36, R12, R28, R36 ;  /* 0x0000001c0c24723c */ /* 0x004fde0000001824 */
[----:B------:R-:W-:-:S04]  /*a2430*/  NOP ;  /* 0x0000000000007918 */ /* 0x000fc80000000000 */
[----:B------:R-:W-:Y:S04]  /*a2440*/  STL.64 [R1+0x1e20], R36 ;  /* 0x001e202401007387 */ /* 0x000fe80000100a00 */
[----:B------:R0:W-:Y:S04]  /*a2450*/  STL.64 [R1+0x1e28], R38 ;  /* 0x001e282601007387 */ /* 0x0001e80000100a00 */
[----:B0-----:R-:W2:Y:S01]  /*a2460*/  LDL.LU.64 R38, [R1+0x8bc0] ;  /* 0x008bc00001267983 */ /* 0x001ea20000300a00 */
[----:B------:R-:W-:Y:S02]  /*a2470*/  IMAD.MOV.U32 R20, RZ, RZ, R30 ;  /* 0x000000ffff147224 */ /* 0x000fe400078e001e */
[----:B------:R-:W-:Y:S01]  /*a2480*/  IMAD.MOV.U32 R21, RZ, RZ, R0 ;  /* 0x000000ffff157224 */ /* 0x000fe200078e0000 */
[----:B------:R-:W4:Y:S01]  /*a2490*/  LDL.LU.64 R36, [R1+0x8bb8] ;  /* 0x008bb80001247983 */ /* 0x000f220000300a00 */
[----:B------:R-:W-:-:S05]  /*a24a0*/  IMAD.MOV.U32 R23, RZ, RZ, R31 ;  /* 0x000000ffff177224 */ /* 0x000fca00078e001f */
[C---:B------:R-:W-:Y:S01]  /*a24b0*/  HMMA.16816.F32 R40, R12.reuse, R20, R40 ;  /* 0x000000140c28723c */ /* 0x040fe20000001828 */
[----:B------:R0:W-:Y:S07]  /*a24c0*/  STL.64 [R1+0x8b48], R28 ;  /* 0x008b481c01007387 */ /* 0x0001ee0000100a00 */
[C---:B---3--:R-:W-:Y:S01]  /*a24d0*/  HMMA.16816.F32 R8, R12.reuse, R22, R8 ;  /* 0x000000160c08723c */ /* 0x048fe20000001808 */
        /* <DEDUP_REMOVED lines=29> */
[----:B0-----:R-:W4:Y:S04]  /*a26b0*/  LDL.LU.64 R54, [R1+0x8b80] ;  /* 0x008b800001367983 */ /* 0x001f280000300a00 */
[----:B------:R-:W-:Y:S04]  /*a26c0*/  STL.64 [R1+0x1ee0], R16 ;  /* 0x001ee01001007387 */ /* 0x000fe80000100a00 */
[----:B------:R0:W-:Y:S04]  /*a26d0*/  STL.64 [R1+0x1ee8], R18 ;  /* 0x001ee81201007387 */ /* 0x0001e80000100a00 */
[----:B0-----:R-:W3:Y:S04]  /*a26e0*/  LDL.LU.64 R18, [R1+0x8b78] ;  /* 0x008b780001127983 */ /* 0x001ee80000300a00 */
[----:B------:R-:W2:Y:S01]  /*a26f0*/  LDL.LU.64 R16, [R1+0x8b70] ;  /* 0x008b700001107983 */ /* 0x000ea20000300a00 */
[----:B------:R-:W-:-:S15]  /*a2700*/  HMMA.16816.F32 R4, R12, R42, R4 ;  /* 0x0000002a0c04723c */ /* 0x000fde0000001804 */
[----:B------:R-:W-:-:S04]  /*a2710*/  NOP ;  /* 0x0000000000007918 */ /* 0x000fc80000000000 */
[----:B------:R-:W-:Y:S04]  /*a2720*/  STL.64 [R1+0x1f00], R4 ;  /* 0x001f000401007387 */ /* 0x000fe80000100a00 */
[----:B------:R-:W-:Y:S01]  /*a2730*/  STL.64 [R1+0x1f08], R6 ;  /* 0x001f080601007387 */ /* 0x000fe20000100a00 */
[C---:B---3--:R-:W-:Y:S08]  /*a2740*/  HMMA.16816.F32 R28, R12.reuse, R18, R28 ;  /* 0x000000120c1c723c */ /* 0x048ff0000000181c */
        /* <DEDUP_REMOVED lines=9> */
[----:B0-----:R-:W3:Y:S04]  /*a27e0*/  LDL.LU.64 R50, [R1+0x8b68] ;  /* 0x008b680001327983 */ /* 0x001ee80000300a00 */
[----:B------:R-:W2:Y:S01]  /*a27f0*/  LDL.LU.64 R48, [R1+0x8b60] ;  /* 0x008b600001307983 */ /* 0x000ea20000300a00 */
[C---:B---3--:R-:W-:Y:S08]  /*a2800*/  HMMA.16816.F32 R32, R12.reuse, R50, R32 ;  /* 0x000000320c20723c */ /* 0x048ff00000001820 */
[C---:B--2---:R-:W-:Y:S08]  /*a2810*/  HMMA.16816.F32 R24, R12.reuse, R48, R24 ;  /* 0x000000300c18723c */ /* 0x044ff00000001818 */
[----:B------:R-:W-:Y:S11]  /*a2820*/  HMMA.16816.F32 R12, R12, R60, R56 ;  /* 0x0000003c0c0c723c */ /* 0x000ff60000001838 */
[----:B------:R-:W-:Y:S04]  /*a2830*/  STL.64 [R1+0x1f50], R24 ;  /* 0x001f501801007387 */ /* 0x000fe80000100a00 */
[----:B------:R0:W-:Y:S04]  /*a2840*/  STL.64 [R1+0x1f58], R26 ;  /* 0x001f581a01007387 */ /* 0x0001e80000100a00 */
[----:B0-----:R-:W2:Y:S04]  /*a2850*/  LDL.LU.64 R26, [R1+0x8b58] ;  /* 0x008b5800011a7983 */ /* 0x001ea80000300a00 */
[----:B------:R-:W2:Y:S04]  /*a2860*/  LDL.LU.64 R24, [R1+0x8b50] ;  /* 0x008b500001187983 */ /* 0x000ea80000300a00 */
[----:B------:R0:W-:Y:S04]  /*a2870*/  STL.64 [R1+0x1f70], R32 ;  /* 0x001f702001007387 */ /* 0x0001e80000100a00 */
[----:B------:R1:W-:Y:S04]  /*a2880*/  STL.64 [R1+0x1f78], R34 ;  /* 0x001f782201007387 */ /* 0x0003e80000100a00 */
[----:B0-----:R-:W3:Y:S04]  /*a2890*/  LDL.LU R32, [R1+0x20c0] ;  /* 0x0020c00001207983 */ /* 0x001ee80000300800 */
[----:B------:R-:W3:Y:S04]  /*a28a0*/  LDL.LU R33, [R1+0x20c4] ;  /* 0x0020c40001217983 */ /* 0x000ee80000300800 */
[----:B-1----:R-:W3:Y:S04]  /*a28b0*/  LDL.LU R34, [R1+0x20c8] ;  /* 0x0020c80001227983 */ /* 0x002ee80000300800 */
[----:B------:R-:W3:Y:S04]  /*a28c0*/  LDL.LU R35, [R1+0x20cc] ;  /* 0x0020cc0001237983 */ /* 0x000ee80000300800 */
[----:B------:R-:W3:Y:S04]  /*a28d0*/  LDL.LU R56, [R1+0x20d0] ;  /* 0x0020d00001387983 */ /* 0x000ee80000300800 */
[----:B------:R-:W3:Y:S04]  /*a28e0*/  LDL.LU R57, [R1+0x20d4] ;  /* 0x0020d40001397983 */ /* 0x000ee80000300800 */
[----:B------:R-:W3:Y:S04]  /*a28f0*/  LDL.LU R58, [R1+0x20d8] ;  /* 0x0020d800013a7983 */ /* 0x000ee80000300800 */
[----:B------:R-:W3:Y:S04]  /*a2900*/  LDL.LU R59, [R1+0x20dc] ;  /* 0x0020dc00013b7983 */ /* 0x000ee80000300800 */
[----:B------:R0:W-:Y:S04]  /*a2910*/  STL [R1+0x7a3c], R12 ;  /* 0x007a3c0c01007387 */ /* 0x0001e80000100800 */
[----:B------:R1:W-:Y:S04]  /*a2920*/  STL [R1+0x7a38], R13 ;  /* 0x007a380d01007387 */ /* 0x0003e80000100800 */
[----:B------:R1:W-:Y:S04]  /*a2930*/  STL [R1+0x7a34], R14 ;  /* 0x007a340e01007387 */ /* 0x0003e80000100800 */
[----:B------:R4:W-:Y:S04]  /*a2940*/  STL [R1+0x7a30], R15 ;  /* 0x007a300f01007387 */ /* 0x0009e80000100800 */
[----:B0-----:R-:W3:Y:S04]  /*a2950*/  LDL.LU R12, [R1+0x20a0] ;  /* 0x0020a000010c7983 */ /* 0x001ee80000300800 */
[----:B-1----:R-:W3:Y:S04]  /*a2960*/  LDL.LU R13, [R1+0x20a4] ;  /* 0x0020a400010d7983 */ /* 0x002ee80000300800 */
[----:B------:R-:W3:Y:S04]  /*a2970*/  LDL.LU R14, [R1+0x20a8] ;  /* 0x0020a800010e7983 */ /* 0x000ee80000300800 */
[----:B----4-:R-:W3:Y:S01]  /*a2980*/  LDL.LU R15, [R1+0x20ac] ;  /* 0x0020ac00010f7983 */ /* 0x010ee20000300800 */
[----:B------:R-:W-:-:S02]  /*a2990*/  IMAD.MOV.U32 R7, RZ, RZ, R42 ;  /* 0x000000ffff077224 */ /* 0x000fc400078e002a */
[----:B------:R-:W-:Y:S02]  /*a29a0*/  IMAD.MOV.U32 R0, RZ, RZ, R37 ;  /* 0x000000ffff007224 */ /* 0x000fe400078e0025 */
[----:B------:R-:W-:Y:S01]  /*a29b0*/  IMAD.MOV.U32 R42, RZ, RZ, R36 ;  /* 0x000000ffff2a7224 */ /* 0x000fe200078e0024 */
[C---:B--2---:R-:W-:Y:S08]  /*a29c0*/  HMMA.16816.F32 R44, R24.reuse, R36, R44 ;  /* 0x00000024182c723c */ /* 0x044ff0000000182c */
[----:B------:R-:W-:Y:S01]  /*a29d0*/  HMMA.16816.F32 R28, R24, R40, R28 ;  /* 0x00000028181c723c */ /* 0x000fe2000000181c */
[----:B------:R-:W-:-:S10]  /*a29e0*/  IMAD.MOV.U32 R37, RZ, RZ, R54 ;  /* 0x000000ffff257224 */ /* 0x000fd400078e0036 */
[----:B------:R0:W-:Y:S04]  /*a29f0*/  STL.64 [R1+0x1f90], R44 ;  /* 0x001f902c01007387 */ /* 0x0001e80000100a00 */
[----:B------:R1:W-:Y:S04]  /*a2a00*/  STL.64 [R1+0x1f98], R46 ;  /* 0x001f982e01007387 */ /* 0x0003e80000100a00 */
[----:B0-----:R-:W2:Y:S04]  /*a2a10*/  LDL.LU R44, [R1+0x20e0] ;  /* 0x0020e000012c7983 */ /* 0x001ea80000300800 */
[----:B------:R-:W2:Y:S04]  /*a2a20*/  LDL.LU R45, [R1+0x20e4] ;  /* 0x0020e400012d7983 */ /* 0x000ea80000300800 */
[----:B-1----:R-:W2:Y:S04]  /*a2a30*/  LDL.LU R46, [R1+0x20e8] ;  /* 0x0020e800012e7983 */ /* 0x002ea80000300800 */
[----:B------:R-:W2:Y:S01]  /*a2a40*/  LDL.LU R47, [R1+0x20ec] ;  /* 0x0020ec00012f7983 */ /* 0x000ea20000300800 */
[----:B------:R-:W-:Y:S01]  /*a2a50*/  IMAD.MOV.U32 R36, RZ, RZ, R55 ;  /* 0x000000ffff247224 */ /* 0x000fe200078e0037 */
[----:B---3--:R-:W-:-:S15]  /*a2a60*/  HMMA.16816.F32 R12, R24, R54, R12 ;  /* 0x00000036180c723c */ /* 0x008fde000000180c */
[----:B------:R-:W-:-:S04]  /*a2a70*/  NOP ;  /* 0x0000000000007918 */ /* 0x000fc80000000000 */
[----:B------:R0:W-:Y:S04]  /*a2a80*/  STL.64 [R1+0x1fb0], R12 ;  /* 0x001fb00c01007387 */ /* 0x0001e80000100a00 */
[----:B------:R-:W-:Y:S04]  /*a2a90*/  STL.64 [R1+0x1fb8], R14 ;  /* 0x001fb80e01007387 */ /* 0x000fe80000100a00 */
[----:B------:R-:W3:Y:S04]  /*a2aa0*/  LDL.LU R52, [R1+0x20f0] ;  /* 0x0020f00001347983 */ /* 0x000ee80000300800 */
[----:B------:R-:W3:Y:S01]  /*a2ab0*/  LDL.LU R53, [R1+0x20f4] ;  /* 0x0020f40001357983 */ /* 0x000ee20000300800 */
[----:B0-----:R-:W-:-:S03]  /*a2ac0*/  IMAD.MOV.U32 R12, RZ, RZ, R29 ;  /* 0x000000ffff0c7224 */ /* 0x001fc600078e001d */
[----:B------:R-:W3:Y:S04]  /*a2ad0*/  LDL.LU R54, [R1+0x20f8] ;  /* 0x0020f80001367983 */ /* 0x000ee80000300800 */
[----:B------:R-:W3:Y:S04]  /*a2ae0*/  LDL.LU R55, [R1+0x20fc] ;  /* 0x0020fc0001377983 */ /* 0x000ee80000300800 */
[----:B------:R0:W-:Y:S04]  /*a2af0*/  STL [R1+0x1fd0], R28 ;  /* 0x001fd01c01007387 */ /* 0x0001e80000100800 */
[----:B0-----:R-:W4:Y:S01]  /*a2b00*/  LDL.LU.64 R28, [R1+0x8b48] ;  /* 0x008b4800011c7983 */ /* 0x001f220000300a00 */
[----:B------:R-:W-:-:S02]  /*a2b10*/  IMAD.MOV.U32 R13, RZ, RZ, R30 ;  /* 0x000000ffff0d7224 */ /* 0x000fc400078e001e */
[----:B------:R-:W-:Y:S01]  /*a2b20*/  IMAD.MOV.U32 R14, RZ, RZ, R31 ;  /* 0x000000ffff0e7224 */ /* 0x000fe200078e001f */
[----:B------:R-:W-:Y:S04]  /*a2b30*/  STL [R1+0x7a48], R12 ;  /* 0x007a480c01007387 */ /* 0x000fe80000100800 */
[----:B------:R-:W-:Y:S04]  /*a2b40*/  STL [R1+0x7a44], R13 ;  /* 0x007a440d01007387 */ /* 0x000fe80000100800 */
[----:B------:R0:W-:Y:S01]  /*a2b50*/  STL [R1+0x7a40], R14 ;  /* 0x007a400e01007387 */ /* 0x0001e20000100800 */
[----:B------:R-:W-:-:S15]  /*a2b60*/  HMMA.16816.F32 R56, R24, R38, R56 ;  /* 0x000000261838723c */ /* 0x000fde0000001838 */
[----:B------:R-:W-:-:S04]  /*a2b70*/  NOP ;  /* 0x0000000000007918 */ /* 0x000fc80000000000 */
[----:B0-----:R-:W-:Y:S02]  /*a2b80*/  IMAD.MOV.U32 R14, RZ, RZ, R57 ;  /* 0x000000ffff0e7224 */ /* 0x001fe400078e0039 */
[----:B------:R-:W-:Y:S01]  /*a2b90*/  IMAD.MOV.U32 R13, RZ, RZ, R56 ;  /* 0x000000ffff0d7224 */ /* 0x000fe200078e0038 */
[----:B----4-:R-:W-:-:S15]  /*a2ba0*/  HMMA.16816.F32 R28, R24, R28, R32 ;  /* 0x0000001c181c723c */ /* 0x010fde0000001820 */
[----:B------:R-:W-:-:S04]  /*a2bb0*/  NOP ;  /* 0x0000000000007918 */ /* 0x000fc80000000000 */
[----:B------:R0:W-:Y:S04]  /*a2bc0*/  STL [R1+0x1ff4], R29 ;  /* 0x001ff41d01007387 */ /* 0x0001e80000100800 */
[----:B------:R1:W-:Y:S04]  /*a2bd0*/  STL.64 [R1+0x1ff8], R30 ;  /* 0x001ff81e01007387 */ /* 0x0003e80000100a00 */
[----:B------:R-:W4:Y:S04]  /*a2be0*/  LDL.LU R32, [R1+0x2100] ;  /* 0x0021000001207983 */ /* 0x000f280000300800 */
[----:B------:R-:W4:Y:S04]  /*a2bf0*/  LDL.LU R33, [R1+0x2104] ;  /* 0x0021040001217983 */ /* 0x000f280000300800 */
[----:B------:R-:W4:Y:S04]  /*a2c00*/  LDL.LU R34, [R1+0x2108] ;  /* 0x0021080001227983 */ /* 0x000f280000300800 */
[----:B------:R-:W4:Y:S01]  /*a2c10*/  LDL.LU R35, [R1+0x210c] ;  /* 0x00210c0001237983 */ /* 0x000f220000300800 */
[----:B------:R-:W-:-:S03]  /*a2c20*/  IMAD.MOV.U32 R15, RZ, RZ, R28 ;  /* 0x000000ffff0f7224 */ /* 0x000fc600078e001c */
[----:B------:R-:W4:Y:S04]  /*a2c30*/  LDL.LU R28, [R1+0x2110] ;  /* 0x00211000011c7983 */ /* 0x000f280000300800 */
[----:B0-----:R-:W4:Y:S04]  /*a2c40*/  LDL.LU R29, [R1+0x2114] ;  /* 0x00211400011d7983 */ /* 0x001f280000300800 */
[----:B-1----:R-:W4:Y:S04]  /*a2c50*/  LDL.LU R30, [R1+0x2118] ;  /* 0x00211800011e7983 */ /* 0x002f280000300800 */
[----:B------:R-:W4:Y:S01]  /*a2c60*/  LDL.LU R31, [R1+0x211c] ;  /* 0x00211c00011f7983 */ /* 0x000f220000300800 */
[----:B--2---:R-:W-:Y:S03]  /*a2c70*/  HMMA.16816.F32 R44, R24, R20, R44 ;  /* 0x00000014182c723c */ /* 0x004fe6000000182c */
[----:B------:R0:W-:Y:S04]  /*a2c80*/  STL [R1+0x7a4c], R15 ;  /* 0x007a4c0f01007387 */ /* 0x0001e80000100800 */
[----:B------:R-:W-:Y:S04]  /*a2c90*/  STL.64 [R1+0x2018], R58 ;  /* 0x0020183a01007387 */ /* 0x000fe80000100a00 */
[----:B------:R-:W-:Y:S04]  /*a2ca0*/  STL [R1+0x7a54], R14 ;  /* 0x007a540e01007387 */ /* 0x000fe80000100800 */
[----:B------:R-:W-:Y:S04]  /*a2cb0*/  STL [R1+0x7a50], R13 ;  /* 0x007a500d01007387 */ /* 0x000fe80000100800 */
[----:B0-----:R-:W-:Y:S01]  /*a2cc0*/  IMAD.MOV.U32 R15, RZ, RZ, R46 ;  /* 0x000000ffff0f7224 */ /* 0x001fe200078e002e */
[----:B------:R3:W-:Y:S01]  /*a2cd0*/  STL.64 [R1+0x2030], R44 ;  /* 0x0020302c01007387 */ /* 0x0007e20000100a00 */
[----:B------:R-:W-:-:S02]  /*a2ce0*/  IMAD.MOV.U32 R12, RZ, RZ, R47 ;  /* 0x000000ffff0c7224 */ /* 0x000fc400078e002f */
[----:B---3--:R-:W-:Y:S03]  /*a2cf0*/  HMMA.16816.F32 R44, R24, R22, R52 ;  /* 0x00000016182c723c */ /* 0x008fe60000001834 */
[----:B------:R-:W-:Y:S04]  /*a2d00*/  STL [R1+0x7a5c], R12 ;  /* 0x007a5c0c01007387 */ /* 0x000fe80000100800 */
[----:B------:R-:W-:-:S12]  /*a2d10*/  STL [R1+0x7a58], R15 ;  /* 0x007a580f01007387 */ /* 0x000fd80000100800 */
[----:B------:R0:W-:Y:S01]  /*a2d20*/  STL.64 [R1+0x2050], R44 ;  /* 0x0020502c01007387 */ /* 0x0001e20000100a00 */
[----:B------:R-:W-:Y:S02]  /*a2d30*/  IMAD.MOV.U32 R14, RZ, RZ, R46 ;  /* 0x000000ffff0e7224 */ /* 0x000fe400078e002e */
[----:B------:R-:W-:Y:S01]  /*a2d40*/  IMAD.MOV.U32 R13, RZ, RZ, R47 ;  /* 0x000000ffff0d7224 */ /* 0x000fe200078e002f */
        /* <DEDUP_REMOVED lines=8> */
[----:B------:R0:W-:Y:S04]  /*a2dd0*/  STL [R1+0x7a64], R14 ;  /* 0x007a640e01007387 */ /* 0x0001e80000100800 */
[----:B------:R1:W-:Y:S01]  /*a2de0*/  STL [R1+0x7a60], R13 ;  /* 0x007a600d01007387 */ /* 0x0003e20000100800 */
[C---:B----4-:R-:W-:Y:S08]  /*a2df0*/  HMMA.16816.F32 R56, R24.reuse, R8, R32 ;  /* 0x000000081838723c */ /* 0x050ff00000001820 */
[----:B------:R-:W-:Y:S11]  /*a2e00*/  HMMA.16816.F32 R28, R24, R10, R28 ;  /* 0x0000000a181c723c */ /* 0x000ff6000000181c */
[----:B------:R-:W-:-:S02]  /*a2e10*/  IMAD.MOV.U32 R32, RZ, RZ, R59 ;  /* 0x000000ffff207224 */ /* 0x000fc400078e003b */
[----:B------:R-:W-:Y:S02]  /*a2e20*/  IMAD.MOV.U32 R33, RZ, RZ, R58 ;  /* 0x000000ffff217224 */ /* 0x000fe400078e003a */
[----:B------:R-:W-:Y:S02]  /*a2e30*/  IMAD.MOV.U32 R34, RZ, RZ, R57 ;  /* 0x000000ffff227224 */ /* 0x000fe400078e0039 */
[----:B------:R-:W-:Y:S01]  /*a2e40*/  IMAD.MOV.U32 R35, RZ, RZ, R56 ;  /* 0x000000ffff237224 */ /* 0x000fe200078e0038 */
[----:B------:R-:W-:Y:S04]  /*a2e50*/  STL [R1+0x7a74], R32 ;  /* 0x007a742001007387 */ /* 0x000fe80000100800 */
[----:B------:R-:W-:Y:S04]  /*a2e60*/  STL [R1+0x7a70], R33 ;  /* 0x007a702101007387 */ /* 0x000fe80000100800 */
[----:B------:R4:W-:Y:S01]  /*a2e70*/  STL [R1+0x7a6c], R34 ;  /* 0x007a6c2201007387 */ /* 0x0009e20000100800 */
[----:B0-----:R-:W-:-:S02]  /*a2e80*/  IMAD.MOV.U32 R14, RZ, RZ, R28 ;  /* 0x000000ffff0e7224 */ /* 0x001fc400078e001c */
[----:B-1----:R-:W-:Y:S01]  /*a2e90*/  IMAD.MOV.U32 R13, RZ, RZ, R29 ;  /* 0x000000ffff0d7224 */ /* 0x002fe200078e001d */
[----:B------:R0:W-:Y:S01]  /*a2ea0*/  STL [R1+0x7a68], R35 ;  /* 0x007a682301007387 */ /* 0x0001e20000100800 */
[----:B------:R-:W-:-:S03]  /*a2eb0*/  IMAD.MOV.U32 R12, RZ, RZ, R30 ;  /* 0x000000ffff0c7224 */ /* 0x000fc600078e001e */
[----:B------:R-:W3:Y:S01]  /*a2ec0*/  LDL.LU R28, [R1+0x2140] ;  /* 0x00214000011c7983 */ /* 0x000ee20000300800 */
[----:B------:R-:W-:-:S03]  /*a2ed0*/  IMAD.MOV.U32 R15, RZ, RZ, R31 ;  /* 0x000000ffff0f7224 */ /* 0x000fc600078e001f */
[----:B------:R-:W3:Y:S04]  /*a2ee0*/  LDL.LU R29, [R1+0x2144] ;  /* 0x00214400011d7983 */ /* 0x000ee80000300800 */
[----:B------:R-:W3:Y:S04]  /*a2ef0*/  LDL.LU R30, [R1+0x2148] ;  /* 0x00214800011e7983 */ /* 0x000ee80000300800 */
[----:B------:R-:W3:Y:S01]  /*a2f00*/  LDL.LU R31, [R1+0x214c] ;  /* 0x00214c00011f7983 */ /* 0x000ee20000300800 */
[----:B------:R-:W-:-:S03]  /*a2f10*/  IMAD.MOV.U32 R6, RZ, RZ, R43 ;  /* 0x000000ffff067224 */ /* 0x000fc600078e002b */
[----:B------:R-:W-:Y:S04]  /*a2f20*/  STL.64 [R1+0x8b30], R10 ;  /* 0x008b300a01007387 */ /* 0x000fe80000100a00 */
[----:B------:R-:W-:Y:S04]  /*a2f30*/  STL.64 [R1+0x8b28], R8 ;  /* 0x008b280801007387 */ /* 0x000fe80000100a00 */
[----:B------:R-:W-:Y:S04]  /*a2f40*/  STL [R1+0x7a84], R15 ;  /* 0x007a840f01007387 */ /* 0x000fe80000100800 */
[----:B------:R-:W-:Y:S01]  /*a2f50*/  STL [R1+0x7a80], R12 ;  /* 0x007a800c01007387 */ /* 0x000fe20000100800 */
[----:B--2---:R-:W-:Y:S03]  /*a2f60*/  HMMA.16816.F32 R44, R24, R2, R44 ;  /* 0x00000002182c723c */ /* 0x004fe6000000182c */
[----:B------:R-:W-:Y:S04]  /*a2f70*/  STL [R1+0x7a7c], R13 ;  /* 0x007a7c0d01007387 */ /* 0x000fe80000100800 */
[----:B------:R-:W-:Y:S01]  /*a2f80*/  STL [R1+0x7a78], R14 ;  /* 0x007a780e01007387 */ /* 0x000fe20000100800 */
[----:B------:R-:W-:-:S11]  /*a2f90*/  IMAD.MOV.U32 R4, RZ, RZ, R39 ;  /* 0x000000ffff047224 */ /* 0x000fd600078e0027 */
[----:B----4-:R-:W-:Y:S02]  /*a2fa0*/  IMAD.MOV.U32 R34, RZ, RZ, R46 ;  /* 0x000000ffff227224 */ /* 0x010fe400078e002e */
[----:B0-----:R-:W-:Y:S02]  /*a2fb0*/  IMAD.MOV.U32 R35, RZ, RZ, R47 ;  /* 0x000000ffff237224 */ /* 0x001fe400078e002f */
[----:B------:R-:W-:-:S03]  /*a2fc0*/  IMAD.MOV.U32 R32, RZ, RZ, R44 ;  /* 0x000000ffff207224 */ /* 0x000fc600078e002c */
[----:B------:R0:W-:Y:S01]  /*a2fd0*/  STL.64 [R1+0x7a90], R34 ;  /* 0x007a902201007387 */ /* 0x0001e20000100a00 */
[----:B------:R-:W-:Y:S02]  /*a2fe0*/  IMAD.MOV.U32 R33, RZ, RZ, R45 ;  /* 0x000000ffff217224 */ /* 0x000fe400078e002d */
[----:B------:R-:W-:Y:S02]  /*a2ff0*/  IMAD.MOV.U32 R5, RZ, RZ, R38 ;  /* 0x000000ffff057224 */ /* 0x000fe400078e0026 */
[----:B0-----:R-:W-:Y:S02]  /*a3000*/  IMAD.MOV.U32 R34, RZ, RZ, R7 ;  /* 0x000000ffff227224 */ /* 0x001fe400078e0007 */
[----:B------:R-:W-:Y:S01]  /*a3010*/  IMAD.MOV.U32 R35, RZ, RZ, R6 ;  /* 0x000000ffff237224 */ /* 0x000fe200078e0006 */
[----:B------:R0:W-:Y:S06]  /*a3020*/  STL.64 [R1+0x7a88], R32 ;  /* 0x007a882001007387 */ /* 0x0001ec0000100a00 */
[----:B---3--:R-:W-:Y:S01]  /*a3030*/  HMMA.16816.F32 R8, R24, R34, R52 ;  /* 0x000000221808723c */ /* 0x008fe20000001834 */
[----:B------:R-:W2:Y:S04]  /*a3040*/  LDL.LU R52, [R1+0x2180] ;  /* 0x0021800001347983 */ /* 0x000ea80000300800 */
[----:B------:R-:W2:Y:S01]  /*a3050*/  LDL.LU R53, [R1+0x2184] ;  /* 0x0021840001357983 */ /* 0x000ea20000300800 */
[----:B0-----:R-:W-:-:S03]  /*a3060*/  IMAD.MOV.U32 R33, RZ, RZ, R4 ;  /* 0x000000ffff217224 */ /* 0x001fc600078e0004 */
[----:B------:R-:W2:Y:S01]  /*a3070*/  LDL.LU R54, [R1+0x2188] ;  /* 0x0021880001367983 */ /* 0x000ea20000300800 */
[----:B------:R-:W-:-:S03]  /*a3080*/  IMAD.MOV.U32 R32, RZ, RZ, R5 ;  /* 0x000000ffff207224 */ /* 0x000fc600078e0005 */
[----:B------:R-:W2:Y:S04]  /*a3090*/  LDL.LU R55, [R1+0x218c] ;  /* 0x00218c0001377983 */ /* 0x000ea80000300800 */
[----:B------:R-:W3:Y:S04]  /*a30a0*/  LDL.LU R4, [R1+0x2150] ;  /* 0x0021500001047983 */ /* 0x000ee80000300800 */
[----:B------:R-:W3:Y:S04]  /*a30b0*/  LDL.LU R5, [R1+0x2154] ;  /* 0x0021540001057983 */ /* 0x000ee80000300800 */
[----:B------:R-:W3:Y:S04]  /*a30c0*/  LDL.LU R6, [R1+0x2158] ;  /* 0x0021580001067983 */ /* 0x000ee80000300800 */
[----:B------:R-:W3:Y:S01]  /*a30d0*/  LDL.LU R7, [R1+0x215c] ;  /* 0x00215c0001077983 */ /* 0x000ee20000300800 */
[----:B------:R-:W-:-:S03]  /*a30e0*/  IMAD.MOV.U32 R15, RZ, RZ, R8 ;  /* 0x000000ffff0f7224 */ /* 0x000fc600078e0008 */
[----:B------:R-:W4:Y:S01]  /*a30f0*/  LDL.LU R56, [R1+0x2160] ;  /* 0x0021600001387983 */ /* 0x000f220000300800 */
[----:B------:R-:W-:-:S03]  /*a3100*/  IMAD.MOV.U32 R12, RZ, RZ, R9 ;  /* 0x000000ffff0c7224 */ /* 0x000fc600078e0009 */
[----:B------:R-:W4:Y:S01]  /*a3110*/  LDL.LU R57, [R1+0x2164] ;  /* 0x0021640001397983 */ /* 0x000f220000300800 */
[----:B------:R-:W-:Y:S02]  /*a3120*/  IMAD.MOV.U32 R13, RZ, RZ, R10 ;  /* 0x000000ffff0d7224 */ /* 0x000fe400078e000a */
[----:B------:R-:W-:Y:S01]  /*a3130*/  IMAD.MOV.U32 R14, RZ, RZ, R11 ;  /* 0x000000ffff0e7224 */ /* 0x000fe200078e000b */
[----:B------:R-:W4:Y:S04]  /*a3140*/  LDL.LU R58, [R1+0x2168] ;  /* 0x00216800013a7983 */ /* 0x000f280000300800 */
[----:B------:R-:W4:Y:S04]  /*a3150*/  LDL.LU R59, [R1+0x216c] ;  /* 0x00216c00013b7983 */ /* 0x000f280000300800 */
[----:B------:R-:W-:Y:S04]  /*a3160*/  STL.64 [R1+0x7aa0], R14 ;  /* 0x007aa00e01007387 */ /* 0x000fe80000100a00 */
[----:B------:R0:W-:Y:S01]  /*a3170*/  STL.64 [R1+0x7a98], R12 ;  /* 0x007a980c01007387 */ /* 0x0001e20000100a00 */
[----:B------:R-:W-:-:S15]  /*a3180*/  HMMA.16816.F32 R8, R24, R18, R28 ;  /* 0x000000121808723c */ /* 0x000fde000000181c */
[----:B------:R-:W-:-:S04]  /*a3190*/  NOP ;  /* 0x0000000000007918 */ /* 0x000fc80000000000 */
[----:B------:R-:W-:Y:S02]  /*a31a0*/  IMAD.MOV.U32 R31, RZ, RZ, R11 ;  /* 0x000000ffff1f7224 */ /* 0x000fe400078e000b */
[----:B------:R-:W-:-:S03]  /*a31b0*/  IMAD.MOV.U32 R30, RZ, RZ, R10 ;  /* 0x000000ffff1e7224 */ /* 0x000fc600078e000a */
[----:B------:R1:W-:Y:S04]  /*a31c0*/  STL [R1+0x7ab4], R31 ;  /* 0x007ab41f01007387 */ /* 0x0003e80000100800 */
[----:B------:R1:W-:Y:S04]  /*a31d0*/  STL [R1+0x7ab0], R30 ;  /* 0x007ab01e01007387 */ /* 0x0003e80000100800 */
[----:B0-----:R-:W2:Y:S01]  /*a31e0*/  LDL.LU R12, [R1+0x21a0] ;  /* 0x0021a000010c7983 */ /* 0x001ea20000300800 */
[----:B-1----:R-:W-:-:S03]  /*a31f0*/  IMAD.MOV.U32 R31, RZ, RZ, R36 ;  /* 0x000000ffff1f7224 */ /* 0x002fc600078e0024 */
[----:B------:R-:W2:Y:S01]  /*a3200*/  LDL.LU R13, [R1+0x21a4] ;  /* 0x0021a400010d7983 */ /* 0x000ea20000300800 */
[----:B------:R-:W-:-:S03]  /*a3210*/  IMAD.MOV.U32 R30, RZ, RZ, R37 ;  /* 0x000000ffff1e7224 */ /* 0x000fc600078e0025 */
[----:B------:R-:W2:Y:S04]  /*a3220*/  LDL.LU R14, [R1+0x21a8] ;  /* 0x0021a800010e7983 */ /* 0x000ea80000300800 */
[----:B------:R-:W2:Y:S04]  /*a3230*/  LDL.LU R15, [R1+0x21ac] ;  /* 0x0021ac00010f7983 */ /* 0x000ea80000300800 */
[----:B------:R-:W2:Y:S04]  /*a3240*/  LDL.LU R36, [R1+0x2170] ;  /* 0x0021700001247983 */ /* 0x000ea80000300800 */
[----:B------:R-:W2:Y:S04]  /*a3250*/  LDL.LU R37, [R1+0x2174] ;  /* 0x0021740001257983 */ /* 0x000ea80000300800 */
[----:B------:R-:W2:Y:S04]  /*a3260*/  LDL.LU R38, [R1+0x2178] ;  /* 0x0021780001267983 */ /* 0x000ea80000300800 */
[----:B------:R-:W2:Y:S01]  /*a3270*/  LDL.LU R39, [R1+0x217c] ;  /* 0x00217c0001277983 */ /* 0x000ea20000300800 */
[----:B------:R-:W-:-:S02]  /*a3280*/  IMAD.MOV.U32 R29, RZ, RZ, R9 ;  /* 0x000000ffff1d7224 */ /* 0x000fc400078e0009 */
[----:B------:R-:W-:Y:S01]  /*a3290*/  IMAD.MOV.U32 R28, RZ, RZ, R8 ;  /* 0x000000ffff1c7224 */ /* 0x000fe200078e0008 */
[----:B------:R-:W2:Y:S04]  /*a32a0*/  LDL.LU R44, [R1+0x21b0] ;  /* 0x0021b000012c7983 */ /* 0x000ea80000300800 */
[----:B------:R-:W2:Y:S04]  /*a32b0*/  LDL.LU R45, [R1+0x21b4] ;  /* 0x0021b400012d7983 */ /* 0x000ea80000300800 */
[----:B------:R-:W2:Y:S04]  /*a32c0*/  LDL.LU R46, [R1+0x21b8] ;  /* 0x0021b800012e7983 */ /* 0x000ea80000300800 */
[----:B------:R-:W2:Y:S04]  /*a32d0*/  LDL.LU R47, [R1+0x21bc] ;  /* 0x0021bc00012f7983 */ /* 0x000ea80000300800 */
[----:B------:R-:W-:Y:S04]  /*a32e0*/  STL [R1+0x7aac], R29 ;  /* 0x007aac1d01007387 */ /* 0x000fe80000100800 */
[----:B------:R-:W-:Y:S04]  /*a32f0*/  STL [R1+0x7aa8], R28 ;  /* 0x007aa81c01007387 */ /* 0x000fe80000100800 */
[----:B------:R-:W-:Y:S04]  /*a3300*/  STL.64 [R1+0x8b20], R18 ;  /* 0x008b201201007387 */ /* 0x000fe80000100a00 */
[----:B------:R0:W-:Y:S01]  /*a3310*/  STL.64 [R1+0x8b18], R16 ;  /* 0x008b181001007387 */ /* 0x0001e20000100a00 */
[C---:B---3--:R-:W-:Y:S08]  /*a3320*/  HMMA.16816.F32 R4, R24.reuse, R16, R4 ;  /* 0x000000101804723c */ /* 0x048ff00000001804 */
[C---:B----4-:R-:W-:Y:S11]  /*a3330*/  HMMA.16816.F32 R8, R24.reuse, R48, R56 ;  /* 0x000000301808723c */ /* 0x050ff60000001838 */
[----:B------:R-:W-:Y:S04]  /*a3340*/  STL.64 [R1+0x2110], R4 ;  /* 0x0021100401007387 */ /* 0x000fe80000100a00 */
[----:B------:R2:W-:Y:S04]  /*a3350*/  STL.64 [R1+0x2118], R6 ;  /* 0x0021180601007387 */ /* 0x0005e80000100a00 */
[----:B0-----:R-:W3:Y:S04]  /*a3360*/  LDL.LU R16, [R1+0x2190] ;  /* 0x0021900001107983 */ /* 0x001ee80000300800 */
[----:B------:R-:W3:Y:S01]  /*a3370*/  LDL.LU R17, [R1+0x2194] ;  /* 0x0021940001117983 */ /* 0x000ee20000300800 */
[C---:B--2---:R-:W-:Y:S03]  /*a3380*/  HMMA.16816.F32 R4, R24.reuse, R50, R52 ;  /* 0x000000321804723c */ /* 0x044fe60000001834 */
[----:B------:R-:W3:Y:S04]  /*a3390*/  LDL.LU R18, [R1+0x2198] ;  /* 0x0021980001127983 */ /* 0x000ee80000300800 */
[----:B------:R-:W3:Y:S04]  /*a33a0*/  LDL.LU R19, [R1+0x219c] ;  /* 0x00219c0001137983 */ /* 0x000ee80000300800 */
[----:B------:R-:W2:Y:S04]  /*a33b0*/  LDL.LU R52, [R1+0x21c0] ;  /* 0x0021c00001347983 */ /* 0x000ea80000300800 */
[----:B------:R-:W-:Y:S04]  /*a33c0*/  STL.64 [R1+0x2130], R8 ;  /* 0x0021300801007387 */ /* 0x000fe80000100a00 */
[----:B------:R0:W-:Y:S04]  /*a33d0*/  STL.64 [R1+0x2138], R10 ;  /* 0x0021380a01007387 */ /* 0x0001e80000100a00 */
[----:B------:R1:W-:Y:S04]  /*a33e0*/  STL.64 [R1+0x2140], R4 ;  /* 0x0021400401007387 */ /* 0x0003e80000100a00 */
[----:B------:R4:W-:Y:S04]  /*a33f0*/  STL.64 [R1+0x2148], R6 ;  /* 0x0021480601007387 */ /* 0x0009e80000100a00 */
[----:B------:R-:W2:Y:S04]  /*a3400*/  LDL.LU R53, [R1+0x21c4] ;  /* 0x0021c40001357983 */ /* 0x000ea80000300800 */
[----:B------:R-:W2:Y:S04]  /*a3410*/  LDL.LU R54, [R1+0x21c8] ;  /* 0x0021c80001367983 */ /* 0x000ea80000300800 */
[----:B------:R-:W2:Y:S04]  /*a3420*/  LDL.LU R55, [R1+0x21cc] ;  /* 0x0021cc0001377983 */ /* 0x000ea80000300800 */
[----:B0-----:R-:W2:Y:S04]  /*a3430*/  LDL.LU.64 R10, [R1+0x5d0] ;  /* 0x0005d000010a7983 */ /* 0x001ea80000300a00 */
[----:B-1----:R-:W2:Y:S04]  /*a3440*/  LDL.LU R4, [R1+0x21e0] ;  /* 0x0021e00001047983 */ /* 0x002ea80000300800 */
[----:B------:R-:W2:Y:S04]  /*a3450*/  LDL.LU R5, [R1+0x21e4] ;  /* 0x0021e40001057983 */ /* 0x000ea80000300800 */
[----:B----4-:R-:W4:Y:S04]  /*a3460*/  LDL.LU R6, [R1+0x21e8] ;  /* 0x0021e80001067983 */ /* 0x010f280000300800 */
[----:B------:R-:W4:Y:S04]  /*a3470*/  LDL.LU R7, [R1+0x21ec] ;  /* 0x0021ec0001077983 */ /* 0x000f280000300800 */
[----:B------:R-:W2:Y:S04]  /*a3480*/  LDL.LU R56, [R1+0x2200] ;  /* 0x0022000001387983 */ /* 0x000ea80000300800 */
[----:B------:R-:W2:Y:S04]  /*a3490*/  LDL.LU R57, [R1+0x2204] ;  /* 0x0022040001397983 */ /* 0x000ea80000300800 */
[----:B------:R-:W2:Y:S04]  /*a34a0*/  LDL.LU R58, [R1+0x2208] ;  /* 0x00220800013a7983 */ /* 0x000ea80000300800 */
[----:B------:R-:W2:Y:S01]  /*a34b0*/  LDL.LU R59, [R1+0x220c] ;  /* 0x00220c00013b7983 */ /* 0x000ea20000300800 */
[----:B------:R-:W-:Y:S03]  /*a34c0*/  HMMA.16816.F32 R24, R24, R60, R36 ;  /* 0x0000003c1818723c */ /* 0x000fe60000001824 */
[----:B------:R-:W3:Y:S04]  /*a34d0*/  LDL.LU.64 R38, [R1+0x8b40] ;  /* 0x008b400001267983 */ /* 0x000ee80000300a00 */
[----:B------:R-:W3:Y:S01]  /*a34e0*/  LDL.LU.64 R36, [R1+0x8b38] ;  /* 0x008b380001247983 */ /* 0x000ee20000300a00 */
[----:B------:R-:W-:-:S02]  /*a34f0*/  IMAD.MOV.U32 R28, RZ, RZ, R42 ;  /* 0x000000ffff1c7224 */ /* 0x000fc400078e002a */
[----:B------:R-:W-:-:S09]  /*a3500*/  IMAD.MOV.U32 R29, RZ, RZ, R0 ;  /* 0x000000ffff1d7224 */ /* 0x000fd200078e0000 */
[----:B------:R0:W-:Y:S04]  /*a3510*/  STL [R1+0x7974], R24 ;  /* 0x0079741801007387 */ /* 0x0001e80000100800 */
[----:B------:R-:W-:Y:S04]  /*a3520*/  STL [R1+0x7970], R25 ;  /* 0x0079701901007387 */ /* 0x000fe80000100800 */
[----:B------:R-:W-:Y:S04]  /*a3530*/  STL [R1+0x795c], R26 ;  /* 0x00795c1a01007387 */ /* 0x000fe80000100800 */
[----:B------:R-:W-:Y:S01]  /*a3540*/  STL [R1+0x7958], R27 ;  /* 0x0079581b01007387 */ /* 0x000fe20000100800 */
[C---:B---3--:R-:W-:Y:S08]  /*a3550*/  HMMA.16816.F32 R16, R36.reuse, R28, R16 ;  /* 0x0000001c2410723c */ /* 0x048ff00000001810 */
[----:B------:R-:W-:Y:S11]  /*a3560*/  HMMA.16816.F32 R12, R36, R30, R12 ;  /* 0x0000001e240c723c */ /* 0x000ff6000000180c */
[----:B------:R-:W-:Y:S04]  /*a3570*/  STL.64 [R1+0x2160], R16 ;  /* 0x0021601001007387 */ /* 0x000fe80000100a00 */
[----:B------:R1:W-:Y:S04]  /*a3580*/  STL.64 [R1+0x2168], R18 ;  /* 0x0021681201007387 */ /* 0x0003e80000100a00 */
[----:B0-----:R-:W-:Y:S01]  /*a3590*/  IMAD.MOV.U32 R24, RZ, RZ, R14 ;  /* 0x000000ffff187224 */ /* 0x001fe200078e000e */
[----:B------:R0:W-:Y:S01]  /*a35a0*/  STL.64 [R1+0x2180], R12 ;  /* 0x0021800c01007387 */ /* 0x0001e20000100a00 */
[----:B------:R-:W-:-:S03]  /*a35b0*/  IMAD.MOV.U32 R14, RZ, RZ, R40 ;  /* 0x000000ffff0e7224 */ /* 0x000fc600078e0028 */
[----:B------:R-:W-:Y:S01]  /*a35c0*/  STL.64 [R1+0x8af0], R30 ;  /* 0x008af01e01007387 */ /* 0x000fe20000100a00 */
[----:B-1----:R-:W-:Y:S03]  /*a35d0*/  HMMA.16816.F32 R16, R36, R40, R44 ;  /* 0x000000282410723c */ /* 0x002fe6000000182c */
[----:B------:R-:W3:Y:S01]  /*a35e0*/  LDL.LU R40, [R1+0x2220] ;  /* 0x0022200001287983 */ /* 0x000ee20000300800 */
[----:B0-----:R-:W-:-:S03]  /*a35f0*/  IMAD.MOV.U32 R13, RZ, RZ, R41 ;  /* 0x000000ffff0d7224 */ /* 0x001fc600078e0029 */
[----:B------:R-:W3:Y:S04]  /*a3600*/  LDL.LU R41, [R1+0x2224] ;  /* 0x0022240001297983 */ /* 0x000ee80000300800 */
[----:B------:R-:W3:Y:S04]  /*a3610*/  LDL.LU R42, [R1+0x2228] ;  /* 0x00222800012a7983 */ /* 0x000ee80000300800 */
[----:B------:R-:W3:Y:S01]  /*a3620*/  LDL.LU R43, [R1+0x222c] ;  /* 0x00222c00012b7983 */ /* 0x000ee20000300800 */
[----:B--2---:R-:W-:Y:S01]  /*a3630*/  HMMA.16816.F32 R52, R36, R10, R52 ;  /* 0x0000000a2434723c */ /* 0x004fe20000001834 */
[----:B------:R-:W-:-:S02]  /*a3640*/  IMAD.MOV.U32 R12, RZ, RZ, R10 ;  /* 0x000000ffff0c7224 */ /* 0x000fc400078e000a */
[----:B------:R-:W-:-:S05]  /*a3650*/  IMAD.MOV.U32 R0, RZ, RZ, R11 ;  /* 0x000000ffff007224 */ /* 0x000fca00078e000b */
[----:B----4-:R-:W-:Y:S01]  /*a3660*/  HMMA.16816.F32 R8, R36, R32, R4 ;  /* 0x000000202408723c */ /* 0x010fe20000001804 */
[----:B------:R-:W-:-:S07]  /*a3670*/  IMAD.MOV.U32 R47, RZ, RZ, R16 ;  /* 0x000000ffff2f7224 */ /* 0x000fce00078e0010 */
[C---:B------:R-:W-:Y:S01]  /*a3680*/  HMMA.16816.F32 R4, R36.reuse, R20, R56 ;  /* 0x000000142404723c */ /* 0x040fe20000001838 */
[----:B------:R-:W-:Y:S02]  /*a3690*/  IMAD.MOV.U32 R46, RZ, RZ, R17 ;  /* 0x000000ffff2e7224 */ /* 0x000fe400078e0011 */
[----:B------:R-:W-:Y:S02]  /*a36a0*/  IMAD.MOV.U32 R45, RZ, RZ, R18 ;  /* 0x000000ffff2d7224 */ /* 0x000fe400078e0012 */
[----:B------:R-:W-:Y:S01]  /*a36b0*/  IMAD.MOV.U32 R44, RZ, RZ, R19 ;  /* 0x000000ffff2c7224 */ /* 0x000fe200078e0013 */
[----:B------:R-:W-:Y:S04]  /*a36c0*/  STL.64 [R1+0x7968], R46 ;  /* 0x0079682e01007387 */ /* 0x000fe80000100a00 */
[----:B------:R-:W-:Y:S04]  /*a36d0*/  STL.64 [R1+0x7960], R44 ;  /* 0x0079602c01007387 */ /* 0x000fe80000100a00 */
[----:B------:R0:W-:Y:S04]  /*a36e0*/  STL.64 [R1+0x7938], R52 ;  /* 0x0079383401007387 */ /* 0x0001e80000100a00 */
[----:B------:R1:W-:Y:S04]  /*a36f0*/  STL [R1+0x7934], R54 ;  /* 0x0079343601007387 */ /* 0x0003e80000100800 */
[----:B------:R2:W-:Y:S04]  /*a3700*/  STL [R1+0x7930], R55 ;  /* 0x0079303701007387 */ /* 0x0005e80000100800 */
[----:B0-----:R-:W4:Y:S04]  /*a3710*/  LDL.LU R52, [R1+0x2240] ;  /* 0x0022400001347983 */ /* 0x001f280000300800 */
[----:B------:R-:W-:Y:S04]  /*a3720*/  STL.64 [R1+0x21e0], R8 ;  /* 0x0021e00801007387 */ /* 0x000fe80000100a00 */
[----:B------:R-:W-:Y:S04]  /*a3730*/  STL.64 [R1+0x21e8], R10 ;  /* 0x0021e80a01007387 */ /* 0x000fe80000100a00 */
[----:B------:R0:W-:Y:S04]  /*a3740*/  STL.64 [R1+0x2200], R4 ;  /* 0x0022000401007387 */ /* 0x0001e80000100a00 */
[----:B------:R0:W-:Y:S04]  /*a3750*/  STL.64 [R1+0x2208], R6 ;  /* 0x0022080601007387 */ /* 0x0001e80000100a00 */
[----:B------:R-:W4:Y:S04]  /*a3760*/  LDL.LU R53, [R1+0x2244] ;  /* 0x0022440001357983 */ /* 0x000f280000300800 */
[----:B-1----:R-:W4:Y:S04]  /*a3770*/  LDL.LU R54, [R1+0x2248] ;  /* 0x0022480001367983 */ /* 0x002f280000300800 */
[----:B--2---:R-:W4:Y:S04]  /*a3780*/  LDL.LU R55, [R1+0x224c] ;  /* 0x00224c0001377983 */ /* 0x004f280000300800 */
        /* <DEDUP_REMOVED lines=18> */
[----:B------:R-:W-:Y:S02]  /*a38b0*/  IMAD.MOV.U32 R42, RZ, RZ, R10 ;  /* 0x000000ffff2a7224 */ /* 0x000fe400078e000a */
[----:B------:R-:W-:Y:S02]  /*a38c0*/  IMAD.MOV.U32 R43, RZ, RZ, R11 ;  /* 0x000000ffff2b7224 */ /* 0x000fe400078e000b */
[----:B------:R-:W-:Y:S01]  /*a38d0*/  IMAD.MOV.U32 R40, RZ, RZ, R8 ;  /* 0x000000ffff287224 */ /* 0x000fe200078e0008 */
[----:B------:R-:W2:Y:S01]  /*a38e0*/  LDL.LU.64 R10, [R1+0x8b30] ;  /* 0x008b3000010a7983 */ /* 0x000ea20000300a00 */
[----:B------:R-:W-:-:S03]  /*a38f0*/  IMAD.MOV.U32 R41, RZ, RZ, R9 ;  /* 0x000000ffff297224 */ /* 0x000fc600078e0009 */
[----:B------:R-:W4:Y:S04]  /*a3900*/  LDL.LU.64 R8, [R1+0x8b28] ;  /* 0x008b280001087983 */ /* 0x000f280000300a00 */
[----:B------:R-:W-:Y:S04]  /*a3910*/  STL.64 [R1+0x8ad8], R22 ;  /* 0x008ad81601007387 */ /* 0x000fe80000100a00 */
[----:B------:R0:W-:Y:S01]  /*a3920*/  STL.64 [R1+0x8ad0], R20 ;  /* 0x008ad01401007387 */ /* 0x0001e20000100a00 */
[----:B------:R-:W-:-:S03]  /*a3930*/  IMAD.MOV.U32 R25, RZ, RZ, R15 ;  /* 0x000000ffff197224 */ /* 0x000fc600078e000f */
[----:B0-----:R-:W3:Y:S04]  /*a3940*/  LDL.LU R20, [R1+0x22e0] ;  /* 0x0022e00001147983 */ /* 0x001ee80000300800 */
        /* <DEDUP_REMOVED lines=9> */
[C---:B----4-:R-:W-:Y:S08]  /*a39e0*/  HMMA.16816.F32 R52, R36.reuse, R8, R52 ;  /* 0x000000082434723c */ /* 0x050ff00000001834 */
[----:B--2---:R-:W-:Y:S11]  /*a39f0*/  HMMA.16816.F32 R16, R36, R10, R16 ;  /* 0x0000000a2410723c */ /* 0x004ff60000001810 */
[----:B------:R-:W-:-:S02]  /*a3a00*/  IMAD.MOV.U32 R26, RZ, RZ, R52 ;  /* 0x000000ffff1a7224 */ /* 0x000fc400078e0034 */
[----:B------:R-:W-:Y:S01]  /*a3a10*/  IMAD.MOV.U32 R27, RZ, RZ, R53 ;  /* 0x000000ffff1b7224 */ /* 0x000fe200078e0035 */
[----:B------:R0:W-:Y:S04]  /*a3a20*/  STL.64 [R1+0x2248], R54 ;  /* 0x0022483601007387 */ /* 0x0001e80000100a00 */
[----:B------:R-:W-:Y:S04]  /*a3a30*/  STL.64 [R1+0x7990], R26 ;  /* 0x0079901a01007387 */ /* 0x000fe80000100a00 */
[----:B------:R1:W-:Y:S01]  /*a3a40*/  STL.64 [R1+0x7988], R24 ;  /* 0x0079881801007387 */ /* 0x0003e20000100a00 */
[----:B0-----:R-:W-:-:S02]  /*a3a50*/  IMAD.MOV.U32 R54, RZ, RZ, R16 ;  /* 0x000000ffff367224 */ /* 0x001fc400078e0010 */
[----:B------:R-:W-:Y:S01]  /*a3a60*/  IMAD.MOV.U32 R55, RZ, RZ, R17 ;  /* 0x000000ffff377224 */ /* 0x000fe200078e0011 */
[----:B-1----:R-:W2:Y:S04]  /*a3a70*/  LDL.LU R24, [R1+0x22a0] ;  /* 0x0022a00001187983 */ /* 0x002ea80000300800 */
[----:B------:R-:W2:Y:S04]  /*a3a80*/  LDL.LU R25, [R1+0x22a4] ;  /* 0x0022a40001197983 */ /* 0x000ea80000300800 */
[----:B------:R-:W2:Y:S04]  /*a3a90*/  LDL.LU R26, [R1+0x22a8] ;  /* 0x0022a800011a7983 */ /* 0x000ea80000300800 */
[----:B------:R-:W2:Y:S04]  /*a3aa0*/  LDL.LU R27, [R1+0x22ac] ;  /* 0x0022ac00011b7983 */ /* 0x000ea80000300800 */
        /* <DEDUP_REMOVED lines=9> */
[----:B------:R-:W-:Y:S04]  /*a3b40*/  STL [R1+0x7a0c], R55 ;  /* 0x007a0c3701007387 */ /* 0x000fe80000100800 */
[----:B------:R2:W-:Y:S04]  /*a3b50*/  STL [R1+0x7a08], R54 ;  /* 0x007a083601007387 */ /* 0x0005e80000100800 */
[----:B------:R-:W-:Y:S01]  /*a3b60*/  STL.64 [R1+0x8b00], R34 ;  /* 0x008b002201007387 */ /* 0x000fe20000100a00 */
[C---:B---3--:R-:W-:Y:S08]  /*a3b70*/  HMMA.16816.F32 R20, R36.reuse, R16, R20 ;  /* 0x000000102414723c */ /* 0x048ff00000001814 */
[C---:B--2---:R-:W-:Y:S08]  /*a3b80*/  HMMA.16816.F32 R52, R36.reuse, R2, R8 ;  /* 0x000000022434723c */ /* 0x044ff00000001808 */
[C---:B------:R-:W-:Y:S08]  /*a3b90*/  HMMA.16816.F32 R8, R36.reuse, R34, R24 ;  /* 0x000000222408723c */ /* 0x040ff00000001818 */
        /* <DEDUP_REMOVED lines=10> */
[----:B------:R-:W-:Y:S05]  /*a3c40*/  STL.64 [R1+0x22e8], R22 ;  /* 0x0022e81601007387 */ /* 0x000fea0000100a00 */
[----:B------:R-:W-:Y:S04]  /*a3c50*/  STL.64 [R1+0x2310], R8 ;  /* 0x0023100801007387 */ /* 0x000fe80000100a00 */
[----:B------:R0:W-:Y:S02]  /*a3c60*/  STL.64 [R1+0x2318], R10 ;  /* 0x0023180a01007387 */ /* 0x0001e40000100a00 */
[----:B0-----:R-:W-:Y:S01]  /*a3c70*/  HMMA.16816.F32 R8, R36, R50, R44 ;  /* 0x000000322408723c */ /* 0x001fe2000000182c */
[----:B------:R-:W-:-:S02]  /*a3c80*/  IMAD.MOV.U32 R7, RZ, RZ, R48 ;  /* 0x000000ffff077224 */ /* 0x000fc400078e0030 */
[----:B------:R-:W-:Y:S02]  /*a3c90*/  IMAD.MOV.U32 R6, RZ, RZ, R49 ;  /* 0x000000ffff067224 */ /* 0x000fe400078e0031 */
[----:B------:R-:W2:Y:S01]  /*a3ca0*/  LDL.LU.64 R48, [R1+0x8b10] ;  /* 0x008b100001307983 */ /* 0x000ea20000300a00 */
[----:B------:R-:W-:Y:S02]  /*a3cb0*/  IMAD.MOV.U32 R5, RZ, RZ, R50 ;  /* 0x000000ffff057224 */ /* 0x000fe400078e0032 */
[----:B------:R-:W-:-:S11]  /*a3cc0*/  IMAD.MOV.U32 R4, RZ, RZ, R51 ;  /* 0x000000ffff047224 */ /* 0x000fd600078e0033 */
[----:B------:R0:W-:Y:S04]  /*a3cd0*/  STL.64 [R1+0x2430], R8 ;  /* 0x0024300801007387 */ /* 0x0001e80000100a00 */
[----:B------:R1:W-:Y:S04]  /*a3ce0*/  STL.64 [R1+0x2438], R10 ;  /* 0x0024380a01007387 */ /* 0x0003e80000100a00 */
[----:B------:R-:W2:Y:S04]  /*a3cf0*/  LDL.LU.64 R50, [R1+0x8b08] ;  /* 0x008b080001327983 */ /* 0x000ea80000300a00 */
[----:B0-----:R-:W3:Y:S04]  /*a3d00*/  LDL.LU R8, [R1+0x2400] ;  /* 0x0024000001087983 */ /* 0x001ee80000300800 */
[----:B------:R-:W3:Y:S04]  /*a3d10*/  LDL.LU R9, [R1+0x2404] ;  /* 0x0024040001097983 */ /* 0x000ee80000300800 */
[----:B-1----:R-:W3:Y:S04]  /*a3d20*/  LDL.LU R10, [R1+0x2408] ;  /* 0x00240800010a7983 */ /* 0x002ee80000300800 */
[----:B------:R-:W3:Y:S04]  /*a3d30*/  LDL.LU R11, [R1+0x240c] ;  /* 0x00240c00010b7983 */ /* 0x000ee80000300800 */
[----:B------:R-:W2:Y:S04]  /*a3d40*/  LDL.LU R32, [R1+0x2410] ;  /* 0x0024100001207983 */ /* 0x000ea80000300800 */
[----:B------:R-:W2:Y:S04]  /*a3d50*/  LDL.LU R33, [R1+0x2414] ;  /* 0x0024140001217983 */ /* 0x000ea80000300800 */
[----:B------:R-:W2:Y:S04]  /*a3d60*/  LDL.LU R34, [R1+0x2418] ;  /* 0x0024180001227983 */ /* 0x000ea80000300800 */
[----:B------:R-:W2:Y:S01]  /*a3d70*/  LDL.LU R35, [R1+0x241c] ;  /* 0x00241c0001237983 */ /* 0x000ea20000300800 */
[----:B------:R-:W-:Y:S03]  /*a3d80*/  HMMA.16816.F32 R56, R36, R60, R56 ;  /* 0x0000003c2438723c */ /* 0x000fe60000001838 */
[----:B------:R-:W4:Y:S04]  /*a3d90*/  LDL.LU R24, [R1+0x23c0] ;  /* 0x0023c00001187983 */ /* 0x000f280000300800 */
[----:B------:R-:W4:Y:S04]  /*a3da0*/  LDL.LU R25, [R1+0x23c4] ;  /* 0x0023c40001197983 */ /* 0x000f280000300800 */
[----:B------:R-:W4:Y:S04]  /*a3db0*/  LDL.LU R26, [R1+0x23c8] ;  /* 0x0023c800011a7983 */ /* 0x000f280000300800 */
[----:B------:R-:W4:Y:S01]  /*a3dc0*/  LDL.LU R27, [R1+0x23cc] ;  /* 0x0023cc00011b7983 */ /* 0x000f220000300800 */
[----:B------:R-:W-:-:S03]  /*a3dd0*/  IMAD.MOV.U32 R38, RZ, RZ, R12 ;  /* 0x000000ffff267224 */ /* 0x000fc600078e000c */
[----:B------:R-:W3:Y:S01]  /*a3de0*/  LDL.LU R52, [R1+0x23d0] ;  /* 0x0023d00001347983 */ /* 0x000ee20000300800 */
[----:B------:R-:W-:-:S03]  /*a3df0*/  IMAD.MOV.U32 R23, RZ, RZ, R13 ;  /* 0x000000ffff177224 */ /* 0x000fc600078e000d */
[----:B------:R-:W3:Y:S01]  /*a3e00*/  LDL.LU R53, [R1+0x23d4] ;  /* 0x0023d40001357983 */ /* 0x000ee20000300800 */
[----:B------:R-:W-:-:S03]  /*a3e10*/  IMAD.MOV.U32 R22, RZ, RZ, R14 ;  /* 0x000000ffff167224 */ /* 0x000fc600078e000e */
        /* <DEDUP_REMOVED lines=25> */
[----:B0-----:R-:W2:Y:S01]  /*a3fb0*/  LDL.LU.64 R30, [R1+0x8af0] ;  /* 0x008af000011e7983 */ /* 0x001ea20000300a00 */
[----:B---3--:R-:W-:-:S15]  /*a3fc0*/  HMMA.16816.F32 R20, R48, R22, R56 ;  /* 0x000000163014723c */ /* 0x008fde0000001838 */
[----:B------:R-:W-:-:S04]  /*a3fd0*/  NOP ;  /* 0x0000000000007918 */ /* 0x000fc80000000000 */
[----:B------:R-:W-:Y:S02]  /*a3fe0*/  IMAD.MOV.U32 R56, RZ, RZ, R23 ;  /* 0x000000ffff387224 */ /* 0x000fe400078e0017 */
[----:B------:R-:W-:Y:S02]  /*a3ff0*/  IMAD.MOV.U32 R57, RZ, RZ, R22 ;  /* 0x000000ffff397224 */ /* 0x000fe400078e0016 */
[----:B------:R-:W-:Y:S02]  /*a4000*/  IMAD.MOV.U32 R58, RZ, RZ, R21 ;  /* 0x000000ffff3a7224 */ /* 0x000fe400078e0015 */
[----:B------:R-:W-:Y:S01]  /*a4010*/  IMAD.MOV.U32 R59, RZ, RZ, R20 ;  /* 0x000000ffff3b7224 */ /* 0x000fe200078e0014 */
[----:B--2---:R-:W-:Y:S01]  /*a4020*/  HMMA.16816.F32 R28, R48, R30, R8 ;  /* 0x0000001e301c723c */ /* 0x004fe20000001808 */
[----:B------:R-:W2:Y:S04]  /*a4030*/  LDL.LU.64 R10, [R1+0x8ae8] ;  /* 0x008ae800010a7983 */ /* 0x000ea80000300a00 */
[----:B------:R-:W3:-:S14]  /*a4040*/  LDL.LU.64 R8, [R1+0x8ae0] ;  /* 0x008ae00001087983 */ /* 0x000edc0000300a00 */
[----:B------:R0:W-:Y:S04]  /*a4050*/  STL.64 [R1+0x2400], R28 ;  /* 0x0024001c01007387 */ /* 0x0001e80000100a00 */
[----:B------:R1:W-:Y:S04]  /*a4060*/  STL.64 [R1+0x2408], R30 ;  /* 0x0024081e01007387 */ /* 0x0003e80000100a00 */
[----:B0-----:R-:W2:Y:S04]  /*a4070*/  LDL.LU R28, [R1+0x2380] ;  /* 0x00238000011c7983 */ /* 0x001ea80000300800 */
[----:B------:R-:W2:Y:S04]  /*a4080*/  LDL.LU R29, [R1+0x2384] ;  /* 0x00238400011d7983 */ /* 0x000ea80000300800 */
[----:B-1----:R-:W2:Y:S04]  /*a4090*/  LDL.LU R30, [R1+0x2388] ;  /* 0x00238800011e7983 */ /* 0x002ea80000300800 */
[----:B------:R-:W2:Y:S04]  /*a40a0*/  LDL.LU R31, [R1+0x238c] ;  /* 0x00238c00011f7983 */ /* 0x000ea80000300800 */
[----:B------:R-:W2:Y:S04]  /*a40b0*/  LDL.LU.64 R22, [R1+0x8ad8] ;  /* 0x008ad80001167983 */ /* 0x000ea80000300a00 */
[----:B------:R-:W4:Y:S04]  /*a40c0*/  LDL.LU.64 R20, [R1+0x8ad0] ;  /* 0x008ad00001147983 */ /* 0x000f280000300a00 */
[----:B------:R0:W-:Y:S04]  /*a40d0*/  STL [R1+0x7910], R56 ;  /* 0x0079103801007387 */ /* 0x0001e80000100800 */
[----:B------:R1:W-:Y:S04]  /*a40e0*/  STL [R1+0x790c], R57 ;  /* 0x00790c3901007387 */ /* 0x0003e80000100800 */
[----:B------:R1:W-:Y:S04]  /*a40f0*/  STL [R1+0x7908], R58 ;  /* 0x0079083a01007387 */ /* 0x0003e80000100800 */
[----:B------:R1:W-:Y:S04]  /*a4100*/  STL [R1+0x7904], R59 ;  /* 0x0079043b01007387 */ /* 0x0003e80000100800 */
[----:B0-----:R-:W3:Y:S04]  /*a4110*/  LDL.LU R56, [R1+0x23e0] ;  /* 0x0023e00001387983 */ /* 0x001ee80000300800 */
[----:B-1----:R-:W3:Y:S04]  /*a4120*/  LDL.LU R57, [R1+0x23e4] ;  /* 0x0023e40001397983 */ /* 0x002ee80000300800 */
[----:B------:R-:W3:Y:S04]  /*a4130*/  LDL.LU R58, [R1+0x23e8] ;  /* 0x0023e800013a7983 */ /* 0x000ee80000300800 */
[----:B------:R-:W3:Y:S01]  /*a4140*/  LDL.LU R59, [R1+0x23ec] ;  /* 0x0023ec00013b7983 */ /* 0x000ee20000300800 */
[----:B------:R-:W-:Y:S01]  /*a4150*/  IMAD.MOV.U32 R39, RZ, RZ, R0 ;  /* 0x000000ffff277224 */ /* 0x000fe200078e0000 */
[C---:B----4-:R-:W-:Y:S08]  /*a4160*/  HMMA.16816.F32 R24, R48.reuse, R20, R24 ;  /* 0x000000143018723c */ /* 0x050ff00000001818 */
[C---:B--2---:R-:W-:Y:S08]  /*a4170*/  HMMA.16816.F32 R20, R48.reuse, R22, R12 ;  /* 0x000000163014723c */ /* 0x044ff0000000180c */
[C---:B---3--:R-:W-:Y:S08]  /*a4180*/  HMMA.16816.F32 R56, R48.reuse, R38, R56 ;  /* 0x000000263038723c */ /* 0x048ff00000001838 */
[----:B------:R-:W-:Y:S01]  /*a4190*/  HMMA.16816.F32 R36, R48, R32, R52 ;  /* 0x000000203024723c */ /* 0x000fe20000001834 */
[----:B------:R-:W-:-:S10]  /*a41a0*/  IMAD.MOV.U32 R0, RZ, RZ, R27 ;  /* 0x000000ffff007224 */ /* 0x000fd400078e001b */
[----:B------:R-:W-:Y:S04]  /*a41b0*/  STL.64 [R1+0x23e0], R56 ;  /* 0x0023e03801007387 */ /* 0x000fe80000100a00 */
[----:B------:R-:W-:Y:S04]  /*a41c0*/  STL.64 [R1+0x23e8], R58 ;  /* 0x0023e83a01007387 */ /* 0x000fe80000100a00 */
[----:B------:R-:W-:Y:S04]  /*a41d0*/  STL.64 [R1+0x23c0], R24 ;  /* 0x0023c01801007387 */ /* 0x000fe80000100a00 */
[----:B------:R-:W-:Y:S04]  /*a41e0*/  STL.64 [R1+0x23d0], R36 ;  /* 0x0023d02401007387 */ /* 0x000fe80000100a00 */
[----:B------:R0:W-:Y:S04]  /*a41f0*/  STL.64 [R1+0x23d8], R38 ;  /* 0x0023d82601007387 */ /* 0x0001e80000100a00 */
[----:B------:R1:W-:Y:S01]  /*a4200*/  STL [R1+0x23c8], R26 ;  /* 0x0023c81a01007387 */ /* 0x0003e20000100800 */
[C---:B0-----:R-:W-:Y:S03]  /*a4210*/  HMMA.16816.F32 R36, R48.reuse, R8, R40 ;  /* 0x000000083024723c */ /* 0x041fe60000001828 */
[----:B------:R-:W-:Y:S04]  /*a4220*/  STL [R1+0x7900], R0 ;  /* 0x0079000001007387 */ /* 0x000fe80000100800 */
[----:B------:R-:W2:Y:S01]  /*a4230*/  LDL.LU R12, [R1+0x2370] ;  /* 0x00237000010c7983 */ /* 0x000ea20000300800 */
[C---:B-1----:R-:W-:Y:S03]  /*a4240*/  HMMA.16816.F32 R24, R48.reuse, R10, R44 ;  /* 0x0000000a3018723c */ /* 0x042fe6000000182c */
        /* <DEDUP_REMOVED lines=10> */
[----:B------:R-:W-:Y:S04]  /*a42f0*/  STL.64 [R1+0x23a0], R36 ;  /* 0x0023a02401007387 */ /* 0x000fe80000100a00 */
[----:B------:R-:W-:Y:S04]  /*a4300*/  STL.64 [R1+0x23a8], R38 ;  /* 0x0023a82601007387 */ /* 0x000fe80000100a00 */
[----:B------:R-:W-:Y:S04]  /*a4310*/  STL.64 [R1+0x2390], R24 ;  /* 0x0023901801007387 */ /* 0x000fe80000100a00 */
[----:B------:R0:W-:Y:S04]  /*a4320*/  STL.64 [R1+0x2398], R26 ;  /* 0x0023981a01007387 */ /* 0x0001e80000100a00 */
[----:B------:R-:W4:Y:S04]  /*a4330*/  LDL.LU R9, [R1+0x2364] ;  /* 0x0023640001097983 */ /* 0x000f280000300800 */
[----:B------:R-:W4:Y:S01]  /*a4340*/  LDL.LU R10, [R1+0x2368] ;  /* 0x00236800010a7983 */ /* 0x000f220000300800 */
[----:B0-----:R-:W-:Y:S03]  /*a4350*/  HMMA.16816.F32 R24, R48, R2, R28 ;  /* 0x000000023018723c */ /* 0x001fe6000000181c */
[----:B------:R-:W4:Y:S04]  /*a4360*/  LDL.LU R11, [R1+0x236c] ;  /* 0x00236c00010b7983 */ /* 0x000f280000300800 */
[----:B------:R-:W2:Y:S04]  /*a4370*/  LDL.LU.64 R52, [R1+0x5b8] ;  /* 0x0005b80001347983 */ /* 0x000ea80000300a00 */
[----:B------:R-:W2:Y:S04]  /*a4380*/  LDL R2, [R1+0x5c8] ;  /* 0x0005c80001027983 */ /* 0x000ea80000100800 */
[----:B------:R-:W2:Y:S04]  /*a4390*/  LDL R3, [R1+0x5cc] ;  /* 0x0005cc0001037983 */ /* 0x000ea80000100800 */
[----:B------:R-:W-:-:S02]  /*a43a0*/  IMAD.MOV.U32 R56, RZ, RZ, R24 ;  /* 0x000000ffff387224 */ /* 0x000fc400078e0018 */
[----:B------:R-:W-:Y:S01]  /*a43b0*/  IMAD.MOV.U32 R57, RZ, RZ, R25 ;  /* 0x000000ffff397224 */ /* 0x000fe200078e0019 */
[----:B------:R-:W2:Y:S01]  /*a43c0*/  LDL.LU R24, [R1+0x470] ;  /* 0x0004700001187983 */ /* 0x000ea20000300800 */
[----:B------:R-:W-:Y:S02]  /*a43d0*/  IMAD.MOV.U32 R58, RZ, RZ, R26 ;  /* 0x000000ffff3a7224 */ /* 0x000fe400078e001a */
[----:B------:R-:W-:Y:S01]  /*a43e0*/  IMAD.MOV.U32 R59, RZ, RZ, R27 ;  /* 0x000000ffff3b7224 */ /* 0x000fe200078e001b */
[----:B------:R-:W2:Y:S04]  /*a43f0*/  LDL.LU R25, [R1+0x474] ;  /* 0x0004740001197983 */ /* 0x000ea80000300800 */
[----:B------:R-:W2:Y:S04]  /*a4400*/  LDL.LU R26, [R1+0x478] ;  /* 0x00047800011a7983 */ /* 0x000ea80000300800 */
[----:B------:R-:W2:Y:S04]  /*a4410*/  LDL.LU R27, [R1+0x47c] ;  /* 0x00047c00011b7983 */ /* 0x000ea80000300800 */
[----:B--2---:R-:W-:Y:S04]  /*a4420*/  STL.64 [R1+0x8a98], R26 ;  /* 0x008a981a01007387 */ /* 0x004fe80000100a00 */
[----:B------:R-:W-:Y:S04]  /*a4430*/  STL.64 [R1+0x8a90], R24 ;  /* 0x008a901801007387 */ /* 0x000fe80000100a00 */
[----:B------:R-:W2:Y:S04]  /*a4440*/  LDL.LU.64 R28, [R1+0x550] ;  /* 0x00055000011c7983 */ /* 0x000ea80000300a00 */
[----:B------:R0:W-:Y:S04]  /*a4450*/  STL.64 [R1+0x7928], R58 ;  /* 0x0079283a01007387 */ /* 0x0001e80000100a00 */
[----:B0-----:R-:W2:Y:S04]  /*a4460*/  LDL.LU.64 R58, [R1+0x5a8] ;  /* 0x0005a800013a7983 */ /* 0x001ea80000300a00 */
[----:B------:R0:W-:Y:S04]  /*a4470*/  STL.64 [R1+0x7918], R56 ;  /* 0x0079183801007387 */ /* 0x0001e80000100a00 */
[----:B0-----:R-:W3:Y:S01]  /*a4480*/  LDL.LU.64 R56, [R1+0x568] ;  /* 0x0005680001387983 */ /* 0x001ee20000300a00 */
[----:B------:R-:W-:-:S15]  /*a4490*/  HMMA.16816.F32 R12, R48, R34, R12 ;  /* 0x00000022300c723c */ /* 0x000fde000000180c */
[----:B------:R-:W-:-:S04]  /*a44a0*/  NOP ;  /* 0x0000000000007918 */ /* 0x000fc80000000000 */
[----:B------:R-:W-:Y:S01]  /*a44b0*/  IMAD.MOV.U32 R0, RZ, RZ, R15 ;  /* 0x000000ffff007224 */ /* 0x000fe200078e000f */
[----:B--2---:R-:W-:Y:S04]  /*a44c0*/  STL.64 [R1+0x8a70], R58 ;  /* 0x008a703a01007387 */ /* 0x004fe80000100a00 */
[----:B---3--:R-:W-:Y:S04]  /*a44d0*/  STL.64 [R1+0x8a68], R56 ;  /* 0x008a683801007387 */ /* 0x008fe80000100a00 */
[----:B------:R-:W-:Y:S04]  /*a44e0*/  STL.64 [R1+0x2370], R12 ;  /* 0x0023700c01007387 */ /* 0x000fe80000100a00 */
[----:B------:R4:W-:Y:S04]  /*a44f0*/  STL [R1+0x2378], R14 ;  /* 0x0023780e01007387 */ /* 0x0009e80000100800 */
[----:B------:R-:W-:Y:S04]  /*a4500*/  STL [R1+0x7e58], R0 ;  /* 0x007e580001007387 */ /* 0x000fe80000100800 */
[----:B------:R-:W2:Y:S04]  /*a4510*/  LDL R30, [R1+0x538] ;  /* 0x00053800011e7983 */ /* 0x000ea80000100800 */
[----:B------:R-:W2:Y:S01]  /*a4520*/  LDL R31, [R1+0x53c] ;  /* 0x00053c00011f7983 */ /* 0x000ea20000100800 */
[C---:B------:R-:W-:Y:S08]  /*a4530*/  HMMA.16816.F32 R36, R48.reuse, R18, R20 ;  /* 0x000000123024723c */ /* 0x040ff00000001814 */
[----:B----4-:R-:W-:Y:S01]  /*a4540*/  HMMA.16816.F32 R12, R48, R16, R8 ;  /* 0x00000010300c723c */ /* 0x010fe20000001808 */
[----:B--2---:R-:W-:Y:S04]  /*a4550*/  STL.64 [R1+0x8a60], R30 ;  /* 0x008a601e01007387 */ /* 0x004fe80000100a00 */
[----:B------:R-:W-:Y:S06]  /*a4560*/  STL.64 [R1+0x8a58], R28 ;  /* 0x008a581c01007387 */ /* 0x000fec0000100a00 */
[----:B------:R-:W-:Y:S04]  /*a4570*/  STL [R1+0x7810], R37 ;  /* 0x0078102501007387 */ /* 0x000fe80000100800 */
[----:B------:R-:W-:Y:S04]  /*a4580*/  STL [R1+0x780c], R38 ;  /* 0x00780c2601007387 */ /* 0x000fe80000100800 */
[----:B------:R-:W-:Y:S04]  /*a4590*/  STL [R1+0x7808], R39 ;  /* 0x0078082701007387 */ /* 0x000fe80000100800 */
[----:B------:R-:W2:Y:S04]  /*a45a0*/  LDL.LU R8, [R1+0x2d80] ;  /* 0x002d800001087983 */ /* 0x000ea80000300800 */
[----:B------:R0:W-:Y:S04]  /*a45b0*/  STL.64 [R1+0x2360], R12 ;  /* 0x0023600c01007387 */ /* 0x0001e80000100a00 */
[----:B------:R1:W-:Y:S04]  /*a45c0*/  STL.64 [R1+0x2368], R14 ;  /* 0x0023680e01007387 */ /* 0x0003e80000100a00 */
        /* <DEDUP_REMOVED lines=9> */
[----:B---3--:R3:W-:Y:S04]  /*a4660*/  STL.64 [R1+0x8aa8], R22 ;  /* 0x008aa81601007387 */ /* 0x0087e80000100a00 */
[----:B--2---:R-:W-:Y:S04]  /*a4670*/  STL.64 [R1+0x8aa0], R20 ;  /* 0x008aa01401007387 */ /* 0x004fe80000100a00 */
[----:B------:R-:W2:Y:S04]  /*a4680*/  LDL.LU R32, [R1+0x2bd0] ;  /* 0x002bd00001207983 */ /* 0x000ea80000300800 */
[----:B------:R-:W2:Y:S04]  /*a4690*/  LDL.LU R33, [R1+0x2bd4] ;  /* 0x002bd40001217983 */ /* 0x000ea80000300800 */
[----:B------:R-:W4:Y:S04]  /*a46a0*/  LDL.LU R34, [R1+0x2bd8] ;  /* 0x002bd80001227983 */ /* 0x000f280000300800 */
[----:B------:R-:W4:Y:S04]  /*a46b0*/  LDL.LU R35, [R1+0x2bdc] ;  /* 0x002bdc0001237983 */ /* 0x000f280000300800 */
[----:B----4-:R-:W-:Y:S04]  /*a46c0*/  STL.64 [R1+0x8ab8], R34 ;  /* 0x008ab82201007387 */ /* 0x010fe80000100a00 */
[----:B--2---:R-:W-:Y:S04]  /*a46d0*/  STL.64 [R1+0x8ab0], R32 ;  /* 0x008ab02001007387 */ /* 0x004fe80000100a00 */
[----:B0-----:R-:W2:Y:S04]  /*a46e0*/  LDL.LU R12, [R1+0x2ac0] ;  /* 0x002ac000010c7983 */ /* 0x001ea80000300800 */
[----:B------:R-:W2:Y:S04]  /*a46f0*/  LDL.LU R13, [R1+0x2ac4] ;  /* 0x002ac400010d7983 */ /* 0x000ea80000300800 */
[----:B-1----:R-:W4:Y:S04]  /*a4700*/  LDL.LU R14, [R1+0x2ac8] ;  /* 0x002ac800010e7983 */ /* 0x002f280000300800 */
[----:B------:R-:W4:Y:S01]  /*a4710*/  LDL.LU R15, [R1+0x2acc] ;  /* 0x002acc00010f7983 */ /* 0x000f220000300800 */
[----:B---3--:R-:W-:-:S02]  /*a4720*/  IMAD.MOV.U32 R22, RZ, RZ, R5 ;  /* 0x000000ffff167224 */ /* 0x008fc400078e0005 */
[----:B------:R-:W-:Y:S02]  /*a4730*/  IMAD.MOV.U32 R23, RZ, RZ, R4 ;  /* 0x000000ffff177224 */ /* 0x000fe400078e0004 */
[----:B------:R-:W-:Y:S02]  /*a4740*/  IMAD.MOV.U32 R38, RZ, RZ, R7 ;  /* 0x000000ffff267224 */ /* 0x000fe400078e0007 */
[----:B------:R-:W-:Y:S01]  /*a4750*/  IMAD.MOV.U32 R39, RZ, RZ, R6 ;  /* 0x000000ffff277224 */ /* 0x000fe200078e0006 */
[----:B----4-:R-:W-:Y:S04]  /*a4760*/  STL.64 [R1+0x8ac8], R14 ;  /* 0x008ac80e01007387 */ /* 0x010fe80000100a00 */
        /* <DEDUP_REMOVED lines=34> */
[----:B------:R-:W3:Y:S04]  /*a4990*/  LDL.LU.64 R6, [R1+0x4d8] ;  /* 0x0004d80001067983 */ /* 0x000ee80000300a00 */
[----:B------:R-:W3:Y:S04]  /*a49a0*/  LDL.LU.64 R16, [R1+0x4c0] ;  /* 0x0004c00001107983 */ /* 0x000ee80000300a00 */
[----:B------:R-:W3:Y:S01]  /*a49b0*/  LDL.LU.64 R18, [R1+0x4a8] ;  /* 0x0004a80001127983 */ /* 0x000ee20000300a00 */
[----:B----4-:R-:W-:-:S15]  /*a49c0*/  HMMA.16816.F32 R12, R48, R38, R12 ;  /* 0x00000026300c723c */ /* 0x010fde000000180c */
[----:B------:R-:W-:-:S04]  /*a49d0*/  NOP ;  /* 0x0000000000007918 */ /* 0x000fc80000000000 */
[----:B------:R-:W-:Y:S02]  /*a49e0*/  IMAD.MOV.U32 R38, RZ, RZ, R13 ;  /* 0x000000ffff267224 */ /* 0x000fe400078e000d */
[----:B------:R-:W-:Y:S02]  /*a49f0*/  IMAD.MOV.U32 R39, RZ, RZ, R14 ;  /* 0x000000ffff277224 */ /* 0x000fe400078e000e */
[----:B------:R-:W-:Y:S01]  /*a4a00*/  IMAD.MOV.U32 R37, RZ, RZ, R12 ;  /* 0x000000ffff257224 */ /* 0x000fe200078e000c */
[C---:B--2---:R-:W-:Y:S08]  /*a4a10*/  HMMA.16816.F32 R20, R48.reuse, R22, R32 ;  /* 0x000000163014723c */ /* 0x044ff00000001820 */
[----:B---3--:R-:W-:Y:S01]  /*a4a20*/  HMMA.16816.F32 R48, R48, R60, R24 ;  /* 0x0000003c3030723c */ /* 0x008fe20000001818 */
[----:B------:R-:W-:Y:S04]  /*a4a30*/  STL.64 [R1+0x8a50], R18 ;  /* 0x008a501201007387 */ /* 0x000fe80000100a00 */
[----:B------:R0:W-:Y:S04]  /*a4a40*/  STL.64 [R1+0x8a48], R16 ;  /* 0x008a481001007387 */ /* 0x0001e80000100a00 */
[----:B0-----:R-:W2:Y:S04]  /*a4a50*/  LDL.LU R16, [R1+0x2790] ;  /* 0x0027900001107983 */ /* 0x001ea80000300800 */
[----:B------:R-:W2:Y:S04]  /*a4a60*/  LDL.LU R17, [R1+0x2794] ;  /* 0x0027940001117983 */ /* 0x000ea80000300800 */
[----:B------:R-:W2:Y:S04]  /*a4a70*/  LDL.LU R18, [R1+0x2798] ;  /* 0x0027980001127983 */ /* 0x000ea80000300800 */
[----:B------:R-:W2:Y:S04]  /*a4a80*/  LDL.LU R19, [R1+0x279c] ;  /* 0x00279c0001137983 */ /* 0x000ea80000300800 */
[----:B------:R-:W3:Y:S04]  /*a4a90*/  LDL.LU.64 R54, [R1+0x490] ;  /* 0x0004900001367983 */ /* 0x000ee80000300a00 */
[----:B------:R0:W-:Y:S04]  /*a4aa0*/  STL [R1+0x235c], R15 ;  /* 0x00235c0f01007387 */ /* 0x0001e80000100800 */
[----:B0-----:R-:W4:Y:S04]  /*a4ab0*/  LDL.LU.64 R14, [R1+0x8ac8] ;  /* 0x008ac800010e7983 */ /* 0x001f280000300a00 */
[----:B------:R-:W4:Y:S04]  /*a4ac0*/  LDL.LU.64 R12, [R1+0x8ac0] ;  /* 0x008ac000010c7983 */ /* 0x000f280000300a00 */
[----:B------:R0:W-:Y:S04]  /*a4ad0*/  STL.64 [R1+0x7820], R38 ;  /* 0x0078202601007387 */ /* 0x0001e80000100a00 */
[----:B0-----:R-:W2:Y:S04]  /*a4ae0*/  LDL.LU R38, [R1+0x580] ;  /* 0x0005800001267983 */ /* 0x001ea80000300800 */
[----:B------:R-:W2:Y:S04]  /*a4af0*/  LDL.LU R39, [R1+0x584] ;  /* 0x0005840001277983 */ /* 0x000ea80000300800 */
[----:B------:R0:W-:Y:S04]  /*a4b00*/  STL.64 [R1+0x7818], R36 ;  /* 0x0078182401007387 */ /* 0x0001e80000100a00 */
[----:B0-----:R-:W2:Y:S04]  /*a4b10*/  LDL.LU R36, [R1+0x598] ;  /* 0x0005980001247983 */ /* 0x001ea80000300800 */
[----:B------:R-:W2:Y:S04]  /*a4b20*/  LDL.LU R37, [R1+0x59c] ;  /* 0x00059c0001257983 */ /* 0x000ea80000300800 */
[----:B------:R-:W2:Y:S04]  /*a4b30*/  LDL.LU.64 R34, [R1+0x8ab8] ;  /* 0x008ab80001227983 */ /* 0x000ea80000300a00 */
[----:B------:R-:W2:Y:S04]  /*a4b40*/  LDL.LU.64 R32, [R1+0x8ab0] ;  /* 0x008ab00001207983 */ /* 0x000ea80000300a00 */
[----:B------:R-:W-:Y:S04]  /*a4b50*/  STL.64 [R1+0x2340], R20 ;  /* 0x0023401401007387 */ /* 0x000fe80000100a00 */
[----:B------:R0:W-:Y:S04]  /*a4b60*/  STL.64 [R1+0x2348], R22 ;  /* 0x0023481601007387 */ /* 0x0001e80000100a00 */
[----:B0-----:R-:W2:Y:S04]  /*a4b70*/  LDL.LU.64 R22, [R1+0x8aa8] ;  /* 0x008aa80001167983 */ /* 0x001ea80000300a00 */
[----:B------:R-:W2:Y:S04]  /*a4b80*/  LDL.LU.64 R20, [R1+0x8aa0] ;  /* 0x008aa00001147983 */ /* 0x000ea80000300a00 */
[----:B------:R-:W2:Y:S04]  /*a4b90*/  LDL.LU.64 R26, [R1+0x8a98] ;  /* 0x008a9800011a7983 */ /* 0x000ea80000300a00 */
[----:B------:R-:W2:Y:S04]  /*a4ba0*/  LDL.LU.64 R24, [R1+0x8a90] ;  /* 0x008a900001187983 */ /* 0x000ea80000300a00 */
[----:B------:R-:W3:Y:S04]  /*a4bb0*/  LDL.LU.64 R60, [R1+0x8a88] ;  /* 0x008a8800013c7983 */ /* 0x000ee80000300a00 */
[----:B------:R0:W-:Y:S04]  /*a4bc0*/  STL.64 [R1+0x2300], R48 ;  /* 0x0023003001007387 */ /* 0x0001e80000100a00 */
[----:B------:R1:W-:Y:S04]  /*a4bd0*/  STL.64 [R1+0x2308], R50 ;  /* 0x0023083201007387 */ /* 0x0003e80000100a00 */
[----:B0-----:R-:W3:Y:S04]  /*a4be0*/  LDL.LU R48, [R1+0x520] ;  /* 0x0005200001307983 */ /* 0x001ee80000300800 */
[----:B------:R-:W3:Y:S04]  /*a4bf0*/  LDL.LU R49, [R1+0x524] ;  /* 0x0005240001317983 */ /* 0x000ee80000300800 */
[----:B-1----:R-:W3:Y:S04]  /*a4c00*/  LDL.LU R50, [R1+0x508] ;  /* 0x0005080001327983 */ /* 0x002ee80000300800 */
[----:B------:R-:W3:Y:S01]  /*a4c10*/  LDL.LU R51, [R1+0x50c] ;  /* 0x00050c0001337983 */ /* 0x000ee20000300800 */
[C---:B--2---:R-:W-:Y:S08]  /*a4c20*/  HMMA.16816.F32 R8, R24.reuse, R2, R8 ;  /* 0x000000021808723c */ /* 0x044ff00000001808 */
[C---:B------:R-:W-:Y:S11]  /*a4c30*/  HMMA.16816.F32 R56, R24.reuse, R52, R56 ;  /* 0x000000341838723c */ /* 0x040ff60000001838 */
        /* <DEDUP_REMOVED lines=20> */
[C---:B---3--:R-:W-:Y:S08]  /*a4d80*/  HMMA.16816.F32 R52, R24.reuse, R36, R52 ;  /* 0x000000241834723c */ /* 0x048ff00000001834 */
[C---:B------:R-:W-:Y:S01]  /*a4d90*/  HMMA.16816.F32 R16, R24.reuse, R38, R16 ;  /* 0x000000261810723c */ /* 0x040fe20000001810 */
[----:B------:R-:W-:Y:S10]  /*a4da0*/  STL.64 [R1+0x8a40], R38 ;  /* 0x008a402601007387 */ /* 0x000ff40000100a00 */
[----:B------:R-:W-:Y:S04]  /*a4db0*/  STL.64 [R1+0x2680], R52 ;  /* 0x0026803401007387 */ /* 0x000fe80000100a00 */
[----:B------:R-:W-:Y:S04]  /*a4dc0*/  STL.64 [R1+0x2688], R54 ;  /* 0x0026883601007387 */ /* 0x000fe80000100a00 */
[----:B------:R-:W-:Y:S04]  /*a4dd0*/  STL.64 [R1+0x8a38], R36 ;  /* 0x008a382401007387 */ /* 0x000fe80000100a00 */
[----:B------:R-:W-:Y:S04]  /*a4de0*/  STL.64 [R1+0x2790], R16 ;  /* 0x0027901001007387 */ /* 0x000fe80000100a00 */
[----:B------:R4:W-:Y:S02]  /*a4df0*/  STL.64 [R1+0x2798], R18 ;  /* 0x0027981201007387 */ /* 0x0009e40000100a00 */
[C---:B----4-:R-:W-:Y:S08]  /*a4e00*/  HMMA.16816.F32 R16, R24.reuse, R56, R40 ;  /* 0x000000381810723c */ /* 0x050ff00000001828 */
[C---:B------:R-:W-:Y:S11]  /*a4e10*/  HMMA.16816.F32 R8, R24.reuse, R4, R8 ;  /* 0x000000041808723c */ /* 0x040ff60000001808 */
[----:B------:R-:W-:Y:S04]  /*a4e20*/  STL.64 [R1+0x28a0], R16 ;  /* 0x0028a01001007387 */ /* 0x000fe80000100a00 */
[----:B------:R0:W-:Y:S02]  /*a4e30*/  STL.64 [R1+0x28a8], R18 ;  /* 0x0028a81201007387 */ /* 0x0001e40000100a00 */
[C---:B0-----:R-:W-:Y:S08]  /*a4e40*/  HMMA.16816.F32 R16, R24.reuse, R48, R32 ;  /* 0x000000301810723c */ /* 0x041ff00000001820 */
[C---:B--2---:R-:W-:Y:S08]  /*a4e50*/  HMMA.16816.F32 R36, R24.reuse, R30, R12 ;  /* 0x0000001e1824723c */ /* 0x044ff0000000180c */
[C---:B------:R-:W-:Y:S08]  /*a4e60*/  HMMA.16816.F32 R40, R24.reuse, R28, R44 ;  /* 0x0000001c1828723c */ /* 0x040ff0000000182c */
[C---:B------:R-:W-:Y:S11]  /*a4e70*/  HMMA.16816.F32 R12, R24.reuse, R50, R20 ;  /* 0x00000032180c723c */ /* 0x040ff60000001814 */
[----:B------:R0:W-:Y:S04]  /*a4e80*/  STL.64 [R1+0x29b0], R40 ;  /* 0x0029b02801007387 */ /* 0x0001e80000100a00 */
[----:B------:R1:W-:Y:S04]  /*a4e90*/  STL.64 [R1+0x29b8], R42 ;  /* 0x0029b82a01007387 */ /* 0x0003e80000100a00 */
[----:B------:R-:W-:Y:S04]  /*a4ea0*/  STL.64 [R1+0x2ac0], R36 ;  /* 0x002ac02401007387 */ /* 0x000fe80000100a00 */
[----:B------:R-:W-:Y:S04]  /*a4eb0*/  STL.64 [R1+0x2ac8], R38 ;  /* 0x002ac82601007387 */ /* 0x000fe80000100a00 */
[----:B------:R-:W-:Y:S04]  /*a4ec0*/  STL.64 [R1+0x8a10], R50 ;  /* 0x008a103201007387 */ /* 0x000fe80000100a00 */
[----:B------:R2:W-:Y:S04]  /*a4ed0*/  STL.64 [R1+0x2bd0], R16 ;  /* 0x002bd01001007387 */ /* 0x0005e80000100a00 */
[----:B------:R3:W-:Y:S04]  /*a4ee0*/  STL.64 [R1+0x2bd8], R18 ;  /* 0x002bd81201007387 */ /* 0x0007e80000100a00 */
[----:B------:R4:W-:Y:S04]  /*a4ef0*/  STL.64 [R1+0x8a08], R48 ;  /* 0x008a083001007387 */ /* 0x0009e80000100a00 */
[----:B------:R-:W-:Y:S04]  /*a4f00*/  STL.64 [R1+0x2ce0], R12 ;  /* 0x002ce00c01007387 */ /* 0x000fe80000100a00 */
[----:B------:R-:W-:Y:S04]  /*a4f10*/  STL.64 [R1+0x2ce8], R14 ;  /* 0x002ce80e01007387 */ /* 0x000fe80000100a00 */
[----:B0-----:R-:W4:Y:S04]  /*a4f20*/  LDL.LU R40, [R1+0x2d20] ;  /* 0x002d200001287983 */ /* 0x001f280000300800 */
[----:B------:R0:W-:Y:S04]  /*a4f30*/  STL.64 [R1+0x2df0], R8 ;  /* 0x002df00801007387 */ /* 0x0001e80000100a00 */
[----:B------:R0:W-:Y:S04]  /*a4f40*/  STL.64 [R1+0x2df8], R10 ;  /* 0x002df80a01007387 */ /* 0x0001e80000100a00 */
[----:B------:R-:W4:Y:S04]  /*a4f50*/  LDL.LU R41, [R1+0x2d24] ;  /* 0x002d240001297983 */ /* 0x000f280000300800 */
[----:B-1----:R-:W4:Y:S04]  /*a4f60*/  LDL.LU R42, [R1+0x2d28] ;  /* 0x002d2800012a7983 */ /* 0x002f280000300800 */
        /* <DEDUP_REMOVED lines=13> */
[----:B----4-:R-:W4:Y:S04]  /*a5040*/  LDL.LU R48, [R1+0x2d30] ;  /* 0x002d300001307983 */ /* 0x010f280000300800 */
[----:B------:R-:W4:Y:S04]  /*a5050*/  LDL.LU R49, [R1+0x2d34] ;  /* 0x002d340001317983 */ /* 0x000f280000300800 */
[----:B------:R-:W4:Y:S04]  /*a5060*/  LDL.LU R50, [R1+0x2d38] ;  /* 0x002d380001327983 */ /* 0x000f280000300800 */
[----:B------:R-:W4:Y:S04]  /*a5070*/  LDL.LU R51, [R1+0x2d3c] ;  /* 0x002d3c0001337983 */ /* 0x000f280000300800 */
        /* <DEDUP_REMOVED lines=31> */
[----:B--2---:R-:W-:-:S15]  /*a5270*/  HMMA.16816.F32 R36, R24, R16, R36 ;  /* 0x000000101824723c */ /* 0x004fde0000001824 */
        /* <DEDUP_REMOVED lines=11> */
[----:B0-----:R-:W2:Y:S04]  /*a5330*/  LDL.LU R16, [R1+0x2d40] ;  /* 0x002d400001107983 */ /* 0x001ea80000300800 */
[----:B------:R-:W2:Y:S04]  /*a5340*/  LDL.LU R17, [R1+0x2d44] ;  /* 0x002d440001117983 */ /* 0x000ea80000300800 */
[----:B------:R-:W2:Y:S04]  /*a5350*/  LDL.LU R18, [R1+0x2d48] ;  /* 0x002d480001127983 */ /* 0x000ea80000300800 */
[----:B------:R-:W2:Y:S02]  /*a5360*/  LDL.LU R19, [R1+0x2d4c] ;  /* 0x002d4c0001137983 */ /* 0x000ea40000300800 */
[----:B--2---:R-:W-:-:S15]  /*a5370*/  HMMA.16816.F32 R16, R24, R54, R16 ;  /* 0x000000361810723c */ /* 0x004fde0000001810 */
[----:B------:R-:W-:-:S04]  /*a5380*/  NOP ;  /* 0x0000000000007918 */ /* 0x000fc80000000000 */
[----:B------:R-:W-:Y:S04]  /*a5390*/  STL.64 [R1+0x2e00], R16 ;  /* 0x002e001001007387 */ /* 0x000fe80000100a00 */
[----:B------:R4:W-:Y:S02]  /*a53a0*/  STL.64 [R1+0x2e08], R18 ;  /* 0x002e081201007387 */ /* 0x0009e40000100a00 */
[----:B----4-:R-:W-:Y:S02]  /*a53b0*/  HMMA.16816.F32 R16, R24, R60, R48 ;  /* 0x0000003c1810723c */ /* 0x010fe40000001830 */
[----:B------:R-:W-:Y:S04]  /*a53c0*/  STL [R1+0x89d4], R60 ;  /* 0x0089d43c01007387 */ /* 0x000fe80000100800 */
[----:B------:R-:W-:Y:S02]  /*a53d0*/  STL [R1+0x89d0], R61 ;  /* 0x0089d03d01007387 */ /* 0x000fe40000100800 */
[C---:B------:R-:W-:Y:S11]  /*a53e0*/  HMMA.16816.F32 R8, R4.reuse, R52, R8 ;  /* 0x000000340408723c */ /* 0x040ff60000001808 */
[----:B------:R-:W-:Y:S04]  /*a53f0*/  STL.64 [R1+0x2de0], R16 ;  /* 0x002de01001007387 */ /* 0x000fe80000100a00 */
[----:B------:R0:W-:Y:S02]  /*a5400*/  STL.64 [R1+0x2de8], R18 ;  /* 0x002de81201007387 */ /* 0x0001e40000100a00 */
[----:B0-----:R-:W-:Y:S02]  /*a5410*/  HMMA.16816.F32 R16, R4, R2, R40 ;  /* 0x000000020410723c */ /* 0x001fe40000001828 */
[----:B------:R0:W-:Y:S01]  /*a5420*/  STL [R1+0x2dc4], R9 ;  /* 0x002dc40901007387 */ /* 0x0001e20000100800 */
[----:B------:R-:W-:-:S15]  /*a5430*/  IMAD.MOV.U32 R3, RZ, RZ, R8 ;  /* 0x000000ffff037224 */ /* 0x000fde00078e0008 */
[----:B------:R-:W-:Y:S01]  /*a5440*/  NOP ;  /* 0x0000000000007918 */ /* 0x000fe20000000000 */
[----:B------:R-:W-:Y:S04]  /*a5450*/  STL.64 [R1+0x2dd0], R16 ;  /* 0x002dd01001007387 */ /* 0x000fe80000100a00 */
[----:B------:R-:W-:Y:S04]  /*a5460*/  STL.64 [R1+0x2dd8], R18 ;  /* 0x002dd81201007387 */ /* 0x000fe80000100a00 */
[----:B------:R1:W-:Y:S04]  /*a5470*/  STL.64 [R1+0x2dc8], R10 ;  /* 0x002dc80a01007387 */ /* 0x0003e80000100a00 */
[----:B------:R-:W-:Y:S04]  /*a5480*/  STL.64 [R1+0x8998], R54 ;  /* 0x0089983601007387 */ /* 0x000fe80000100a00 */
[----:B------:R-:W-:Y:S04]  /*a5490*/  STL.64 [R1+0x8990], R52 ;  /* 0x0089903401007387 */ /* 0x000fe80000100a00 */
[----:B0-----:R-:W2:Y:S04]  /*a54a0*/  LDL.LU.64 R8, [R1+0x430] ;  /* 0x0004300001087983 */ /* 0x001ea80000300a00 */
[----:B-1----:R-:W4:Y:S01]  /*a54b0*/  LDL.LU.64 R10, [R1+0x438] ;  /* 0x00043800010a7983 */ /* 0x002f220000300a00 */
[C---:B------:R-:W-:Y:S08]  /*a54c0*/  HMMA.16816.F32 R16, R4.reuse, R58, R44 ;  /* 0x0000003a0410723c */ /* 0x040ff0000000182c */
[C---:B---3--:R-:W-:Y:S11]  /*a54d0*/  HMMA.16816.F32 R12, R4.reuse, R36, R12 ;  /* 0x00000024040c723c */ /* 0x048ff6000000180c */
[----:B------:R-:W-:Y:S01]  /*a54e0*/  IMAD.MOV.U32 R2, RZ, RZ, R19 ;  /* 0x000000ffff027224 */ /* 0x000fe200078e0013 */
[----:B----4-:R-:W-:Y:S04]  /*a54f0*/  STL.64 [R1+0x89a8], R10 ;  /* 0x0089a80a01007387 */ /* 0x010fe80000100a00 */
[----:B--2---:R0:W-:Y:S02]  /*a5500*/  STL.64 [R1+0x89a0], R8 ;  /* 0x0089a00801007387 */ /* 0x0041e40000100a00 */
[C---:B0-----:R-:W-:Y:S02]  /*a5510*/  HMMA.16816.F32 R8, R4.reuse, R38, R32 ;  /* 0x000000260408723c */ /* 0x041fe40000001820 */
[----:B------:R-:W-:Y:S04]  /*a5520*/  STL [R1+0x77c4], R3 ;  /* 0x0077c40301007387 */ /* 0x000fe80000100800 */
[----:B------:R-:W-:Y:S04]  /*a5530*/  STL.64 [R1+0x2db0], R16 ;  /* 0x002db01001007387 */ /* 0x000fe80000100a00 */
[----:B------:R-:W-:Y:S04]  /*a5540*/  STL [R1+0x2db8], R18 ;  /* 0x002db81201007387 */ /* 0x000fe80000100800 */
[----:B------:R-:W-:Y:S04]  /*a5550*/  STL [R1+0x77c8], R2 ;  /* 0x0077c80201007387 */ /* 0x000fe80000100800 */
        /* <DEDUP_REMOVED lines=8> */
[----:B------:R0:W-:-:S13]  /*a55e0*/  STL.64 [R1+0x89e8], R56 ;  /* 0x0089e83801007387 */ /* 0x0001da0000100a00 */
        /* <DEDUP_REMOVED lines=63> */
[----:B---3--:R-:W-:Y:S11]  /*a59e0*/  HMMA.16816.F32 R48, R4, R30, R48 ;  /* 0x0000001e0430723c */ /* 0x008ff60000001830 */
[----:B------:R-:W-:-:S02]  /*a59f0*/  IMAD.MOV.U32 R2, RZ, RZ, R14 ;  /* 0x000000ffff027224 */ /* 0x000fc400078e000e */
[----:B------:R-:W-:Y:S01]  /*a5a00*/  IMAD.MOV.U32 R3, RZ, RZ, R15 ;  /* 0x000000ffff037224 */ /* 0x000fe200078e000f */
[----:B------:R0:W-:Y:S04]  /*a5a10*/  STL.64 [R1+0x2d70], R12 ;  /* 0x002d700c01007387 */ /* 0x0001e80000100a00 */
[----:B------:R-:W2:Y:S04]  /*a5a20*/  LDL.LU.64 R14, [R1+0x8a20] ;  /* 0x008a2000010e7983 */ /* 0x000ea80000300a00 */
[----:B0-----:R-:W2:Y:S04]  /*a5a30*/  LDL.LU.64 R12, [R1+0x8a18] ;  /* 0x008a1800010c7983 */ /* 0x001ea80000300a00 */
[----:B------:R0:W-:Y:S04]  /*a5a40*/  STL.64 [R1+0x7940], R2 ;  /* 0x0079400201007387 */ /* 0x0001e80000100a00 */
[----:B0-----:R-:W3:Y:S04]  /*a5a50*/  LDL.LU.64 R2, [R1+0x5c8] ;  /* 0x0005c80001027983 */ /* 0x001ee80000300a00 */
[----:B------:R-:W-:Y:S04]  /*a5a60*/  STL.64 [R1+0x2d60], R48 ;  /* 0x002d603001007387 */ /* 0x000fe80000100a00 */
[----:B------:R0:W-:Y:S04]  /*a5a70*/  STL.64 [R1+0x2d68], R50 ;  /* 0x002d683201007387 */ /* 0x0001e80000100a00 */
[----:B0-----:R-:W4:Y:S04]  /*a5a80*/  LDL.LU.64 R50, [R1+0x8a10] ;  /* 0x008a100001327983 */ /* 0x001f280000300a00 */
[----:B------:R-:W2:Y:S04]  /*a5a90*/  LDL.LU.64 R48, [R1+0x8a08] ;  /* 0x008a080001307983 */ /* 0x000ea80000300a00 */
[----:B------:R0:W-:Y:S01]  /*a5aa0*/  STL [R1+0x8988], R31 ;  /* 0x0089881f01007387 */ /* 0x0001e20000100800 */
[----:B------:R-:W-:-:S02]  /*a5ab0*/  IMAD.MOV.U32 R0, RZ, RZ, R7 ;  /* 0x000000ffff007224 */ /* 0x000fc400078e0007 */
[----:B------:R-:W-:Y:S02]  /*a5ac0*/  IMAD.MOV.U32 R60, RZ, RZ, R4 ;  /* 0x000000ffff3c7224 */ /* 0x000fe400078e0004 */
[----:B------:R-:W-:Y:S02]  /*a5ad0*/  IMAD.MOV.U32 R61, RZ, RZ, R5 ;  /* 0x000000ffff3d7224 */ /* 0x000fe400078e0005 */
[----:B0-----:R-:W-:Y:S01]  /*a5ae0*/  IMAD.MOV.U32 R31, RZ, RZ, R6 ;  /* 0x000000ffff1f7224 */ /* 0x001fe200078e0006 */
        /* <DEDUP_REMOVED lines=10> */
[----:B------:R-:W2:Y:S04]  /*a5b90*/  LDL.LU.64 R56, [R1+0x89e8] ;  /* 0x0089e80001387983 */ /* 0x000ea80000300a00 */
[----:B------:R-:W2:Y:S04]  /*a5ba0*/  LDL.LU.64 R6, [R1+0x89e0] ;  /* 0x0089e00001067983 */ /* 0x000ea80000300a00 */
[----:B------:R-:W3:Y:S04]  /*a5bb0*/  LDL.LU.64 R4, [R1+0x89d8] ;  /* 0x0089d80001047983 */ /* 0x000ee80000300a00 */
[----:B------:R0:W-:Y:S04]  /*a5bc0*/  STL.64 [R1+0x8968], R50 ;  /* 0x0089683201007387 */ /* 0x0001e80000100a00 */
[----:B------:R1:W-:Y:S01]  /*a5bd0*/  STL.64 [R1+0x8960], R48 ;  /* 0x0089603001007387 */ /* 0x0003e20000100a00 */
[----:B0-----:R-:W-:-:S02]  /*a5be0*/  IMAD.MOV.U32 R50, RZ, RZ, R31 ;  /* 0x000000ffff327224 */ /* 0x001fc400078e001f */
[----:B------:R-:W-:Y:S02]  /*a5bf0*/  IMAD.MOV.U32 R51, RZ, RZ, R0 ;  /* 0x000000ffff337224 */ /* 0x000fe400078e0000 */
[----:B-1----:R-:W-:Y:S02]  /*a5c00*/  IMAD.MOV.U32 R48, RZ, RZ, R60 ;  /* 0x000000ffff307224 */ /* 0x002fe400078e003c */
[----:B------:R-:W-:Y:S01]  /*a5c10*/  IMAD.MOV.U32 R49, RZ, RZ, R61 ;  /* 0x000000ffff317224 */ /* 0x000fe200078e003d */
[----:B------:R-:W4:Y:S04]  /*a5c20*/  LDL.LU R60, [R1+0x89d4] ;  /* 0x0089d400013c7983 */ /* 0x000f280000300800 */
[----:B------:R-:W4:Y:S02]  /*a5c30*/  LDL.LU R61, [R1+0x89d0] ;  /* 0x0089d000013d7983 */ /* 0x000f240000300800 */
        /* <DEDUP_REMOVED lines=30> */
[----:B0-----:R-:W3:Y:S04]  /*a5e20*/  LDL.LU R16, [R1+0x2c30] ;  /* 0x002c300001107983 */ /* 0x001ee80000300800 */
[----:B------:R-:W3:Y:S04]  /*a5e30*/  LDL.LU R17, [R1+0x2c34] ;  /* 0x002c340001117983 */ /* 0x000ee80000300800 */
[----:B------:R-:W3:Y:S04]  /*a5e40*/  LDL.LU R18, [R1+0x2c38] ;  /* 0x002c380001127983 */ /* 0x000ee80000300800 */
[----:B------:R-:W3:Y:S01]  /*a5e50*/  LDL.LU R19, [R1+0x2c3c] ;  /* 0x002c3c0001137983 */ /* 0x000ee20000300800 */
[----:B----4-:R-:W-:Y:S03]  /*a5e60*/  HMMA.16816.F32 R4, R48, R60, R4 ;  /* 0x0000003c3004723c */ /* 0x010fe60000001804 */
[----:B------:R-:W-:Y:S05]  /*a5e70*/  STL [R1+0x8984], R60 ;  /* 0x0089843c01007387 */ /* 0x000fea0000100800 */
[----:B--2---:R-:W-:Y:S08]  /*a5e80*/  HMMA.16816.F32 R12, R8, R36, R12 ;  /* 0x00000024080c723c */ /* 0x004ff0000000180c */
[----:B---3--:R-:W-:-:S15]  /*a5e90*/  HMMA.16816.F32 R16, R48, R54, R16 ;  /* 0x000000363010723c */ /* 0x008fde0000001810 */
[----:B------:R-:W-:-:S04]  /*a5ea0*/  NOP ;  /* 0x0000000000007918 */ /* 0x000fc80000000000 */
[----:B------:R-:W-:Y:S04]  /*a5eb0*/  STL.64 [R1+0x2cf0], R16 ;  /* 0x002cf01001007387 */ /* 0x000fe80000100a00 */
[----:B------:R0:W-:Y:S04]  /*a5ec0*/  STL.64 [R1+0x2cf8], R18 ;  /* 0x002cf81201007387 */ /* 0x0001e80000100a00 */
[----:B------:R-:W-:Y:S04]  /*a5ed0*/  STL [R1+0x8980], R61 ;  /* 0x0089803d01007387 */ /* 0x000fe80000100800 */
[----:B------:R-:W-:Y:S01]  /*a5ee0*/  STL.64 [R1+0x2cd0], R4 ;  /* 0x002cd00401007387 */ /* 0x000fe20000100a00 */
[C---:B0-----:R-:W-:Y:S03]  /*a5ef0*/  HMMA.16816.F32 R16, R8.reuse, R2, R24 ;  /* 0x000000020810723c */ /* 0x041fe60000001818 */
[----:B------:R0:W-:Y:S05]  /*a5f00*/  STL.64 [R1+0x2cd8], R6 ;  /* 0x002cd80601007387 */ /* 0x0001ea0000100a00 */
[C---:B0-----:R-:W-:Y:S01]  /*a5f10*/  HMMA.16816.F32 R4, R8.reuse, R52, R40 ;  /* 0x000000340804723c */ /* 0x041fe20000001828 */
[----:B------:R-:W-:Y:S10]  /*a5f20*/  STL.64 [R1+0x8908], R54 ;  /* 0x0089083601007387 */ /* 0x000ff40000100a00 */
[----:B------:R-:W-:Y:S04]  /*a5f30*/  STL.64 [R1+0x2cc0], R16 ;  /* 0x002cc01001007387 */ /* 0x000fe80000100a00 */
[----:B------:R0:W-:Y:S04]  /*a5f40*/  STL.64 [R1+0x2cc8], R18 ;  /* 0x002cc81201007387 */ /* 0x0001e80000100a00 */
[----:B------:R-:W-:Y:S01]  /*a5f50*/  STL.64 [R1+0x8900], R52 ;  /* 0x0089003401007387 */ /* 0x000fe20000100a00 */
[C---:B0-----:R-:W-:Y:S03]  /*a5f60*/  HMMA.16816.F32 R16, R8.reuse, R58, R44 ;  /* 0x0000003a0810723c */ /* 0x041fe6000000182c */
[----:B------:R-:W-:Y:S04]  /*a5f70*/  STL.64 [R1+0x2cb0], R4 ;  /* 0x002cb00401007387 */ /* 0x000fe80000100a00 */
[----:B------:R0:W-:Y:S02]  /*a5f80*/  STL.64 [R1+0x2cb8], R6 ;  /* 0x002cb80601007387 */ /* 0x0001e40000100a00 */
[C---:B0-----:R-:W-:Y:S10]  /*a5f90*/  HMMA.16816.F32 R4, R8.reuse, R38, R32 ;  /* 0x000000260804723c */ /* 0x041ff40000001820 */
        /* <DEDUP_REMOVED lines=9> */
[----:B------:R-:W-:-:S02]  /*a6030*/  IMAD.MOV.U32 R31, RZ, RZ, R8 ;  /* 0x000000ffff1f7224 */ /* 0x000fc400078e0008 */
[----:B------:R-:W-:Y:S02]  /*a6040*/  IMAD.MOV.U32 R60, RZ, RZ, R9 ;  /* 0x000000ffff3c7224 */ /* 0x000fe400078e0009 */
[----:B------:R-:W-:Y:S02]  /*a6050*/  IMAD.MOV.U32 R61, RZ, RZ, R10 ;  /* 0x000000ffff3d7224 */ /* 0x000fe400078e000a */
[----:B------:R-:W-:-:S12]  /*a6060*/  IMAD.MOV.U32 R0, RZ, RZ, R11 ;  /* 0x000000ffff007224 */ /* 0x000fd800078e000b */
[----:B------:R0:W-:Y:S04]  /*a6070*/  STL.64 [R1+0x2c70], R4 ;  /* 0x002c700401007387 */ /* 0x0001e80000100a00 */
        /* <DEDUP_REMOVED lines=8> */
[----:B--2---:R2:W-:Y:S04]  /*a6100*/  STL.64 [R1+0x8950], R8 ;  /* 0x0089500801007387 */ /* 0x0045e80000100a00 */
[----:B------:R-:W3:Y:S04]  /*a6110*/  LDL.LU R32, [R1+0x2ad0] ;  /* 0x002ad00001207983 */ /* 0x000ee80000300800 */
[----:B------:R-:W3:Y:S04]  /*a6120*/  LDL.LU R33, [R1+0x2ad4] ;  /* 0x002ad40001217983 */ /* 0x000ee80000300800 */
[----:B------:R-:W4:Y:S04]  /*a6130*/  LDL.LU R34, [R1+0x2ad8] ;  /* 0x002ad80001227983 */ /* 0x000f280000300800 */
[----:B------:R-:W4:Y:S04]  /*a6140*/  LDL.LU R35, [R1+0x2adc] ;  /* 0x002adc0001237983 */ /* 0x000f280000300800 */
[----:B----4-:R-:W-:Y:S04]  /*a6150*/  STL.64 [R1+0x8978], R34 ;  /* 0x0089782201007387 */ /* 0x010fe80000100a00 */
[----:B---3--:R3:W-:Y:S04]  /*a6160*/  STL.64 [R1+0x8970], R32 ;  /* 0x0089702001007387 */ /* 0x0087e80000100a00 */
        /* <DEDUP_REMOVED lines=52> */
[----:B--2---:R-:W-:Y:S04]  /*a64b0*/  STL.64 [R1+0x88a8], R42 ;  /* 0x0088a82a01007387 */ /* 0x004fe80000100a00 */
[----:B------:R0:W-:Y:S02]  /*a64c0*/  STL.64 [R1+0x88a0], R40 ;  /* 0x0088a02801007387 */ /* 0x0001e40000100a00 */
[----:B0-----:R-:W-:-:S02]  /*a64d0*/  IMAD.MOV.U32 R40, RZ, RZ, R31 ;  /* 0x000000ffff287224 */ /* 0x001fc400078e001f */
[----:B------:R-:W2:Y:S01]  /*a64e0*/  LDL.LU R31, [R1+0x8988] ;  /* 0x00898800011f7983 */ /* 0x000ea20000300800 */
[----:B------:R-:W-:Y:S02]  /*a64f0*/  IMAD.MOV.U32 R41, RZ, RZ, R60 ;  /* 0x000000ffff297224 */ /* 0x000fe400078e003c */
[----:B------:R-:W-:Y:S01]  /*a6500*/  IMAD.MOV.U32 R42, RZ, RZ, R61 ;  /* 0x000000ffff2a7224 */ /* 0x000fe200078e003d */
[----:B------:R-:W4:Y:S01]  /*a6510*/  LDL.LU R60, [R1+0x8984] ;  /* 0x00898400013c7983 */ /* 0x000f220000300800 */
[----:B------:R-:W-:-:S03]  /*a6520*/  IMAD.MOV.U32 R43, RZ, RZ, R0 ;  /* 0x000000ffff2b7224 */ /* 0x000fc600078e0000 */
[----:B------:R-:W4:Y:S04]  /*a6530*/  LDL.LU R61, [R1+0x8980] ;  /* 0x00898000013d7983 */ /* 0x000f280000300800 */
[----:B---3--:R-:W-:-:S15]  /*a6540*/  HMMA.16816.F32 R32, R40, R28, R32 ;  /* 0x0000001c2820723c */ /* 0x008fde0000001820 */
[----:B------:R-:W-:-:S04]  /*a6550*/  NOP ;  /* 0x0000000000007918 */ /* 0x000fc80000000000 */
        /* <DEDUP_REMOVED lines=59> */
[C---:B----4-:R-:W-:Y:S08]  /*a6910*/  HMMA.16816.F32 R4, R40.reuse, R54, R4 ;  /* 0x000000362804723c */ /* 0x050ff00000001804 */
[----:B------:R-:W-:Y:S11]  /*a6920*/  HMMA.16816.F32 R40, R40, R60, R48 ;  /* 0x0000003c2828723c */ /* 0x000ff60000001830 */
[----:B------:R-:W-:Y:S04]  /*a6930*/  STL.64 [R1+0x2be0], R4 ;  /* 0x002be00401007387 */ /* 0x000fe80000100a00 */
[----:B------:R0:W-:Y:S01]  /*a6940*/  STL.64 [R1+0x2be8], R6 ;  /* 0x002be80601007387 */ /* 0x0001e20000100a00 */
[C---:B--2---:R-:W-:Y:S08]  /*a6950*/  HMMA.16816.F32 R24, R16.reuse, R2, R24 ;  /* 0x000000021018723c */ /* 0x044ff00000001818 */
[C---:B0-----:R-:W-:Y:S01]  /*a6960*/  HMMA.16816.F32 R4, R16.reuse, R52, R44 ;  /* 0x000000341004723c */ /* 0x041fe2000000182c */
[----:B------:R-:W-:Y:S04]  /*a6970*/  STL.64 [R1+0x2bc0], R40 ;  /* 0x002bc02801007387 */ /* 0x000fe80000100a00 */
        /* <DEDUP_REMOVED lines=8> */
[C---:B---3--:R-:W-:Y:S08]  /*a6a00*/  HMMA.16816.F32 R12, R16.reuse, R36, R32 ;  /* 0x00000024100c723c */ /* 0x048ff00000001820 */
[C---:B0-----:R-:W-:Y:S03]  /*a6a10*/  HMMA.16816.F32 R4, R16.reuse, R38, R20 ;  /* 0x000000261004723c */ /* 0x041fe60000001814 */
        /* <DEDUP_REMOVED lines=56> */
[C---:B---3--:R-:W-:Y:S08]  /*a6da0*/  HMMA.16816.F32 R48, R16.reuse, R30, R48 ;  /* 0x0000001e1030723c */ /* 0x048ff00000001830 */
[----:B----4-:R-:W-:-:S15]  /*a6db0*/  HMMA.16816.F32 R36, R16, R28, R36 ;  /* 0x0000001c1024723c */ /* 0x010fde0000001824 */
        /* <DEDUP_REMOVED lines=8> */
[----:B------:R-:W2:Y:S02]  /*a6e40*/  LDL.LU.64 R48, [R1+0x88e0] ;  /* 0x0088e00001307983 */ /* 0x000ea40000300a00 */
[C---:B--2---:R-:W-:Y:S08]  /*a6e50*/  HMMA.16816.F32 R40, R16.reuse, R48, R40 ;  /* 0x000000301028723c */ /* 0x044ff00000001828 */
[----:B------:R-:W-:Y:S11]  /*a6e60*/  HMMA.16816.F32 R4, R16, R50, R4 ;  /* 0x000000321004723c */ /* 0x000ff60000001804 */
        /* <DEDUP_REMOVED lines=8> */
[----:B0-----:R-:W2:Y:S04]  /*a6ef0*/  LDL.LU.64 R6, [R1+0x88d8] ;  /* 0x0088d80001067983 */ /* 0x001ea80000300a00 */
[----:B------:R-:W3:Y:S04]  /*a6f00*/  LDL.LU.64 R4, [R1+0x88d0] ;  /* 0x0088d00001047983 */ /* 0x000ee80000300a00 */
[----:B------:R-:W-:Y:S04]  /*a6f10*/  STL.64 [R1+0x8888], R50 ;  /* 0x0088883201007387 */ /* 0x000fe80000100a00 */
[----:B------:R0:W-:Y:S01]  /*a6f20*/  STL.64 [R1+0x8880], R48 ;  /* 0x0088803001007387 */ /* 0x0001e20000100a00 */
[----:B------:R-:W-:-:S03]  /*a6f30*/  IMAD.MOV.U32 R0, RZ, RZ, R19 ;  /* 0x000000ffff007224 */ /* 0x000fc600078e0013 */
        /* <DEDUP_REMOVED lines=11> */
[----:B------:R0:W-:Y:S04]  /*a6ff0*/  STL.64 [R1+0x2b00], R20 ;  /* 0x002b001401007387 */ /* 0x0001e80000100a00 */
[----:B------:R1:W-:Y:S01]  /*a7000*/  STL.64 [R1+0x2b08], R22 ;  /* 0x002b081601007387 */ /* 0x0003e20000100a00 */
[----:B0-----:R-:W-:-:S02]  /*a7010*/  IMAD.MOV.U32 R20, RZ, RZ, R18 ;  /* 0x000000ffff147224 */ /* 0x001fc400078e0012 */
[----:B------:R-:W-:Y:S01]  /*a7020*/  IMAD.MOV.U32 R21, RZ, RZ, R17 ;  /* 0x000000ffff157224 */ /* 0x000fe200078e0011 */
[----:B------:R-:W2:Y:S01]  /*a7030*/  LDL.LU.64 R18, [R1+0x88b8] ;  /* 0x0088b80001127983 */ /* 0x000ea20000300a00 */
[----:B-1----:R-:W-:-:S03]  /*a7040*/  IMAD.MOV.U32 R22, RZ, RZ, R16 ;  /* 0x000000ffff167224 */ /* 0x002fc600078e0010 */
[----:B------:R-:W2:Y:S04]  /*a7050*/  LDL.LU.64 R16, [R1+0x88b0] ;  /* 0x0088b00001107983 */ /* 0x000ea80000300a00 */
[----:B------:R0:W-:Y:S04]  /*a7060*/  STL.64 [R1+0x8898], R6 ;  /* 0x0088980601007387 */ /* 0x0001e80000100a00 */
[----:B------:R1:W-:Y:S01]  /*a7070*/  STL.64 [R1+0x8890], R4 ;  /* 0x0088900401007387 */ /* 0x0003e20000100a00 */
[----:B0-----:R-:W-:Y:S02]  /*a7080*/  IMAD.MOV.U32 R6, RZ, RZ, R20 ;  /* 0x000000ffff067224 */ /* 0x001fe400078e0014 */
[----:B------:R-:W-:Y:S01]  /*a7090*/  IMAD.MOV.U32 R7, RZ, RZ, R0 ;  /* 0x000000ffff077224 */ /* 0x000fe200078e0000 */
[----:B------:R-:W3:Y:S01]  /*a70a0*/  LDL.LU R20, [R1+0x2990] ;  /* 0x0029900001147983 */ /* 0x000ee20000300800 */
[----:B-1----:R-:W-:-:S02]  /*a70b0*/  IMAD.MOV.U32 R4, RZ, RZ, R22 ;  /* 0x000000ffff047224 */ /* 0x002fc400078e0016 */
[----:B------:R-:W-:-:S07]  /*a70c0*/  IMAD.MOV.U32 R5, RZ, RZ, R21 ;  /* 0x000000ffff057224 */ /* 0x000fce00078e0015 */
[----:B--2---:R-:W-:-:S15]  /*a70d0*/  HMMA.16816.F32 R8, R4, R16, R8 ;  /* 0x000000100408723c */ /* 0x004fde0000001808 */
[----:B------:R-:W-:-:S04]  /*a70e0*/  NOP ;  /* 0x0000000000007918 */ /* 0x000fc80000000000 */
[----:B------:R-:W-:Y:S04]  /*a70f0*/  STL.64 [R1+0x2af0], R8 ;  /* 0x002af00801007387 */ /* 0x000fe80000100a00 */
[----:B------:R0:W-:Y:S04]  /*a7100*/  STL.64 [R1+0x2af8], R10 ;  /* 0x002af80a01007387 */ /* 0x0001e80000100a00 */
[----:B------:R-:W2:Y:S04]  /*a7110*/  LDL.LU R21, [R1+0x2994] ;  /* 0x0029940001157983 */ /* 0x000ea80000300800 */
[----:B------:R-:W2:Y:S04]  /*a7120*/  LDL.LU R22, [R1+0x2998] ;  /* 0x0029980001167983 */ /* 0x000ea80000300800 */
[----:B------:R-:W2:Y:S04]  /*a7130*/  LDL.LU R23, [R1+0x299c] ;  /* 0x00299c0001177983 */ /* 0x000ea80000300800 */
[----:B0-----:R-:W2:Y:S04]  /*a7140*/  LDL R10, [R1+0x3d8] ;  /* 0x0003d800010a7983 */ /* 0x001ea80000100800 */
[----:B------:R-:W2:Y:S04]  /*a7150*/  LDL R11, [R1+0x3dc] ;  /* 0x0003dc00010b7983 */ /* 0x000ea80000100800 */
[----:B------:R-:W3:Y:S04]  /*a7160*/  LDL R8, [R1+0x3d0] ;  /* 0x0003d00001087983 */ /* 0x000ee80000100800 */
[----:B------:R-:W3:Y:S01]  /*a7170*/  LDL R9, [R1+0x3d4] ;  /* 0x0003d40001097983 */ /* 0x000ee20000100800 */
[C---:B------:R-:W-:Y:S03]  /*a7180*/  HMMA.16816.F32 R40, R4.reuse, R18, R40 ;  /* 0x000000120428723c */ /* 0x040fe60000001828 */
[----:B--2---:R-:W-:Y:S04]  /*a7190*/  STL.64 [R1+0x8868], R10 ;  /* 0x0088680a01007387 */ /* 0x004fe80000100a00 */
[----:B---3--:R0:W-:Y:S04]  /*a71a0*/  STL.64 [R1+0x8860], R8 ;  /* 0x0088600801007387 */ /* 0x0081e80000100a00 */
        /* <DEDUP_REMOVED lines=13> */
[----:B------:R-:W2:Y:S02]  /*a7280*/  LDL.LU R19, [R1+0x2a1c] ;  /* 0x002a1c0001137983 */ /* 0x000ea40000300800 */
[C---:B--2---:R-:W-:Y:S08]  /*a7290*/  HMMA.16816.F32 R16, R4.reuse, R54, R16 ;  /* 0x000000360410723c */ /* 0x044ff00000001810 */
[----:B------:R-:W-:Y:S11]  /*a72a0*/  HMMA.16816.F32 R4, R4, R60, R8 ;  /* 0x0000003c0404723c */ /* 0x000ff60000001808 */
[----:B------:R-:W-:Y:S01]  /*a72b0*/  STL.64 [R1+0x2ad0], R16 ;  /* 0x002ad01001007387 */ /* 0x000fe20000100a00 */
[C---:B---3--:R-:W-:Y:S03]  /*a72c0*/  HMMA.16816.F32 R8, R40.reuse, R52, R24 ;  /* 0x000000342808723c */ /* 0x048fe60000001818 */
[----:B------:R4:W-:Y:S05]  /*a72d0*/  STL.64 [R1+0x2ad8], R18 ;  /* 0x002ad81201007387 */ /* 0x0009ea0000100a00 */
[C---:B----4-:R-:W-:Y:S01]  /*a72e0*/  HMMA.16816.F32 R16, R40.reuse, R2, R48 ;  /* 0x000000022810723c */ /* 0x050fe20000001830 */
[----:B------:R-:W-:Y:S04]  /*a72f0*/  STL.64 [R1+0x2ab0], R4 ;  /* 0x002ab00401007387 */ /* 0x000fe80000100a00 */
[----:B------:R0:W-:Y:S03]  /*a7300*/  STL.64 [R1+0x2ab8], R6 ;  /* 0x002ab80601007387 */ /* 0x0001e60000100a00 */
[C---:B------:R-:W-:Y:S08]  /*a7310*/  HMMA.16816.F32 R12, R40.reuse, R36, R12 ;  /* 0x00000024280c723c */ /* 0x040ff0000000180c */
[C---:B0-----:R-:W-:Y:S03]  /*a7320*/  HMMA.16816.F32 R4, R40.reuse, R58, R44 ;  /* 0x0000003a2804723c */ /* 0x041fe6000000182c */
[----:B------:R-:W-:Y:S04]  /*a7330*/  STL.64 [R1+0x2aa0], R16 ;  /* 0x002aa01001007387 */ /* 0x000fe80000100a00 */
[----:B------:R-:W-:Y:S04]  /*a7340*/  STL.64 [R1+0x2aa8], R18 ;  /* 0x002aa81201007387 */ /* 0x000fe80000100a00 */
[----:B------:R-:W-:Y:S04]  /*a7350*/  STL.64 [R1+0x2a90], R8 ;  /* 0x002a900801007387 */ /* 0x000fe80000100a00 */
[----:B------:R0:W-:Y:S02]  /*a7360*/  STL.64 [R1+0x2a98], R10 ;  /* 0x002a980a01007387 */ /* 0x0001e40000100a00 */
[C---:B0-----:R-:W-:Y:S02]  /*a7370*/  HMMA.16816.F32 R8, R40.reuse, R38, R32 ;  /* 0x000000262808723c */ /* 0x041fe40000001820 */
[----:B------:R0:W-:Y:S04]  /*a7380*/  STL.64 [R1+0x2a80], R4 ;  /* 0x002a800401007387 */ /* 0x0001e80000100a00 */
[----:B------:R1:W-:Y:S04]  /*a7390*/  STL.64 [R1+0x2a88], R6 ;  /* 0x002a880601007387 */ /* 0x0003e80000100a00 */
[----:B0-----:R-:W2:Y:S04]  /*a73a0*/  LDL.LU R4, [R1+0x2980] ;  /* 0x0029800001047983 */ /* 0x001ea80000300800 */
[----:B------:R-:W-:Y:S04]  /*a73b0*/  STL.64 [R1+0x2a70], R12 ;  /* 0x002a700c01007387 */ /* 0x000fe80000100a00 */
[----:B------:R-:W-:Y:S04]  /*a73c0*/  STL.64 [R1+0x2a78], R14 ;  /* 0x002a780e01007387 */ /* 0x000fe80000100a00 */
[----:B------:R-:W-:Y:S04]  /*a73d0*/  STL.64 [R1+0x2a60], R8 ;  /* 0x002a600801007387 */ /* 0x000fe80000100a00 */
[----:B------:R0:W-:Y:S04]  /*a73e0*/  STL.64 [R1+0x2a68], R10 ;  /* 0x002a680a01007387 */ /* 0x0001e80000100a00 */
[----:B------:R-:W2:Y:S04]  /*a73f0*/  LDL.LU R5, [R1+0x2984] ;  /* 0x0029840001057983 */ /* 0x000ea80000300800 */
[----:B-1----:R-:W2:Y:S04]  /*a7400*/  LDL.LU R6, [R1+0x2988] ;  /* 0x0029880001067983 */ /* 0x002ea80000300800 */
[----:B------:R-:W2:Y:S04]  /*a7410*/  LDL.LU R7, [R1+0x298c] ;  /* 0x00298c0001077983 */ /* 0x000ea80000300800 */
[----:B------:R-:W3:Y:S04]  /*a7420*/  LDL.LU R48, [R1+0x2970] ;  /* 0x0029700001307983 */ /* 0x000ee80000300800 */
[----:B------:R-:W3:Y:S04]  /*a7430*/  LDL.LU R49, [R1+0x2974] ;  /* 0x0029740001317983 */ /* 0x000ee80000300800 */
[----:B------:R-:W3:Y:S04]  /*a7440*/  LDL.LU R50, [R1+0x2978] ;  /* 0x0029780001327983 */ /* 0x000ee80000300800 */
[----:B------:R-:W3:Y:S01]  /*a7450*/  LDL.LU R51, [R1+0x297c] ;  /* 0x00297c0001337983 */ /* 0x000ee20000300800 */
[C---:B0-----:R-:W-:Y:S03]  /*a7460*/  HMMA.16816.F32 R8, R40.reuse, R56, R20 ;  /* 0x000000382808723c */ /* 0x041fe60000001814 */
        /* <DEDUP_REMOVED lines=9> */
[----:B------:R0:W-:Y:S04]  /*a7500*/  STL.64 [R1+0x2a50], R8 ;  /* 0x002a500801007387 */ /* 0x0001e80000100a00 */
[----:B------:R1:W-:Y:S04]  /*a7510*/  STL.64 [R1+0x2a58], R10 ;  /* 0x002a580a01007387 */ /* 0x0003e80000100a00 */
        /* <DEDUP_REMOVED lines=23> */
[----:B0-----:R-:W4:Y:S04]  /*a7690*/  LDL.LU.64 R6, [R1+0x8898] ;  /* 0x0088980001067983 */ /* 0x001f280000300a00 */
        /* <DEDUP_REMOVED lines=13> */
[C---:B---3--:R-:W-:Y:S08]  /*a7770*/  HMMA.16816.F32 R32, R40.reuse, R50, R32 ;  /* 0x000000322820723c */ /* 0x048ff00000001820 */
[----:B------:R-:W-:-:S15]  /*a7780*/  HMMA.16816.F32 R12, R40, R48, R12 ;  /* 0x00000030280c723c */ /* 0x000fde000000180c */
        /* <DEDUP_REMOVED lines=37> */
[----:B---3--:R-:W-:Y:S02]  /*a79e0*/  HMMA.16816.F32 R4, R40, R18, R48 ;  /* 0x000000122804723c */ /* 0x008fe40000001830 */
[----:B------:R-:W-:Y:S04]  /*a79f0*/  STL [R1+0x87c8], R19 ;  /* 0x0087c81301007387 */ /* 0x000fe80000100800 */
[----:B------:R-:W-:-:S13]  /*a7a00*/  STL [R1+0x87e8], R18 ;  /* 0x0087e81201007387 */ /* 0x000fda0000100800 */
[----:B------:R-:W-:Y:S04]  /*a7a10*/  STL.64 [R1+0x29d0], R4 ;  /* 0x0029d00401007387 */ /* 0x000fe80000100a00 */
[----:B------:R0:W-:Y:S04]  /*a7a20*/  STL.64 [R1+0x29d8], R6 ;  /* 0x0029d80601007387 */ /* 0x0001e80000100a00 */
[----:B------:R1:W-:Y:S01]  /*a7a30*/  STL.64 [R1+0x87e0], R16 ;  /* 0x0087e01001007387 */ /* 0x0003e20000100a00 */
[C---:B0-----:R-:W-:Y:S08]  /*a7a40*/  HMMA.16816.F32 R4, R40.reuse, R60, R24 ;  /* 0x0000003c2804723c */ /* 0x041ff00000001818 */
[----:B-1----:R-:W-:Y:S01]  /*a7a50*/  HMMA.16816.F32 R16, R40, R54, R28 ;  /* 0x000000362810723c */ /* 0x002fe2000000181c */
[----:B------:R-:W-:-:S15]  /*a7a60*/  STL [R1+0x87c4], R60 ;  /* 0x0087c43c01007387 */ /* 0x000fde0000100800 */
[----:B------:R-:W-:-:S03]  /*a7a70*/  NOP ;  /* 0x0000000000007918 */ /* 0x000fc60000000000 */
        /* <DEDUP_REMOVED lines=9> */
[----:B------:R-:W-:Y:S04]  /*a7b10*/  STL.64 [R1+0x2998], R18 ;  /* 0x0029981201007387 */ /* 0x000fe80000100a00 */
[----:B------:R-:W-:Y:S04]  /*a7b20*/  STL.64 [R1+0x87a0], R52 ;  /* 0x0087a03401007387 */ /* 0x000fe80000100a00 */
[----:B------:R-:W-:Y:S04]  /*a7b30*/  STL.64 [R1+0x2980], R4 ;  /* 0x0029800401007387 */ /* 0x000fe80000100a00 */
[----:B------:R0:W-:Y:S04]  /*a7b40*/  STL.64 [R1+0x2988], R6 ;  /* 0x0029880601007387 */ /* 0x0001e80000100a00 */
[----:B------:R-:W2:Y:S04]  /*a7b50*/  LDL.LU.64 R20, [R1+0x390] ;  /* 0x0003900001147983 */ /* 0x000ea80000300a00 */
[----:B------:R-:W3:Y:S01]  /*a7b60*/  LDL.LU.64 R22, [R1+0x398] ;  /* 0x0003980001167983 */ /* 0x000ee20000300a00 */
[C---:B0-----:R-:W-:Y:S03]  /*a7b70*/  HMMA.16816.F32 R4, R8.reuse, R58, R12 ;  /* 0x0000003a0804723c */ /* 0x041fe6000000180c */
[----:B---3--:R-:W-:Y:S04]  /*a7b80*/  STL.64 [R1+0x86f8], R22 ;  /* 0x0086f81601007387 */ /* 0x008fe80000100a00 */
[----:B--2---:R0:W-:Y:S04]  /*a7b90*/  STL.64 [R1+0x86f0], R20 ;  /* 0x0086f01401007387 */ /* 0x0041e80000100a00 */
[----:B0-----:R-:W2:Y:S04]  /*a7ba0*/  LDL.LU R20, [R1+0x3b0] ;  /* 0x0003b00001147983 */ /* 0x001ea80000300800 */
[----:B------:R-:W2:Y:S04]  /*a7bb0*/  LDL.LU R21, [R1+0x3b4] ;  /* 0x0003b40001157983 */ /* 0x000ea80000300800 */
[----:B------:R-:W3:Y:S04]  /*a7bc0*/  LDL.LU R22, [R1+0x3b8] ;  /* 0x0003b80001167983 */ /* 0x000ee80000300800 */
[----:B------:R-:W3:Y:S04]  /*a7bd0*/  LDL.LU R23, [R1+0x3bc] ;  /* 0x0003bc0001177983 */ /* 0x000ee80000300800 */
[----:B---3--:R-:W-:Y:S04]  /*a7be0*/  STL.64 [R1+0x8798], R22 ;  /* 0x0087981601007387 */ /* 0x008fe80000100a00 */
[----:B--2---:R-:W-:Y:S04]  /*a7bf0*/  STL.64 [R1+0x8790], R20 ;  /* 0x0087901401007387 */ /* 0x004fe80000100a00 */
[----:B------:R-:W-:Y:S04]  /*a7c00*/  STL.64 [R1+0x8858], R58 ;  /* 0x0088583a01007387 */ /* 0x000fe80000100a00 */
[----:B------:R-:W-:Y:S04]  /*a7c10*/  STL.64 [R1+0x8850], R56 ;  /* 0x0088503801007387 */ /* 0x000fe80000100a00 */
[----:B------:R-:W-:Y:S04]  /*a7c20*/  STL.64 [R1+0x2970], R4 ;  /* 0x0029700401007387 */ /* 0x000fe80000100a00 */
[----:B------:R4:W-:Y:S04]  /*a7c30*/  STL.64 [R1+0x2978], R6 ;  /* 0x0029780601007387 */ /* 0x0009e80000100a00 */
[----:B------:R-:W2:Y:S01]  /*a7c40*/  LDL.LU R12, [R1+0x2780] ;  /* 0x00278000010c7983 */ /* 0x000ea20000300800 */
[----:B----4-:R-:W-:-:S15]  /*a7c50*/  HMMA.16816.F32 R4, R8, R36, R32 ;  /* 0x000000240804723c */ /* 0x010fde0000001820 */
[----:B------:R-:W-:-:S04]  /*a7c60*/  NOP ;  /* 0x0000000000007918 */ /* 0x000fc80000000000 */
[----:B------:R-:W-:Y:S04]  /*a7c70*/  STL.64 [R1+0x2960], R4 ;  /* 0x0029600401007387 */ /* 0x000fe80000100a00 */
[----:B------:R-:W-:Y:S04]  /*a7c80*/  STL.64 [R1+0x2968], R6 ;  /* 0x0029680601007387 */ /* 0x000fe80000100a00 */
        /* <DEDUP_REMOVED lines=11> */
[----:B0-----:R-:W2:Y:S04]  /*a7d40*/  LDL.LU.64 R44, [R1+0x3d0] ;  /* 0x0003d000012c7983 */ /* 0x001ea80000300a00 */
[----:B------:R-:W2:Y:S04]  /*a7d50*/  LDL.LU.64 R46, [R1+0x3d8] ;  /* 0x0003d800012e7983 */ /* 0x000ea80000300a00 */
        /* <DEDUP_REMOVED lines=76> */
[----:B0-----:R-:W4:Y:S04]  /*a8220*/  LDL.LU.64 R30, [R1+0x8848] ;  /* 0x00884800011e7983 */ /* 0x001f280000300a00 */
[----:B------:R-:W3:Y:S01]  /*a8230*/  LDL.LU.64 R28, [R1+0x8840] ;  /* 0x00884000011c7983 */ /* 0x000ee20000300a00 */
[C---:B----4-:R-:W-:Y:S08]  /*a8240*/  HMMA.16816.F32 R48, R44.reuse, R30, R48 ;  /* 0x0000001e2c30723c */ /* 0x050ff00000001830 */
        /* <DEDUP_REMOVED lines=20> */
[----:B------:R-:W4:Y:S04]  /*a8390*/  LDL.LU.64 R4, [R1+0x8800] ;  /* 0x0088000001047983 */ /* 0x000f280000300a00 */
[----:B------:R-:W-:Y:S04]  /*a83a0*/  STL.64 [R1+0x8788], R50 ;  /* 0x0087883201007387 */ /* 0x000fe80000100a00 */
[----:B------:R0:W-:Y:S01]  /*a83b0*/  STL.64 [R1+0x8780], R48 ;  /* 0x0087803001007387 */ /* 0x0001e20000100a00 */
[----:B------:R-:W-:-:S03]  /*a83c0*/  IMAD.MOV.U32 R61, RZ, RZ, R46 ;  /* 0x000000ffff3d7224 */ /* 0x000fc600078e002e */
[----:B0-----:R-:W2:Y:S04]  /*a83d0*/  LDL.LU R48, [R1+0x27d0] ;  /* 0x0027d00001307983 */ /* 0x001ea80000300800 */
[----:B------:R-:W2:Y:S04]  /*a83e0*/  LDL.LU R49, [R1+0x27d4] ;  /* 0x0027d40001317983 */ /* 0x000ea80000300800 */
[----:B------:R-:W2:Y:S04]  /*a83f0*/  LDL.LU R50, [R1+0x27d8] ;  /* 0x0027d80001327983 */ /* 0x000ea80000300800 */
[----:B------:R-:W2:Y:S01]  /*a8400*/  LDL.LU R51, [R1+0x27dc] ;  /* 0x0027dc0001337983 */ /* 0x000ea20000300800 */
[----:B------:R-:W-:-:S02]  /*a8410*/  IMAD.MOV.U32 R0, RZ, RZ, R47 ;  /* 0x000000ffff007224 */ /* 0x000fc400078e002f */
[----:B------:R-:W-:Y:S01]  /*a8420*/  IMAD.MOV.U32 R60, RZ, RZ, R45 ;  /* 0x000000ffff3c7224 */ /* 0x000fe200078e002d */
        /* <DEDUP_REMOVED lines=9> */
[----:B0-----:R-:W4:Y:S01]  /*a84c0*/  LDL.LU R18, [R1+0x87e8] ;  /* 0x0087e80001127983 */ /* 0x001f220000300800 */
[----:B------:R-:W-:-:S03]  /*a84d0*/  IMAD.MOV.U32 R19, RZ, RZ, R44 ;  /* 0x000000ffff137224 */ /* 0x000fc600078e002c */
[----:B------:R-:W2:Y:S04]  /*a84e0*/  LDL.LU.64 R16, [R1+0x87e0] ;  /* 0x0087e00001107983 */ /* 0x000ea80000300a00 */
[----:B------:R-:W3:Y:S04]  /*a84f0*/  LDL.LU.64 R46, [R1+0x87d8] ;  /* 0x0087d800012e7983 */ /* 0x000ee80000300a00 */
[----:B------:R-:W3:Y:S04]  /*a8500*/  LDL.LU.64 R44, [R1+0x87d0] ;  /* 0x0087d000012c7983 */ /* 0x000ee80000300a00 */
[----:B------:R-:W-:Y:S04]  /*a8510*/  STL.64 [R1+0x8768], R6 ;  /* 0x0087680601007387 */ /* 0x000fe80000100a00 */
[----:B------:R0:W-:Y:S02]  /*a8520*/  STL.64 [R1+0x8760], R4 ;  /* 0x0087600401007387 */ /* 0x0001e40000100a00 */
[----:B0-----:R-:W-:-:S02]  /*a8530*/  IMAD.MOV.U32 R4, RZ, RZ, R19 ;  /* 0x000000ffff047224 */ /* 0x001fc400078e0013 */
[----:B------:R-:W4:Y:S01]  /*a8540*/  LDL.LU R19, [R1+0x87c8] ;  /* 0x0087c80001137983 */ /* 0x000f220000300800 */
[----:B------:R-:W-:Y:S02]  /*a8550*/  IMAD.MOV.U32 R5, RZ, RZ, R60 ;  /* 0x000000ffff057224 */ /* 0x000fe400078e003c */
[----:B------:R-:W-:Y:S01]  /*a8560*/  IMAD.MOV.U32 R6, RZ, RZ, R61 ;  /* 0x000000ffff067224 */ /* 0x000fe200078e003d */
[----:B------:R-:W3:Y:S01]  /*a8570*/  LDL.LU R60, [R1+0x87c4] ;  /* 0x0087c400013c7983 */ /* 0x000ee20000300800 */
[----:B------:R-:W-:-:S03]  /*a8580*/  IMAD.MOV.U32 R7, RZ, RZ, R0 ;  /* 0x000000ffff077224 */ /* 0x000fc600078e0000 */
[----:B------:R-:W3:Y:S04]  /*a8590*/  LDL.LU R61, [R1+0x87c0] ;  /* 0x0087c000013d7983 */ /* 0x000ee80000300800 */
[C---:B--2---:R-:W-:Y:S08]  /*a85a0*/  HMMA.16816.F32 R12, R4.reuse, R16, R12 ;  /* 0x00000010040c723c */ /* 0x044ff0000000180c */
[C---:B----4-:R-:W-:Y:S11]  /*a85b0*/  HMMA.16816.F32 R52, R4.reuse, R18, R52 ;  /* 0x000000120434723c */ /* 0x050ff60000001834 */
        /* <DEDUP_REMOVED lines=19> */
[----:B------:R-:W4:Y:S01]  /*a86f0*/  LDL.LU.64 R20, [R1+0x8790] ;  /* 0x0087900001147983 */ /* 0x000f220000300a00 */
[----:B---3--:R-:W-:-:S15]  /*a8700*/  HMMA.16816.F32 R4, R4, R60, R16 ;  /* 0x0000003c0404723c */ /* 0x008fde0000001810 */
[----:B------:R-:W-:-:S04]  /*a8710*/  NOP ;  /* 0x0000000000007918 */ /* 0x000fc80000000000 */
[----:B------:R-:W-:Y:S04]  /*a8720*/  STL.64 [R1+0x2890], R4 ;  /* 0x0028900401007387 */ /* 0x000fe80000100a00 */
[----:B------:R2:W-:Y:S04]  /*a8730*/  STL.64 [R1+0x2898], R6 ;  /* 0x0028980601007387 */ /* 0x0005e80000100a00 */
[----:B------:R-:W-:Y:S01]  /*a8740*/  STL.64 [R1+0x8728], R54 ;  /* 0x0087283601007387 */ /* 0x000fe20000100a00 */
[C---:B----4-:R-:W-:Y:S08]  /*a8750*/  HMMA.16816.F32 R16, R20.reuse, R2, R48 ;  /* 0x000000021410723c */ /* 0x050ff00000001830 */
[C---:B--2---:R-:W-:Y:S08]  /*a8760*/  HMMA.16816.F32 R4, R20.reuse, R52, R24 ;  /* 0x000000341404723c */ /* 0x044ff00000001818 */
[C---:B------:R-:W-:Y:S03]  /*a8770*/  HMMA.16816.F32 R24, R20.reuse, R58, R40 ;  /* 0x0000003a1418723c */ /* 0x040fe60000001828 */
[----:B------:R-:W-:Y:S04]  /*a8780*/  STL.64 [R1+0x2880], R16 ;  /* 0x0028801001007387 */ /* 0x000fe80000100a00 */
[----:B------:R0:W-:Y:S04]  /*a8790*/  STL.64 [R1+0x2888], R18 ;  /* 0x0028881201007387 */ /* 0x0001e80000100a00 */
[----:B------:R-:W-:Y:S04]  /*a87a0*/  STL.64 [R1+0x8720], R52 ;  /* 0x0087203401007387 */ /* 0x000fe80000100a00 */
[----:B------:R-:W-:Y:S01]  /*a87b0*/  STL.64 [R1+0x2870], R4 ;  /* 0x0028700401007387 */ /* 0x000fe20000100a00 */
[C---:B0-----:R-:W-:Y:S03]  /*a87c0*/  HMMA.16816.F32 R16, R20.reuse, R36, R44 ;  /* 0x000000241410723c */ /* 0x041fe6000000182c */
[----:B------:R0:W-:Y:S05]  /*a87d0*/  STL.64 [R1+0x2878], R6 ;  /* 0x0028780601007387 */ /* 0x0001ea0000100a00 */
[C---:B0-----:R-:W-:Y:S01]  /*a87e0*/  HMMA.16816.F32 R4, R20.reuse, R38, R12 ;  /* 0x000000261404723c */ /* 0x041fe2000000180c */
        /* <DEDUP_REMOVED lines=17> */
[----:B------:R-:W-:Y:S04]  /*a8900*/  STL.64 [R1+0x2828], R6 ;  /* 0x0028280601007387 */ /* 0x000fe80000100a00 */
[----:B------:R-:W2:Y:S04]  /*a8910*/  LDL.LU R33, [R1+0x2614] ;  /* 0x0026140001217983 */ /* 0x000ea80000300800 */
[----:B------:R-:W3:Y:S04]  /*a8920*/  LDL.LU R34, [R1+0x2618] ;  /* 0x0026180001227983 */ /* 0x000ee80000300800 */
        /* <DEDUP_REMOVED lines=133> */
[----:B--2---:R-:W-:Y:S11]  /*a9180*/  HMMA.16816.F32 R20, R20, R60, R32 ;  /* 0x0000003c1414723c */ /* 0x004ff60000001820 */
[----:B------:R-:W-:Y:S04]  /*a9190*/  STL.64 [R1+0x27a0], R24 ;  /* 0x0027a01801007387 */ /* 0x000fe80000100a00 */
[----:B------:R0:W-:Y:S04]  /*a91a0*/  STL.64 [R1+0x27a8], R26 ;  /* 0x0027a81a01007387 */ /* 0x0001e80000100a00 */
[----:B0-----:R-:W2:Y:S04]  /*a91b0*/  LDL.LU.64 R26, [R1+0x8718] ;  /* 0x00871800011a7983 */ /* 0x001ea80000300a00 */
[----:B------:R-:W2:Y:S04]  /*a91c0*/  LDL.LU.64 R24, [R1+0x8710] ;  /* 0x0087100001187983 */ /* 0x000ea80000300a00 */
[----:B------:R-:W3:Y:S04]  /*a91d0*/  LDL.LU.64 R34, [R1+0x8708] ;  /* 0x0087080001227983 */ /* 0x000ee80000300a00 */
[----:B------:R-:W3:Y:S04]  /*a91e0*/  LDL.LU.64 R32, [R1+0x8700] ;  /* 0x0087000001207983 */ /* 0x000ee80000300a00 */
[----:B------:R-:W-:Y:S04]  /*a91f0*/  STL.64 [R1+0x2780], R20 ;  /* 0x0027801401007387 */ /* 0x000fe80000100a00 */
[----:B------:R0:W-:Y:S04]  /*a9200*/  STL.64 [R1+0x2788], R22 ;  /* 0x0027881601007387 */ /* 0x0001e80000100a00 */
[----:B0-----:R-:W2:Y:S04]  /*a9210*/  LDL.LU.64 R22, [R1+0x86f8] ;  /* 0x0086f80001167983 */ /* 0x001ea80000300a00 */
[----:B------:R-:W2:Y:S02]  /*a9220*/  LDL.LU.64 R20, [R1+0x86f0] ;  /* 0x0086f00001147983 */ /* 0x000ea40000300a00 */
        /* <DEDUP_REMOVED lines=26> */
[----:B0-----:R-:W3:Y:S04]  /*a93d0*/  LDL.LU.64 R46, [R1+0x86b8] ;  /* 0x0086b800012e7983 */ /* 0x001ee80000300a00 */
[----:B------:R-:W3:Y:S04]  /*a93e0*/  LDL.LU.64 R44, [R1+0x86b0] ;  /* 0x0086b000012c7983 */ /* 0x000ee80000300a00 */
[----:B------:R-:W-:Y:S04]  /*a93f0*/  STL.64 [R1+0x2730], R32 ;  /* 0x0027302001007387 */ /* 0x000fe80000100a00 */
[----:B------:R0:W-:Y:S04]  /*a9400*/  STL.64 [R1+0x2738], R34 ;  /* 0x0027382201007387 */ /* 0x0001e80000100a00 */
[----:B0-----:R-:W4:Y:S04]  /*a9410*/  LDL.LU.64 R34, [R1+0x86a8] ;  /* 0x0086a80001227983 */ /* 0x001f280000300a00 */
[----:B------:R-:W4:Y:S04]  /*a9420*/  LDL.LU.64 R32, [R1+0x86a0] ;  /* 0x0086a00001207983 */ /* 0x000f280000300a00 */
[----:B------:R-:W-:Y:S04]  /*a9430*/  STL.64 [R1+0x8628], R38 ;  /* 0x0086282601007387 */ /* 0x000fe80000100a00 */
[----:B------:R2:W-:Y:S02]  /*a9440*/  STL.64 [R1+0x8620], R36 ;  /* 0x0086202401007387 */ /* 0x0005e40000100a00 */
[----:B--2---:R-:W-:Y:S02]  /*a9450*/  HMMA.16816.F32 R36, R20, R56, R52 ;  /* 0x000000381424723c */ /* 0x004fe40000001834 */
[----:B------:R-:W-:Y:S04]  /*a9460*/  STL.64 [R1+0x8638], R58 ;  /* 0x0086383a01007387 */ /* 0x000fe80000100a00 */
[----:B------:R-:W-:-:S13]  /*a9470*/  STL.64 [R1+0x8630], R56 ;  /* 0x0086303801007387 */ /* 0x000fda0000100a00 */
[----:B------:R-:W-:Y:S04]  /*a9480*/  STL.64 [R1+0x2720], R36 ;  /* 0x0027202401007387 */ /* 0x000fe80000100a00 */
[----:B------:R0:W-:Y:S02]  /*a9490*/  STL.64 [R1+0x2728], R38 ;  /* 0x0027282601007387 */ /* 0x0001e40000100a00 */
[C---:B0-----:R-:W-:Y:S08]  /*a94a0*/  HMMA.16816.F32 R36, R20.reuse, R28, R24 ;  /* 0x0000001c1424723c */ /* 0x041ff00000001818 */
[C---:B------:R-:W-:Y:S01]  /*a94b0*/  HMMA.16816.F32 R24, R20.reuse, R30, R40 ;  /* 0x0000001e1418723c */ /* 0x040fe20000001828 */
[----:B------:R-:W-:Y:S10]  /*a94c0*/  STL.64 [R1+0x8608], R30 ;  /* 0x0086081e01007387 */ /* 0x000ff40000100a00 */
[----:B------:R-:W-:Y:S04]  /*a94d0*/  STL.64 [R1+0x2710], R36 ;  /* 0x0027102401007387 */ /* 0x000fe80000100a00 */
[----:B------:R-:W-:Y:S04]  /*a94e0*/  STL.64 [R1+0x2718], R38 ;  /* 0x0027182601007387 */ /* 0x000fe80000100a00 */
[----:B------:R-:W-:Y:S04]  /*a94f0*/  STL.64 [R1+0x8600], R28 ;  /* 0x0086001c01007387 */ /* 0x000fe80000100a00 */
[----:B------:R-:W-:Y:S04]  /*a9500*/  STL.64 [R1+0x2700], R24 ;  /* 0x0027001801007387 */ /* 0x000fe80000100a00 */
[----:B------:R3:W-:Y:S01]  /*a9510*/  STL.64 [R1+0x2708], R26 ;  /* 0x0027081a01007387 */ /* 0x0007e20000100a00 */
[----:B------:R-:W-:Y:S03]  /*a9520*/  HMMA.16816.F32 R12, R20, R50, R12 ;  /* 0x00000032140c723c */ /* 0x000fe6000000180c */
[----:B------:R-:W-:Y:S01]  /*a9530*/  STL.64 [R1+0x8618], R50 ;  /* 0x0086183201007387 */ /* 0x000fe20000100a00 */
[----:B------:R-:W-:-:S04]  /*a9540*/  IMAD.MOV.U32 R0, RZ, RZ, R23 ;  /* 0x000000ffff007224 */ /* 0x000fc800078e0017 */
[----:B---3--:R-:W-:-:S15]  /*a9550*/  HMMA.16816.F32 R24, R20, R48, R44 ;  /* 0x000000301418723c */ /* 0x008fde000000182c */
[----:B------:R-:W-:-:S04]  /*a9560*/  NOP ;  /* 0x0000000000007918 */ /* 0x000fc80000000000 */
[----:B------:R-:W-:Y:S04]  /*a9570*/  STL.64 [R1+0x26f0], R24 ;  /* 0x0026f01801007387 */ /* 0x000fe80000100a00 */
[----:B------:R4:W-:Y:S04]  /*a9580*/  STL.64 [R1+0x26f8], R26 ;  /* 0x0026f81a01007387 */ /* 0x0009e80000100a00 */
[----:B------:R-:W-:Y:S04]  /*a9590*/  STL.64 [R1+0x8610], R48 ;  /* 0x0086103001007387 */ /* 0x000fe80000100a00 */
[----:B------:R-:W-:Y:S01]  /*a95a0*/  STL.64 [R1+0x26e0], R12 ;  /* 0x0026e00c01007387 */ /* 0x000fe20000100a00 */
[C---:B----4-:R-:W-:Y:S03]  /*a95b0*/  HMMA.16816.F32 R24, R20.reuse, R4, R32 ;  /* 0x000000041418723c */ /* 0x050fe60000001820 */
[----:B------:R0:W-:Y:S05]  /*a95c0*/  STL.64 [R1+0x26e8], R14 ;  /* 0x0026e80e01007387 */ /* 0x0001ea0000100a00 */
[----:B0-----:R-:W-:Y:S11]  /*a95d0*/  HMMA.16816.F32 R12, R20, R6, R8 ;  /* 0x00000006140c723c */ /* 0x001ff60000001808 */
[----:B------:R-:W-:Y:S04]  /*a95e0*/  STL.64 [R1+0x26d0], R24 ;  /* 0x0026d01801007387 */ /* 0x000fe80000100a00 */
[----:B------:R-:W-:Y:S01]  /*a95f0*/  STL.64 [R1+0x26d8], R26 ;  /* 0x0026d81a01007387 */ /* 0x000fe20000100a00 */
[----:B------:R-:W-:-:S03]  /*a9600*/  IMAD.MOV.U32 R10, RZ, RZ, R20 ;  /* 0x000000ffff0a7224 */ /* 0x000fc600078e0014 */
[----:B------:R0:W-:Y:S04]  /*a9610*/  STL.64 [R1+0x26c0], R12 ;  /* 0x0026c00c01007387 */ /* 0x0001e80000100a00 */
[----:B------:R1:W-:Y:S04]  /*a9620*/  STL.64 [R1+0x26c8], R14 ;  /* 0x0026c80e01007387 */ /* 0x0003e80000100a00 */
[----:B------:R-:W-:Y:S04]  /*a9630*/  STL.64 [R1+0x8648], R6 ;  /* 0x0086480601007387 */ /* 0x000fe80000100a00 */
[----:B------:R-:W-:Y:S04]  /*a9640*/  STL.64 [R1+0x8640], R4 ;  /* 0x0086400401007387 */ /* 0x000fe80000100a00 */
[----:B0-----:R-:W2:Y:S01]  /*a9650*/  LDL.LU R12, [R1+0x350] ;  /* 0x00035000010c7983 */ /* 0x001ea20000300800 */
[----:B------:R-:W-:-:S03]  /*a9660*/  IMAD.MOV.U32 R9, RZ, RZ, R21 ;  /* 0x000000ffff097224 */ /* 0x000fc600078e0015 */
[----:B------:R-:W2:Y:S01]  /*a9670*/  LDL.LU R13, [R1+0x354] ;  /* 0x00035400010d7983 */ /* 0x000ea20000300800 */
[----:B------:R-:W-:-:S03]  /*a9680*/  IMAD.MOV.U32 R8, RZ, RZ, R22 ;  /* 0x000000ffff087224 */ /* 0x000fc600078e0016 */
[----:B-1----:R-:W3:Y:S04]  /*a9690*/  LDL.LU R14, [R1+0x358] ;  /* 0x00035800010e7983 */ /* 0x002ee80000300800 */
[----:B------:R-:W3:Y:S04]  /*a96a0*/  LDL.LU R15, [R1+0x35c] ;  /* 0x00035c00010f7983 */ /* 0x000ee80000300800 */
[----:B------:R-:W4:Y:S04]  /*a96b0*/  LDL.LU R20, [R1+0x24f0] ;  /* 0x0024f00001147983 */ /* 0x000f280000300800 */
        /* <DEDUP_REMOVED lines=43> */
[----:B------:R-:W2:Y:S01]  /*a9970*/  LDL.LU R4, [R1+0x25b0] ;  /* 0x0025b00001047983 */ /* 0x000ea20000300800 */
[----:B------:R-:W-:-:S03]  /*a9980*/  IMAD.MOV.U32 R20, RZ, RZ, R10 ;  /* 0x000000ffff147224 */ /* 0x000fc600078e000a */
[----:B------:R-:W2:Y:S01]  /*a9990*/  LDL.LU R5, [R1+0x25b4] ;  /* 0x0025b40001057983 */ /* 0x000ea20000300800 */
[----:B------:R-:W-:-:S03]  /*a99a0*/  IMAD.MOV.U32 R21, RZ, RZ, R9 ;  /* 0x000000ffff157224 */ /* 0x000fc600078e0009 */
[----:B------:R-:W2:Y:S01]  /*a99b0*/  LDL.LU R6, [R1+0x25b8] ;  /* 0x0025b80001067983 */ /* 0x000ea20000300800 */
[----:B------:R-:W-:Y:S02]  /*a99c0*/  IMAD.MOV.U32 R22, RZ, RZ, R8 ;  /* 0x000000ffff167224 */ /* 0x000fe400078e0008 */
[----:B------:R-:W-:Y:S01]  /*a99d0*/  IMAD.MOV.U32 R23, RZ, RZ, R0 ;  /* 0x000000ffff177224 */ /* 0x000fe200078e0000 */
        /* <DEDUP_REMOVED lines=37> */
[----:B------:R-:W2:Y:S01]  /*a9c30*/  LDL.LU.64 R52, [R1+0x8680] ;  /* 0x0086800001347983 */ /* 0x000ea20000300a00 */
[----:B---3--:R-:W-:Y:S08]  /*a9c40*/  HMMA.16816.F32 R4, R12, R2, R4 ;  /* 0x000000020c04723c */ /* 0x008ff00000001804 */
[C---:B----4-:R-:W-:Y:S08]  /*a9c50*/  HMMA.16816.F32 R40, R20.reuse, R54, R40 ;  /* 0x000000361428723c */ /* 0x050ff00000001828 */
[----:B------:R-:W-:Y:S08]  /*a9c60*/  HMMA.16816.F32 R20, R20, R60, R32 ;  /* 0x0000003c1414723c */ /* 0x000ff00000001820 */
[C---:B--2---:R-:W-:Y:S03]  /*a9c70*/  HMMA.16816.F32 R56, R12.reuse, R52, R56 ;  /* 0x000000340c38723c */ /* 0x044fe60000001838 */
        /* <DEDUP_REMOVED lines=8> */
[----:B0-----:R-:W4:Y:S04]  /*a9d00*/  LDL.LU.64 R22, [R1+0x8658] ;  /* 0x0086580001167983 */ /* 0x001f280000300a00 */
[----:B------:R-:W4:Y:S04]  /*a9d10*/  LDL.LU.64 R20, [R1+0x8650] ;  /* 0x0086500001147983 */ /* 0x000f280000300a00 */
[----:B------:R-:W-:Y:S04]  /*a9d20*/  STL.64 [R1+0x2660], R4 ;  /* 0x0026600401007387 */ /* 0x000fe80000100a00 */
[----:B------:R0:W-:Y:S04]  /*a9d30*/  STL.64 [R1+0x2668], R6 ;  /* 0x0026680601007387 */ /* 0x0001e80000100a00 */
[----:B0-----:R-:W4:Y:S04]  /*a9d40*/  LDL.LU.64 R6, [R1+0x8648] ;  /* 0x0086480001067983 */ /* 0x001f280000300a00 */
[----:B------:R-:W2:Y:S04]  /*a9d50*/  LDL.LU.64 R4, [R1+0x8640] ;  /* 0x0086400001047983 */ /* 0x000ea80000300a00 */
[----:B------:R-:W-:Y:S04]  /*a9d60*/  STL.64 [R1+0x2650], R56 ;  /* 0x0026503801007387 */ /* 0x000fe80000100a00 */
[----:B------:R0:W-:Y:S04]  /*a9d70*/  STL.64 [R1+0x2658], R58 ;  /* 0x0026583a01007387 */ /* 0x0001e80000100a00 */
[----:B0-----:R-:W2:Y:S04]  /*a9d80*/  LDL.LU.64 R58, [R1+0x8638] ;  /* 0x00863800013a7983 */ /* 0x001ea80000300a00 */
[----:B------:R-:W3:Y:S04]  /*a9d90*/  LDL.LU.64 R56, [R1+0x8630] ;  /* 0x0086300001387983 */ /* 0x000ee80000300a00 */
        /* <DEDUP_REMOVED lines=24> */
[----:B------:R0:W-:Y:S02]  /*a9f20*/  STL.64 [R1+0x8580], R36 ;  /* 0x0085802401007387 */ /* 0x0001e40000100a00 */
[----:B0-----:R-:W-:Y:S02]  /*a9f30*/  HMMA.16816.F32 R36, R12, R56, R52 ;  /* 0x000000380c24723c */ /* 0x001fe40000001834 */
[----:B------:R-:W-:Y:S04]  /*a9f40*/  STL.64 [R1+0x8598], R58 ;  /* 0x0085983a01007387 */ /* 0x000fe80000100a00 */
[----:B------:R-:W-:-:S13]  /*a9f50*/  STL.64 [R1+0x8590], R56 ;  /* 0x0085903801007387 */ /* 0x000fda0000100a00 */
[----:B------:R-:W-:Y:S04]  /*a9f60*/  STL.64 [R1+0x2610], R36 ;  /* 0x0026102401007387 */ /* 0x000fe80000100a00 */
[----:B------:R2:W-:Y:S02]  /*a9f70*/  STL.64 [R1+0x2618], R38 ;  /* 0x0026182601007387 */ /* 0x0005e40000100a00 */
[C---:B--2---:R-:W-:Y:S08]  /*a9f80*/  HMMA.16816.F32 R36, R12.reuse, R28, R24 ;  /* 0x0000001c0c24723c */ /* 0x044ff00000001818 */
[C---:B------:R-:W-:Y:S01]  /*a9f90*/  HMMA.16816.F32 R24, R12.reuse, R30, R40 ;  /* 0x0000001e0c18723c */ /* 0x040fe20000001828 */
[----:B------:R-:W-:Y:S10]  /*a9fa0*/  STL.64 [R1+0x8558], R30 ;  /* 0x0085581e01007387 */ /* 0x000ff40000100a00 */
[----:B------:R-:W-:Y:S04]  /*a9fb0*/  STL.64 [R1+0x2600], R36 ;  /* 0x0026002401007387 */ /* 0x000fe80000100a00 */
[----:B------:R-:W-:Y:S04]  /*a9fc0*/  STL.64 [R1+0x2608], R38 ;  /* 0x0026082601007387 */ /* 0x000fe80000100a00 */
[----:B------:R3:W-:Y:S04]  /*a9fd0*/  STL.64 [R1+0x8550], R28 ;  /* 0x0085501c01007387 */ /* 0x0007e80000100a00 */
[----:B------:R-:W-:Y:S04]  /*a9fe0*/  STL.64 [R1+0x25f0], R24 ;  /* 0x0025f01801007387 */ /* 0x000fe80000100a00 */
[----:B------:R0:W-:Y:S01]  /*a9ff0*/  STL.64 [R1+0x25f8], R26 ;  /* 0x0025f81a01007387 */ /* 0x0001e20000100a00 */
[C---:B---3--:R-:W-:Y:S08]  /*aa000*/  HMMA.16816.F32 R28, R12.reuse, R48, R44 ;  /* 0x000000300c1c723c */ /* 0x048ff0000000182c */
[C---:B0-----:R-:W-:Y:S01]  /*aa010*/  HMMA.16816.F32 R24, R12.reuse, R50, R32 ;  /* 0x000000320c18723c */ /* 0x041fe20000001820 */
[----:B------:R-:W-:Y:S10]  /*aa020*/  STL.64 [R1+0x8538], R50 ;  /* 0x0085383201007387 */ /* 0x000ff40000100a00 */
[----:B------:R-:W-:Y:S04]  /*aa030*/  STL.64 [R1+0x25e0], R28 ;  /* 0x0025e01c01007387 */ /* 0x000fe80000100a00 */
[----:B------:R-:W-:Y:S04]  /*aa040*/  STL.64 [R1+0x25e8], R30 ;  /* 0x0025e81e01007387 */ /* 0x000fe80000100a00 */
[----:B------:R-:W-:Y:S04]  /*aa050*/  STL.64 [R1+0x8530], R48 ;  /* 0x0085303001007387 */ /* 0x000fe80000100a00 */
[----:B------:R-:W-:Y:S04]  /*aa060*/  STL.64 [R1+0x25d0], R24 ;  /* 0x0025d01801007387 */ /* 0x000fe80000100a00 */
[----:B------:R0:W-:Y:S02]  /*aa070*/  STL.64 [R1+0x25d8], R26 ;  /* 0x0025d81a01007387 */ /* 0x0001e40000100a00 */
[----:B0-----:R-:W-:Y:S02]  /*aa080*/  HMMA.16816.F32 R24, R12, R4, R8 ;  /* 0x000000040c18723c */ /* 0x001fe40000001808 */
[----:B------:R-:W2:Y:S04]  /*aa090*/  LDL.LU.64 R8, [R1+0x320] ;  /* 0x0003200001087983 */ /* 0x000ea80000300a00 */
[----:B------:R-:W3:-:S13]  /*aa0a0*/  LDL.LU.64 R10, [R1+0x328] ;  /* 0x00032800010a7983 */ /* 0x000eda0000300a00 */
[----:B------:R-:W-:Y:S04]  /*aa0b0*/  STL.64 [R1+0x25c0], R24 ;  /* 0x0025c01801007387 */ /* 0x000fe80000100a00 */
[----:B------:R-:W-:Y:S04]  /*aa0c0*/  STL.64 [R1+0x25c8], R26 ;  /* 0x0025c81a01007387 */ /* 0x000fe80000100a00 */
[----:B---3--:R-:W-:Y:S04]  /*aa0d0*/  STL.64 [R1+0x8518], R10 ;  /* 0x0085180a01007387 */ /* 0x008fe80000100a00 */
[----:B--2---:R4:W-:Y:S02]  /*aa0e0*/  STL.64 [R1+0x8510], R8 ;  /* 0x0085100801007387 */ /* 0x0049e40000100a00 */
[----:B----4-:R-:W-:Y:S02]  /*aa0f0*/  HMMA.16816.F32 R8, R12, R6, R20 ;  /* 0x000000060c08723c */ /* 0x010fe40000001814 */
[----:B------:R-:W-:Y:S04]  /*aa100*/  STL.64 [R1+0x8528], R6 ;  /* 0x0085280601007387 */ /* 0x000fe80000100a00 */
[----:B------:R-:W-:-:S13]  /*aa110*/  STL.64 [R1+0x8520], R4 ;  /* 0x0085200401007387 */ /* 0x000fda0000100a00 */
        /* <DEDUP_REMOVED lines=26> */
[----:B0-----:R-:W3:Y:S04]  /*aa2c0*/  LDL.LU R44, [R1+0x2450] ;  /* 0x00245000012c7983 */ /* 0x001ee80000300800 */
[----:B------:R-:W3:Y:S04]  /*aa2d0*/  LDL.LU R45, [R1+0x2454] ;  /* 0x00245400012d7983 */ /* 0x000ee80000300800 */
[----:B------:R-:W4:Y:S04]  /*aa2e0*/  LDL.LU R46, [R1+0x2458] ;  /* 0x00245800012e7983 */ /* 0x000f280000300800 */
[----:B------:R-:W4:Y:S04]  /*aa2f0*/  LDL.LU R47, [R1+0x245c] ;  /* 0x00245c00012f7983 */ /* 0x000f280000300800 */
[----:B----4-:R-:W-:Y:S04]  /*aa300*/  STL.64 [R1+0x85c8], R46 ;  /* 0x0085c82e01007387 */ /* 0x010fe80000100a00 */
[----:B---3--:R0:W-:Y:S04]  /*aa310*/  STL.64 [R1+0x85c0], R44 ;  /* 0x0085c02c01007387 */ /* 0x0081e80000100a00 */
[----:B-1----:R-:W3:Y:S04]  /*aa320*/  LDL.LU R40, [R1+0x2470] ;  /* 0x0024700001287983 */ /* 0x002ee80000300800 */
        /* <DEDUP_REMOVED lines=11> */
[----:B--2---:R-:W2:Y:S04]  /*aa3e0*/  LDL.LU R24, [R1+0x24a0] ;  /* 0x0024a00001187983 */ /* 0x004ea80000300800 */
        /* <DEDUP_REMOVED lines=58> */
[C---:B---3--:R-:W-:Y:S08]  /*aa790*/  HMMA.16816.F32 R40, R12.reuse, R54, R40 ;  /* 0x000000360c28723c */ /* 0x048ff00000001828 */
[----:B------:R-:W-:Y:S11]  /*aa7a0*/  HMMA.16816.F32 R12, R12, R60, R44 ;  /* 0x0000003c0c0c723c */ /* 0x000ff6000000182c */
[----:B------:R-:W-:Y:S04]  /*aa7b0*/  STL.64 [R1+0x2580], R40 ;  /* 0x0025802801007387 */ /* 0x000fe80000100a00 */
[----:B------:R0:W-:Y:S04]  /*aa7c0*/  STL.64 [R1+0x2588], R42 ;  /* 0x0025882a01007387 */ /* 0x0001e80000100a00 */
[----:B0-----:R-:W3:Y:S04]  /*aa7d0*/  LDL.LU.64 R42, [R1+0x85d8] ;  /* 0x0085d800012a7983 */ /* 0x001ee80000300a00 */
[----:B------:R-:W3:Y:S04]  /*aa7e0*/  LDL.LU.64 R40, [R1+0x85d0] ;  /* 0x0085d00001287983 */ /* 0x000ee80000300a00 */
[----:B------:R-:W4:Y:S04]  /*aa7f0*/  LDL.LU.64 R46, [R1+0x85c8] ;  /* 0x0085c800012e7983 */ /* 0x000f280000300a00 */
[----:B------:R-:W4:Y:S04]  /*aa800*/  LDL.LU.64 R44, [R1+0x85c0] ;  /* 0x0085c000012c7983 */ /* 0x000f280000300a00 */
[----:B------:R-:W-:Y:S04]  /*aa810*/  STL.64 [R1+0x2560], R12 ;  /* 0x0025600c01007387 */ /* 0x000fe80000100a00 */
[----:B------:R0:W-:Y:S04]  /*aa820*/  STL.64 [R1+0x2568], R14 ;  /* 0x0025680e01007387 */ /* 0x0001e80000100a00 */
[----:B0-----:R-:W2:Y:S04]  /*aa830*/  LDL.LU.64 R14, [R1+0x85b8] ;  /* 0x0085b800010e7983 */ /* 0x001ea80000300a00 */
[----:B------:R-:W2:Y:S02]  /*aa840*/  LDL.LU.64 R12, [R1+0x85b0] ;  /* 0x0085b000010c7983 */ /* 0x000ea40000300a00 */
        /* <DEDUP_REMOVED lines=16> */
[C---:B---3--:R-:W-:Y:S08]  /*aa950*/  HMMA.16816.F32 R28, R12.reuse, R56, R28 ;  /* 0x000000380c1c723c */ /* 0x048ff0000000181c */
        /* <DEDUP_REMOVED lines=57> */
[C---:B------:R-:W-:Y:S03]  /*aacf0*/  HMMA.16816.F32 R24, R12.reuse, R18, R24 ;  /* 0x000000120c18723c */ /* 0x040fe60000001818 */
[----:B--2---:R-:W-:Y:S05]  /*aad00*/  STL [R1+0x8508], R5 ;  /* 0x0085080501007387 */ /* 0x004fea0000100800 */
[----:B---3--:R-:W-:-:S15]  /*aad10*/  HMMA.16816.F32 R48, R12, R4, R48 ;  /* 0x000000040c30723c */ /* 0x008fde0000001830 */
[----:B------:R-:W-:-:S04]  /*aad20*/  NOP ;  /* 0x0000000000007918 */ /* 0x000fc80000000000 */
[----:B------:R-:W-:Y:S04]  /*aad30*/  STL.64 [R1+0x24b0], R48 ;  /* 0x0024b03001007387 */ /* 0x000fe80000100a00 */
[----:B------:R4:W-:Y:S02]  /*aad40*/  STL.64 [R1+0x24b8], R50 ;  /* 0x0024b83201007387 */ /* 0x0009e40000100a00 */
[C---:B----4-:R-:W-:Y:S08]  /*aad50*/  HMMA.16816.F32 R48, R12.reuse, R6, R28 ;  /* 0x000000060c30723c */ /* 0x050ff0000000181c */
[C---:B------:R-:W-:Y:S08]  /*aad60*/  HMMA.16816.F32 R28, R12.reuse, R16, R36 ;  /* 0x000000100c1c723c */ /* 0x040ff00000001824 */
[C---:B------:R-:W-:Y:S03]  /*aad70*/  HMMA.16816.F32 R36, R12.reuse, R54, R40 ;  /* 0x000000360c24723c */ /* 0x040fe60000001828 */
[----:B------:R-:W-:Y:S04]  /*aad80*/  STL.64 [R1+0x24a0], R48 ;  /* 0x0024a03001007387 */ /* 0x000fe80000100a00 */
[----:B------:R-:W-:Y:S04]  /*aad90*/  STL.64 [R1+0x24a8], R50 ;  /* 0x0024a83201007387 */ /* 0x000fe80000100a00 */
[----:B------:R-:W-:Y:S04]  /*aada0*/  STL.64 [R1+0x2490], R28 ;  /* 0x0024901c01007387 */ /* 0x000fe80000100a00 */
[----:B------:R0:W-:Y:S04]  /*aadb0*/  STL.64 [R1+0x2498], R30 ;  /* 0x0024981e01007387 */ /* 0x0001e80000100a00 */
[----:B------:R-:W-:Y:S04]  /*aadc0*/  STL.64 [R1+0x2480], R24 ;  /* 0x0024801801007387 */ /* 0x000fe80000100a00 */
[----:B------:R1:W-:Y:S01]  /*aadd0*/  STL.64 [R1+0x2488], R26 ;  /* 0x0024881a01007387 */ /* 0x0003e20000100a00 */
[----:B0-----:R-:W-:Y:S08]  /*aade0*/  HMMA.16816.F32 R28, R12, R60, R44 ;  /* 0x0000003c0c1c723c */ /* 0x001ff0000000182c */
[C---:B-1----:R-:W-:Y:S08]  /*aadf0*/  HMMA.16816.F32 R24, R8.reuse, R2, R32 ;  /* 0x000000020818723c */ /* 0x042ff00000001820 */
[----:B------:R-:W-:Y:S01]  /*aae00*/  HMMA.16816.F32 R12, R8, R52, R20 ;  /* 0x00000034080c723c */ /* 0x000fe20000001814 */
        /* <DEDUP_REMOVED lines=45> */
[----:B------:R0:W-:Y:S01]  /*ab0e0*/  STL.64 [R1+0x84b0], R52 ;  /* 0x0084b03401007387 */ /* 0x0001e20000100a00 */
[----:B------:R-:W-:-:S02]  /*ab0f0*/  IMAD.MOV.U32 R5, RZ, RZ, R8 ;  /* 0x000000ffff057224 */ /* 0x000fc400078e0008 */
[----:B------:R-:W-:Y:S02]  /*ab100*/  IMAD.MOV.U32 R56, RZ, RZ, R9 ;  /* 0x000000ffff387224 */ /* 0x000fe400078e0009 */
[----:B------:R-:W-:Y:S02]  /*ab110*/  IMAD.MOV.U32 R57, RZ, RZ, R10 ;  /* 0x000000ffff397224 */ /* 0x000fe400078e000a */
[----:B------:R-:W-:Y:S01]  /*ab120*/  IMAD.MOV.U32 R0, RZ, RZ, R11 ;  /* 0x000000ffff007224 */ /* 0x000fe200078e000b */
        /* <DEDUP_REMOVED lines=9> */
[----:B------:R0:W-:Y:S04]  /*ab1c0*/  STL.64 [R1+0x83f0], R8 ;  /* 0x0083f00801007387 */ /* 0x0001e80000100a00 */
[----:B0-----:R-:W2:Y:S04]  /*ab1d0*/  LDL.LU R8, [R1+0x2f0] ;  /* 0x0002f00001087983 */ /* 0x001ea80000300800 */
[----:B------:R-:W2:Y:S04]  /*ab1e0*/  LDL.LU R9, [R1+0x2f4] ;  /* 0x0002f40001097983 */ /* 0x000ea80000300800 */
[----:B------:R-:W2:Y:S04]  /*ab1f0*/  LDL.LU R10, [R1+0x2f8] ;  /* 0x0002f800010a7983 */ /* 0x000ea80000300800 */
[----:B------:R-:W2:Y:S04]  /*ab200*/  LDL.LU R11, [R1+0x2fc] ;  /* 0x0002fc00010b7983 */ /* 0x000ea80000300800 */
[----:B--2---:R0:W-:Y:S04]  /*ab210*/  STL.64 [R1+0x8488], R10 ;  /* 0x0084880a01007387 */ /* 0x0041e80000100a00 */
[----:B------:R1:W-:Y:S01]  /*ab220*/  STL.64 [R1+0x8480], R8 ;  /* 0x0084800801007387 */ /* 0x0003e20000100a00 */
[----:B0-----:R-:W-:-:S02]  /*ab230*/  IMAD.MOV.U32 R10, RZ, RZ, R57 ;  /* 0x000000ffff0a7224 */ /* 0x001fc400078e0039 */
[----:B-1----:R-:W-:Y:S02]  /*ab240*/  IMAD.MOV.U32 R8, RZ, RZ, R5 ;  /* 0x000000ffff087224 */ /* 0x002fe400078e0005 */
[----:B------:R-:W-:Y:S02]  /*ab250*/  IMAD.MOV.U32 R9, RZ, RZ, R56 ;  /* 0x000000ffff097224 */ /* 0x000fe400078e0038 */
[----:B------:R-:W-:Y:S01]  /*ab260*/  IMAD.MOV.U32 R11, RZ, RZ, R0 ;  /* 0x000000ffff0b7224 */ /* 0x000fe200078e0000 */
[----:B------:R-:W3:Y:S04]  /*ab270*/  LDL.LU R5, [R1+0x8508] ;  /* 0x0085080001057983 */ /* 0x000ee80000300800 */
[----:B------:R-:W2:Y:S04]  /*ab280*/  LDL.LU R56, [R1+0x8504] ;  /* 0x0085040001387983 */ /* 0x000ea80000300800 */
[----:B------:R-:W2:Y:S01]  /*ab290*/  LDL.LU R57, [R1+0x8500] ;  /* 0x0085000001397983 */ /* 0x000ea20000300800 */
[----:B------:R-:W-:-:S15]  /*ab2a0*/  HMMA.16816.F32 R36, R8, R58, R36 ;  /* 0x0000003a0824723c */ /* 0x000fde0000001824 */
[----:B------:R-:W-:-:S04]  /*ab2b0*/  NOP ;  /* 0x0000000000007918 */ /* 0x000fc80000000000 */
        /* <DEDUP_REMOVED lines=23> */
[----:B------:R-:W-:Y:S07]  /*ab430*/  STL.64 [R1+0x8428], R30 ;  /* 0x0084281e01007387 */ /* 0x000fee0000100a00 */
[C---:B----4-:R-:W-:Y:S03]  /*ab440*/  HMMA.16816.F32 R12, R8.reuse, R50, R12 ;  /* 0x00000032080c723c */ /* 0x050fe6000000180c */
        /* <DEDUP_REMOVED lines=9> */
[----:B------:R3:W-:Y:S04]  /*ab4e0*/  STL.64 [R1+0x2218], R26 ;  /* 0x0022181a01007387 */ /* 0x0007e80000100a00 */
[----:B------:R-:W-:Y:S04]  /*ab4f0*/  STL.64 [R1+0x8410], R48 ;  /* 0x0084103001007387 */ /* 0x000fe80000100a00 */
[----:B------:R-:W-:Y:S04]  /*ab500*/  STL.64 [R1+0x21f0], R12 ;  /* 0x0021f00c01007387 */ /* 0x000fe80000100a00 */
[----:B------:R0:W-:Y:S01]  /*ab510*/  STL.64 [R1+0x21f8], R14 ;  /* 0x0021f80e01007387 */ /* 0x0001e20000100a00 */
[C---:B---3--:R-:W-:Y:S08]  /*ab520*/  HMMA.16816.F32 R24, R8.reuse, R4, R32 ;  /* 0x000000040818723c */ /* 0x048ff00000001820 */
[C---:B0-----:R-:W-:Y:S01]  /*ab530*/  HMMA.16816.F32 R12, R8.reuse, R6, R20 ;  /* 0x00000006080c723c */ /* 0x041fe20000001814 */
[----:B------:R-:W-:Y:S10]  /*ab540*/  STL.64 [R1+0x8438], R6 ;  /* 0x0084380601007387 */ /* 0x000ff40000100a00 */
        /* <DEDUP_REMOVED lines=155> */
[----:B---3--:R-:W-:Y:S03]  /*abf00*/  HMMA.16816.F32 R56, R8, R30, R56 ;  /* 0x0000001e0838723c */ /* 0x008fe60000001838 */
[----:B------:R-:W-:Y:S04]  /*abf10*/  STL.64 [R1+0x83b8], R30 ;  /* 0x0083b81e01007387 */ /* 0x000fe80000100a00 */
[----:B------:R2:W-:-:S12]  /*abf20*/  STL.64 [R1+0x83b0], R28 ;  /* 0x0083b01c01007387 */ /* 0x0005d80000100a00 */
[----:B------:R-:W-:Y:S04]  /*abf30*/  STL.64 [R1+0x2020], R56 ;  /* 0x0020203801007387 */ /* 0x000fe80000100a00 */
[----:B------:R-:W-:Y:S01]  /*abf40*/  STL.64 [R1+0x2028], R58 ;  /* 0x0020283a01007387 */ /* 0x000fe20000100a00 */
[C---:B------:R-:W-:Y:S08]  /*abf50*/  HMMA.16816.F32 R12, R8.reuse, R16, R12 ;  /* 0x00000010080c723c */ /* 0x040ff0000000180c */
[C---:B--2---:R-:W-:Y:S08]  /*abf60*/  HMMA.16816.F32 R28, R8.reuse, R48, R36 ;  /* 0x00000030081c723c */ /* 0x044ff00000001824 */
[C---:B------:R-:W-:Y:S01]  /*abf70*/  HMMA.16816.F32 R24, R8.reuse, R50, R24 ;  /* 0x000000320818723c */ /* 0x040fe20000001818 */
[----:B------:R-:W-:Y:S10]  /*abf80*/  STL.64 [R1+0x8398], R50 ;  /* 0x0083983201007387 */ /* 0x000ff40000100a00 */
[----:B------:R-:W-:Y:S04]  /*abf90*/  STL.64 [R1+0x2000], R28 ;  /* 0x0020001c01007387 */ /* 0x000fe80000100a00 */
[----:B------:R4:W-:Y:S02]  /*abfa0*/  STL.64 [R1+0x2008], R30 ;  /* 0x0020081e01007387 */ /* 0x0009e40000100a00 */
[C---:B----4-:R-:W-:Y:S02]  /*abfb0*/  HMMA.16816.F32 R28, R8.reuse, R4, R40 ;  /* 0x00000004081c723c */ /* 0x050fe40000001828 */
[----:B------:R-:W-:Y:S04]  /*abfc0*/  STL.64 [R1+0x8390], R48 ;  /* 0x0083903001007387 */ /* 0x000fe80000100a00 */
[----:B------:R-:W-:Y:S04]  /*abfd0*/  STL.64 [R1+0x1fe0], R24 ;  /* 0x001fe01801007387 */ /* 0x000fe80000100a00 */
[----:B------:R0:W-:Y:S04]  /*abfe0*/  STL.64 [R1+0x1fe8], R26 ;  /* 0x001fe81a01007387 */ /* 0x0001e80000100a00 */
[----:B------:R-:W-:Y:S01]  /*abff0*/  STL.64 [R1+0x83a8], R6 ;  /* 0x0083a80601007387 */ /* 0x000fe20000100a00 */
[C---:B0-----:R-:W-:Y:S04]  /*ac000*/  HMMA.16816.F32 R24, R8.reuse, R6, R44 ;  /* 0x000000060818723c */ /* 0x041fe8000000182c */
[----:B------:R-:W-:Y:S04]  /*ac010*/  STL.64 [R1+0x1fc0], R28 ;  /* 0x001fc01c01007387 */ /* 0x000fe80000100a00 */
[----:B------:R-:W-:Y:S04]  /*ac020*/  STL.64 [R1+0x1fc8], R30 ;  /* 0x001fc81e01007387 */ /* 0x000fe80000100a00 */
[----:B------:R0:W-:Y:S02]  /*ac030*/  STL.64 [R1+0x83a0], R4 ;  /* 0x0083a00401007387 */ /* 0x0001e40000100a00 */
[C---:B0-----:R-:W-:Y:S05]  /*ac040*/  HMMA.16816.F32 R4, R8.reuse, R18, R32 ;  /* 0x000000120804723c */ /* 0x041fea0000001820 */
        /* <DEDUP_REMOVED lines=77> */
[----:B0-----:R-:W4:Y:S04]  /*ac520*/  LDL.LU.64 R38, [R1+0x83e8] ;  /* 0x0083e80001267983 */ /* 0x001f280000300a00 */
[----:B------:R-:W4:Y:S01]  /*ac530*/  LDL.LU.64 R36, [R1+0x83e0] ;  /* 0x0083e00001247983 */ /* 0x000f220000300a00 */
[C---:B---3--:R-:W-:Y:S08]  /*ac540*/  HMMA.16816.F32 R32, R8.reuse, R52, R32 ;  /* 0x000000340820723c */ /* 0x048ff00000001820 */
[C---:B--2---:R-:W-:Y:S08]  /*ac550*/  HMMA.16816.F32 R20, R8.reuse, R58, R20 ;  /* 0x0000003a0814723c */ /* 0x044ff00000001814 */
[C---:B------:R-:W-:Y:S03]  /*ac560*/  HMMA.16816.F32 R28, R8.reuse, R56, R28 ;  /* 0x00000038081c723c */ /* 0x040fe6000000181c */
        /* <DEDUP_REMOVED lines=8> */
[----:B0-----:R-:W2:Y:S04]  /*ac5f0*/  LDL.LU R20, [R1+0xc80] ;  /* 0x000c800001147983 */ /* 0x001ea80000300800 */
[----:B------:R-:W2:Y:S04]  /*ac600*/  LDL.LU R21, [R1+0xc84] ;  /* 0x000c840001157983 */ /* 0x000ea80000300800 */
[----:B---3--:R-:W3:Y:S04]  /*ac610*/  LDL.LU R22, [R1+0xc88] ;  /* 0x000c880001167983 */ /* 0x008ee80000300800 */
[----:B------:R-:W3:Y:S01]  /*ac620*/  LDL.LU R23, [R1+0xc8c] ;  /* 0x000c8c0001177983 */ /* 0x000ee20000300800 */
[C---:B----4-:R-:W-:Y:S08]  /*ac630*/  HMMA.16816.F32 R44, R8.reuse, R36, R44 ;  /* 0x00000024082c723c */ /* 0x050ff0000000182c */
[C---:B------:R-:W-:Y:S11]  /*ac640*/  HMMA.16816.F32 R16, R8.reuse, R38, R16 ;  /* 0x000000260810723c */ /* 0x040ff60000001810 */
[----:B------:R-:W-:Y:S04]  /*ac650*/  STL.64 [R1+0x1e90], R44 ;  /* 0x001e902c01007387 */ /* 0x000fe80000100a00 */
[----:B------:R0:W-:Y:S04]  /*ac660*/  STL.64 [R1+0x1e98], R46 ;  /* 0x001e982e01007387 */ /* 0x0001e80000100a00 */
[----:B0-----:R-:W4:Y:S04]  /*ac670*/  LDL.LU.64 R46, [R1+0x83d8] ;  /* 0x0083d800012e7983 */ /* 0x001f280000300a00 */
[----:B------:R-:W4:Y:S04]  /*ac680*/  LDL.LU.64 R44, [R1+0x83d0] ;  /* 0x0083d000012c7983 */ /* 0x000f280000300a00 */
        /* <DEDUP_REMOVED lines=31> */
[----:B------:R0:W-:Y:S01]  /*ac880*/  STL.64 [R1+0x8350], R28 ;  /* 0x0083501c01007387 */ /* 0x0001e20000100a00 */
[C---:B--2---:R-:W-:Y:S08]  /*ac890*/  HMMA.16816.F32 R24, R8.reuse, R4, R24 ;  /* 0x000000040818723c */ /* 0x044ff00000001818 */
[C---:B---3--:R-:W-:Y:S08]  /*ac8a0*/  HMMA.16816.F32 R56, R8.reuse, R48, R56 ;  /* 0x000000300838723c */ /* 0x048ff00000001838 */
[C---:B0-----:R-:W-:Y:S01]  /*ac8b0*/  HMMA.16816.F32 R28, R8.reuse, R50, R36 ;  /* 0x00000032081c723c */ /* 0x041fe20000001824 */
[----:B------:R-:W-:Y:S07]  /*ac8c0*/  STL.64 [R1+0x8368], R50 ;  /* 0x0083683201007387 */ /* 0x000fee0000100a00 */
[C---:B------:R-:W-:Y:S03]  /*ac8d0*/  HMMA.16816.F32 R36, R8.reuse, R6, R40 ;  /* 0x000000060824723c */ /* 0x040fe60000001828 */
[----:B------:R-:W-:Y:S04]  /*ac8e0*/  STL.64 [R1+0x1df0], R56 ;  /* 0x001df03801007387 */ /* 0x000fe80000100a00 */
[----:B------:R-:W-:Y:S04]  /*ac8f0*/  STL.64 [R1+0x1df8], R58 ;  /* 0x001df83a01007387 */ /* 0x000fe80000100a00 */
[----:B------:R-:W-:Y:S04]  /*ac900*/  STL.64 [R1+0x8360], R48 ;  /* 0x0083603001007387 */ /* 0x000fe80000100a00 */
[----:B------:R-:W-:Y:S04]  /*ac910*/  STL.64 [R1+0x1dd0], R28 ;  /* 0x001dd01c01007387 */ /* 0x000fe80000100a00 */
[----:B------:R4:W-:Y:S04]  /*ac920*/  STL.64 [R1+0x1dd8], R30 ;  /* 0x001dd81e01007387 */ /* 0x0009e80000100a00 */
[----:B------:R-:W-:Y:S04]  /*ac930*/  STL.64 [R1+0x1db0], R24 ;  /* 0x001db01801007387 */ /* 0x000fe80000100a00 */
[----:B------:R0:W-:Y:S01]  /*ac940*/  STL.64 [R1+0x1db8], R26 ;  /* 0x001db81a01007387 */ /* 0x0001e20000100a00 */
[C---:B----4-:R-:W-:Y:S08]  /*ac950*/  HMMA.16816.F32 R28, R8.reuse, R16, R44 ;  /* 0x00000010081c723c */ /* 0x050ff0000000182c */
[C---:B0-----:R-:W-:Y:S01]  /*ac960*/  HMMA.16816.F32 R24, R8.reuse, R18, R12 ;  /* 0x000000120818723c */ /* 0x041fe2000000180c */
[----:B------:R-:W-:Y:S04]  /*ac970*/  STL.64 [R1+0x1d90], R36 ;  /* 0x001d902401007387 */ /* 0x000fe80000100a00 */
[----:B------:R-:W-:Y:S04]  /*ac980*/  STL.64 [R1+0x1d98], R38 ;  /* 0x001d982601007387 */ /* 0x000fe80000100a00 */
[----:B------:R-:W2:Y:S04]  /*ac990*/  LDL.LU R12, [R1+0x260] ;  /* 0x00026000010c7983 */ /* 0x000ea80000300800 */
[----:B------:R-:W-:Y:S04]  /*ac9a0*/  STL.64 [R1+0x1d70], R28 ;  /* 0x001d701c01007387 */ /* 0x000fe80000100a00 */
[----:B------:R-:W-:Y:S04]  /*ac9b0*/  STL.64 [R1+0x1d78], R30 ;  /* 0x001d781e01007387 */ /* 0x000fe80000100a00 */
[----:B------:R-:W-:Y:S04]  /*ac9c0*/  STL.64 [R1+0x1d50], R24 ;  /* 0x001d501801007387 */ /* 0x000fe80000100a00 */
[----:B------:R0:W-:Y:S04]  /*ac9d0*/  STL.64 [R1+0x1d58], R26 ;  /* 0x001d581a01007387 */ /* 0x0001e80000100a00 */
[----:B------:R-:W2:Y:S04]  /*ac9e0*/  LDL.LU R13, [R1+0x264] ;  /* 0x00026400010d7983 */ /* 0x000ea80000300800 */
[----:B------:R-:W3:Y:S04]  /*ac9f0*/  LDL.LU R14, [R1+0x268] ;  /* 0x00026800010e7983 */ /* 0x000ee80000300800 */
[----:B------:R-:W3:Y:S01]  /*aca00*/  LDL.LU R15, [R1+0x26c] ;  /* 0x00026c00010f7983 */ /* 0x000ee20000300800 */
[C---:B0-----:R-:W-:Y:S08]  /*aca10*/  HMMA.16816.F32 R24, R8.reuse, R54, R32 ;  /* 0x000000360818723c */ /* 0x041ff00000001820 */
[----:B------:R-:W-:Y:S01]  /*aca20*/  HMMA.16816.F32 R8, R8, R60, R20 ;  /* 0x0000003c0808723c */ /* 0x000fe20000001814 */
[----:B---3--:R-:W-:Y:S04]  /*aca30*/  STL.64 [R1+0x8318], R14 ;  /* 0x0083180e01007387 */ /* 0x008fe80000100a00 */
[----:B--2---:R0:W-:Y:S04]  /*aca40*/  STL.64 [R1+0x8310], R12 ;  /* 0x0083100c01007387 */ /* 0x0041e80000100a00 */
[----:B0-----:R-:W2:Y:S04]  /*aca50*/  LDL.LU R12, [R1+0x290] ;  /* 0x00029000010c7983 */ /* 0x001ea80000300800 */
[----:B------:R-:W2:Y:S04]  /*aca60*/  LDL.LU R13, [R1+0x294] ;  /* 0x00029400010d7983 */ /* 0x000ea80000300800 */
[----:B------:R-:W2:Y:S04]  /*aca70*/  LDL.LU R14, [R1+0x298] ;  /* 0x00029800010e7983 */ /* 0x000ea80000300800 */
[----:B------:R-:W2:Y:S04]  /*aca80*/  LDL.LU R15, [R1+0x29c] ;  /* 0x00029c00010f7983 */ /* 0x000ea80000300800 */
[----:B------:R-:W3:Y:S04]  /*aca90*/  LDL.LU R20, [R1+0xc60] ;  /* 0x000c600001147983 */ /* 0x000ee80000300800 */
[----:B------:R0:W-:Y:S04]  /*acaa0*/  STL.64 [R1+0x1d30], R24 ;  /* 0x001d301801007387 */ /* 0x0001e80000100a00 */
[----:B------:R1:W-:Y:S04]  /*acab0*/  STL.64 [R1+0x1d38], R26 ;  /* 0x001d381a01007387 */ /* 0x0003e80000100a00 */
[----:B------:R4:W-:Y:S04]  /*acac0*/  STL.64 [R1+0x1d00], R8 ;  /* 0x001d000801007387 */ /* 0x0009e80000100a00 */
[----:B------:R0:W-:Y:S04]  /*acad0*/  STL.64 [R1+0x1d08], R10 ;  /* 0x001d080a01007387 */ /* 0x0001e80000100a00 */
[----:B------:R-:W3:Y:S04]  /*acae0*/  LDL.LU R21, [R1+0xc64] ;  /* 0x000c640001157983 */ /* 0x000ee80000300800 */
[----:B------:R-:W3:Y:S04]  /*acaf0*/  LDL.LU R22, [R1+0xc68] ;  /* 0x000c680001167983 */ /* 0x000ee80000300800 */
[----:B------:R-:W3:Y:S04]  /*acb00*/  LDL.LU R23, [R1+0xc6c] ;  /* 0x000c6c0001177983 */ /* 0x000ee80000300800 */
        /* <DEDUP_REMOVED lines=44> */
[----:B------:R1:W-:Y:S04]  /*acdd0*/  STL.64 [R1+0x1cc0], R20 ;  /* 0x001cc01401007387 */ /* 0x0003e80000100a00 */
[----:B------:R1:W-:Y:S04]  /*acde0*/  STL.64 [R1+0x1cc8], R22 ;  /* 0x001cc81601007387 */ /* 0x0003e80000100a00 */
[----:B0-----:R-:W3:Y:S04]  /*acdf0*/  LDL.LU R52, [R1+0xc00] ;  /* 0x000c000001347983 */ /* 0x001ee80000300800 */
[----:B------:R-:W3:Y:S04]  /*ace00*/  LDL.LU R53, [R1+0xc04] ;  /* 0x000c040001357983 */ /* 0x000ee80000300800 */
[----:B------:R-:W3:Y:S04]  /*ace10*/  LDL.LU R54, [R1+0xc08] ;  /* 0x000c080001367983 */ /* 0x000ee80000300800 */
[----:B------:R-:W3:Y:S04]  /*ace20*/  LDL.LU R55, [R1+0xc0c] ;  /* 0x000c0c0001377983 */ /* 0x000ee80000300800 */
[----:B-1----:R-:W3:Y:S04]  /*ace30*/  LDL.LU R20, [R1+0x230] ;  /* 0x0002300001147983 */ /* 0x002ee80000300800 */
[----:B------:R-:W3:Y:S04]  /*ace40*/  LDL.LU R21, [R1+0x234] ;  /* 0x0002340001157983 */ /* 0x000ee80000300800 */
[----:B------:R-:W3:Y:S04]  /*ace50*/  LDL.LU R22, [R1+0x238] ;  /* 0x0002380001167983 */ /* 0x000ee80000300800 */
[----:B------:R-:W3:Y:S01]  /*ace60*/  LDL.LU R23, [R1+0x23c] ;  /* 0x00023c0001177983 */ /* 0x000ee20000300800 */
[C---:B--2---:R-:W-:Y:S03]  /*ace70*/  HMMA.16816.F32 R36, R12.reuse, R58, R36 ;  /* 0x0000003a0c24723c */ /* 0x044fe60000001824 */
[----:B---3--:R-:W-:Y:S04]  /*ace80*/  STL.64 [R1+0x8278], R22 ;  /* 0x0082781601007387 */ /* 0x008fe80000100a00 */
        /* <DEDUP_REMOVED lines=8> */
[----:B------:R-:W2:Y:S02]  /*acf10*/  LDL.LU.64 R36, [R1+0x8370] ;  /* 0x0083700001247983 */ /* 0x000ea40000300a00 */
        /* <DEDUP_REMOVED lines=17> */
[----:B------:R-:W-:Y:S01]  /*ad030*/  STL.64 [R1+0x82f0], R56 ;  /* 0x0082f03801007387 */ /* 0x000fe20000100a00 */
[C---:B---3--:R-:W-:Y:S08]  /*ad040*/  HMMA.16816.F32 R24, R12.reuse, R48, R24 ;  /* 0x000000300c18723c */ /* 0x048ff00000001818 */
[----:B--2---:R-:W-:-:S15]  /*ad050*/  HMMA.16816.F32 R36, R12, R56, R36 ;  /* 0x000000380c24723c */ /* 0x004fde0000001824 */
[----:B------:R-:W-:-:S04]  /*ad060*/  NOP ;  /* 0x0000000000007918 */ /* 0x000fc80000000000 */
        /* <DEDUP_REMOVED lines=17> */
[----:B------:R0:W-:Y:S04]  /*ad180*/  STL.64 [R1+0x1bc8], R22 ;  /* 0x001bc81601007387 */ /* 0x0001e80000100a00 */
[----:B------:R-:W-:Y:S04]  /*ad190*/  STL.64 [R1+0x8288], R6 ;  /* 0x0082880601007387 */ /* 0x000fe80000100a00 */
[----:B------:R-:W-:Y:S04]  /*ad1a0*/  STL.64 [R1+0x1ba0], R24 ;  /* 0x001ba01801007387 */ /* 0x000fe80000100a00 */
[----:B------:R-:W-:Y:S04]  /*ad1b0*/  STL.64 [R1+0x1ba8], R26 ;  /* 0x001ba81a01007387 */ /* 0x000fe80000100a00 */
[----:B------:R4:W-:Y:S01]  /*ad1c0*/  STL.64 [R1+0x8280], R4 ;  /* 0x0082800401007387 */ /* 0x0009e20000100a00 */
[C---:B0-----:R-:W-:Y:S08]  /*ad1d0*/  HMMA.16816.F32 R20, R12.reuse, R6, R32 ;  /* 0x000000060c14723c */ /* 0x041ff00000001820 */
        /* <DEDUP_REMOVED lines=95> */
[C---:B----4-:R-:W-:Y:S08]  /*ad7d0*/  HMMA.16816.F32 R36, R12.reuse, R54, R36 ;  /* 0x000000360c24723c */ /* 0x050ff00000001824 */
[----:B---3--:R-:W-:Y:S11]  /*ad7e0*/  HMMA.16816.F32 R12, R12, R60, R44 ;  /* 0x0000003c0c0c723c */ /* 0x008ff6000000182c */
        /* <DEDUP_REMOVED lines=27> */
[C---:B---3--:R-:W-:Y:S08]  /*ad9a0*/  HMMA.16816.F32 R24, R12.reuse, R36, R24 ;  /* 0x000000240c18723c */ /* 0x048ff00000001818 */
        /* <DEDUP_REMOVED lines=50> */
[----:B------:R-:W2:Y:S01]  /*adcd0*/  LDL.LU R51, [R1+0xadc] ;  /* 0x000adc0001337983 */ /* 0x000ea20000300800 */
[C---:B---3--:R-:W-:Y:S03]  /*adce0*/  HMMA.16816.F32 R28, R12.reuse, R6, R28 ;  /* 0x000000060c1c723c */ /* 0x048fe6000000181c */
[----:B------:R-:W-:Y:S05]  /*adcf0*/  STL.64 [R1+0x8208], R6 ;  /* 0x0082080601007387 */ /* 0x000fea0000100a00 */
[----:B--2---:R-:W-:-:S15]  /*add00*/  HMMA.16816.F32 R48, R12, R4, R48 ;  /* 0x000000040c30723c */ /* 0x004fde0000001830 */
[----:B------:R-:W-:-:S04]  /*add10*/  NOP ;  /* 0x0000000000007918 */ /* 0x000fc80000000000 */
        /* <DEDUP_REMOVED lines=11> */
[----:B------:R-:W-:Y:S04]  /*addd0*/  STL.64 [R1+0x1930], R4 ;  /* 0x0019300401007387 */ /* 0x000fe80000100a00 */
[----:B------:R0:W-:Y:S02]  /*adde0*/  STL.64 [R1+0x1938], R6 ;  /* 0x0019380601007387 */ /* 0x0001e40000100a00 */
[C---:B0-----:R-:W-:Y:S08]  /*addf0*/  HMMA.16816.F32 R4, R12.reuse, R54, R40 ;  /* 0x000000360c04723c */ /* 0x041ff00000001828 */
[----:B------:R-:W-:Y:S08]  /*ade00*/  HMMA.16816.F32 R16, R12, R60, R44 ;  /* 0x0000003c0c10723c */ /* 0x000ff0000000182c */
[C---:B------:R-:W-:Y:S03]  /*ade10*/  HMMA.16816.F32 R12, R20.reuse, R2, R32 ;  /* 0x00000002140c723c */ /* 0x040fe60000001820 */
        /* <DEDUP_REMOVED lines=78> */
[C---:B--2---:R-:W-:Y:S08]  /*ae300*/  HMMA.16816.F32 R8, R20.reuse, R36, R8 ;  /* 0x000000241408723c */ /* 0x044ff00000001808 */
[C---:B------:R-:W-:Y:S11]  /*ae310*/  HMMA.16816.F32 R52, R20.reuse, R38, R52 ;  /* 0x000000261434723c */ /* 0x040ff60000001834 */
[----:B------:R-:W-:Y:S04]  /*ae320*/  STL.64 [R1+0x1860], R8 ;  /* 0x0018600801007387 */ /* 0x000fe80000100a00 */
[----:B------:R0:W-:Y:S04]  /*ae330*/  STL.64 [R1+0x1868], R10 ;  /* 0x0018680a01007387 */ /* 0x0001e80000100a00 */
[----:B0-----:R-:W3:Y:S04]  /*ae340*/  LDL.LU.64 R10, [R1+0x8258] ;  /* 0x00825800010a7983 */ /* 0x001ee80000300a00 */
[----:B------:R-:W3:Y:S04]  /*ae350*/  LDL.LU.64 R8, [R1+0x8250] ;  /* 0x0082500001087983 */ /* 0x000ee80000300a00 */
        /* <DEDUP_REMOVED lines=46> */
[----:B------:R0:W-:Y:S01]  /*ae640*/  STL.64 [R1+0x17a8], R30 ;  /* 0x0017a81e01007387 */ /* 0x0001e20000100a00 */
[C---:B--2---:R-:W-:Y:S08]  /*ae650*/  HMMA.16816.F32 R48, R20.reuse, R4, R56 ;  /* 0x000000041430723c */ /* 0x044ff00000001838 */
[C---:B0-----:R-:W-:Y:S01]  /*ae660*/  HMMA.16816.F32 R28, R20.reuse, R6, R36 ;  /* 0x00000006141c723c */ /* 0x041fe20000001824 */
        /* <DEDUP_REMOVED lines=12> */
[----:B------:R-:W-:Y:S04]  /*ae730*/  STL.64 [R1+0x1720], R4 ;  /* 0x0017200401007387 */ /* 0x000fe80000100a00 */
[----:B------:R1:W-:Y:S01]  /*ae740*/  STL.64 [R1+0x1728], R6 ;  /* 0x0017280601007387 */ /* 0x0003e20000100a00 */
[C---:B0-----:R-:W-:Y:S08]  /*ae750*/  HMMA.16816.F32 R16, R20.reuse, R54, R12 ;  /* 0x000000361410723c */ /* 0x041ff0000000180c */
[----:B------:R-:W-:Y:S08]  /*ae760*/  HMMA.16816.F32 R12, R20, R60, R32 ;  /* 0x0000003c140c723c */ /* 0x000ff00000001820 */
[C---:B-1----:R-:W-:Y:S03]  /*ae770*/  HMMA.16816.F32 R4, R24.reuse, R2, R8 ;  /* 0x000000021804723c */ /* 0x042fe60000001808 */
[----:B------:R-:W-:Y:S04]  /*ae780*/  STL.64 [R1+0x1700], R16 ;  /* 0x0017001001007387 */ /* 0x000fe80000100a00 */
[----:B------:R-:W-:Y:S04]  /*ae790*/  STL.64 [R1+0x1708], R18 ;  /* 0x0017081201007387 */ /* 0x000fe80000100a00 */
[----:B------:R-:W2:Y:S04]  /*ae7a0*/  LDL.LU R20, [R1+0x810] ;  /* 0x0008100001147983 */ /* 0x000ea80000300800 */
[----:B------:R0:W-:Y:S04]  /*ae7b0*/  STL.64 [R1+0x16d0], R12 ;  /* 0x0016d00c01007387 */ /* 0x0001e80000100a00 */
[----:B------:R1:W-:Y:S04]  /*ae7c0*/  STL.64 [R1+0x16d8], R14 ;  /* 0x0016d80e01007387 */ /* 0x0003e80000100a00 */
[----:B------:R-:W-:Y:S04]  /*ae7d0*/  STL.64 [R1+0x16b0], R4 ;  /* 0x0016b00401007387 */ /* 0x000fe80000100a00 */
[----:B------:R-:W-:Y:S04]  /*ae7e0*/  STL.64 [R1+0x16b8], R6 ;  /* 0x0016b80601007387 */ /* 0x000fe80000100a00 */
        /* <DEDUP_REMOVED lines=105> */
[----:B0-----:R-:W2:Y:S04]  /*aee80*/  LDL.LU.64 R58, [R1+0x81f8] ;  /* 0x0081f800013a7983 */ /* 0x001ea80000300a00 */
[----:B------:R-:W4:Y:S01]  /*aee90*/  LDL.LU.64 R56, [R1+0x81f0] ;  /* 0x0081f00001387983 */ /* 0x000f220000300a00 */
[----:B--2---:R-:W-:-:S15]  /*aeea0*/  HMMA.16816.F32 R36, R24, R58, R36 ;  /* 0x0000003a1824723c */ /* 0x004fde0000001824 */
[----:B------:R-:W-:-:S04]  /*aeeb0*/  NOP ;  /* 0x0000000000007918 */ /* 0x000fc80000000000 */
[----:B------:R-:W-:Y:S04]  /*aeec0*/  STL.64 [R1+0x1670], R36 ;  /* 0x0016702401007387 */ /* 0x000fe80000100a00 */
[----:B------:R0:W-:Y:S04]  /*aeed0*/  STL.64 [R1+0x1678], R38 ;  /* 0x0016782601007387 */ /* 0x0001e80000100a00 */
[----:B0-----:R-:W3:Y:S04]  /*aeee0*/  LDL.LU.64 R38, [R1+0x81e8] ;  /* 0x0081e80001267983 */ /* 0x001ee80000300a00 */
[----:B------:R-:W2:Y:S01]  /*aeef0*/  LDL.LU.64 R36, [R1+0x81e0] ;  /* 0x0081e00001247983 */ /* 0x000ea20000300a00 */
[C---:B----4-:R-:W-:Y:S08]  /*aef00*/  HMMA.16816.F32 R28, R24.reuse, R56, R28 ;  /* 0x00000038181c723c */ /* 0x050ff0000000181c */
        /* <DEDUP_REMOVED lines=12> */
[----:B0-----:R-:W4:Y:S04]  /*aefd0*/  LDL.LU.64 R30, [R1+0x81b8] ;  /* 0x0081b800011e7983 */ /* 0x001f280000300a00 */
        /* <DEDUP_REMOVED lines=9> */
[----:B0-----:R-:W2:Y:S04]  /*af070*/  LDL.LU.64 R50, [R1+0x8198] ;  /* 0x0081980001327983 */ /* 0x001ea80000300a00 */
[----:B------:R-:W3:Y:S02]  /*af080*/  LDL.LU.64 R48, [R1+0x8190] ;  /* 0x0081900001307983 */ /* 0x000ee40000300a00 */
        /* <DEDUP_REMOVED lines=22> */
[C---:B------:R-:W-:Y:S03]  /*af1f0*/  HMMA.16816.F32 R12, R24.reuse, R54, R12 ;  /* 0x00000036180c723c */ /* 0x040fe6000000180c */
[----:B0-----:R-:W2:Y:S04]  /*af200*/  LDL.LU R4, [R1+0x860] ;  /* 0x0008600001047983 */ /* 0x001ea80000300800 */
[----:B------:R-:W2:Y:S04]  /*af210*/  LDL.LU R5, [R1+0x864] ;  /* 0x0008640001057983 */ /* 0x000ea80000300800 */
[----:B------:R-:W2:Y:S04]  /*af220*/  LDL.LU R6, [R1+0x868] ;  /* 0x0008680001067983 */ /* 0x000ea80000300800 */
[----:B------:R-:W2:Y:S01]  /*af230*/  LDL.LU R7, [R1+0x86c] ;  /* 0x00086c0001077983 */ /* 0x000ea20000300800 */
[C---:B----4-:R-:W-:Y:S08]  /*af240*/  HMMA.16816.F32 R40, R24.reuse, R16, R40 ;  /* 0x000000101828723c */ /* 0x050ff00000001828 */
[C---:B---3--:R-:W-:Y:S08]  /*af250*/  HMMA.16816.F32 R44, R24.reuse, R18, R44 ;  /* 0x00000012182c723c */ /* 0x048ff0000000182c */
[----:B------:R-:W-:Y:S03]  /*af260*/  HMMA.16816.F32 R24, R24, R60, R20 ;  /* 0x0000003c1818723c */ /* 0x000fe60000001814 */
        /* <DEDUP_REMOVED lines=23> */
[----:B------:R-:W2:Y:S04]  /*af3e0*/  LDL.LU.64 R24, [R1+0x8100] ;  /* 0x0081000001187983 */ /* 0x000ea80000300a00 */
[----:B------:R-:W-:Y:S01]  /*af3f0*/  STL.64 [R1+0x80c8], R54 ;  /* 0x0080c83601007387 */ /* 0x000fe20000100a00 */
[C---:B--2---:R-:W-:Y:S08]  /*af400*/  HMMA.16816.F32 R16, R24.reuse, R2, R16 ;  /* 0x000000021810723c */ /* 0x044ff00000001810 */
[C---:B------:R-:W-:Y:S08]  /*af410*/  HMMA.16816.F32 R4, R24.reuse, R52, R4 ;  /* 0x000000341804723c */ /* 0x040ff00000001804 */
[C---:B---3--:R-:W-:Y:S03]  /*af420*/  HMMA.16816.F32 R40, R24.reuse, R58, R40 ;  /* 0x0000003a1828723c */ /* 0x048fe60000001828 */
[----:B------:R-:W-:Y:S04]  /*af430*/  STL.64 [R1+0x14a0], R16 ;  /* 0x0014a01001007387 */ /* 0x000fe80000100a00 */
[----:B------:R4:W-:Y:S04]  /*af440*/  STL.64 [R1+0x14a8], R18 ;  /* 0x0014a81201007387 */ /* 0x0009e80000100a00 */
[----:B------:R-:W-:Y:S04]  /*af450*/  STL.64 [R1+0x80c0], R52 ;  /* 0x0080c03401007387 */ /* 0x000fe80000100a00 */
[----:B------:R-:W-:Y:S04]  /*af460*/  STL.64 [R1+0x1480], R4 ;  /* 0x0014800401007387 */ /* 0x000fe80000100a00 */
[----:B------:R0:W-:Y:S01]  /*af470*/  STL.64 [R1+0x1488], R6 ;  /* 0x0014880601007387 */ /* 0x0001e20000100a00 */
[C---:B----4-:R-:W-:Y:S08]  /*af480*/  HMMA.16816.F32 R16, R24.reuse, R36, R44 ;  /* 0x000000241810723c */ /* 0x050ff0000000182c */
[C---:B0-----:R-:W-:Y:S01]  /*af490*/  HMMA.16816.F32 R4, R24.reuse, R38, R12 ;  /* 0x000000261804723c */ /* 0x041fe2000000180c */
[----:B------:R-:W-:Y:S04]  /*af4a0*/  STL.64 [R1+0x1460], R40 ;  /* 0x0014602801007387 */ /* 0x000fe80000100a00 */
[----:B------:R-:W-:Y:S04]  /*af4b0*/  STL.64 [R1+0x1468], R42 ;  /* 0x0014682a01007387 */ /* 0x000fe80000100a00 */
[----:B------:R-:W-:Y:S01]  /*af4c0*/  STL.64 [R1+0x80e8], R38 ;  /* 0x0080e82601007387 */ /* 0x000fe20000100a00 */
[C---:B------:R-:W-:Y:S03]  /*af4d0*/  HMMA.16816.F32 R12, R24.reuse, R28, R20 ;  /* 0x0000001c180c723c */ /* 0x040fe60000001814 */
[----:B------:R-:W-:Y:S04]  /*af4e0*/  STL.64 [R1+0x1440], R16 ;  /* 0x0014401001007387 */ /* 0x000fe80000100a00 */
[----:B------:R0:W-:Y:S04]  /*af4f0*/  STL.64 [R1+0x1448], R18 ;  /* 0x0014481201007387 */ /* 0x0001e80000100a00 */
[----:B------:R-:W-:Y:S04]  /*af500*/  STL.64 [R1+0x80e0], R36 ;  /* 0x0080e02401007387 */ /* 0x000fe80000100a00 */
[----:B------:R-:W-:Y:S04]  /*af510*/  STL.64 [R1+0x1420], R4 ;  /* 0x0014200401007387 */ /* 0x000fe80000100a00 */
[----:B------:R1:W-:Y:S01]  /*af520*/  STL.64 [R1+0x1428], R6 ;  /* 0x0014280601007387 */ /* 0x0003e20000100a00 */
[C---:B0-----:R-:W-:Y:S08]  /*af530*/  HMMA.16816.F32 R16, R24.reuse, R56, R32 ;  /* 0x000000381810723c */ /* 0x041ff00000001820 */
[C---:B-1----:R-:W-:Y:S11]  /*af540*/  HMMA.16816.F32 R4, R24.reuse, R30, R8 ;  /* 0x0000001e1804723c */ /* 0x042ff60000001808 */
[----:B------:R-:W-:Y:S04]  /*af550*/  STL.64 [R1+0x1400], R16 ;  /* 0x0014001001007387 */ /* 0x000fe80000100a00 */
[----:B------:R-:W-:Y:S04]  /*af560*/  STL.64 [R1+0x1408], R18 ;  /* 0x0014081201007387 */ /* 0x000fe80000100a00 */
[----:B------:R-:W2:Y:S04]  /*af570*/  LDL.LU R32, [R1+0x740] ;  /* 0x0007400001207983 */ /* 0x000ea80000300800 */
[----:B------:R-:W-:Y:S04]  /*af580*/  STL.64 [R1+0x13e0], R12 ;  /* 0x0013e00c01007387 */ /* 0x000fe80000100a00 */
[----:B------:R-:W-:Y:S04]  /*af590*/  STL.64 [R1+0x13e8], R14 ;  /* 0x0013e80e01007387 */ /* 0x000fe80000100a00 */
        /* <DEDUP_REMOVED lines=47> */
[C---:B--2---:R-:W-:Y:S08]  /*af890*/  HMMA.16816.F32 R4, R24.reuse, R48, R4 ;  /* 0x000000301804723c */ /* 0x044ff00000001804 */
[C---:B----4-:R-:W-:Y:S11]  /*af8a0*/  HMMA.16816.F32 R20, R24.reuse, R50, R20 ;  /* 0x000000321814723c */ /* 0x050ff60000001814 */
        /* <DEDUP_REMOVED lines=8> */
[----:B0-----:R-:W2:Y:S04]  /*af930*/  LDL.LU R48, [R1+0x790] ;  /* 0x0007900001307983 */ /* 0x001ea80000300800 */
[----:B------:R-:W2:Y:S04]  /*af940*/  LDL.LU R49, [R1+0x794] ;  /* 0x0007940001317983 */ /* 0x000ea80000300800 */
[----:B------:R-:W2:Y:S04]  /*af950*/  LDL.LU R50, [R1+0x798] ;  /* 0x0007980001327983 */ /* 0x000ea80000300800 */
[----:B------:R-:W2:Y:S04]  /*af960*/  LDL.LU R51, [R1+0x79c] ;  /* 0x00079c0001337983 */ /* 0x000ea80000300800 */
[----:B-1----:R-:W2:Y:S04]  /*af970*/  LDL.LU.64 R20, [R1+0x170] ;  /* 0x0001700001147983 */ /* 0x002ea80000300a00 */
[----:B----4-:R-:W4:Y:S01]  /*af980*/  LDL.LU.64 R22, [R1+0x178] ;  /* 0x0001780001167983 */ /* 0x010f220000300a00 */
[C---:B---3--:R-:W-:Y:S08]  /*af990*/  HMMA.16816.F32 R36, R24.reuse, R4, R36 ;  /* 0x000000041824723c */ /* 0x048ff00000001824 */
[C---:B--2---:R-:W-:Y:S01]  /*af9a0*/  HMMA.16816.F32 R16, R24.reuse, R6, R16 ;  /* 0x000000061810723c */ /* 0x044fe20000001810 */
        /* <DEDUP_REMOVED lines=25> */
[----:B------:R-:W4:Y:S01]  /*afb40*/  LDL.LU.64 R52, [R1+0x80c0] ;  /* 0x0080c00001347983 */ /* 0x000f220000300a00 */
[----:B---3--:R-:W-:Y:S03]  /*afb50*/  HMMA.16816.F32 R4, R24, R18, R4 ;  /* 0x000000121804723c */ /* 0x008fe60000001804 */
[----:B------:R-:W-:Y:S04]  /*afb60*/  STL.64 [R1+0x8068], R18 ;  /* 0x0080681201007387 */ /* 0x000fe80000100a00 */
[----:B------:R0:W-:-:S12]  /*afb70*/  STL.64 [R1+0x8060], R16 ;  /* 0x0080601001007387 */ /* 0x0001d80000100a00 */
[----:B------:R-:W-:Y:S04]  /*afb80*/  STL.64 [R1+0x1300], R4 ;  /* 0x0013000401007387 */ /* 0x000fe80000100a00 */
[----:B------:R2:W-:Y:S01]  /*afb90*/  STL.64 [R1+0x1308], R6 ;  /* 0x0013080601007387 */ /* 0x0005e20000100a00 */
[----:B0-----:R-:W-:Y:S08]  /*afba0*/  HMMA.16816.F32 R16, R20, R2, R40 ;  /* 0x000000021410723c */ /* 0x001ff00000001828 */
[C---:B--2---:R-:W-:Y:S08]  /*afbb0*/  HMMA.16816.F32 R4, R24.reuse, R54, R48 ;  /* 0x000000361804723c */ /* 0x044ff00000001830 */
[----:B------:R-:W-:Y:S11]  /*afbc0*/  HMMA.16816.F32 R24, R24, R60, R28 ;  /* 0x0000003c1818723c */ /* 0x000ff6000000181c */
[----:B------:R-:W-:Y:S04]  /*afbd0*/  STL.64 [R1+0x12e0], R4 ;  /* 0x0012e00401007387 */ /* 0x000fe80000100a00 */
[----:B------:R4:W-:Y:S04]  /*afbe0*/  STL.64 [R1+0x12e8], R6 ;  /* 0x0012e80601007387 */ /* 0x0009e80000100a00 */
[----:B------:R-:W-:Y:S01]  /*afbf0*/  STL.64 [R1+0x12b0], R24 ;  /* 0x0012b01801007387 */ /* 0x000fe20000100a00 */
[C---:B----4-:R-:W-:Y:S03]  /*afc00*/  HMMA.16816.F32 R4, R20.reuse, R52, R44 ;  /* 0x000000341404723c */ /* 0x050fe6000000182c */
[----:B------:R-:W-:Y:S04]  /*afc10*/  STL.64 [R1+0x12b8], R26 ;  /* 0x0012b81a01007387 */ /* 0x000fe80000100a00 */
[----:B------:R-:W-:Y:S04]  /*afc20*/  STL.64 [R1+0x8048], R54 ;  /* 0x0080483601007387 */ /* 0x000fe80000100a00 */
[----:B------:R-:W-:Y:S04]  /*afc30*/  STL.64 [R1+0x1290], R16 ;  /* 0x0012901001007387 */ /* 0x000fe80000100a00 */
[----:B------:R0:W-:Y:S04]  /*afc40*/  STL.64 [R1+0x1298], R18 ;  /* 0x0012981201007387 */ /* 0x0001e80000100a00 */
[----:B------:R-:W-:Y:S01]  /*afc50*/  STL.64 [R1+0x8040], R52 ;  /* 0x0080403401007387 */ /* 0x000fe20000100a00 */
[C---:B0-----:R-:W-:Y:S08]  /*afc60*/  HMMA.16816.F32 R16, R20.reuse, R58, R12 ;  /* 0x0000003a1410723c */ /* 0x041ff0000000180c */
[C---:B------:R-:W-:Y:S01]  /*afc70*/  HMMA.16816.F32 R12, R20.reuse, R36, R32 ;  /* 0x00000024140c723c */ /* 0x040fe20000001820 */
[----:B------:R-:W-:Y:S04]  /*afc80*/  STL.64 [R1+0x1270], R4 ;  /* 0x0012700401007387 */ /* 0x000fe80000100a00 */
[----:B------:R0:W-:Y:S03]  /*afc90*/  STL.64 [R1+0x1278], R6 ;  /* 0x0012780601007387 */ /* 0x0001e60000100a00 */
[C---:B0-----:R-:W-:Y:S03]  /*afca0*/  HMMA.16816.F32 R4, R20.reuse, R38, R8 ;  /* 0x000000261404723c */ /* 0x041fe60000001808 */
        /* <DEDUP_REMOVED lines=8> */
[----:B0-----:R-:W3:Y:S04]  /*afd30*/  LDL.LU R12, [R1+0x610] ;  /* 0x00061000010c7983 */ /* 0x001ee80000300800 */
[----:B------:R-:W3:Y:S04]  /*afd40*/  LDL.LU R13, [R1+0x614] ;  /* 0x00061400010d7983 */ /* 0x000ee80000300800 */
[----:B-1----:R-:W4:Y:S04]  /*afd50*/  LDL.LU R14, [R1+0x618] ;  /* 0x00061800010e7983 */ /* 0x002f280000300800 */
        /* <DEDUP_REMOVED lines=80> */
[----:B------:R-:W4:Y:S02]  /*b0260*/  LDL.LU.64 R28, [R1+0x80b0] ;  /* 0x0080b000011c7983 */ /* 0x000f240000300a00 */
[----:B----4-:R-:W-:-:S15]  /*b0270*/  HMMA.16816.F32 R48, R20, R28, R48 ;  /* 0x0000001c1430723c */ /* 0x010fde0000001830 */
        /* <DEDUP_REMOVED lines=9> */
[----:B0-----:R-:W3:Y:S04]  /*b0310*/  LDL.LU R8, [R1+0x5f0] ;  /* 0x0005f00001087983 */ /* 0x001ee80000300800 */
[----:B------:R-:W3:Y:S04]  /*b0320*/  LDL.LU R9, [R1+0x5f4] ;  /* 0x0005f40001097983 */ /* 0x000ee80000300800 */
[----:B-1----:R-:W3:Y:S04]  /*b0330*/  LDL.LU R10, [R1+0x5f8] ;  /* 0x0005f800010a7983 */ /* 0x002ee80000300800 */
[----:B------:R-:W3:Y:S01]  /*b0340*/  LDL.LU R11, [R1+0x5fc] ;  /* 0x0005fc00010b7983 */ /* 0x000ee20000300800 */
[C---:B----4-:R-:W-:Y:S08]  /*b0350*/  HMMA.16816.F32 R36, R20.reuse, R48, R36 ;  /* 0x000000301424723c */ /* 0x050ff00000001824 */
[C---:B--2---:R-:W-:Y:S11]  /*b0360*/  HMMA.16816.F32 R4, R20.reuse, R50, R4 ;  /* 0x000000321404723c */ /* 0x044ff60000001804 */
        /* <DEDUP_REMOVED lines=40> */
[C---:B----4-:R-:W-:Y:S08]  /*b05f0*/  HMMA.16816.F32 R40, R20.reuse, R54, R40 ;  /* 0x000000361428723c */ /* 0x050ff00000001828 */
[----:B------:R-:W-:Y:S11]  /*b0600*/  HMMA.16816.F32 R20, R20, R60, R12 ;  /* 0x0000003c1414723c */ /* 0x000ff6000000180c */
[----:B------:R-:W-:Y:S04]  /*b0610*/  STL.64 [R1+0x10d0], R40 ;  /* 0x0010d02801007387 */ /* 0x000fe80000100a00 */
[----:B------:R0:W-:Y:S04]  /*b0620*/  STL.64 [R1+0x10d8], R42 ;  /* 0x0010d82a01007387 */ /* 0x0001e80000100a00 */
[----:B0-----:R-:W4:Y:S04]  /*b0630*/  LDL.LU.64 R42, [R1+0x8038] ;  /* 0x00803800012a7983 */ /* 0x001f280000300a00 */
[----:B------:R-:W4:Y:S04]  /*b0640*/  LDL.LU.64 R40, [R1+0x8030] ;  /* 0x0080300001287983 */ /* 0x000f280000300a00 */
        /* <DEDUP_REMOVED lines=11> */
[----:B------:R-:W2:Y:S01]  /*b0700*/  LDL.LU.64 R36, [R1+0x8000] ;  /* 0x0080000001247983 */ /* 0x000ea20000300a00 */
[C---:B------:R-:W-:Y:S03]  /*b0710*/  HMMA.16816.F32 R16, R20.reuse, R52, R16 ;  /* 0x000000341410723c */ /* 0x040fe60000001810 */
[----:B------:R-:W-:Y:S04]  /*b0720*/  STL.64 [R1+0x7fc8], R54 ;  /* 0x007fc83601007387 */ /* 0x000fe80000100a00 */
[----:B------:R3:W-:Y:S02]  /*b0730*/  STL.64 [R1+0x7fc0], R52 ;  /* 0x007fc03401007387 */ /* 0x0007e40000100a00 */
[C---:B---3--:R-:W-:Y:S10]  /*b0740*/  HMMA.16816.F32 R52, R20.reuse, R58, R4 ;  /* 0x0000003a1434723c */ /* 0x048ff40000001804 */
[----:B------:R-:W-:Y:S04]  /*b0750*/  STL.64 [R1+0x1060], R16 ;  /* 0x0010601001007387 */ /* 0x000fe80000100a00 */
[----:B------:R2:W-:Y:S05]  /*b0760*/  STL.64 [R1+0x1068], R18 ;  /* 0x0010681201007387 */ /* 0x0005ea0000100a00 */
[----:B------:R-:W-:Y:S04]  /*b0770*/  STL.64 [R1+0x1040], R52 ;  /* 0x0010403401007387 */ /* 0x000fe80000100a00 */
[----:B------:R-:W-:Y:S01]  /*b0780*/  STL.64 [R1+0x1048], R54 ;  /* 0x0010483601007387 */ /* 0x000fe20000100a00 */
[----:B------:R-:W-:Y:S01]  /*b0790*/  IMAD.MOV.U32 R0, RZ, RZ, R23 ;  /* 0x000000ffff007224 */ /* 0x000fe200078e0017 */
[C---:B--2---:R-:W-:Y:S08]  /*b07a0*/  HMMA.16816.F32 R16, R20.reuse, R36, R24 ;  /* 0x000000241410723c */ /* 0x044ff00000001818 */
        /* <DEDUP_REMOVED lines=9> */
[----:B------:R-:W-:Y:S11]  /*b0840*/  HMMA.16816.F32 R12, R20, R30, R32 ;  /* 0x0000001e140c723c */ /* 0x000ff60000001820 */
[----:B------:R0:W-:Y:S04]  /*b0850*/  STL.64 [R1+0xfe0], R4 ;  /* 0x000fe00401007387 */ /* 0x0001e80000100a00 */
[----:B------:R1:W-:Y:S04]  /*b0860*/  STL.64 [R1+0xfe8], R6 ;  /* 0x000fe80601007387 */ /* 0x0003e80000100a00 */
[----:B------:R-:W-:Y:S04]  /*b0870*/  STL.64 [R1+0xfc0], R16 ;  /* 0x000fc01001007387 */ /* 0x000fe80000100a00 */
[----:B------:R-:W-:Y:S04]  /*b0880*/  STL.64 [R1+0xfc8], R18 ;  /* 0x000fc81201007387 */ /* 0x000fe80000100a00 */
[----:B------:R-:W-:Y:S04]  /*b0890*/  STL.64 [R1+0xfa0], R12 ;  /* 0x000fa00c01007387 */ /* 0x000fe80000100a00 */
[----:B------:R-:W-:Y:S04]  /*b08a0*/  STL.64 [R1+0xfa8], R14 ;  /* 0x000fa80e01007387 */ /* 0x000fe80000100a00 */
[----:B------:R2:W-:Y:S04]  /*b08b0*/  STL.64 [R1+0x7fb8], R30 ;  /* 0x007fb81e01007387 */ /* 0x0005e80000100a00 */
[----:B------:R3:W-:Y:S04]  /*b08c0*/  STL.64 [R1+0x7fb0], R28 ;  /* 0x007fb01c01007387 */ /* 0x0007e80000100a00 */
[----:B------:R-:W4:Y:S01]  /*b08d0*/  LDL R44, [R1+0x140] ;  /* 0x00014000012c7983 */ /* 0x000f220000100800 */
[----:B0-----:R-:W-:-:S02]  /*b08e0*/  IMAD.MOV.U32 R5, RZ, RZ, R21 ;  /* 0x000000ffff057224 */ /* 0x001fc400078e0015 */
[----:B-1----:R-:W-:Y:S02]  /*b08f0*/  IMAD.MOV.U32 R6, RZ, RZ, R20 ;  /* 0x000000ffff067224 */ /* 0x002fe400078e0014 */
[----:B------:R-:W-:-:S04]  /*b0900*/  IMAD.MOV.U32 R4, RZ, RZ, R22 ;  /* 0x000000ffff047224 */ /* 0x000fc800078e0016 */
[----:B--2---:R-:W-:Y:S02]  /*b0910*/  IMAD.MOV.U32 R30, RZ, RZ, R4 ;  /* 0x000000ffff1e7224 */ /* 0x004fe400078e0004 */
[----:B---3--:R-:W-:Y:S02]  /*b0920*/  IMAD.MOV.U32 R28, RZ, RZ, R6 ;  /* 0x000000ffff1c7224 */ /* 0x008fe400078e0006 */
[----:B------:R-:W-:Y:S02]  /*b0930*/  IMAD.MOV.U32 R29, RZ, RZ, R5 ;  /* 0x000000ffff1d7224 */ /* 0x000fe400078e0005 */
[----:B------:R-:W-:-:S07]  /*b0940*/  IMAD.MOV.U32 R31, RZ, RZ, R0 ;  /* 0x000000ffff1f7224 */ /* 0x000fce00078e0000 */
[----:B------:R-:W-:-:S15]  /*b0950*/  HMMA.16816.F32 R4, R28, R48, R8 ;  /* 0x000000301c04723c */ /* 0x000fde0000001808 */
[----:B------:R-:W-:-:S04]  /*b0960*/  NOP ;  /* 0x0000000000007918 */ /* 0x000fc80000000000 */
[----:B------:R0:W-:Y:S04]  /*b0970*/  STL.64 [R1+0xf80], R4 ;  /* 0x000f800401007387 */ /* 0x0001e80000100a00 */
[----:B------:R1:W-:Y:S04]  /*b0980*/  STL.64 [R1+0xf88], R6 ;  /* 0x000f880601007387 */ /* 0x0003e80000100a00 */
[----:B------:R-:W4:Y:S04]  /*b0990*/  LDL R45, [R1+0x144] ;  /* 0x00014400012d7983 */ /* 0x000f280000100800 */
[----:B------:R-:W4:Y:S04]  /*b09a0*/  LDL R46, [R1+0x148] ;  /* 0x00014800012e7983 */ /* 0x000f280000100800 */
[----:B------:R-:W4:Y:S04]  /*b09b0*/  LDL R47, [R1+0x14c] ;  /* 0x00014c00012f7983 */ /* 0x000f280000100800 */
        /* <DEDUP_REMOVED lines=36> */
[----:B------:R-:W3:Y:S04]  /*b0c00*/  LDL R10, [R1+0x118] ;  /* 0x00011800010a7983 */ /* 0x000ee80000100800 */
[----:B------:R-:W3:Y:S04]  /*b0c10*/  LDL R11, [R1+0x11c] ;  /* 0x00011c00010b7983 */ /* 0x000ee80000100800 */
[----:B------:R-:W4:Y:S04]  /*b0c20*/  LDL R8, [R1+0x110] ;  /* 0x0001100001087983 */ /* 0x000f280000100800 */
[----:B------:R-:W4:Y:S01]  /*b0c30*/  LDL R9, [R1+0x114] ;  /* 0x0001140001097983 */ /* 0x000f220000100800 */
[C---:B--2---:R-:W-:Y:S03]  /*b0c40*/  HMMA.16816.F32 R4, R28.reuse, R50, R4 ;  /* 0x000000321c04723c */ /* 0x044fe60000001804 */
[----:B---3--:R-:W-:Y:S04]  /*b0c50*/  STL.64 [R1+0x7ef8], R10 ;  /* 0x007ef80a01007387 */ /* 0x008fe80000100a00 */
[----:B----4-:R0:W-:Y:S04]  /*b0c60*/  STL.64 [R1+0x7ef0], R8 ;  /* 0x007ef00801007387 */ /* 0x0101e80000100a00 */
        /* <DEDUP_REMOVED lines=13> */
[----:B------:R-:W2:Y:S01]  /*b0d40*/  LDL.LU R51, [R1+0x24c] ;  /* 0x00024c0001337983 */ /* 0x000ea20000300800 */
[C---:B----4-:R-:W-:Y:S08]  /*b0d50*/  HMMA.16816.F32 R36, R28.reuse, R4, R36 ;  /* 0x000000041c24723c */ /* 0x050ff00000001824 */
[C---:B---3--:R-:W-:Y:S11]  /*b0d60*/  HMMA.16816.F32 R16, R28.reuse, R6, R16 ;  /* 0x000000061c10723c */ /* 0x048ff60000001810 */
        /* <DEDUP_REMOVED lines=22> */
[----:B------:R-:W-:-:S12]  /*b0ed0*/  STL.64 [R1+0x7f50], R16 ;  /* 0x007f501001007387 */ /* 0x000fd80000100a00 */
[----:B------:R-:W-:Y:S04]  /*b0ee0*/  STL.64 [R1+0xf20], R4 ;  /* 0x000f200401007387 */ /* 0x000fe80000100a00 */
[----:B------:R2:W-:Y:S01]  /*b0ef0*/  STL.64 [R1+0xf28], R6 ;  /* 0x000f280601007387 */ /* 0x0005e20000100a00 */
[C---:B------:R-:W-:Y:S03]  /*b0f00*/  HMMA.16816.F32 R8, R28.reuse, R60, R8 ;  /* 0x0000003c1c08723c */ /* 0x040fe60000001808 */
[----:B------:R-:W-:Y:S05]  /*b0f10*/  STL [R1+0x7f18], R61 ;  /* 0x007f183d01007387 */ /* 0x000fea0000100800 */
[----:B--2---:R-:W-:-:S15]  /*b0f20*/  HMMA.16816.F32 R4, R28, R54, R48 ;  /* 0x000000361c04723c */ /* 0x004fde0000001830 */
[----:B------:R-:W-:-:S04]  /*b0f30*/  NOP ;  /* 0x0000000000007918 */ /* 0x000fc80000000000 */
[----:B------:R-:W-:Y:S04]  /*b0f40*/  STL.64 [R1+0xf10], R4 ;  /* 0x000f100401007387 */ /* 0x000fe80000100a00 */
[----:B------:R0:W-:Y:S02]  /*b0f50*/  STL.64 [R1+0xf18], R6 ;  /* 0x000f180601007387 */ /* 0x0001e40000100a00 */
[C---:B0-----:R-:W-:Y:S02]  /*b0f60*/  HMMA.16816.F32 R4, R44.reuse, R2, R24 ;  /* 0x000000022c04723c */ /* 0x041fe40000001818 */
[----:B------:R-:W-:Y:S04]  /*b0f70*/  STL.64 [R1+0xf00], R8 ;  /* 0x000f000801007387 */ /* 0x000fe80000100a00 */
[----:B------:R-:W-:Y:S04]  /*b0f80*/  STL.64 [R1+0xf08], R10 ;  /* 0x000f080a01007387 */ /* 0x000fe80000100a00 */
[----:B------:R-:W-:Y:S04]  /*b0f90*/  STL [R1+0x7f14], R2 ;  /* 0x007f140201007387 */ /* 0x000fe80000100800 */
[----:B------:R-:W-:Y:S05]  /*b0fa0*/  STL [R1+0x7f10], R3 ;  /* 0x007f100301007387 */ /* 0x000fea0000100800 */
[----:B------:R-:W-:Y:S04]  /*b0fb0*/  STL.64 [R1+0xef0], R4 ;  /* 0x000ef00401007387 */ /* 0x000fe80000100a00 */
[----:B------:R4:W-:Y:S02]  /*b0fc0*/  STL.64 [R1+0xef8], R6 ;  /* 0x000ef80601007387 */ /* 0x0009e40000100a00 */
[----:B----4-:R-:W-:Y:S02]  /*b0fd0*/  HMMA.16816.F32 R4, R44, R52, R40 ;  /* 0x000000342c04723c */ /* 0x010fe40000001828 */
[----:B------:R-:W-:Y:S04]  /*b0fe0*/  STL.64 [R1+0x7f28], R54 ;  /* 0x007f283601007387 */ /* 0x000fe80000100a00 */
[----:B------:R0:W-:-:S13]  /*b0ff0*/  STL.64 [R1+0x7f20], R52 ;  /* 0x007f203401007387 */ /* 0x0001da0000100a00 */
[----:B------:R-:W-:Y:S04]  /*b1000*/  STL.64 [R1+0xee0], R4 ;  /* 0x000ee00401007387 */ /* 0x000fe80000100a00 */
[----:B------:R1:W-:Y:S04]  /*b1010*/  STL.64 [R1+0xee8], R6 ;  /* 0x000ee80601007387 */ /* 0x0003e80000100a00 */
[----:B0-----:R-:W2:Y:S04]  /*b1020*/  LDL.LU.64 R52, [R1+0x140] ;  /* 0x0001400001347983 */ /* 0x001ea80000300a00 */
[----:B------:R-:W2:Y:S02]  /*b1030*/  LDL.LU.64 R54, [R1+0x148] ;  /* 0x0001480001367983 */ /* 0x000ea40000300a00 */
[C---:B--2---:R-:W-:Y:S08]  /*b1040*/  HMMA.16816.F32 R12, R52.reuse, R58, R12 ;  /* 0x0000003a340c723c */ /* 0x044ff0000000180c */
[C---:B------:R-:W-:Y:S08]  /*b1050*/  HMMA.16816.F32 R8, R52.reuse, R36, R32 ;  /* 0x000000243408723c */ /* 0x040ff00000001820 */
[C---:B-1----:R-:W-:Y:S03]  /*b1060*/  HMMA.16816.F32 R4, R52.reuse, R38, R20 ;  /* 0x000000263404723c */ /* 0x042fe60000001814 */
[----:B------:R0:W-:Y:S04]  /*b1070*/  STL.64 [R1+0xed0], R12 ;  /* 0x000ed00c01007387 */ /* 0x0001e80000100a00 */
[----:B------:R1:W-:Y:S04]  /*b1080*/  STL.64 [R1+0xed8], R14 ;  /* 0x000ed80e01007387 */ /* 0x0003e80000100a00 */
[----:B------:R-:W-:Y:S04]  /*b1090*/  STL.64 [R1+0x7f08], R38 ;  /* 0x007f082601007387 */ /* 0x000fe80000100a00 */
[----:B------:R-:W-:Y:S04]  /*b10a0*/  STL.64 [R1+0xec0], R8 ;  /* 0x000ec00801007387 */ /* 0x000fe80000100a00 */
[----:B------:R-:W-:Y:S04]  /*b10b0*/  STL.64 [R1+0xec8], R10 ;  /* 0x000ec80a01007387 */ /* 0x000fe80000100a00 */
[----:B------:R-:W-:Y:S04]  /*b10c0*/  STL.64 [R1+0x7f00], R36 ;  /* 0x007f002401007387 */ /* 0x000fe80000100a00 */
[----:B------:R-:W-:Y:S04]  /*b10d0*/  STL.64 [R1+0xeb0], R4 ;  /* 0x000eb00401007387 */ /* 0x000fe80000100a00 */
        /* <DEDUP_REMOVED lines=106> */
[----:B----4-:R-:W-:Y:S11]  /*b1780*/  HMMA.16816.F32 R16, R52, R6, R16 ;  /* 0x000000063410723c */ /* 0x010ff60000001810 */
        /* <DEDUP_REMOVED lines=8> */
[----:B------:R-:W-:Y:S04]  /*b1810*/  STL [R1+0x7eb8], R7 ;  /* 0x007eb80701007387 */ /* 0x000fe80000100800 */
[----:B------:R-:W-:Y:S04]  /*b1820*/  STL [R1+0x7ed8], R6 ;  /* 0x007ed80601007387 */ /* 0x000fe80000100800 */
[----:B------:R0:W-:Y:S01]  /*b1830*/  STL.64 [R1+0x7ed0], R4 ;  /* 0x007ed00401007387 */ /* 0x0001e20000100a00 */
[----:B------:R-:W-:-:S03]  /*b1840*/  IMAD.MOV.U32 R3, RZ, RZ, R54 ;  /* 0x000000ffff037224 */ /* 0x000fc600078e0036 */
[----:B0-----:R-:W3:Y:S04]  /*b1850*/  LDL.LU R4, [R1+0x1100] ;  /* 0x0011000001047983 */ /* 0x001ee80000300800 */
[----:B------:R-:W3:Y:S04]  /*b1860*/  LDL.LU R5, [R1+0x1104] ;  /* 0x0011040001057983 */ /* 0x000ee80000300800 */
[----:B------:R-:W3:Y:S04]  /*b1870*/  LDL.LU R6, [R1+0x1108] ;  /* 0x0011080001067983 */ /* 0x000ee80000300800 */
[----:B------:R-:W3:Y:S01]  /*b1880*/  LDL.LU R7, [R1+0x110c] ;  /* 0x00110c0001077983 */ /* 0x000ee20000300800 */
[----:B------:R-:W-:-:S02]  /*b1890*/  IMAD.MOV.U32 R0, RZ, RZ, R55 ;  /* 0x000000ffff007224 */ /* 0x000fc400078e0037 */
[----:B------:R-:W-:Y:S02]  /*b18a0*/  IMAD.MOV.U32 R61, RZ, RZ, R52 ;  /* 0x000000ffff3d7224 */ /* 0x000fe400078e0034 */
[----:B------:R-:W-:Y:S01]  /*b18b0*/  IMAD.MOV.U32 R2, RZ, RZ, R53 ;  /* 0x000000ffff027224 */ /* 0x000fe200078e0035 */
        /* <DEDUP_REMOVED lines=10> */
[----:B------:R-:W2:Y:S04]  /*b1960*/  LDL.LU.64 R54, [R1+0x7f28] ;  /* 0x007f280001367983 */ /* 0x000ea80000300a00 */
[----:B------:R-:W3:Y:S04]  /*b1970*/  LDL.LU.64 R52, [R1+0x7f20] ;  /* 0x007f200001347983 */ /* 0x000ee80000300a00 */
[----:B------:R-:W-:Y:S04]  /*b1980*/  STL.64 [R1+0x7e98], R18 ;  /* 0x007e981201007387 */ /* 0x000fe80000100a00 */
[----:B------:R0:W-:Y:S02]  /*b1990*/  STL.64 [R1+0x7e90], R16 ;  /* 0x007e901001007387 */ /* 0x0001e40000100a00 */
[----:B0-----:R-:W-:-:S02]  /*b19a0*/  IMAD.MOV.U32 R16, RZ, RZ, R61 ;  /* 0x000000ffff107224 */ /* 0x001fc400078e003d */
[----:B------:R-:W3:Y:S01]  /*b19b0*/  LDL.LU R61, [R1+0x7f18] ;  /* 0x007f1800013d7983 */ /* 0x000ee20000300800 */
[----:B------:R-:W-:Y:S02]  /*b19c0*/  IMAD.MOV.U32 R17, RZ, RZ, R2 ;  /* 0x000000ffff117224 */ /* 0x000fe400078e0002 */
[----:B------:R-:W-:Y:S02]  /*b19d0*/  IMAD.MOV.U32 R18, RZ, RZ, R3 ;  /* 0x000000ffff127224 */ /* 0x000fe400078e0003 */
[----:B------:R-:W-:Y:S01]  /*b19e0*/  IMAD.MOV.U32 R19, RZ, RZ, R0 ;  /* 0x000000ffff137224 */ /* 0x000fe200078e0000 */
[----:B------:R-:W4:Y:S04]  /*b19f0*/  LDL.LU R2, [R1+0x7f14] ;  /* 0x007f140001027983 */ /* 0x000f280000300800 */
[----:B------:R-:W4:Y:S02]  /*b1a00*/  LDL.LU R3, [R1+0x7f10] ;  /* 0x007f100001037983 */ /* 0x000f240000300800 */
[----:B--2---:R-:W-:-:S15]  /*b1a10*/  HMMA.16816.F32 R36, R16, R54, R36 ;  /* 0x000000361024723c */ /* 0x004fde0000001824 */
[----:B------:R-:W-:-:S04]  /*b1a20*/  NOP ;  /* 0x0000000000007918 */ /* 0x000fc80000000000 */
[----:B------:R-:W-:Y:S04]  /*b1a30*/  STL.64 [R1+0xe10], R36 ;  /* 0x000e102401007387 */ /* 0x000fe80000100a00 */
[----:B------:R0:W-:Y:S01]  /*b1a40*/  STL.64 [R1+0xe18], R38 ;  /* 0x000e182601007387 */ /* 0x0001e20000100a00 */
[----:B---3--:R-:W-:Y:S03]  /*b1a50*/  HMMA.16816.F32 R16, R16, R60, R8 ;  /* 0x0000003c1010723c */ /* 0x008fe60000001808 */
[----:B0-----:R-:W2:Y:S04]  /*b1a60*/  LDL.LU.64 R38, [R1+0x7f08] ;  /* 0x007f080001267983 */ /* 0x001ea80000300a00 */
[----:B------:R-:W3:Y:S04]  /*b1a70*/  LDL.LU.64 R36, [R1+0x7f00] ;  /* 0x007f000001247983 */ /* 0x000ee80000300a00 */
[----:B------:R-:W4:Y:S04]  /*b1a80*/  LDL.LU.64 R10, [R1+0x7ef8] ;  /* 0x007ef800010a7983 */ /* 0x000f280000300a00 */
[----:B------:R-:W4:Y:S04]  /*b1a90*/  LDL.LU.64 R8, [R1+0x7ef0] ;  /* 0x007ef00001087983 */ /* 0x000f280000300a00 */
[----:B------:R-:W-:Y:S04]  /*b1aa0*/  STL [R1+0x7eb4], R60 ;  /* 0x007eb43c01007387 */ /* 0x000fe80000100800 */
[----:B------:R-:W-:Y:S04]  /*b1ab0*/  STL [R1+0x7eb0], R61 ;  /* 0x007eb03d01007387 */ /* 0x000fe80000100800 */
[----:B------:R-:W-:Y:S04]  /*b1ac0*/  STL.64 [R1+0xe00], R16 ;  /* 0x000e001001007387 */ /* 0x000fe80000100a00 */
[----:B------:R4:W-:Y:S04]  /*b1ad0*/  STL.64 [R1+0xe08], R18 ;  /* 0x000e081201007387 */ /* 0x0009e80000100a00 */
[----:B------:R-:W-:Y:S01]  /*b1ae0*/  STL.64 [R1+0x7e78], R54 ;  /* 0x007e783601007387 */ /* 0x000fe20000100a00 */
[C---:B----4-:R-:W-:Y:S08]  /*b1af0*/  HMMA.16816.F32 R16, R8.reuse, R2, R4 ;  /* 0x000000020810723c */ /* 0x050ff00000001804 */
[C---:B------:R-:W-:Y:S08]  /*b1b00*/  HMMA.16816.F32 R4, R8.reuse, R52, R24 ;  /* 0x000000340804723c */ /* 0x040ff00000001818 */
[C---:B------:R-:W-:Y:S03]  /*b1b10*/  HMMA.16816.F32 R24, R8.reuse, R58, R40 ;  /* 0x0000003a0818723c */ /* 0x040fe60000001828 */
[----:B------:R-:W-:Y:S04]  /*b1b20*/  STL.64 [R1+0xdf0], R16 ;  /* 0x000df01001007387 */ /* 0x000fe80000100a00 */
[----:B------:R3:W-:Y:S04]  /*b1b30*/  STL.64 [R1+0xdf8], R18 ;  /* 0x000df81201007387 */ /* 0x0007e80000100a00 */
[----:B------:R-:W-:Y:S04]  /*b1b40*/  STL.64 [R1+0x7e70], R52 ;  /* 0x007e703401007387 */ /* 0x000fe80000100a00 */
[----:B------:R-:W-:Y:S04]  /*b1b50*/  STL.64 [R1+0xde0], R4 ;  /* 0x000de00401007387 */ /* 0x000fe80000100a00 */
[----:B------:R2:W-:Y:S01]  /*b1b60*/  STL.64 [R1+0xde8], R6 ;  /* 0x000de80601007387 */ /* 0x0005e20000100a00 */
[C---:B---3--:R-:W-:Y:S08]  /*b1b70*/  HMMA.16816.F32 R16, R8.reuse, R36, R44 ;  /* 0x000000240810723c */ /* 0x048ff0000000182c */
[C---:B--2---:R-:W-:Y:S01]  /*b1b80*/  HMMA.16816.F32 R4, R8.reuse, R38, R12 ;  /* 0x000000260804723c */ /* 0x044fe2000000180c */
        /* <DEDUP_REMOVED lines=77> */
[----:B------:R0:W-:Y:S04]  /*b2060*/  STL.64 [R1+0xd80], R32 ;  /* 0x000d802001007387 */ /* 0x0001e80000100a00 */
[----:B------:R1:W-:Y:S04]  /*b2070*/  STL.64 [R1+0xd88], R34 ;  /* 0x000d882201007387 */ /* 0x0003e80000100a00 */
[----:B0-----:R-:W2:Y:S04]  /*b2080*/  LDL.LU.64 R32, [R1+0xb0] ;  /* 0x0000b00001207983 */ /* 0x001ea80000300a00 */
[----:B-1----:R-:W2:Y:S01]  /*b2090*/  LDL.LU.64 R34, [R1+0xb8] ;  /* 0x0000b80001227983 */ /* 0x002ea20000300a00 */
[C---:B---3--:R-:W-:Y:S08]  /*b20a0*/  HMMA.16816.F32 R40, R12.reuse, R48, R40 ;  /* 0x000000300c28723c */ /* 0x048ff00000001828 */
[----:B----4-:R-:W-:Y:S01]  /*b20b0*/  HMMA.16816.F32 R4, R12, R50, R4 ;  /* 0x000000320c04723c */ /* 0x010fe20000001804 */
[----:B------:R-:W-:-:S02]  /*b20c0*/  IMAD.MOV.U32 R61, RZ, RZ, R14 ;  /* 0x000000ffff3d7224 */ /* 0x000fc400078e000e */
[----:B------:R-:W-:Y:S02]  /*b20d0*/  IMAD.MOV.U32 R0, RZ, RZ, R15 ;  /* 0x000000ffff007224 */ /* 0x000fe400078e000f */
[----:B------:R-:W-:Y:S01]  /*b20e0*/  IMAD.MOV.U32 R60, RZ, RZ, R13 ;  /* 0x000000ffff3c7224 */ /* 0x000fe200078e000d */
        /* <DEDUP_REMOVED lines=12> */
[----:B0-----:R-:W4:Y:S04]  /*b21b0*/  LDL.LU R6, [R1+0x7ed8] ;  /* 0x007ed80001067983 */ /* 0x001f280000300800 */
[----:B------:R-:W2:Y:S01]  /*b21c0*/  LDL.LU.64 R4, [R1+0x7ed0] ;  /* 0x007ed00001047983 */ /* 0x000ea20000300a00 */
[----:B------:R-:W-:-:S03]  /*b21d0*/  IMAD.MOV.U32 R7, RZ, RZ, R12 ;  /* 0x000000ffff077224 */ /* 0x000fc600078e000c */
[----:B------:R-:W3:Y:S04]  /*b21e0*/  LDL.LU.64 R14, [R1+0x7ec8] ;  /* 0x007ec800010e7983 */ /* 0x000ee80000300a00 */
[----:B------:R-:W3:Y:S04]  /*b21f0*/  LDL.LU.64 R12, [R1+0x7ec0] ;  /* 0x007ec000010c7983 */ /* 0x000ee80000300a00 */
[----:B------:R-:W-:Y:S04]  /*b2200*/  STL.64 [R1+0x7e40], R50 ;  /* 0x007e403201007387 */ /* 0x000fe80000100a00 */
[----:B------:R0:W-:Y:S02]  /*b2210*/  STL.64 [R1+0x7e38], R48 ;  /* 0x007e383001007387 */ /* 0x0001e40000100a00 */
[----:B0-----:R-:W-:-:S02]  /*b2220*/  IMAD.MOV.U32 R48, RZ, RZ, R7 ;  /* 0x000000ffff307224 */ /* 0x001fc400078e0007 */
[----:B------:R-:W4:Y:S01]  /*b2230*/  LDL.LU R7, [R1+0x7eb8] ;  /* 0x007eb80001077983 */ /* 0x000f220000300800 */
[----:B------:R-:W-:Y:S02]  /*b2240*/  IMAD.MOV.U32 R49, RZ, RZ, R60 ;  /* 0x000000ffff317224 */ /* 0x000fe400078e003c */
[----:B------:R-:W-:Y:S02]  /*b2250*/  IMAD.MOV.U32 R50, RZ, RZ, R61 ;  /* 0x000000ffff327224 */ /* 0x000fe400078e003d */
[----:B------:R-:W-:Y:S01]  /*b2260*/  IMAD.MOV.U32 R51, RZ, RZ, R0 ;  /* 0x000000ffff337224 */ /* 0x000fe200078e0000 */
[----:B------:R-:W3:Y:S04]  /*b2270*/  LDL.LU R60, [R1+0x7eb4] ;  /* 0x007eb400013c7983 */ /* 0x000ee80000300800 */
[----:B------:R-:W3:Y:S02]  /*b2280*/  LDL.LU R61, [R1+0x7eb0] ;  /* 0x007eb000013d7983 */ /* 0x000ee40000300800 */
        /* <DEDUP_REMOVED lines=10> */
[C---:B--2---:R-:W-:Y:S08]  /*b2330*/  HMMA.16816.F32 R36, R48.reuse, R16, R36 ;  /* 0x000000103024723c */ /* 0x044ff00000001824 */
[----:B------:R-:W-:Y:S11]  /*b2340*/  HMMA.16816.F32 R52, R48, R18, R52 ;  /* 0x000000123034723c */ /* 0x000ff60000001834 */
[----:B------:R-:W-:Y:S04]  /*b2350*/  STL.64 [R1+0xd30], R36 ;  /* 0x000d302401007387 */ /* 0x000fe80000100a00 */
[----:B------:R0:W-:Y:S04]  /*b2360*/  STL.64 [R1+0xd38], R38 ;  /* 0x000d382601007387 */ /* 0x0001e80000100a00 */
[----:B0-----:R-:W2:Y:S04]  /*b2370*/  LDL.LU.64 R38, [R1+0x7e88] ;  /* 0x007e880001267983 */ /* 0x001ea80000300a00 */
        /* <DEDUP_REMOVED lines=12> */
[C---:B--2---:R-:W-:Y:S08]  /*b2440*/  HMMA.16816.F32 R8, R48.reuse, R54, R8 ;  /* 0x000000363008723c */ /* 0x044ff00000001808 */
[----:B---3--:R-:W-:Y:S08]  /*b2450*/  HMMA.16816.F32 R48, R48, R60, R16 ;  /* 0x0000003c3030723c */ /* 0x008ff00000001810 */
[C---:B------:R-:W-:Y:S03]  /*b2460*/  HMMA.16816.F32 R16, R32.reuse, R52, R40 ;  /* 0x000000342010723c */ /* 0x040fe60000001828 */
[----:B------:R-:W-:Y:S04]  /*b2470*/  STL.64 [R1+0xd10], R8 ;  /* 0x000d100801007387 */ /* 0x000fe80000100a00 */
[----:B------:R0:W-:Y:S04]  /*b2480*/  STL.64 [R1+0xd18], R10 ;  /* 0x000d180a01007387 */ /* 0x0001e80000100a00 */
[----:B0-----:R-:W2:Y:S04]  /*b2490*/  LDL.LU.64 R10, [R1+0x7e68] ;  /* 0x007e6800010a7983 */ /* 0x001ea80000300a00 */
[----:B------:R-:W2:Y:S04]  /*b24a0*/  LDL.LU.64 R8, [R1+0x7e60] ;  /* 0x007e600001087983 */ /* 0x000ea80000300a00 */
        /* <DEDUP_REMOVED lines=9> */
[C---:B-1----:R-:W-:Y:S08]  /*b2540*/  HMMA.16816.F32 R16, R32.reuse, R36, R12 ;  /* 0x000000242010723c */ /* 0x042ff0000000180c */
[C---:B------:R-:W-:Y:S03]  /*b2550*/  HMMA.16816.F32 R12, R32.reuse, R38, R20 ;  /* 0x00000026200c723c */ /* 0x040fe60000001814 */
        /* <DEDUP_REMOVED lines=9> */
[----:B----4-:R1:W-:Y:S04]  /*b25f0*/  STL.64 [R1+0x7d98], R56 ;  /* 0x007d983801007387 */ /* 0x0103e80000100a00 */
        /* <DEDUP_REMOVED lines=8> */
[----:B------:R-:W2:Y:S04]  /*b2680*/  LDL.LU R42, [R1+0x1508] ;  /* 0x00150800012a7983 */ /* 0x000ea80000300800 */
[----:B------:R-:W2:Y:S04]  /*b2690*/  LDL.LU R43, [R1+0x150c] ;  /* 0x00150c00012b7983 */ /* 0x000ea80000300800 */
[----:B--2---:R-:W-:Y:S04]  /*b26a0*/  STL.64 [R1+0x7dd0], R42 ;  /* 0x007dd02a01007387 */ /* 0x004fe80000100a00 */
[----:B----4-:R-:W-:Y:S04]  /*b26b0*/  STL.64 [R1+0x7dc8], R40 ;  /* 0x007dc82801007387 */ /* 0x010fe80000100a00 */
[----:B0-----:R-:W2:Y:S04]  /*b26c0*/  LDL.LU R36, [R1+0x14d0] ;  /* 0x0014d00001247983 */ /* 0x001ea80000300800 */
[----:B------:R-:W2:Y:S04]  /*b26d0*/  LDL.LU R37, [R1+0x14d4] ;  /* 0x0014d40001257983 */ /* 0x000ea80000300800 */
[----:B------:R-:W4:Y:S04]  /*b26e0*/  LDL.LU R38, [R1+0x14d8] ;  /* 0x0014d80001267983 */ /* 0x000f280000300800 */
[----:B------:R-:W4:Y:S01]  /*b26f0*/  LDL.LU R39, [R1+0x14dc] ;  /* 0x0014dc0001277983 */ /* 0x000f220000300800 */
[----:B------:R-:W-:Y:S03]  /*b2700*/  HMMA.16816.F32 R8, R32, R56, R8 ;  /* 0x000000382008723c */ /* 0x000fe60000001808 */
[----:B----4-:R-:W-:Y:S04]  /*b2710*/  STL.64 [R1+0x7df0], R38 ;  /* 0x007df02601007387 */ /* 0x010fe80000100a00 */
[----:B--2---:R0:W-:Y:S04]  /*b2720*/  STL.64 [R1+0x7de8], R36 ;  /* 0x007de82401007387 */ /* 0x0041e80000100a00 */
[----:B-1----:R-:W2:Y:S04]  /*b2730*/  LDL.LU R56, [R1+0x14b0] ;  /* 0x0014b00001387983 */ /* 0x002ea80000300800 */
[----:B------:R-:W2:Y:S04]  /*b2740*/  LDL.LU R57, [R1+0x14b4] ;  /* 0x0014b40001397983 */ /* 0x000ea80000300800 */
[----:B------:R-:W4:Y:S04]  /*b2750*/  LDL.LU R58, [R1+0x14b8] ;  /* 0x0014b800013a7983 */ /* 0x000f280000300800 */
[----:B------:R-:W4:Y:S04]  /*b2760*/  LDL.LU R59, [R1+0x14bc] ;  /* 0x0014bc00013b7983 */ /* 0x000f280000300800 */
[----:B----4-:R-:W-:Y:S04]  /*b2770*/  STL.64 [R1+0x7e10], R58 ;  /* 0x007e103a01007387 */ /* 0x010fe80000100a00 */
[----:B--2---:R-:W-:Y:S04]  /*b2780*/  STL.64 [R1+0x7e08], R56 ;  /* 0x007e083801007387 */ /* 0x004fe80000100a00 */
[----:B---3--:R-:W2:Y:S04]  /*b2790*/  LDL.LU R44, [R1+0xf0] ;  /* 0x0000f000012c7983 */ /* 0x008ea80000300800 */
        /* <DEDUP_REMOVED lines=17> */
[----:B------:R-:W3:Y:S04]  /*b28b0*/  LDL.LU R16, [R1+0x1430] ;  /* 0x0014300001107983 */ /* 0x000ee80000300800 */
[----:B------:R-:W3:Y:S04]  /*b28c0*/  LDL.LU R17, [R1+0x1434] ;  /* 0x0014340001117983 */ /* 0x000ee80000300800 */
[----:B------:R-:W3:Y:S04]  /*b28d0*/  LDL.LU R18, [R1+0x1438] ;  /* 0x0014380001127983 */ /* 0x000ee80000300800 */
[----:B------:R-:W3:Y:S04]  /*b28e0*/  LDL.LU R19, [R1+0x143c] ;  /* 0x00143c0001137983 */ /* 0x000ee80000300800 */
[----:B-1----:R-:W4:Y:S04]  /*b28f0*/  LDL.LU R44, [R1+0x13f0] ;  /* 0x0013f000012c7983 */ /* 0x002f280000300800 */
        /* <DEDUP_REMOVED lines=23> */
[----:B------:R-:W-:-:S02]  /*b2a70*/  IMAD.MOV.U32 R0, RZ, RZ, R5 ;  /* 0x000000ffff007224 */ /* 0x000fc400078e0005 */
[----:B------:R-:W-:Y:S01]  /*b2a80*/  IMAD.MOV.U32 R4, RZ, RZ, R7 ;  /* 0x000000ffff047224 */ /* 0x000fe200078e0007 */
[----:B------:R-:W4:Y:S01]  /*b2a90*/  LDL.LU R24, [R1+0x14e0] ;  /* 0x0014e00001187983 */ /* 0x000f220000300800 */
[----:B------:R-:W-:-:S03]  /*b2aa0*/  IMAD.MOV.U32 R5, RZ, RZ, R6 ;  /* 0x000000ffff057224 */ /* 0x000fc600078e0006 */
[----:B------:R-:W4:Y:S04]  /*b2ab0*/  LDL.LU R25, [R1+0x14e4] ;  /* 0x0014e40001197983 */ /* 0x000f280000300800 */
[----:B------:R-:W4:Y:S04]  /*b2ac0*/  LDL.LU R26, [R1+0x14e8] ;  /* 0x0014e800011a7983 */ /* 0x000f280000300800 */
[----:B------:R-:W4:Y:S04]  /*b2ad0*/  LDL.LU R27, [R1+0x14ec] ;  /* 0x0014ec00011b7983 */ /* 0x000f280000300800 */
[----:B------:R0:W-:Y:S02]  /*b2ae0*/  STL.64 [R1+0x6b98], R10 ;  /* 0x006b980a01007387 */ /* 0x0001e40000100a00 */
[----:B0-----:R-:W-:-:S02]  /*b2af0*/  IMAD.MOV.U32 R11, RZ, RZ, R4 ;  /* 0x000000ffff0b7224 */ /* 0x001fc400078e0004 */
[----:B------:R-:W-:Y:S01]  /*b2b00*/  IMAD.MOV.U32 R10, RZ, RZ, R5 ;  /* 0x000000ffff0a7224 */ /* 0x000fe200078e0005 */
        /* <DEDUP_REMOVED lines=13> */
[----:B0-----:R-:W4:Y:S01]  /*b2be0*/  LDL.LU R8, [R1+0x4f0] ;  /* 0x0004f00001087983 */ /* 0x001f220000300800 */
[----:B------:R-:W-:-:S03]  /*b2bf0*/  IMAD.MOV.U32 R9, RZ, RZ, R0 ;  /* 0x000000ffff097224 */ /* 0x000fc600078e0000 */
        /* <DEDUP_REMOVED lines=12> */
[C---:B------:R-:W-:Y:S08]  /*b2cc0*/  HMMA.16816.F32 R16, R32.reuse, R10, R16 ;  /* 0x0000000a2010723c */ /* 0x040ff00000001810 */
        /* <DEDUP_REMOVED lines=40> */
[----:B------:R-:W4:Y:S02]  /*b2f50*/  LDL.LU.64 R32, [R1+0x7da8] ;  /* 0x007da80001207983 */ /* 0x000f240000300a00 */
[C---:B----4-:R-:W-:Y:S08]  /*b2f60*/  HMMA.16816.F32 R56, R32.reuse, R2, R56 ;  /* 0x000000022038723c */ /* 0x050ff00000001838 */
[C---:B------:R-:W-:Y:S11]  /*b2f70*/  HMMA.16816.F32 R36, R32.reuse, R52, R36 ;  /* 0x000000342024723c */ /* 0x040ff60000001824 */
        /* <DEDUP_REMOVED lines=8> */
[----:B----4-:R-:W-:-:S15]  /*b3000*/  HMMA.16816.F32 R24, R32, R58, R24 ;  /* 0x0000003a2018723c */ /* 0x010fde0000001818 */
[----:B------:R-:W-:-:S04]  /*b3010*/  NOP ;  /* 0x0000000000007918 */ /* 0x000fc80000000000 */
[----:B------:R-:W-:Y:S04]  /*b3020*/  STL.64 [R1+0xbd0], R24 ;  /* 0x000bd01801007387 */ /* 0x000fe80000100a00 */
[----:B------:R2:W-:Y:S02]  /*b3030*/  STL.64 [R1+0xbd8], R26 ;  /* 0x000bd81a01007387 */ /* 0x0005e40000100a00 */
[C---:B--2---:R-:W-:Y:S08]  /*b3040*/  HMMA.16816.F32 R24, R32.reuse, R36, R40 ;  /* 0x000000242018723c */ /* 0x044ff00000001828 */
[C---:B---3--:R-:W-:Y:S11]  /*b3050*/  HMMA.16816.F32 R40, R32.reuse, R38, R44 ;  /* 0x000000262028723c */ /* 0x048ff6000000182c */
[----:B------:R0:W-:Y:S04]  /*b3060*/  STL.64 [R1+0xbc0], R24 ;  /* 0x000bc01801007387 */ /* 0x0001e80000100a00 */
[----:B------:R1:W-:Y:S04]  /*b3070*/  STL.64 [R1+0xbc8], R26 ;  /* 0x000bc81a01007387 */ /* 0x0003e80000100a00 */
[----:B0-----:R-:W2:Y:S04]  /*b3080*/  LDL.LU R24, [R1+0x15c0] ;  /* 0x0015c00001187983 */ /* 0x001ea80000300800 */
[----:B------:R-:W-:Y:S04]  /*b3090*/  STL.64 [R1+0xbb0], R40 ;  /* 0x000bb02801007387 */ /* 0x000fe80000100a00 */
[----:B------:R-:W-:Y:S04]  /*b30a0*/  STL.64 [R1+0xbb8], R42 ;  /* 0x000bb82a01007387 */ /* 0x000fe80000100a00 */
[----:B------:R-:W2:Y:S04]  /*b30b0*/  LDL.LU R25, [R1+0x15c4] ;  /* 0x0015c40001197983 */ /* 0x000ea80000300800 */
[----:B-1----:R-:W2:Y:S04]  /*b30c0*/  LDL.LU R26, [R1+0x15c8] ;  /* 0x0015c800011a7983 */ /* 0x002ea80000300800 */
[----:B------:R-:W2:Y:S04]  /*b30d0*/  LDL.LU R27, [R1+0x15cc] ;  /* 0x0015cc00011b7983 */ /* 0x000ea80000300800 */
[----:B------:R-:W-:Y:S04]  /*b30e0*/  STL.64 [R1+0x7d50], R38 ;  /* 0x007d502601007387 */ /* 0x000fe80000100a00 */
[----:B------:R0:W-:Y:S04]  /*b30f0*/  STL.64 [R1+0x7d48], R36 ;  /* 0x007d482401007387 */ /* 0x0001e80000100a00 */
[----:B0-----:R-:W3:Y:S04]  /*b3100*/  LDL.LU R36, [R1+0x15a0] ;  /* 0x0015a00001247983 */ /* 0x001ee80000300800 */
[----:B------:R-:W3:Y:S04]  /*b3110*/  LDL.LU R37, [R1+0x15a4] ;  /* 0x0015a40001257983 */ /* 0x000ee80000300800 */
[----:B------:R-:W3:Y:S04]  /*b3120*/  LDL.LU R38, [R1+0x15a8] ;  /* 0x0015a80001267983 */ /* 0x000ee80000300800 */
[----:B------:R-:W3:Y:S01]  /*b3130*/  LDL.LU R39, [R1+0x15ac] ;  /* 0x0015ac0001277983 */ /* 0x000ee20000300800 */
[C---:B------:R-:W-:Y:S03]  /*b3140*/  HMMA.16816.F32 R12, R32.reuse, R56, R12 ;  /* 0x00000038200c723c */ /* 0x040fe6000000180c */
[----:B------:R-:W-:Y:S04]  /*b3150*/  STL.64 [R1+0x7d60], R58 ;  /* 0x007d603a01007387 */ /* 0x000fe80000100a00 */
[----:B------:R-:W-:Y:S01]  /*b3160*/  STL.64 [R1+0x7d58], R56 ;  /* 0x007d583801007387 */ /* 0x000fe20000100a00 */
[C---:B------:R-:W-:Y:S11]  /*b3170*/  HMMA.16816.F32 R4, R32.reuse, R30, R4 ;  /* 0x0000001e2004723c */ /* 0x040ff60000001804 */
[----:B------:R-:W-:Y:S04]  /*b3180*/  STL.64 [R1+0xba0], R12 ;  /* 0x000ba00c01007387 */ /* 0x000fe80000100a00 */
[----:B------:R0:W-:Y:S02]  /*b3190*/  STL.64 [R1+0xba8], R14 ;  /* 0x000ba80e01007387 */ /* 0x0001e40000100a00 */
[----:B0-----:R-:W-:Y:S02]  /*b31a0*/  HMMA.16816.F32 R12, R32, R28, R20 ;  /* 0x0000001c200c723c */ /* 0x001fe40000001814 */
[----:B------:R-:W4:-:S15]  /*b31b0*/  LDL.LU R20, [R1+0x1640] ;  /* 0x0016400001147983 */ /* 0x000f1e0000300800 */
[----:B------:R-:W-:Y:S02]  /*b31c0*/  NOP ;  /* 0x0000000000007918 */ /* 0x000fe40000000000 */
[----:B------:R0:W-:Y:S04]  /*b31d0*/  STL.64 [R1+0xb90], R12 ;  /* 0x000b900c01007387 */ /* 0x0001e80000100a00 */
[----:B------:R1:W-:Y:S04]  /*b31e0*/  STL.64 [R1+0xb98], R14 ;  /* 0x000b980e01007387 */ /* 0x0003e80000100a00 */
        /* <DEDUP_REMOVED lines=21> */
[----:B------:R-:W-:Y:S04]  /*b3340*/  STL.64 [R1+0x7d20], R30 ;  /* 0x007d201e01007387 */ /* 0x000fe80000100a00 */
[----:B------:R2:W-:Y:S02]  /*b3350*/  STL.64 [R1+0x7d18], R28 ;  /* 0x007d181c01007387 */ /* 0x0005e40000100a00 */
[C---:B--2---:R-:W-:Y:S08]  /*b3360*/  HMMA.16816.F32 R28, R32.reuse, R50, R24 ;  /* 0x00000032201c723c */ /* 0x044ff00000001818 */
[----:B---3--:R-:W-:Y:S01]  /*b3370*/  HMMA.16816.F32 R36, R32, R48, R36 ;  /* 0x000000302024723c */ /* 0x008fe20000001824 */
[----:B------:R-:W-:-:S02]  /*b3380*/  IMAD.MOV.U32 R27, RZ, RZ, R32 ;  /* 0x000000ffff1b7224 */ /* 0x000fc400078e0020 */
[----:B------:R-:W-:Y:S02]  /*b3390*/  IMAD.MOV.U32 R26, RZ, RZ, R33 ;  /* 0x000000ffff1a7224 */ /* 0x000fe400078e0021 */
[----:B------:R-:W-:Y:S02]  /*b33a0*/  IMAD.MOV.U32 R25, RZ, RZ, R34 ;  /* 0x000000ffff197224 */ /* 0x000fe400078e0022 */
[----:B------:R-:W-:-:S12]  /*b33b0*/  IMAD.MOV.U32 R24, RZ, RZ, R35 ;  /* 0x000000ffff187224 */ /* 0x000fd800078e0023 */
[----:B------:R-:W-:Y:S04]  /*b33c0*/  STL.64 [R1+0xb70], R36 ;  /* 0x000b702401007387 */ /* 0x000fe80000100a00 */
        /* <DEDUP_REMOVED lines=15> */
[----:B---3--:R0:W-:Y:S04]  /*b34c0*/  STL.64 [R1+0x7d70], R34 ;  /* 0x007d702201007387 */ /* 0x0081e80000100a00 */
[----:B--2---:R1:W-:Y:S01]  /*b34d0*/  STL.64 [R1+0x7d68], R32 ;  /* 0x007d682001007387 */ /* 0x0043e20000100a00 */
[----:B0-----:R-:W-:-:S02]  /*b34e0*/  IMAD.MOV.U32 R34, RZ, RZ, R25 ;  /* 0x000000ffff227224 */ /* 0x001fc400078e0019 */
[----:B-1----:R-:W-:Y:S02]  /*b34f0*/  IMAD.MOV.U32 R32, RZ, RZ, R27 ;  /* 0x000000ffff207224 */ /* 0x002fe400078e001b */
[----:B------:R-:W-:Y:S02]  /*b3500*/  IMAD.MOV.U32 R33, RZ, RZ, R26 ;  /* 0x000000ffff217224 */ /* 0x000fe400078e001a */
[----:B------:R-:W-:-:S07]  /*b3510*/  IMAD.MOV.U32 R35, RZ, RZ, R24 ;  /* 0x000000ffff237224 */ /* 0x000fce00078e0018 */
[C---:B----4-:R-:W-:Y:S08]  /*b3520*/  HMMA.16816.F32 R28, R32.reuse, R8, R40 ;  /* 0x00000008201c723c */ /* 0x050ff00000001828 */
[C---:B------:R-:W-:Y:S01]  /*b3530*/  HMMA.16816.F32 R24, R32.reuse, R10, R44 ;  /* 0x0000000a2018723c */ /* 0x040fe2000000182c */
[----:B------:R-:W-:Y:S07]  /*b3540*/  STL.64 [R1+0x7d40], R10 ;  /* 0x007d400a01007387 */ /* 0x000fee0000100a00 */
[C---:B------:R-:W-:Y:S08]  /*b3550*/  HMMA.16816.F32 R12, R32.reuse, R16, R12 ;  /* 0x00000010200c723c */ /* 0x040ff0000000180c */
[C---:B------:R-:W-:Y:S01]  /*b3560*/  HMMA.16816.F32 R4, R32.reuse, R54, R4 ;  /* 0x000000362004723c */ /* 0x040fe20000001804 */
        /* <DEDUP_REMOVED lines=12> */
[----:B------:R-:W3:Y:S04]  /*b3630*/  LDL.LU R20, [R1+0x17f0] ;  /* 0x0017f00001147983 */ /* 0x000ee80000300800 */
[----:B------:R4:W-:Y:S04]  /*b3640*/  STL.64 [R1+0xb10], R4 ;  /* 0x000b100401007387 */ /* 0x0009e80000100a00 */
[----:B------:R0:W-:Y:S04]  /*b3650*/  STL.64 [R1+0xb18], R6 ;  /* 0x000b180601007387 */ /* 0x0001e80000100a00 */
        /* <DEDUP_REMOVED lines=43> */
[----:B----4-:R-:W4:Y:S04]  /*b3910*/  LDL.LU R4, [R1+0x1810] ;  /* 0x0018100001047983 */ /* 0x010f280000300800 */
[----:B------:R-:W4:Y:S04]  /*b3920*/  LDL.LU R5, [R1+0x1814] ;  /* 0x0018140001057983 */ /* 0x000f280000300800 */
[----:B------:R-:W4:Y:S04]  /*b3930*/  LDL.LU R6, [R1+0x1818] ;  /* 0x0018180001067983 */ /* 0x000f280000300800 */
[----:B------:R-:W4:Y:S01]  /*b3940*/  LDL.LU R7, [R1+0x181c] ;  /* 0x00181c0001077983 */ /* 0x000f220000300800 */
[----:B---3--:R-:W-:Y:S03]  /*b3950*/  HMMA.16816.F32 R32, R32, R60, R16 ;  /* 0x0000003c2020723c */ /* 0x008fe60000001810 */
[----:B------:R-:W4:Y:S04]  /*b3960*/  LDL.LU.64 R18, [R1+0x7d80] ;  /* 0x007d800001127983 */ /* 0x000f280000300a00 */
[----:B------:R-:W3:-:S12]  /*b3970*/  LDL.LU.64 R16, [R1+0x7d78] ;  /* 0x007d780001107983 */ /* 0x000ed80000300a00 */
        /* <DEDUP_REMOVED lines=9> */
[----:B------:R-:W3:Y:S04]  /*b3a10*/  LDL.LU.64 R56, [R1+0x7d58] ;  /* 0x007d580001387983 */ /* 0x000ee80000300a00 */
[----:B------:R0:W-:Y:S04]  /*b3a20*/  STL.64 [R1+0xae0], R24 ;  /* 0x000ae01801007387 */ /* 0x0001e80000100a00 */
[----:B------:R1:W-:Y:S04]  /*b3a30*/  STL.64 [R1+0xae8], R26 ;  /* 0x000ae81a01007387 */ /* 0x0003e80000100a00 */
[----:B0-----:R-:W3:Y:S04]  /*b3a40*/  LDL.LU R24, [R1+0x20] ;  /* 0x0000200001187983 */ /* 0x001ee80000300800 */
[----:B------:R-:W3:Y:S04]  /*b3a50*/  LDL.LU R25, [R1+0x24] ;  /* 0x0000240001197983 */ /* 0x000ee80000300800 */
[----:B-1----:R-:W3:Y:S04]  /*b3a60*/  LDL.LU R26, [R1+0x28] ;  /* 0x00002800011a7983 */ /* 0x002ee80000300800 */
        /* <DEDUP_REMOVED lines=11> */
[----:B------:R-:W2:Y:S01]  /*b3b20*/  LDL.LU.64 R36, [R1+0x7d48] ;  /* 0x007d480001247983 */ /* 0x000ea20000300a00 */
[C---:B------:R-:W-:Y:S08]  /*b3b30*/  HMMA.16816.F32 R28, R32.reuse, R56, R28 ;  /* 0x00000038201c723c */ /* 0x040ff0000000181c */
        /* <DEDUP_REMOVED lines=27> */
[C---:B--2---:R-:W-:Y:S01]  /*b3cf0*/  HMMA.16816.F32 R12, R32.reuse, R10, R12 ;  /* 0x0000000a200c723c */ /* 0x044fe2000000180c */
[----:B---3--:R-:W-:Y:S07]  /*b3d00*/  STL.64 [R1+0x7c90], R30 ;  /* 0x007c901e01007387 */ /* 0x008fee0000100a00 */
[C---:B------:R-:W-:Y:S08]  /*b3d10*/  HMMA.16816.F32 R56, R32.reuse, R28, R56 ;  /* 0x0000001c2038723c */ /* 0x040ff00000001838 */
[C---:B------:R-:W-:Y:S11]  /*b3d20*/  HMMA.16816.F32 R36, R32.reuse, R30, R36 ;  /* 0x0000001e2024723c */ /* 0x040ff60000001824 */
[----:B------:R-:W-:Y:S04]  /*b3d30*/  STL.64 [R1+0xa90], R56 ;  /* 0x000a903801007387 */ /* 0x000fe80000100a00 */
[----:B------:R-:W-:Y:S04]  /*b3d40*/  STL.64 [R1+0xa98], R58 ;  /* 0x000a983a01007387 */ /* 0x000fe80000100a00 */
[----:B------:R0:W-:Y:S02]  /*b3d50*/  STL.64 [R1+0x7c88], R28 ;  /* 0x007c881c01007387 */ /* 0x0001e40000100a00 */
[C---:B0-----:R-:W-:Y:S08]  /*b3d60*/  HMMA.16816.F32 R28, R32.reuse, R48, R24 ;  /* 0x00000030201c723c */ /* 0x041ff00000001818 */
        /* <DEDUP_REMOVED lines=14> */
[----:B------:R0:W-:Y:S02]  /*b3e50*/  STL.64 [R1+0x7c78], R8 ;  /* 0x007c780801007387 */ /* 0x0001e40000100a00 */
[C---:B0-----:R-:W-:Y:S02]  /*b3e60*/  HMMA.16816.F32 R8, R32.reuse, R16, R20 ;  /* 0x000000102008723c */ /* 0x041fe40000001814 */
[----:B------:R0:W-:Y:S04]  /*b3e70*/  STL.64 [R1+0xa40], R12 ;  /* 0x000a400c01007387 */ /* 0x0001e80000100a00 */
[----:B------:R1:W-:Y:S04]  /*b3e80*/  STL.64 [R1+0xa48], R14 ;  /* 0x000a480e01007387 */ /* 0x0003e80000100a00 */
[----:B------:R-:W-:Y:S09]  /*b3e90*/  STL.64 [R1+0x7ca0], R18 ;  /* 0x007ca01201007387 */ /* 0x000ff20000100a00 */
        /* <DEDUP_REMOVED lines=82> */
[----:B------:R-:W2:Y:S04]  /*b43c0*/  LDL.LU.64 R12, [R1+0x7d08] ;  /* 0x007d0800010c7983 */ /* 0x000ea80000300a00 */
[----:B------:R-:W4:Y:S04]  /*b43d0*/  LDL.LU.64 R46, [R1+0x7d00] ;  /* 0x007d0000012e7983 */ /* 0x000f280000300a00 */
[----:B------:R-:W4:Y:S04]  /*b43e0*/  LDL.LU.64 R44, [R1+0x7cf8] ;  /* 0x007cf800012c7983 */ /* 0x000f280000300a00 */
[----:B------:R-:W-:Y:S04]  /*b43f0*/  STL.64 [R1+0xa00], R32 ;  /* 0x000a002001007387 */ /* 0x000fe80000100a00 */
[----:B------:R0:W-:Y:S04]  /*b4400*/  STL.64 [R1+0xa08], R34 ;  /* 0x000a082201007387 */ /* 0x0001e80000100a00 */
[----:B0-----:R-:W3:Y:S04]  /*b4410*/  LDL.LU.64 R34, [R1+0x7cf0] ;  /* 0x007cf00001227983 */ /* 0x001ee80000300a00 */
[----:B------:R-:W3:Y:S02]  /*b4420*/  LDL.LU.64 R32, [R1+0x7ce8] ;  /* 0x007ce80001207983 */ /* 0x000ee40000300a00 */
[C---:B---3--:R-:W-:Y:S08]  /*b4430*/  HMMA.16816.F32 R40, R32.reuse, R2, R40 ;  /* 0x000000022028723c */ /* 0x048ff00000001828 */
        /* <DEDUP_REMOVED lines=14> */
[----:B------:R-:W2:Y:S01]  /*b4520*/  LDL.LU.64 R36, [R1+0x7cb8] ;  /* 0x007cb80001247983 */ /* 0x000ea20000300a00 */
[C---:B---3--:R-:W-:Y:S08]  /*b4530*/  HMMA.16816.F32 R28, R32.reuse, R56, R28 ;  /* 0x00000038201c723c */ /* 0x048ff0000000181c */
        /* <DEDUP_REMOVED lines=48> */
[----:B------:R-:W-:-:S15]  /*b4840*/  HMMA.16816.F32 R4, R32, R50, R4 ;  /* 0x000000322004723c */ /* 0x000fde0000001804 */
[----:B------:R-:W-:-:S04]  /*b4850*/  NOP ;  /* 0x0000000000007918 */ /* 0x000fc80000000000 */
[----:B------:R-:W-:Y:S04]  /*b4860*/  STL.64 [R1+0x960], R4 ;  /* 0x0009600401007387 */ /* 0x000fe80000100a00 */
[----:B------:R0:W-:Y:S04]  /*b4870*/  STL.64 [R1+0x968], R6 ;  /* 0x0009680601007387 */ /* 0x0001e80000100a00 */
[----:B0-----:R-:W2:Y:S04]  /*b4880*/  LDL.LU.64 R6, [R1+0x7c50] ;  /* 0x007c500001067983 */ /* 0x001ea80000300a00 */
[----:B------:R-:W2:Y:S04]  /*b4890*/  LDL.LU.64 R4, [R1+0x7c48] ;  /* 0x007c480001047983 */ /* 0x000ea80000300a00 */
[----:B------:R-:W-:Y:S04]  /*b48a0*/  STL.64 [R1+0x7be0], R50 ;  /* 0x007be03201007387 */ /* 0x000fe80000100a00 */
[----:B------:R3:W-:Y:S02]  /*b48b0*/  STL.64 [R1+0x7bd8], R48 ;  /* 0x007bd83001007387 */ /* 0x0007e40000100a00 */
        /* <DEDUP_REMOVED lines=10> */
[----:B------:R-:W-:Y:S07]  /*b4960*/  STL.64 [R1+0x7bd0], R18 ;  /* 0x007bd01201007387 */ /* 0x000fee0000100a00 */
[C---:B------:R-:W-:Y:S03]  /*b4970*/  HMMA.16816.F32 R12, R32.reuse, R60, R12 ;  /* 0x0000003c200c723c */ /* 0x040fe6000000180c */
[----:B------:R-:W-:Y:S04]  /*b4980*/  STL.64 [R1+0x930], R28 ;  /* 0x0009301c01007387 */ /* 0x000fe80000100a00 */
[----:B------:R-:W-:Y:S04]  /*b4990*/  STL.64 [R1+0x938], R30 ;  /* 0x0009381e01007387 */ /* 0x000fe80000100a00 */
[----:B------:R4:W-:Y:S04]  /*b49a0*/  STL.64 [R1+0x7bc8], R16 ;  /* 0x007bc81001007387 */ /* 0x0009e80000100a00 */
[----:B------:R-:W-:Y:S04]  /*b49b0*/  STL.64 [R1+0x920], R8 ;  /* 0x0009200801007387 */ /* 0x000fe80000100a00 */
[----:B------:R2:W-:Y:S01]  /*b49c0*/  STL.64 [R1+0x928], R10 ;  /* 0x0009280a01007387 */ /* 0x0005e20000100a00 */
[----:B----4-:R-:W-:-:S15]  /*b49d0*/  HMMA.16816.F32 R16, R32, R54, R44 ;  /* 0x000000362010723c */ /* 0x010fde000000182c */
[----:B------:R-:W-:-:S04]  /*b49e0*/  NOP ;  /* 0x0000000000007918 */ /* 0x000fc80000000000 */
[----:B------:R-:W-:Y:S04]  /*b49f0*/  STL.64 [R1+0x910], R16 ;  /* 0x0009101001007387 */ /* 0x000fe80000100a00 */
[----:B------:R-:W-:Y:S04]  /*b4a00*/  STL.64 [R1+0x918], R18 ;  /* 0x0009181201007387 */ /* 0x000fe80000100a00 */
[----:B------:R-:W3:Y:S04]  /*b4a10*/  LDL.LU R44, [R1+0x1c10] ;  /* 0x001c1000012c7983 */ /* 0x000ee80000300800 */
[----:B------:R-:W-:Y:S04]  /*b4a20*/  STL.64 [R1+0x900], R12 ;  /* 0x0009000c01007387 */ /* 0x000fe80000100a00 */
[----:B------:R-:W-:Y:S01]  /*b4a30*/  STL.64 [R1+0x908], R14 ;  /* 0x0009080e01007387 */ /* 0x000fe20000100a00 */
[----:B--2---:R-:W-:-:S15]  /*b4a40*/  HMMA.16816.F32 R8, R24, R2, R20 ;  /* 0x000000021808723c */ /* 0x004fde0000001814 */
[----:B------:R-:W-:-:S04]  /*b4a50*/  NOP ;  /* 0x0000000000007918 */ /* 0x000fc80000000000 */
[----:B------:R-:W-:Y:S04]  /*b4a60*/  STL.64 [R1+0x8f0], R8 ;  /* 0x0008f00801007387 */ /* 0x000fe80000100a00 */
[----:B------:R-:W-:Y:S04]  /*b4a70*/  STL.64 [R1+0x8f8], R10 ;  /* 0x0008f80a01007387 */ /* 0x000fe80000100a00 */
[----:B------:R-:W3:Y:S04]  /*b4a80*/  LDL.LU R45, [R1+0x1c14] ;  /* 0x001c1400012d7983 */ /* 0x000ee80000300800 */
[----:B------:R-:W2:Y:S04]  /*b4a90*/  LDL.LU R46, [R1+0x1c18] ;  /* 0x001c1800012e7983 */ /* 0x000ea80000300800 */
[----:B------:R-:W2:Y:S01]  /*b4aa0*/  LDL.LU R47, [R1+0x1c1c] ;  /* 0x001c1c00012f7983 */ /* 0x000ea20000300800 */
[----:B------:R-:W-:-:S02]  /*b4ab0*/  IMAD.MOV.U32 R40, RZ, RZ, R7 ;  /* 0x000000ffff287224 */ /* 0x000fc400078e0007 */
[----:B------:R-:W-:Y:S02]  /*b4ac0*/  IMAD.MOV.U32 R42, RZ, RZ, R5 ;  /* 0x000000ffff2a7224 */ /* 0x000fe400078e0005 */
[----:B------:R-:W-:Y:S02]  /*b4ad0*/  IMAD.MOV.U32 R43, RZ, RZ, R4 ;  /* 0x000000ffff2b7224 */ /* 0x000fe400078e0004 */
[----:B------:R-:W-:Y:S01]  /*b4ae0*/  IMAD.MOV.U32 R41, RZ, RZ, R6 ;  /* 0x000000ffff297224 */ /* 0x000fe200078e0006 */
[----:B--2---:R-:W-:Y:S04]  /*b4af0*/  STL.64 [R1+0x7bf0], R46 ;  /* 0x007bf02e01007387 */ /* 0x004fe80000100a00 */
[----:B---3--:R0:W-:Y:S04]  /*b4b00*/  STL.64 [R1+0x7be8], R44 ;  /* 0x007be82c01007387 */ /* 0x0081e80000100a00 */
[----:B------:R-:W-:Y:S04]  /*b4b10*/  STL.64 [R1+0x7c10], R42 ;  /* 0x007c102a01007387 */ /* 0x000fe80000100a00 */
[----:B------:R1:W-:Y:S04]  /*b4b20*/  STL.64 [R1+0x7c08], R40 ;  /* 0x007c082801007387 */ /* 0x0003e80000100a00 */
        /* <DEDUP_REMOVED lines=134> */
[----:B------:R-:W4:Y:S01]  /*b5390*/  LDL.LU.64 R4, [R1+0x7b88] ;  /* 0x007b880001047983 */ /* 0x000f220000300a00 */
[----:B--2---:R-:W-:Y:S03]  /*b53a0*/  HMMA.16816.F32 R8, R24, R18, R8 ;  /* 0x000000121808723c */ /* 0x004fe60000001808 */
[----:B------:R-:W-:Y:S04]  /*b53b0*/  STL.64 [R1+0x7b10], R18 ;  /* 0x007b101201007387 */ /* 0x000fe80000100a00 */
[----:B------:R-:W-:-:S12]  /*b53c0*/  STL.64 [R1+0x7b08], R16 ;  /* 0x007b081001007387 */ /* 0x000fd80000100a00 */
[----:B------:R-:W-:Y:S04]  /*b53d0*/  STL.64 [R1+0x820], R8 ;  /* 0x0008200801007387 */ /* 0x000fe80000100a00 */
[----:B------:R3:W-:Y:S02]  /*b53e0*/  STL.64 [R1+0x828], R10 ;  /* 0x0008280a01007387 */ /* 0x0007e40000100a00 */
[C---:B---3--:R-:W-:Y:S08]  /*b53f0*/  HMMA.16816.F32 R8, R24.reuse, R54, R48 ;  /* 0x000000361808723c */ /* 0x048ff00000001830 */
[----:B------:R-:W-:Y:S11]  /*b5400*/  HMMA.16816.F32 R24, R24, R60, R28 ;  /* 0x0000003c1818723c */ /* 0x000ff6000000181c */
[----:B------:R-:W-:Y:S04]  /*b5410*/  STL.64 [R1+0x810], R8 ;  /* 0x0008100801007387 */ /* 0x000fe80000100a00 */
[----:B------:R0:W-:Y:S04]  /*b5420*/  STL.64 [R1+0x818], R10 ;  /* 0x0008180a01007387 */ /* 0x0001e80000100a00 */
[----:B------:R-:W-:Y:S04]  /*b5430*/  STL.64 [R1+0x800], R24 ;  /* 0x0008001801007387 */ /* 0x000fe80000100a00 */
[----:B------:R-:W-:Y:S04]  /*b5440*/  STL.64 [R1+0x808], R26 ;  /* 0x0008081a01007387 */ /* 0x000fe80000100a00 */
[----:B------:R-:W-:Y:S01]  /*b5450*/  STL.64 [R1+0x7b20], R54 ;  /* 0x007b203601007387 */ /* 0x000fe20000100a00 */
[C---:B----4-:R-:W-:Y:S08]  /*b5460*/  HMMA.16816.F32 R16, R4.reuse, R2, R40 ;  /* 0x000000020410723c */ /* 0x050ff00000001828 */
[C---:B0-----:R-:W-:Y:S11]  /*b5470*/  HMMA.16816.F32 R8, R4.reuse, R52, R44 ;  /* 0x000000340408723c */ /* 0x041ff6000000182c */
        /* <DEDUP_REMOVED lines=16> */
[----:B------:R-:W3:Y:S04]  /*b5580*/  LDL.LU R14, [R1+0x1e28] ;  /* 0x001e2800010e7983 */ /* 0x000ee80000300800 */
[----:B------:R-:W3:Y:S04]  /*b5590*/  LDL.LU R15, [R1+0x1e2c] ;  /* 0x001e2c00010f7983 */ /* 0x000ee80000300800 */
[----:B---3--:R-:W-:Y:S04]  /*b55a0*/  STL.64 [R1+0x7b40], R14 ;  /* 0x007b400e01007387 */ /* 0x008fe80000100a00 */
[----:B--2---:R2:W-:Y:S04]  /*b55b0*/  STL.64 [R1+0x7b38], R12 ;  /* 0x007b380c01007387 */ /* 0x0045e80000100a00 */
[----:B0-----:R-:W3:Y:S04]  /*b55c0*/  LDL.LU R8, [R1+0x1d10] ;  /* 0x001d100001087983 */ /* 0x001ee80000300800 */
[----:B------:R-:W3:Y:S04]  /*b55d0*/  LDL.LU R9, [R1+0x1d14] ;  /* 0x001d140001097983 */ /* 0x000ee80000300800 */
[----:B-1----:R-:W4:Y:S04]  /*b55e0*/  LDL.LU R10, [R1+0x1d18] ;  /* 0x001d1800010a7983 */ /* 0x002f280000300800 */
[----:B------:R-:W4:Y:S04]  /*b55f0*/  LDL.LU R11, [R1+0x1d1c] ;  /* 0x001d1c00010b7983 */ /* 0x000f280000300800 */
[----:B----4-:R-:W-:Y:S04]  /*b5600*/  STL.64 [R1+0x7b60], R10 ;  /* 0x007b600a01007387 */ /* 0x010fe80000100a00 */
[----:B---3--:R0:W-:Y:S04]  /*b5610*/  STL.64 [R1+0x7b58], R8 ;  /* 0x007b580801007387 */ /* 0x0081e80000100a00 */
[----:B--2---:R-:W2:Y:S04]  /*b5620*/  LDL.LU R12, [R1+0x1cf0] ;  /* 0x001cf000010c7983 */ /* 0x004ea80000300800 */
        /* <DEDUP_REMOVED lines=27> */
[----:B------:R-:W-:-:S02]  /*b57e0*/  IMAD.MOV.U32 R47, RZ, RZ, R20 ;  /* 0x000000ffff2f7224 */ /* 0x000fc400078e0014 */
[----:B------:R-:W-:Y:S01]  /*b57f0*/  IMAD.MOV.U32 R46, RZ, RZ, R21 ;  /* 0x000000ffff2e7224 */ /* 0x000fe200078e0015 */
        /* <DEDUP_REMOVED lines=29> */
[----:B------:R-:W3:Y:S02]  /*b59d0*/  LDL.LU.64 R28, [R1+0x7b68] ;  /* 0x007b6800011c7983 */ /* 0x000ee40000300a00 */
[C---:B---3--:R-:W-:Y:S08]  /*b59e0*/  HMMA.16816.F32 R8, R4.reuse, R28, R8 ;  /* 0x0000001c0408723c */ /* 0x048ff00000001808 */
[C---:B----4-:R-:W-:Y:S11]  /*b59f0*/  HMMA.16816.F32 R48, R4.reuse, R30, R48 ;  /* 0x0000001e0430723c */ /* 0x050ff60000001830 */
[----:B------:R-:W-:Y:S04]  /*b5a00*/  STL.64 [R1+0x790], R8 ;  /* 0x0007900801007387 */ /* 0x000fe80000100a00 */
[----:B------:R0:W-:Y:S04]  /*b5a10*/  STL.64 [R1+0x798], R10 ;  /* 0x0007980a01007387 */ /* 0x0001e80000100a00 */
[----:B0-----:R-:W3:Y:S04]  /*b5a20*/  LDL.LU.64 R10, [R1+0x7b60] ;  /* 0x007b6000010a7983 */ /* 0x001ee80000300a00 */
[----:B------:R-:W3:Y:S04]  /*b5a30*/  LDL.LU.64 R8, [R1+0x7b58] ;  /* 0x007b580001087983 */ /* 0x000ee80000300a00 */
        /* <DEDUP_REMOVED lines=36> */
[----:B--2---:R-:W-:Y:S01]  /*b5c80*/  HMMA.16816.F32 R20, R4, R16, R20 ;  /* 0x000000100414723c */ /* 0x004fe20000001814 */
[----:B------:R-:W-:-:S02]  /*b5c90*/  IMAD.MOV.U32 R31, RZ, RZ, R16 ;  /* 0x000000ffff1f7224 */ /* 0x000fc400078e0010 */
[----:B------:R-:W-:-:S15]  /*b5ca0*/  IMAD.MOV.U32 R30, RZ, RZ, R17 ;  /* 0x000000ffff1e7224 */ /* 0x000fde00078e0011 */
[----:B------:R-:W-:Y:S01]  /*b5cb0*/  NOP ;  /* 0x0000000000007918 */ /* 0x000fe20000000000 */
[----:B------:R-:W-:Y:S04]  /*b5cc0*/  STL.64 [R1+0x730], R20 ;  /* 0x0007301401007387 */ /* 0x000fe80000100a00 */
[----:B------:R0:W-:Y:S04]  /*b5cd0*/  STL.64 [R1+0x738], R22 ;  /* 0x0007381601007387 */ /* 0x0001e80000100a00 */
[----:B0-----:R-:W2:Y:S04]  /*b5ce0*/  LDL.LU.64 R22, [R1+0x7b00] ;  /* 0x007b000001167983 */ /* 0x001ea80000300a00 */
[----:B------:R-:W2:Y:S04]  /*b5cf0*/  LDL.LU.64 R20, [R1+0x7af8] ;  /* 0x007af80001147983 */ /* 0x000ea80000300a00 */
[----:B------:R-:W4:Y:S04]  /*b5d00*/  LDL.LU.64 R16, [R1+0x7af0] ;  /* 0x007af00001107983 */ /* 0x000f280000300a00 */
[----:B------:R-:W-:Y:S04]  /*b5d10*/  STL.64 [R1+0x7ae0], R30 ;  /* 0x007ae01e01007387 */ /* 0x000fe80000100a00 */
[----:B------:R3:W-:Y:S02]  /*b5d20*/  STL.64 [R1+0x7ad8], R28 ;  /* 0x007ad81c01007387 */ /* 0x0007e40000100a00 */
[----:B---3--:R-:W-:Y:S01]  /*b5d30*/  HMMA.16816.F32 R28, R4, R18, R8 ;  /* 0x00000012041c723c */ /* 0x008fe20000001808 */
[----:B------:R-:W-:-:S02]  /*b5d40*/  IMAD.MOV.U32 R11, RZ, RZ, R18 ;  /* 0x000000ffff0b7224 */ /* 0x000fc400078e0012 */
[----:B------:R-:W-:-:S15]  /*b5d50*/  IMAD.MOV.U32 R10, RZ, RZ, R19 ;  /* 0x000000ffff0a7224 */ /* 0x000fde00078e0013 */
[----:B------:R-:W-:Y:S01]  /*b5d60*/  NOP ;  /* 0x0000000000007918 */ /* 0x000fe20000000000 */
[----:B------:R-:W-:Y:S04]  /*b5d70*/  STL.64 [R1+0x720], R28 ;  /* 0x0007201c01007387 */ /* 0x000fe80000100a00 */
[----:B------:R0:W-:Y:S04]  /*b5d80*/  STL.64 [R1+0x728], R30 ;  /* 0x0007281e01007387 */ /* 0x0001e80000100a00 */
[----:B------:R-:W4:Y:S01]  /*b5d90*/  LDL.LU.64 R18, [R1+0x7ae8] ;  /* 0x007ae80001127983 */ /* 0x000f220000300a00 */
[----:B------:R-:W-:Y:S02]  /*b5da0*/  IMAD.MOV.U32 R9, RZ, RZ, R54 ;  /* 0x000000ffff097224 */ /* 0x000fe400078e0036 */
[----:B------:R-:W-:Y:S01]  /*b5db0*/  IMAD.MOV.U32 R8, RZ, RZ, R55 ;  /* 0x000000ffff087224 */ /* 0x000fe200078e0037 */
[----:B0-----:R-:W-:-:S15]  /*b5dc0*/  HMMA.16816.F32 R28, R4, R54, R48 ;  /* 0x00000036041c723c */ /* 0x001fde0000001830 */
[----:B------:R-:W-:-:S04]  /*b5dd0*/  NOP ;  /* 0x0000000000007918 */ /* 0x000fc80000000000 */
[----:B------:R-:W-:Y:S04]  /*b5de0*/  STL.64 [R1+0x710], R28 ;  /* 0x0007101c01007387 */ /* 0x000fe80000100a00 */
[----:B------:R-:W-:Y:S01]  /*b5df0*/  STL.64 [R1+0x718], R30 ;  /* 0x0007181e01007387 */ /* 0x000fe20000100a00 */
[----:B--2---:R-:W-:Y:S01]  /*b5e00*/  HMMA.16816.F32 R20, R4, R60, R20 ;  /* 0x0000003c0414723c */ /* 0x004fe20000001814 */
[----:B------:R-:W-:Y:S02]  /*b5e10*/  IMAD.MOV.U32 R4, RZ, RZ, R11 ;  /* 0x000000ffff047224 */ /* 0x000fe400078e000b */
[----:B------:R-:W-:Y:S02]  /*b5e20*/  IMAD.MOV.U32 R5, RZ, RZ, R10 ;  /* 0x000000ffff057224 */ /* 0x000fe400078e000a */
[----:B------:R-:W-:-:S02]  /*b5e30*/  IMAD.MOV.U32 R6, RZ, RZ, R9 ;  /* 0x000000ffff067224 */ /* 0x000fc400078e0009 */
[----:B------:R-:W-:-:S12]  /*b5e40*/  IMAD.MOV.U32 R7, RZ, RZ, R8 ;  /* 0x000000ffff077224 */ /* 0x000fd800078e0008 */
[----:B------:R-:W-:Y:S01]  /*b5e50*/  STL.64 [R1+0x6800], R22 ;  /* 0x0068001601007387 */ /* 0x000fe20000100a00 */
[C---:B----4-:R-:W-:Y:S08]  /*b5e60*/  HMMA.16816.F32 R24, R16.reuse, R2, R24 ;  /* 0x000000021018723c */ /* 0x050ff00000001818 */
[C---:B------:R-:W-:Y:S01]  /*b5e70*/  HMMA.16816.F32 R8, R16.reuse, R52, R40 ;  /* 0x000000341008723c */ /* 0x040fe20000001828 */
[----:B------:R0:W-:Y:S07]  /*b5e80*/  STL.64 [R1+0x67f8], R20 ;  /* 0x0067f81401007387 */ /* 0x0001ee0000100a00 */
[C---:B------:R-:W-:Y:S08]  /*b5e90*/  HMMA.16816.F32 R12, R16.reuse, R36, R12 ;  /* 0x00000024100c723c */ /* 0x040ff0000000180c */
[C---:B0-----:R-:W-:Y:S01]  /*b5ea0*/  HMMA.16816.F32 R20, R16.reuse, R58, R44 ;  /* 0x0000003a1014723c */ /* 0x041fe2000000182c */
[----:B------:R-:W-:Y:S04]  /*b5eb0*/  STL.64 [R1+0x6f0], R24 ;  /* 0x0006f01801007387 */ /* 0x000fe80000100a00 */
[----:B------:R-:W-:Y:S04]  /*b5ec0*/  STL.64 [R1+0x6f8], R26 ;  /* 0x0006f81a01007387 */ /* 0x000fe80000100a00 */
[----:B------:R-:W-:Y:S04]  /*b5ed0*/  STL.64 [R1+0x6e0], R8 ;  /* 0x0006e00801007387 */ /* 0x000fe80000100a00 */
[----:B------:R0:W-:Y:S02]  /*b5ee0*/  STL.64 [R1+0x6e8], R10 ;  /* 0x0006e80a01007387 */ /* 0x0001e40000100a00 */
[C---:B0-----:R-:W-:Y:S04]  /*b5ef0*/  HMMA.16816.F32 R8, R16.reuse, R38, R32 ;  /* 0x000000261008723c */ /* 0x041fe80000001820 */
        /* <DEDUP_REMOVED lines=22> */
[----:B------:R-:W4:Y:S04]  /*b6060*/  LDL.LU.64 R22, [R1+0x538] ;  /* 0x0005380001167983 */ /* 0x000f280000300a00 */
        /* <DEDUP_REMOVED lines=18> */
[----:B0-----:R-:W2:Y:S04]  /*b6190*/  LDL.LU R36, [R1+0x1f20] ;  /* 0x001f200001247983 */ /* 0x001ea80000300800 */
        /* <DEDUP_REMOVED lines=9> */
[----:B----4-:R-:W-:Y:S03]  /*b6230*/  HMMA.16816.F32 R48, R16, R22, R48 ;  /* 0x000000161030723c */ /* 0x010fe60000001830 */
[----:B------:R-:W-:Y:S04]  /*b6240*/  STL.64 [R1+0x7a18], R58 ;  /* 0x007a183a01007387 */ /* 0x000fe80000100a00 */
[----:B------:R0:W-:Y:S04]  /*b6250*/  STL.64 [R1+0x7a10], R56 ;  /* 0x007a103801007387 */ /* 0x0001e80000100a00 */
[----:B0-----:R-:W4:Y:S04]  /*b6260*/  LDL.LU R56, [R1+0x1f00] ;  /* 0x001f000001387983 */ /* 0x001f280000300800 */
[----:B------:R-:W4:Y:S04]  /*b6270*/  LDL.LU R57, [R1+0x1f04] ;  /* 0x001f040001397983 */ /* 0x000f280000300800 */
[----:B------:R-:W4:Y:S04]  /*b6280*/  LDL.LU R58, [R1+0x1f08] ;  /* 0x001f0800013a7983 */ /* 0x000f280000300800 */
[----:B------:R-:W4:Y:S01]  /*b6290*/  LDL.LU R59, [R1+0x1f0c] ;  /* 0x001f0c00013b7983 */ /* 0x000f220000300800 */
[----:B------:R-:W-:-:S02]  /*b62a0*/  IMAD.MOV.U32 R21, RZ, RZ, R50 ;  /* 0x000000ffff157224 */ /* 0x000fc400078e0032 */
[----:B------:R-:W-:Y:S01]  /*b62b0*/  IMAD.MOV.U32 R20, RZ, RZ, R51 ;  /* 0x000000ffff147224 */ /* 0x000fe200078e0033 */
[----:B--2---:R-:W-:Y:S01]  /*b62c0*/  HMMA.16816.F32 R8, R16, R28, R8 ;  /* 0x0000001c1008723c */ /* 0x004fe20000001808 */
[----:B------:R-:W-:Y:S02]  /*b62d0*/  IMAD.MOV.U32 R55, RZ, RZ, R28 ;  /* 0x000000ffff377224 */ /* 0x000fe400078e001c */
[----:B------:R-:W-:Y:S02]  /*b62e0*/  IMAD.MOV.U32 R54, RZ, RZ, R29 ;  /* 0x000000ffff367224 */ /* 0x000fe400078e001d */
[----:B------:R-:W-:Y:S02]  /*b62f0*/  IMAD.MOV.U32 R29, RZ, RZ, R22 ;  /* 0x000000ffff1d7224 */ /* 0x000fe400078e0016 */
[----:B------:R-:W-:Y:S02]  /*b6300*/  IMAD.MOV.U32 R28, RZ, RZ, R23 ;  /* 0x000000ffff1c7224 */ /* 0x000fe400078e0017 */
[----:B------:R-:W-:-:S02]  /*b6310*/  IMAD.MOV.U32 R23, RZ, RZ, R48 ;  /* 0x000000ffff177224 */ /* 0x000fc400078e0030 */
[----:B------:R-:W-:-:S08]  /*b6320*/  IMAD.MOV.U32 R22, RZ, RZ, R49 ;  /* 0x000000ffff167224 */ /* 0x000fd000078e0031 */
[----:B------:R-:W-:Y:S04]  /*b6330*/  STL.64 [R1+0x690], R8 ;  /* 0x0006900801007387 */ /* 0x000fe80000100a00 */
[----:B------:R0:W-:Y:S04]  /*b6340*/  STL.64 [R1+0x698], R10 ;  /* 0x0006980a01007387 */ /* 0x0001e80000100a00 */
[----:B0-----:R-:W2:Y:S04]  /*b6350*/  LDL.LU.64 R10, [R1+0x7ad0] ;  /* 0x007ad000010a7983 */ /* 0x001ea80000300a00 */
[----:B------:R-:W4:Y:S04]  /*b6360*/  LDL.LU.64 R8, [R1+0x7ac8] ;  /* 0x007ac80001087983 */ /* 0x000f280000300a00 */
[----:B------:R-:W2:Y:S04]  /*b6370*/  LDL.LU.64 R50, [R1+0x7ac0] ;  /* 0x007ac00001327983 */ /* 0x000ea80000300a00 */
[----:B------:R-:W2:Y:S04]  /*b6380*/  LDL.LU.64 R48, [R1+0x7ab8] ;  /* 0x007ab80001307983 */ /* 0x000ea80000300a00 */
[----:B------:R3:W-:Y:S04]  /*b6390*/  STL [R1+0x70dc], R20 ;  /* 0x0070dc1401007387 */ /* 0x0007e80000100800 */
[----:B------:R0:W-:Y:S01]  /*b63a0*/  STL [R1+0x70d8], R21 ;  /* 0x0070d81501007387 */ /* 0x0001e20000100800 */
[----:B---3--:R-:W-:-:S02]  /*b63b0*/  IMAD.MOV.U32 R20, RZ, RZ, R31 ;  /* 0x000000ffff147224 */ /* 0x008fc400078e001f */
[----:B0-----:R-:W-:Y:S01]  /*b63c0*/  IMAD.MOV.U32 R21, RZ, RZ, R30 ;  /* 0x000000ffff157224 */ /* 0x001fe200078e001e */
[----:B------:R-:W3:Y:S04]  /*b63d0*/  LDL.LU R31, [R1+0x7ab4] ;  /* 0x007ab400011f7983 */ /* 0x000ee80000300800 */
[----:B------:R-:W3:Y:S04]  /*b63e0*/  LDL.LU R30, [R1+0x7ab0] ;  /* 0x007ab000011e7983 */ /* 0x000ee80000300800 */
[----:B------:R0:W-:Y:S02]  /*b63f0*/  STL.64 [R1+0x6828], R22 ;  /* 0x0068281601007387 */ /* 0x0001e40000100a00 */
[----:B0-----:R-:W-:-:S02]  /*b6400*/  IMAD.MOV.U32 R22, RZ, RZ, R29 ;  /* 0x000000ffff167224 */ /* 0x001fc400078e001d */
[----:B------:R-:W-:Y:S01]  /*b6410*/  IMAD.MOV.U32 R23, RZ, RZ, R28 ;  /* 0x000000ffff177224 */ /* 0x000fe200078e001c */
        /* <DEDUP_REMOVED lines=8> */
[----:B------:R-:W-:-:S15]  /*b64a0*/  HMMA.16816.F32 R32, R16, R50, R32 ;  /* 0x000000321020723c */ /* 0x000fde0000001820 */
[----:B------:R-:W-:-:S04]  /*b64b0*/  NOP ;  /* 0x0000000000007918 */ /* 0x000fc80000000000 */
[----:B------:R-:W-:Y:S04]  /*b64c0*/  STL.64 [R1+0x660], R32 ;  /* 0x0006602001007387 */ /* 0x000fe80000100a00 */
[----:B------:R0:W-:Y:S04]  /*b64d0*/  STL.64 [R1+0x668], R34 ;  /* 0x0006682201007387 */ /* 0x0001e80000100a00 */
[----:B0-----:R-:W3:Y:S04]  /*b64e0*/  LDL.LU.64 R34, [R1+0x7a90] ;  /* 0x007a900001227983 */ /* 0x001ee80000300a00 */
[----:B------:R-:W3:Y:S04]  /*b64f0*/  LDL.LU.64 R32, [R1+0x7a88] ;  /* 0x007a880001207983 */ /* 0x000ee80000300a00 */
[----:B------:R-:W-:Y:S04]  /*b6500*/  STL.64 [R1+0x79b0], R50 ;  /* 0x0079b03201007387 */ /* 0x000fe80000100a00 */
[----:B------:R4:W-:Y:S02]  /*b6510*/  STL.64 [R1+0x79a8], R48 ;  /* 0x0079a83001007387 */ /* 0x0009e40000100a00 */
[C---:B----4-:R-:W-:Y:S08]  /*b6520*/  HMMA.16816.F32 R48, R16.reuse, R8, R56 ;  /* 0x000000081030723c */ /* 0x050ff00000001838 */
[C---:B------:R-:W-:Y:S01]  /*b6530*/  HMMA.16816.F32 R36, R16.reuse, R10, R36 ;  /* 0x0000000a1024723c */ /* 0x040fe20000001824 */
[----:B------:R-:W-:Y:S10]  /*b6540*/  STL.64 [R1+0x79a0], R10 ;  /* 0x0079a00a01007387 */ /* 0x000ff40000100a00 */
[----:B------:R-:W-:Y:S04]  /*b6550*/  STL.64 [R1+0x650], R48 ;  /* 0x0006503001007387 */ /* 0x000fe80000100a00 */
[----:B------:R-:W-:Y:S04]  /*b6560*/  STL.64 [R1+0x658], R50 ;  /* 0x0006583201007387 */ /* 0x000fe80000100a00 */
[----:B------:R0:W-:Y:S02]  /*b6570*/  STL.64 [R1+0x7998], R8 ;  /* 0x0079980801007387 */ /* 0x0001e40000100a00 */
[C---:B0-----:R-:W-:Y:S02]  /*b6580*/  HMMA.16816.F32 R8, R16.reuse, R20, R24 ;  /* 0x000000141008723c */ /* 0x041fe40000001818 */
[----:B------:R-:W-:Y:S04]  /*b6590*/  STL.64 [R1+0x640], R36 ;  /* 0x0006402401007387 */ /* 0x000fe80000100a00 */
[----:B------:R-:W-:Y:S04]  /*b65a0*/  STL.64 [R1+0x648], R38 ;  /* 0x0006482601007387 */ /* 0x000fe80000100a00 */
[----:B------:R-:W-:Y:S04]  /*b65b0*/  STL.64 [R1+0x79c0], R22 ;  /* 0x0079c01601007387 */ /* 0x000fe80000100a00 */
[----:B------:R0:W-:Y:S02]  /*b65c0*/  STL.64 [R1+0x79b8], R20 ;  /* 0x0079b81401007387 */ /* 0x0001e40000100a00 */
[C---:B0-----:R-:W-:Y:S03]  /*b65d0*/  HMMA.16816.F32 R20, R16.reuse, R4, R40 ;  /* 0x000000041014723c */ /* 0x041fe60000001828 */
[----:B------:R-:W-:Y:S04]  /*b65e0*/  STL.64 [R1+0x630], R8 ;  /* 0x0006300801007387 */ /* 0x000fe80000100a00 */
[----:B------:R0:W-:Y:S02]  /*b65f0*/  STL.64 [R1+0x638], R10 ;  /* 0x0006380a01007387 */ /* 0x0001e40000100a00 */
[----:B0-----:R-:W-:Y:S02]  /*b6600*/  HMMA.16816.F32 R8, R16, R6, R44 ;  /* 0x000000061008723c */ /* 0x001fe4000000182c */
[----:B------:R-:W-:Y:S08]  /*b6610*/  STL.64 [R1+0x79d0], R6 ;  /* 0x0079d00601007387 */ /* 0x000ff00000100a00 */
[----:B------:R-:W-:Y:S04]  /*b6620*/  STL.64 [R1+0x620], R20 ;  /* 0x0006201401007387 */ /* 0x000fe80000100a00 */
[----:B------:R-:W-:Y:S04]  /*b6630*/  STL.64 [R1+0x628], R22 ;  /* 0x0006281601007387 */ /* 0x000fe80000100a00 */
[----:B------:R-:W-:Y:S04]  /*b6640*/  STL.64 [R1+0x79c8], R4 ;  /* 0x0079c80401007387 */ /* 0x000fe80000100a00 */
[----:B------:R0:W-:Y:S04]  /*b6650*/  STL.64 [R1+0x610], R8 ;  /* 0x0006100801007387 */ /* 0x0001e80000100a00 */
[----:B------:R1:W-:Y:S01]  /*b6660*/  STL.64 [R1+0x618], R10 ;  /* 0x0006180a01007387 */ /* 0x0003e20000100a00 */
[----:B--2---:R-:W-:-:S02]  /*b6670*/  IMAD.MOV.U32 R40, RZ, RZ, R15 ;  /* 0x000000ffff287224 */ /* 0x004fc400078e000f */
[----:B---3--:R-:W-:Y:S01]  /*b6680*/  IMAD.MOV.U32 R41, RZ, RZ, R12 ;  /* 0x000000ffff297224 */ /* 0x008fe200078e000c */
[----:B------:R-:W2:Y:S04]  /*b6690*/  LDL.LU R15, [R1+0x7a84] ;  /* 0x007a8400010f7983 */ /* 0x000ea80000300800 */
[----:B------:R-:W1:Y:S01]  /*b66a0*/  LDL.LU R12, [R1+0x7a80] ;  /* 0x007a8000010c7983 */ /* 0x000e620000300800 */
[----:B------:R-:W-:Y:S02]  /*b66b0*/  IMAD.MOV.U32 R42, RZ, RZ, R13 ;  /* 0x000000ffff2a7224 */ /* 0x000fe400078e000d */
[----:B------:R-:W-:Y:S01]  /*b66c0*/  IMAD.MOV.U32 R43, RZ, RZ, R14 ;  /* 0x000000ffff2b7224 */ /* 0x000fe200078e000e */
[----:B------:R-:W0:Y:S04]  /*b66d0*/  LDL.LU R13, [R1+0x7a7c] ;  /* 0x007a7c00010d7983 */ /* 0x000e280000300800 */
[----:B------:R-:W3:Y:S04]  /*b66e0*/  LDL.LU R14, [R1+0x7a78] ;  /* 0x007a7800010e7983 */ /* 0x000ee80000300800 */
[----:B------:R-:W-:Y:S04]  /*b66f0*/  STL.64 [R1+0x79e0], R42 ;  /* 0x0079e02a01007387 */ /* 0x000fe80000100a00 */
[----:B------:R4:W-:Y:S01]  /*b6700*/  STL.64 [R1+0x79d8], R40 ;  /* 0x0079d82801007387 */ /* 0x0009e20000100a00 */
[----:B------:R-:W-:-:S02]  /*b6710*/  IMAD.MOV.U32 R26, RZ, RZ, R34 ;  /* 0x000000ffff1a7224 */ /* 0x000fc400078e0022 */
[----:B------:R-:W-:Y:S02]  /*b6720*/  IMAD.MOV.U32 R24, RZ, RZ, R32 ;  /* 0x000000ffff187224 */ /* 0x000fe400078e0020 */
[----:B------:R-:W-:Y:S01]  /*b6730*/  IMAD.MOV.U32 R27, RZ, RZ, R35 ;  /* 0x000000ffff1b7224 */ /* 0x000fe200078e0023 */
[----:B------:R-:W4:Y:S01]  /*b6740*/  LDL.LU R32, [R1+0x7a74] ;  /* 0x007a740001207983 */ /* 0x000f220000300800 */
[----:B------:R-:W-:-:S03]  /*b6750*/  IMAD.MOV.U32 R25, RZ, RZ, R33 ;  /* 0x000000ffff197224 */ /* 0x000fc600078e0021 */
[----:B------:R-:W4:Y:S04]  /*b6760*/  LDL.LU R33, [R1+0x7a70] ;  /* 0x007a700001217983 */ /* 0x000f280000300800 */
[----:B------:R-:W4:Y:S04]  /*b6770*/  LDL.LU R34, [R1+0x7a6c] ;  /* 0x007a6c0001227983 */ /* 0x000f280000300800 */
[----:B------:R-:W4:Y:S04]  /*b6780*/  LDL.LU R35, [R1+0x7a68] ;  /* 0x007a680001237983 */ /* 0x000f280000300800 */
[----:B------:R-:W-:Y:S04]  /*b6790*/  STL.64 [R1+0x79f0], R26 ;  /* 0x0079f01a01007387 */ /* 0x000fe80000100a00 */
[----:B------:R0:W-:Y:S02]  /*b67a0*/  STL.64 [R1+0x79e8], R24 ;  /* 0x0079e81801007387 */ /* 0x0001e40000100a00 */
[----:B0-----:R-:W-:-:S02]  /*b67b0*/  IMAD.MOV.U32 R9, RZ, RZ, R13 ;  /* 0x000000ffff097224 */ /* 0x001fc400078e000d */
[----:B---3--:R-:W-:Y:S02]  /*b67c0*/  IMAD.MOV.U32 R8, RZ, RZ, R14 ;  /* 0x000000ffff087224 */ /* 0x008fe400078e000e */
[----:B------:R-:W3:Y:S04]  /*b67d0*/  LDL.LU R14, [R1+0x7a64] ;  /* 0x007a6400010e7983 */ /* 0x000ee80000300800 */
[----:B------:R-:W4:Y:S01]  /*b67e0*/  LDL.LU R13, [R1+0x7a60] ;  /* 0x007a6000010d7983 */ /* 0x000f220000300800 */
[----:B-1----:R-:W-:Y:S02]  /*b67f0*/  IMAD.MOV.U32 R10, RZ, RZ, R12 ;  /* 0x000000ffff0a7224 */ /* 0x002fe400078e000c */
[----:B--2---:R-:W-:Y:S01]  /*b6800*/  IMAD.MOV.U32 R11, RZ, RZ, R15 ;  /* 0x000000ffff0b7224 */ /* 0x004fe200078e000f */
[----:B------:R-:W2:Y:S04]  /*b6810*/  LDL.LU R12, [R1+0x7a5c] ;  /* 0x007a5c00010c7983 */ /* 0x000ea80000300800 */
[----:B------:R-:W2:Y:S04]  /*b6820*/  LDL.LU R15, [R1+0x7a58] ;  /* 0x007a5800010f7983 */ /* 0x000ea80000300800 */
[----:B------:R-:W2:Y:S04]  /*b6830*/  LDL.LU R20, [R1+0x2050] ;  /* 0x0020500001147983 */ /* 0x000ea80000300800 */
[----:B------:R-:W2:Y:S01]  /*b6840*/  LDL.LU R21, [R1+0x2054] ;  /* 0x0020540001157983 */ /* 0x000ea20000300800 */
[----:B---3--:R-:W-:-:S02]  /*b6850*/  IMAD.MOV.U32 R22, RZ, RZ, R14 ;  /* 0x000000ffff167224 */ /* 0x008fc400078e000e */
[----:B----4-:R-:W-:Y:S01]  /*b6860*/  IMAD.MOV.U32 R23, RZ, RZ, R13 ;  /* 0x000000ffff177224 */ /* 0x010fe200078e000d */
[----:B------:R-:W3:Y:S04]  /*b6870*/  LDL.LU R14, [R1+0x7a54] ;  /* 0x007a5400010e7983 */ /* 0x000ee80000300800 */
[----:B------:R-:W4:Y:S04]  /*b6880*/  LDL.LU R13, [R1+0x7a50] ;  /* 0x007a5000010d7983 */ /* 0x000f280000300800 */
[----:B------:R-:W4:Y:S04]  /*b6890*/  LDL.LU R4, [R1+0x2030] ;  /* 0x0020300001047983 */ /* 0x000f280000300800 */
[----:B------:R-:W4:Y:S01]  /*b68a0*/  LDL.LU R5, [R1+0x2034] ;  /* 0x0020340001057983 */ /* 0x000f220000300800 */
[----:B--2---:R-:W-:-:S02]  /*b68b0*/  IMAD.MOV.U32 R6, RZ, RZ, R15 ;  /* 0x000000ffff067224 */ /* 0x004fc400078e000f */
        /* <DEDUP_REMOVED lines=11> */
[----:B---3--:R-:W-:-:S02]  /*b6970*/  IMAD.MOV.U32 R41, RZ, RZ, R14 ;  /* 0x000000ffff297224 */ /* 0x008fc400078e000e */
[----:B----4-:R-:W-:Y:S02]  /*b6980*/  IMAD.MOV.U32 R40, RZ, RZ, R13 ;  /* 0x000000ffff287224 */ /* 0x010fe400078e000d */
[----:B------:R-:W3:Y:S04]  /*b6990*/  LDL.LU R13, [R1+0x7a44] ;  /* 0x007a4400010d7983 */ /* 0x000ee80000300800 */
[----:B------:R-:W4:Y:S04]  /*b69a0*/  LDL.LU R14, [R1+0x7a40] ;  /* 0x007a4000010e7983 */ /* 0x000f280000300800 */
[----:B------:R-:W4:Y:S04]  /*b69b0*/  LDL.LU R42, [R1+0x2018] ;  /* 0x00201800012a7983 */ /* 0x000f280000300800 */
[----:B------:R-:W4:Y:S04]  /*b69c0*/  LDL.LU R43, [R1+0x201c] ;  /* 0x00201c00012b7983 */ /* 0x000f280000300800 */
[----:B------:R-:W4:Y:S01]  /*b69d0*/  LDL.LU R36, [R1+0x1fd0] ;  /* 0x001fd00001247983 */ /* 0x000f220000300800 */
[----:B--2---:R-:W-:-:S03]  /*b69e0*/  IMAD.MOV.U32 R37, RZ, RZ, R12 ;  /* 0x000000ffff257224 */ /* 0x004fc600078e000c */
[----:B------:R-:W2:Y:S01]  /*b69f0*/  LDL.LU R12, [R1+0x7a3c] ;  /* 0x007a3c00010c7983 */ /* 0x000ea20000300800 */
[----:B------:R-:W-:Y:S02]  /*b6a00*/  IMAD.MOV.U32 R24, RZ, RZ, R15 ;  /* 0x000000ffff187224 */ /* 0x000fe400078e000f */
[----:B---3--:R-:W-:Y:S02]  /*b6a10*/  IMAD.MOV.U32 R38, RZ, RZ, R13 ;  /* 0x000000ffff267224 */ /* 0x008fe400078e000d */
[----:B----4-:R-:W-:Y:S01]  /*b6a20*/  IMAD.MOV.U32 R39, RZ, RZ, R14 ;  /* 0x000000ffff277224 */ /* 0x010fe200078e000e */
[----:B------:R-:W2:Y:S04]  /*b6a30*/  LDL.LU R13, [R1+0x7a38] ;  /* 0x007a3800010d7983 */ /* 0x000ea80000300800 */
[----:B------:R-:W2:Y:S04]  /*b6a40*/  LDL.LU R14, [R1+0x7a34] ;  /* 0x007a3400010e7983 */ /* 0x000ea80000300800 */
[----:B------:R-:W2:Y:S04]  /*b6a50*/  LDL.LU R15, [R1+0x7a30] ;  /* 0x007a3000010f7983 */ /* 0x000ea80000300800 */
[----:B------:R-:W3:Y:S01]  /*b6a60*/  LDL.LU R25, [R1+0x1ff4] ;  /* 0x001ff40001197983 */ /* 0x000ee20000300800 */
[----:B------:R-:W-:-:S02]  /*b6a70*/  IMAD.MOV.U32 R48, RZ, RZ, R35 ;  /* 0x000000ffff307224 */ /* 0x000fc400078e0023 */
[----:B------:R-:W-:Y:S02]  /*b6a80*/  IMAD.MOV.U32 R49, RZ, RZ, R34 ;  /* 0x000000ffff317224 */ /* 0x000fe400078e0022 */
[----:B------:R-:W-:Y:S02]  /*b6a90*/  IMAD.MOV.U32 R50, RZ, RZ, R33 ;  /* 0x000000ffff327224 */ /* 0x000fe400078e0021 */
[----:B------:R-:W-:Y:S01]  /*b6aa0*/  IMAD.MOV.U32 R51, RZ, RZ, R32 ;  /* 0x000000ffff337224 */ /* 0x000fe200078e0020 */
[----:B------:R-:W3:Y:S04]  /*b6ab0*/  LDL.LU R26, [R1+0x1ff8] ;  /* 0x001ff800011a7983 */ /* 0x000ee80000300800 */
[----:B------:R-:W3:Y:S01]  /*b6ac0*/  LDL.LU R27, [R1+0x1ffc] ;  /* 0x001ffc00011b7983 */ /* 0x000ee20000300800 */
[----:B--2---:R-:W-:Y:S01]  /*b6ad0*/  HMMA.16816.F32 R32, R16, R60, R12 ;  /* 0x0000003c1020723c */ /* 0x004fe2000000180c */
[----:B------:R-:W-:-:S02]  /*b6ae0*/  IMAD.MOV.U32 R16, RZ, RZ, R28 ;  /* 0x000000ffff107224 */ /* 0x000fc400078e001c */
[----:B------:R-:W-:Y:S01]  /*b6af0*/  IMAD.MOV.U32 R17, RZ, RZ, R29 ;  /* 0x000000ffff117224 */ /* 0x000fe200078e001d */
[----:B------:R-:W2:Y:S04]  /*b6b00*/  LDL.LU R28, [R1+0x7a2c] ;  /* 0x007a2c00011c7983 */ /* 0x000ea80000300800 */
[----:B------:R-:W2:Y:S01]  /*b6b10*/  LDL.LU R29, [R1+0x7a28] ;  /* 0x007a2800011d7983 */ /* 0x000ea20000300800 */
[----:B------:R-:W-:Y:S02]  /*b6b20*/  IMAD.MOV.U32 R18, RZ, RZ, R30 ;  /* 0x000000ffff127224 */ /* 0x000fe400078e001e */
[----:B------:R-:W-:Y:S01]  /*b6b30*/  IMAD.MOV.U32 R19, RZ, RZ, R31 ;  /* 0x000000ffff137224 */ /* 0x000fe200078e001f */
[----:B------:R-:W2:Y:S04]  /*b6b40*/  LDL.LU R30, [R1+0x7a24] ;  /* 0x007a2400011e7983 */ /* 0x000ea80000300800 */
[----:B------:R-:W2:Y:S04]  /*b6b50*/  LDL.LU R31, [R1+0x7a20] ;  /* 0x007a2000011f7983 */ /* 0x000ea80000300800 */
[----:B------:R-:W4:Y:S04]  /*b6b60*/  LDL.LU R12, [R1+0x2110] ;  /* 0x00211000010c7983 */ /* 0x000f280000300800 */
[----:B------:R-:W4:Y:S04]  /*b6b70*/  LDL.LU R13, [R1+0x2114] ;  /* 0x00211400010d7983 */ /* 0x000f280000300800 */
[----:B------:R-:W4:Y:S04]  /*b6b80*/  LDL.LU R14, [R1+0x2118] ;  /* 0x00211800010e7983 */ /* 0x000f280000300800 */
[----:B------:R-:W4:Y:S04]  /*b6b90*/  LDL.LU R15, [R1+0x211c] ;  /* 0x00211c00010f7983 */ /* 0x000f280000300800 */
[----:B------:R-:W-:Y:S04]  /*b6ba0*/  STL.64 [R1+0x6770], R34 ;  /* 0x0067702201007387 */ /* 0x000fe80000100a00 */
[----:B------:R2:W-:Y:S02]  /*b6bb0*/  STL.64 [R1+0x6768], R32 ;  /* 0x0067682001007387 */ /* 0x0005e40000100a00 */
[C---:B--2---:R-:W-:Y:S08]  /*b6bc0*/  HMMA.16816.F32 R32, R28.reuse, R2, R44 ;  /* 0x000000021c20723c */ /* 0x044ff0000000182c */
[----:B------:R-:W-:Y:S01]  /*b6bd0*/  HMMA.16816.F32 R56, R28, R52, R56 ;  /* 0x000000341c38723c */ /* 0x000fe20000001838 */
[----:B------:R-:W2:Y:S10]  /*b6be0*/  LDL.LU R44, [R1+0x2130] ;  /* 0x00213000012c7983 */ /* 0x000eb40000300800 */
[----:B------:R0:W-:Y:S04]  /*b6bf0*/  STL.64 [R1+0x5f0], R32 ;  /* 0x0005f02001007387 */ /* 0x0001e80000100a00 */
[----:B------:R1:W-:Y:S04]  /*b6c00*/  STL.64 [R1+0x5f8], R34 ;  /* 0x0005f82201007387 */ /* 0x0003e80000100a00 */
[----:B------:R-:W2:Y:S04]  /*b6c10*/  LDL.LU R45, [R1+0x2134] ;  /* 0x00213400012d7983 */ /* 0x000ea80000300800 */
[----:B------:R-:W2:Y:S04]  /*b6c20*/  LDL.LU R46, [R1+0x2138] ;  /* 0x00213800012e7983 */ /* 0x000ea80000300800 */
[----:B------:R-:W2:Y:S01]  /*b6c30*/  LDL.LU R47, [R1+0x213c] ;  /* 0x00213c00012f7983 */ /* 0x000ea20000300800 */
[----:B0-----:R-:W-:-:S02]  /*b6c40*/  IMAD.MOV.U32 R33, RZ, RZ, R58 ;  /* 0x000000ffff217224 */ /* 0x001fc400078e003a */
[----:B------:R-:W-:Y:S02]  /*b6c50*/  IMAD.MOV.U32 R32, RZ, RZ, R59 ;  /* 0x000000ffff207224 */ /* 0x000fe400078e003b */
[----:B------:R-:W2:Y:S01]  /*b6c60*/  LDL.LU.64 R58, [R1+0x7a18] ;  /* 0x007a1800013a7983 */ /* 0x000ea20000300a00 */
[----:B-1----:R-:W-:Y:S02]  /*b6c70*/  IMAD.MOV.U32 R35, RZ, RZ, R56 ;  /* 0x000000ffff237224 */ /* 0x002fe400078e0038 */
[----:B------:R-:W-:Y:S02]  /*b6c80*/  IMAD.MOV.U32 R34, RZ, RZ, R57 ;  /* 0x000000ffff227224 */ /* 0x000fe400078e0039 */
[----:B------:R-:W3:Y:S04]  /*b6c90*/  LDL.LU.64 R56, [R1+0x7a10] ;  /* 0x007a100001387983 */ /* 0x000ee80000300a00 */
[----:B------:R-:W-:Y:S04]  /*b6ca0*/  STL [R1+0x70e0], R33 ;  /* 0x0070e02101007387 */ /* 0x000fe80000100800 */
        /* <DEDUP_REMOVED lines=12> */
[C---:B------:R-:W-:Y:S08]  /*b6d70*/  HMMA.16816.F32 R20, R28.reuse, R34, R20 ;  /* 0x000000221c14723c */ /* 0x040ff00000001814 */
        /* <DEDUP_REMOVED lines=44> */
[----:B------:R-:W-:Y:S04]  /*b7040*/  STL.64 [R1+0x370], R16 ;  /* 0x0003701001007387 */ /* 0x000fe80000100a00 */
[----:B------:R4:W-:Y:S04]  /*b7050*/  STL.64 [R1+0x378], R18 ;  /* 0x0003781201007387 */ /* 0x0009e80000100a00 */
[----:B0-----:R-:W2:Y:S04]  /*b7060*/  LDL.LU R8, [R1+0x2140] ;  /* 0x0021400001087983 */ /* 0x001ea80000300800 */
[----:B------:R-:W2:Y:S04]  /*b7070*/  LDL.LU R9, [R1+0x2144] ;  /* 0x0021440001097983 */ /* 0x000ea80000300800 */
[----:B------:R-:W2:Y:S04]  /*b7080*/  LDL.LU R10, [R1+0x2148] ;  /* 0x00214800010a7983 */ /* 0x000ea80000300800 */
[----:B------:R-:W2:Y:S01]  /*b7090*/  LDL.LU R11, [R1+0x214c] ;  /* 0x00214c00010b7983 */ /* 0x000ea20000300800 */
[C---:B----4-:R-:W-:Y:S08]  /*b70a0*/  HMMA.16816.F32 R16, R28.reuse, R20, R12 ;  /* 0x000000141c10723c */ /* 0x050ff0000000180c */
[----:B------:R-:W-:Y:S01]  /*b70b0*/  HMMA.16816.F32 R44, R28, R4, R44 ;  /* 0x000000041c2c723c */ /* 0x000fe2000000182c */
[----:B------:R-:W4:Y:S10]  /*b70c0*/  LDL.LU R12, [R1+0x2160] ;  /* 0x00216000010c7983 */ /* 0x000f340000300800 */
[----:B------:R0:W-:Y:S04]  /*b70d0*/  STL.64 [R1+0x350], R16 ;  /* 0x0003501001007387 */ /* 0x0001e80000100a00 */
[----:B------:R1:W-:Y:S04]  /*b70e0*/  STL.64 [R1+0x358], R18 ;  /* 0x0003581201007387 */ /* 0x0003e80000100a00 */
[----:B------:R-:W4:Y:S04]  /*b70f0*/  LDL.LU R13, [R1+0x2164] ;  /* 0x00216400010d7983 */ /* 0x000f280000300800 */
[----:B------:R-:W4:Y:S04]  /*b7100*/  LDL.LU R14, [R1+0x2168] ;  /* 0x00216800010e7983 */ /* 0x000f280000300800 */
[----:B------:R-:W4:Y:S04]  /*b7110*/  LDL.LU R15, [R1+0x216c] ;  /* 0x00216c00010f7983 */ /* 0x000f280000300800 */
[----:B0-----:R-:W3:Y:S04]  /*b7120*/  LDL.LU R16, [R1+0x2180] ;  /* 0x0021800001107983 */ /* 0x001ee80000300800 */
[----:B------:R-:W3:Y:S01]  /*b7130*/  LDL.LU R17, [R1+0x2184] ;  /* 0x0021840001117983 */ /* 0x000ee20000300800 */
[----:B-1----:R-:W-:-:S02]  /*b7140*/  IMAD.MOV.U32 R18, RZ, RZ, R24 ;  /* 0x000000ffff127224 */ /* 0x002fc400078e0018 */
[----:B------:R-:W-:Y:S01]  /*b7150*/  IMAD.MOV.U32 R19, RZ, RZ, R25 ;  /* 0x000000ffff137224 */ /* 0x000fe200078e0019 */
[----:B------:R-:W3:Y:S04]  /*b7160*/  LDL.LU R24, [R1+0x7974] ;  /* 0x0079740001187983 */ /* 0x000ee80000300800 */
[----:B------:R-:W3:Y:S04]  /*b7170*/  LDL.LU R25, [R1+0x7970] ;  /* 0x0079700001197983 */ /* 0x000ee80000300800 */
[----:B------:R-:W-:Y:S04]  /*b7180*/  STL.64 [R1+0x330], R44 ;  /* 0x0003302c01007387 */ /* 0x000fe80000100a00 */
[----:B------:R0:W-:Y:S04]  /*b7190*/  STL.64 [R1+0x338], R46 ;  /* 0x0003382e01007387 */ /* 0x0001e80000100a00 */
[----:B0-----:R-:W3:Y:S04]  /*b71a0*/  LDL.LU.64 R46, [R1+0x7968] ;  /* 0x00796800012e7983 */ /* 0x001ee80000300a00 */
[----:B------:R-:W4:Y:S01]  /*b71b0*/  LDL.LU.64 R44, [R1+0x7960] ;  /* 0x00796000012c7983 */ /* 0x000f220000300a00 */
[----:B--2---:R-:W-:-:S15]  /*b71c0*/  HMMA.16816.F32 R8, R28, R6, R8 ;  /* 0x000000061c08723c */ /* 0x004fde0000001808 */
[----:B------:R-:W-:-:S04]  /*b71d0*/  NOP ;  /* 0x0000000000007918 */ /* 0x000fc80000000000 */
[----:B------:R0:W-:Y:S04]  /*b71e0*/  STL.64 [R1+0x320], R8 ;  /* 0x0003200801007387 */ /* 0x0001e80000100a00 */
[----:B------:R1:W-:Y:S01]  /*b71f0*/  STL.64 [R1+0x328], R10 ;  /* 0x0003280a01007387 */ /* 0x0003e20000100a00 */
[----:B0-----:R-:W-:Y:S02]  /*b7200*/  IMAD.MOV.U32 R8, RZ, RZ, R26 ;  /* 0x000000ffff087224 */ /* 0x001fe400078e001a */
[----:B------:R-:W-:Y:S01]  /*b7210*/  IMAD.MOV.U32 R9, RZ, RZ, R27 ;  /* 0x000000ffff097224 */ /* 0x000fe200078e001b */
[----:B------:R-:W2:Y:S04]  /*b7220*/  LDL.LU R26, [R1+0x795c] ;  /* 0x00795c00011a7983 */ /* 0x000ea80000300800 */
[----:B------:R-:W2:Y:S04]  /*b7230*/  LDL.LU R27, [R1+0x7958] ;  /* 0x00795800011b7983 */ /* 0x000ea80000300800 */
[----:B-1----:R-:W2:Y:S04]  /*b7240*/  LDL.LU R10, [R1+0x2248] ;  /* 0x00224800010a7983 */ /* 0x002ea80000300800 */
[----:B------:R-:W2:Y:S04]  /*b7250*/  LDL.LU R11, [R1+0x224c] ;  /* 0x00224c00010b7983 */ /* 0x000ea80000300800 */
[----:B------:R-:W-:Y:S04]  /*b7260*/  STL.64 [R1+0x78c8], R6 ;  /* 0x0078c80601007387 */ /* 0x000fe80000100a00 */
[----:B------:R3:W-:Y:S02]  /*b7270*/  STL.64 [R1+0x78c0], R4 ;  /* 0x0078c00401007387 */ /* 0x0007e40000100a00 */
[----:B---3--:R-:W-:-:S02]  /*b7280*/  IMAD.MOV.U32 R4, RZ, RZ, R47 ;  /* 0x000000ffff047224 */ /* 0x008fc400078e002f */
[----:B------:R-:W-:Y:S02]  /*b7290*/  IMAD.MOV.U32 R5, RZ, RZ, R46 ;  /* 0x000000ffff057224 */ /* 0x000fe400078e002e */
[----:B----4-:R-:W-:Y:S02]  /*b72a0*/  IMAD.MOV.U32 R6, RZ, RZ, R45 ;  /* 0x000000ffff067224 */ /* 0x010fe400078e002d */
[----:B------:R-:W-:Y:S02]  /*b72b0*/  IMAD.MOV.U32 R7, RZ, RZ, R44 ;  /* 0x000000ffff077224 */ /* 0x000fe400078e002c */
[----:B--2---:R-:W-:Y:S01]  /*b72c0*/  HMMA.16816.F32 R44, R28, R60, R24 ;  /* 0x0000003c1c2c723c */ /* 0x004fe20000001818 */
[----:B------:R-:W2:Y:S04]  /*b72d0*/  LDL.LU R28, [R1+0x2200] ;  /* 0x00220000011c7983 */ /* 0x000ea80000300800 */
[----:B------:R-:W2:Y:S04]  /*b72e0*/  LDL.LU R29, [R1+0x2204] ;  /* 0x00220400011d7983 */ /* 0x000ea80000300800 */
[----:B------:R-:W2:Y:S04]  /*b72f0*/  LDL.LU R30, [R1+0x2208] ;  /* 0x00220800011e7983 */ /* 0x000ea80000300800 */
[----:B------:R-:W2:Y:S01]  /*b7300*/  LDL.LU R31, [R1+0x220c] ;  /* 0x00220c00011f7983 */ /* 0x000ea20000300800 */
[----:B------:R-:W-:-:S02]  /*b7310*/  IMAD.MOV.U32 R24, RZ, RZ, R40 ;  /* 0x000000ffff187224 */ /* 0x000fc400078e0028 */
[----:B------:R-:W-:Y:S01]  /*b7320*/  IMAD.MOV.U32 R25, RZ, RZ, R41 ;  /* 0x000000ffff197224 */ /* 0x000fe200078e0029 */
[----:B------:R-:W3:Y:S04]  /*b7330*/  LDL.LU R40, [R1+0x7954] ;  /* 0x0079540001287983 */ /* 0x000ee80000300800 */
[----:B------:R-:W3:Y:S01]  /*b7340*/  LDL.LU R41, [R1+0x7950] ;  /* 0x0079500001297983 */ /* 0x000ee20000300800 */
[----:B------:R-:W-:Y:S02]  /*b7350*/  IMAD.MOV.U32 R26, RZ, RZ, R42 ;  /* 0x000000ffff1a7224 */ /* 0x000fe400078e002a */
[----:B------:R-:W-:Y:S01]  /*b7360*/  IMAD.MOV.U32 R27, RZ, RZ, R43 ;  /* 0x000000ffff1b7224 */ /* 0x000fe200078e002b */
[----:B------:R-:W3:Y:S04]  /*b7370*/  LDL.LU R42, [R1+0x794c] ;  /* 0x00794c00012a7983 */ /* 0x000ee80000300800 */
[----:B------:R-:W3:Y:S04]  /*b7380*/  LDL.LU R43, [R1+0x7948] ;  /* 0x00794800012b7983 */ /* 0x000ee80000300800 */
[----:B------:R-:W-:Y:S04]  /*b7390*/  STL.64 [R1+0x66e8], R46 ;  /* 0x0066e82e01007387 */ /* 0x000fe80000100a00 */
[----:B------:R0:W-:Y:S04]  /*b73a0*/  STL.64 [R1+0x66e0], R44 ;  /* 0x0066e02c01007387 */ /* 0x0001e80000100a00 */
[----:B0-----:R-:W4:Y:S04]  /*b73b0*/  LDL.LU R44, [R1+0x21e0] ;  /* 0x0021e000012c7983 */ /* 0x001f280000300800 */
[----:B------:R-:W4:Y:S04]  /*b73c0*/  LDL.LU R45, [R1+0x21e4] ;  /* 0x0021e400012d7983 */ /* 0x000f280000300800 */
[----:B------:R-:W4:Y:S04]  /*b73d0*/  LDL.LU R46, [R1+0x21e8] ;  /* 0x0021e800012e7983 */ /* 0x000f280000300800 */
[----:B------:R-:W4:Y:S01]  /*b73e0*/  LDL.LU R47, [R1+0x21ec] ;  /* 0x0021ec00012f7983 */ /* 0x000f220000300800 */
[C---:B---3--:R-:W-:Y:S08]  /*b73f0*/  HMMA.16816.F32 R12, R40.reuse, R2, R12 ;  /* 0x00000002280c723c */ /* 0x048ff0000000180c */
[----:B------:R-:W-:Y:S11]  /*b7400*/  HMMA.16816.F32 R16, R40, R52, R16 ;  /* 0x000000342810723c */ /* 0x000ff60000001810 */
[----:B------:R0:W-:Y:S04]  /*b7410*/  STL.64 [R1+0x2d0], R12 ;  /* 0x0002d00c01007387 */ /* 0x0001e80000100a00 */
[----:B------:R1:W-:Y:S01]  /*b7420*/  STL.64 [R1+0x2d8], R14 ;  /* 0x0002d80e01007387 */ /* 0x0003e20000100a00 */
[----:B0-----:R-:W-:-:S02]  /*b7430*/  IMAD.MOV.U32 R13, RZ, RZ, R2 ;  /* 0x000000ffff0d7224 */ /* 0x001fc400078e0002 */
[----:B------:R-:W-:Y:S02]  /*b7440*/  IMAD.MOV.U32 R12, RZ, RZ, R3 ;  /* 0x000000ffff0c7224 */ /* 0x000fe400078e0003 */
[----:B------:R-:W3:Y:S04]  /*b7450*/  LDL.LU.64 R2, [R1+0x7940] ;  /* 0x0079400001027983 */ /* 0x000ee80000300a00 */
[----:B------:R0:W-:Y:S01]  /*b7460*/  STL.64 [R1+0x2c0], R16 ;  /* 0x0002c01001007387 */ /* 0x0001e20000100a00 */
[----:B-1----:R-:W-:Y:S02]  /*b7470*/  IMAD.MOV.U32 R15, RZ, RZ, R52 ;  /* 0x000000ffff0f7224 */ /* 0x002fe400078e0034 */
[----:B------:R-:W-:Y:S01]  /*b7480*/  IMAD.MOV.U32 R14, RZ, RZ, R53 ;  /* 0x000000ffff0e7224 */ /* 0x000fe200078e0035 */
[----:B------:R1:W-:Y:S04]  /*b7490*/  STL.64 [R1+0x2c8], R18 ;  /* 0x0002c81201007387 */ /* 0x0003e80000100a00 */
[----:B------:R-:W2:Y:S01]  /*b74a0*/  LDL.LU.64 R52, [R1+0x7938] ;  /* 0x0079380001347983 */ /* 0x000ea20000300a00 */
[----:B0-----:R-:W-:-:S02]  /*b74b0*/  IMAD.MOV.U32 R16, RZ, RZ, R54 ;  /* 0x000000ffff107224 */ /* 0x001fc400078e0036 */
[----:B------:R-:W-:Y:S01]  /*b74c0*/  IMAD.MOV.U32 R17, RZ, RZ, R55 ;  /* 0x000000ffff117224 */ /* 0x000fe200078e0037 */
[----:B------:R-:W2:Y:S04]  /*b74d0*/  LDL.LU R54, [R1+0x7934] ;  /* 0x0079340001367983 */ /* 0x000ea80000300800 */
[----:B------:R-:W2:Y:S01]  /*b74e0*/  LDL.LU R55, [R1+0x7930] ;  /* 0x0079300001377983 */ /* 0x000ea20000300800 */
[----:B------:R-:W-:Y:S03]  /*b74f0*/  HMMA.16816.F32 R4, R40, R58, R4 ;  /* 0x0000003a2804723c */ /* 0x000fe60000001804 */
[----:B-1----:R-:W3:Y:S04]  /*b7500*/  LDL.LU R18, [R1+0x2268] ;  /* 0x0022680001127983 */ /* 0x002ee80000300800 */
[----:B------:R-:W3:-:S12]  /*b7510*/  LDL.LU R19, [R1+0x226c] ;  /* 0x00226c0001137983 */ /* 0x000ed80000300800 */
[----:B------:R0:W-:Y:S04]  /*b7520*/  STL.64 [R1+0x2a0], R4 ;  /* 0x0002a00401007387 */ /* 0x0001e80000100a00 */
[----:B------:R-:W-:Y:S01]  /*b7530*/  STL.64 [R1+0x2a8], R6 ;  /* 0x0002a80601007387 */ /* 0x000fe20000100a00 */
[----:B0-----:R-:W-:Y:S02]  /*b7540*/  IMAD.MOV.U32 R5, RZ, RZ, R58 ;  /* 0x000000ffff057224 */ /* 0x001fe400078e003a */
[----:B------:R-:W-:Y:S02]  /*b7550*/  IMAD.MOV.U32 R4, RZ, RZ, R59 ;  /* 0x000000ffff047224 */ /* 0x000fe400078e003b */
[----:B------:R-:W3:Y:S01]  /*b7560*/  LDL.LU.64 R58, [R1+0x7928] ;  /* 0x00792800013a7983 */ /* 0x000ee20000300a00 */
[----:B--2---:R-:W-:-:S15]  /*b7570*/  HMMA.16816.F32 R52, R40, R36, R52 ;  /* 0x000000242834723c */ /* 0x004fde0000001834 */
[----:B------:R-:W-:-:S04]  /*b7580*/  NOP ;  /* 0x0000000000007918 */ /* 0x000fc80000000000 */
[----:B------:R0:W-:Y:S04]  /*b7590*/  STL.64 [R1+0x290], R52 ;  /* 0x0002903401007387 */ /* 0x0001e80000100a00 */
[----:B------:R1:W-:Y:S04]  /*b75a0*/  STL.64 [R1+0x298], R54 ;  /* 0x0002983601007387 */ /* 0x0003e80000100a00 */
[----:B0-----:R-:W2:Y:S01]  /*b75b0*/  LDL.LU.64 R52, [R1+0x7920] ;  /* 0x0079200001347983 */ /* 0x001ea20000300a00 */
[C---:B----4-:R-:W-:Y:S08]  /*b75c0*/  HMMA.16816.F32 R44, R40.reuse, R38, R44 ;  /* 0x00000026282c723c */ /* 0x050ff0000000182c */
[C---:B------:R-:W-:Y:S08]  /*b75d0*/  HMMA.16816.F32 R28, R40.reuse, R56, R28 ;  /* 0x00000038281c723c */ /* 0x040ff0000000181c */
[C---:B------:R-:W-:Y:S08]  /*b75e0*/  HMMA.16816.F32 R24, R40.reuse, R34, R24 ;  /* 0x000000222818723c */ /* 0x040ff00000001818 */
[----:B------:R-:W-:Y:S01]  /*b75f0*/  HMMA.16816.F32 R8, R40, R22, R8 ;  /* 0x000000162808723c */ /* 0x000fe20000001808 */
[----:B------:R-:W-:Y:S04]  /*b7600*/  STL.64 [R1+0x7838], R38 ;  /* 0x0078382601007387 */ /* 0x000fe80000100a00 */
[----:B------:R-:W-:Y:S01]  /*b7610*/  STL.64 [R1+0x7850], R36 ;  /* 0x0078502401007387 */ /* 0x000fe20000100a00 */
[----:B-1----:R-:W-:-:S02]  /*b7620*/  IMAD.MOV.U32 R54, RZ, RZ, R56 ;  /* 0x000000ffff367224 */ /* 0x002fc400078e0038 */
[----:B------:R-:W-:Y:S01]  /*b7630*/  IMAD.MOV.U32 R55, RZ, RZ, R57 ;  /* 0x000000ffff377224 */ /* 0x000fe200078e0039 */
[----:B------:R-:W-:Y:S04]  /*b7640*/  STL.64 [R1+0x260], R44 ;  /* 0x0002602c01007387 */ /* 0x000fe80000100a00 */
[----:B------:R-:W-:Y:S04]  /*b7650*/  STL.64 [R1+0x268], R46 ;  /* 0x0002682e01007387 */ /* 0x000fe80000100a00 */
[----:B------:R-:W-:Y:S04]  /*b7660*/  STL.64 [R1+0x240], R28 ;  /* 0x0002401c01007387 */ /* 0x000fe80000100a00 */
[----:B------:R-:W-:Y:S04]  /*b7670*/  STL.64 [R1+0x248], R30 ;  /* 0x0002481e01007387 */ /* 0x000fe80000100a00 */
[----:B------:R-:W4:Y:S04]  /*b7680*/  LDL.LU.64 R56, [R1+0x7918] ;  /* 0x0079180001387983 */ /* 0x000f280000300a00 */
[----:B------:R-:W-:Y:S04]  /*b7690*/  STL.64 [R1+0x78b8], R54 ;  /* 0x0078b83601007387 */ /* 0x000fe80000100a00 */
[----:B--2---:R-:W-:Y:S04]  /*b76a0*/  STL.64 [R1+0x78b0], R52 ;  /* 0x0078b03401007387 */ /* 0x004fe80000100a00 */
[----:B------:R-:W-:Y:S04]  /*b76b0*/  STL.64 [R1+0x7830], R34 ;  /* 0x0078302201007387 */ /* 0x000fe80000100a00 */
[----:B------:R-:W-:Y:S04]  /*b76c0*/  STL [R1+0x7828], R32 ;  /* 0x0078282001007387 */ /* 0x000fe80000100800 */
[----:B------:R0:W-:Y:S04]  /*b76d0*/  STL.64 [R1+0x230], R24 ;  /* 0x0002301801007387 */ /* 0x0001e80000100a00 */
[----:B------:R1:W-:Y:S04]  /*b76e0*/  STL.64 [R1+0x238], R26 ;  /* 0x0002381a01007387 */ /* 0x0003e80000100a00 */
[----:B------:R-:W-:Y:S04]  /*b76f0*/  STL.64 [R1+0x78d8], R22 ;  /* 0x0078d81601007387 */ /* 0x000fe80000100a00 */
[----:B------:R-:W-:Y:S04]  /*b7700*/  STL.64 [R1+0x78d0], R20 ;  /* 0x0078d01401007387 */ /* 0x000fe80000100a00 */
[----:B------:R-:W-:Y:S04]  /*b7710*/  STL.64 [R1+0x210], R8 ;  /* 0x0002100801007387 */ /* 0x000fe80000100a00 */
[----:B------:R3:W-:Y:S04]  /*b7720*/  STL.64 [R1+0x218], R10 ;  /* 0x0002180a01007387 */ /* 0x0007e80000100a00 */
[----:B0-----:R-:W2:Y:S04]  /*b7730*/  LDL.LU R24, [R1+0x2390] ;  /* 0x0023900001187983 */ /* 0x001ea80000300800 */
[----:B------:R-:W2:Y:S04]  /*b7740*/  LDL.LU R25, [R1+0x2394] ;  /* 0x0023940001197983 */ /* 0x000ea80000300800 */
[----:B-1----:R-:W2:Y:S04]  /*b7750*/  LDL.LU R26, [R1+0x2398] ;  /* 0x00239800011a7983 */ /* 0x002ea80000300800 */
[----:B------:R-:W2:Y:S04]  /*b7760*/  LDL.LU R27, [R1+0x239c] ;  /* 0x00239c00011b7983 */ /* 0x000ea80000300800 */
[----:B--2---:R-:W-:Y:S04]  /*b7770*/  STL.64 [R1+0x7848], R26 ;  /* 0x0078481a01007387 */ /* 0x004fe80000100a00 */
[----:B------:R0:W-:Y:S04]  /*b7780*/  STL.64 [R1+0x7840], R24 ;  /* 0x0078401801007387 */ /* 0x0001e80000100a00 */
[----:B------:R-:W2:Y:S04]  /*b7790*/  LDL.LU R28, [R1+0x23a0] ;  /* 0x0023a000011c7983 */ /* 0x000ea80000300800 */
[----:B------:R-:W2:Y:S04]  /*b77a0*/  LDL.LU R29, [R1+0x23a4] ;  /* 0x0023a400011d7983 */ /* 0x000ea80000300800 */
[----:B------:R-:W2:Y:S04]  /*b77b0*/  LDL.LU R30, [R1+0x23a8] ;  /* 0x0023a800011e7983 */ /* 0x000ea80000300800 */
[----:B------:R-:W2:Y:S01]  /*b77c0*/  LDL.LU R31, [R1+0x23ac] ;  /* 0x0023ac00011f7983 */ /* 0x000ea20000300800 */
[----:B---3--:R-:W-:Y:S01]  /*b77d0*/  HMMA.16816.F32 R8, R40, R48, R16 ;  /* 0x000000302808723c */ /* 0x008fe20000001810 */
[----:B----4-:R-:W-:-:S02]  /*b77e0*/  IMAD.MOV.U32 R16, RZ, RZ, R56 ;  /* 0x000000ffff107224 */ /* 0x010fc400078e0038 */
[----:B------:R-:W-:Y:S02]  /*b77f0*/  IMAD.MOV.U32 R18, RZ, RZ, R58 ;  /* 0x000000ffff127224 */ /* 0x000fe400078e003a */
[----:B------:R-:W-:Y:S02]  /*b7800*/  IMAD.MOV.U32 R19, RZ, RZ, R59 ;  /* 0x000000ffff137224 */ /* 0x000fe400078e003b */
[----:B------:R-:W-:Y:S01]  /*b7810*/  IMAD.MOV.U32 R17, RZ, RZ, R57 ;  /* 0x000000ffff117224 */ /* 0x000fe200078e0039 */
[----:B--2---:R1:W-:Y:S04]  /*b7820*/  STL.64 [R1+0x7860], R30 ;  /* 0x0078601e01007387 */ /* 0x0043e80000100a00 */
[----:B------:R2:W-:Y:S04]  /*b7830*/  STL.64 [R1+0x7858], R28 ;  /* 0x0078581c01007387 */ /* 0x0005e80000100a00 */
[----:B------:R-:W1:Y:S04]  /*b7840*/  LDL.LU R56, [R1+0x7910] ;  /* 0x0079100001387983 */ /* 0x000e680000300800 */
[----:B------:R-:W3:Y:S04]  /*b7850*/  LDL.LU R57, [R1+0x790c] ;  /* 0x00790c0001397983 */ /* 0x000ee80000300800 */
[----:B------:R-:W2:Y:S04]  /*b7860*/  LDL.LU R58, [R1+0x7908] ;  /* 0x00790800013a7983 */ /* 0x000ea80000300800 */
[----:B------:R-:W4:Y:S04]  /*b7870*/  LDL.LU R59, [R1+0x7904] ;  /* 0x00790400013b7983 */ /* 0x000f280000300800 */
[----:B------:R-:W-:Y:S04]  /*b7880*/  STL.64 [R1+0x7870], R18 ;  /* 0x0078701201007387 */ /* 0x000fe80000100a00 */
[----:B------:R-:W-:Y:S04]  /*b7890*/  STL.64 [R1+0x7868], R16 ;  /* 0x0078681001007387 */ /* 0x000fe80000100a00 */
[----:B0-----:R-:W4:Y:S04]  /*b78a0*/  LDL.LU R24, [R1+0x23e0] ;  /* 0x0023e00001187983 */ /* 0x001f280000300800 */
[----:B------:R-:W4:Y:S04]  /*b78b0*/  LDL.LU R25, [R1+0x23e4] ;  /* 0x0023e40001197983 */ /* 0x000f280000300800 */
[----:B------:R-:W4:Y:S04]  /*b78c0*/  LDL.LU R26, [R1+0x23e8] ;  /* 0x0023e800011a7983 */ /* 0x000f280000300800 */
[----:B------:R-:W4:Y:S01]  /*b78d0*/  LDL.LU R27, [R1+0x23ec] ;  /* 0x0023ec00011b7983 */ /* 0x000f220000300800 */
[----:B-1----:R-:W-:-:S02]  /*b78e0*/  IMAD.MOV.U32 R31, RZ, RZ, R56 ;  /* 0x000000ffff1f7224 */ /* 0x002fc400078e0038 */
[----:B---3--:R-:W-:Y:S02]  /*b78f0*/  IMAD.MOV.U32 R30, RZ, RZ, R57 ;  /* 0x000000ffff1e7224 */ /* 0x008fe400078e0039 */
[----:B--2---:R-:W-:Y:S02]  /*b7900*/  IMAD.MOV.U32 R29, RZ, RZ, R58 ;  /* 0x000000ffff1d7224 */ /* 0x004fe400078e003a */
[----:B----4-:R-:W-:Y:S01]  /*b7910*/  IMAD.MOV.U32 R28, RZ, RZ, R59 ;  /* 0x000000ffff1c7224 */ /* 0x010fe200078e003b */
[----:B------:R-:W-:Y:S04]  /*b7920*/  STL.64 [R1+0x7880], R26 ;  /* 0x0078801a01007387 */ /* 0x000fe80000100a00 */
[----:B------:R-:W-:Y:S04]  /*b7930*/  STL.64 [R1+0x7878], R24 ;  /* 0x0078781801007387 */ /* 0x000fe80000100a00 */
[----:B------:R-:W2:Y:S04]  /*b7940*/  LDL.LU R56, [R1+0x2430] ;  /* 0x0024300001387983 */ /* 0x000ea80000300800 */
[----:B------:R-:W2:Y:S04]  /*b7950*/  LDL.LU R57, [R1+0x2434] ;  /* 0x0024340001397983 */ /* 0x000ea80000300800 */
[----:B------:R-:W3:Y:S04]  /*b7960*/  LDL.LU R58, [R1+0x2438] ;  /* 0x00243800013a7983 */ /* 0x000ee80000300800 */
[----:B------:R-:W3:Y:S01]  /*b7970*/  LDL.LU R59, [R1+0x243c] ;  /* 0x00243c00013b7983 */ /* 0x000ee20000300800 */
[----:B------:R-:W-:-:S02]  /*b7980*/  IMAD.MOV.U32 R39, RZ, RZ, R4 ;  /* 0x000000ffff277224 */ /* 0x000fc400078e0004 */
[----:B------:R-:W-:Y:S02]  /*b7990*/  IMAD.MOV.U32 R38, RZ, RZ, R5 ;  /* 0x000000ffff267224 */ /* 0x000fe400078e0005 */
[----:B------:R-:W-:Y:S02]  /*b79a0*/  IMAD.MOV.U32 R47, RZ, RZ, R8 ;  /* 0x000000ffff2f7224 */ /* 0x000fe400078e0008 */
        /* <DEDUP_REMOVED lines=25> */
[----:B------:R-:W-:Y:S04]  /*b7b40*/  STL.64 [R1+0x7890], R30 ;  /* 0x0078901e01007387 */ /* 0x000fe80000100a00 */
[----:B------:R0:W-:Y:S04]  /*b7b50*/  STL.64 [R1+0x7888], R28 ;  /* 0x0078881c01007387 */ /* 0x0001e80000100a00 */
[----:B------:R-:W3:Y:S04]  /*b7b60*/  LDL.LU R16, [R1+0x2400] ;  /* 0x0024000001107983 */ /* 0x000ee80000300800 */
[----:B------:R-:W3:Y:S04]  /*b7b70*/  LDL.LU R17, [R1+0x2404] ;  /* 0x0024040001117983 */ /* 0x000ee80000300800 */
[----:B------:R-:W3:Y:S04]  /*b7b80*/  LDL.LU R18, [R1+0x2408] ;  /* 0x0024080001127983 */ /* 0x000ee80000300800 */
[----:B------:R-:W3:Y:S01]  /*b7b90*/  LDL.LU R19, [R1+0x240c] ;  /* 0x00240c0001137983 */ /* 0x000ee20000300800 */
[----:B------:R-:W-:-:S03]  /*b7ba0*/  IMAD.MOV.U32 R27, RZ, RZ, R12 ;  /* 0x000000ffff1b7224 */ /* 0x000fc600078e000c */
        /* <DEDUP_REMOVED lines=10> */
[----:B------:R-:W-:Y:S02]  /*b7c50*/  IMAD.MOV.U32 R36, RZ, RZ, R15 ;  /* 0x000000ffff247224 */ /* 0x000fe400078e000f */
[----:B------:R-:W-:Y:S01]  /*b7c60*/  IMAD.MOV.U32 R37, RZ, RZ, R14 ;  /* 0x000000ffff257224 */ /* 0x000fe200078e000e */
[----:B------:R-:W3:Y:S04]  /*b7c70*/  LDL.LU R13, [R1+0x2374] ;  /* 0x00237400010d7983 */ /* 0x000ee80000300800 */
[----:B------:R-:W3:Y:S01]  /*b7c80*/  LDL.LU R14, [R1+0x2378] ;  /* 0x00237800010e7983 */ /* 0x000ee20000300800 */
[----:B------:R-:W-:-:S03]  /*b7c90*/  IMAD.MOV.U32 R15, RZ, RZ, R0 ;  /* 0x000000ffff0f7224 */ /* 0x000fc600078e0000 */
[----:B------:R-:W3:Y:S04]  /*b7ca0*/  LDL.LU R0, [R1+0x7900] ;  /* 0x0079000001007983 */ /* 0x000ee80000300800 */
        /* <DEDUP_REMOVED lines=27> */
[----:B------:R-:W4:Y:S02]  /*b7e60*/  LDL.LU.64 R4, [R1+0x78c0] ;  /* 0x0078c00001047983 */ /* 0x000f240000300a00 */
        /* <DEDUP_REMOVED lines=10> */
[----:B--2---:R-:W-:Y:S01]  /*b7f10*/  HMMA.16816.F32 R56, R40, R60, R56 ;  /* 0x0000003c2838723c */ /* 0x004fe20000001838 */
[----:B------:R-:W-:-:S02]  /*b7f20*/  IMAD.MOV.U32 R42, RZ, RZ, R54 ;  /* 0x000000ffff2a7224 */ /* 0x000fc400078e0036 */
[----:B------:R-:W-:Y:S01]  /*b7f30*/  IMAD.MOV.U32 R43, RZ, RZ, R55 ;  /* 0x000000ffff2b7224 */ /* 0x000fe200078e0037 */
[----:B------:R-:W4:Y:S04]  /*b7f40*/  LDL.LU R54, [R1+0x789c] ;  /* 0x00789c0001367983 */ /* 0x000f280000300800 */
[----:B------:R-:W4:Y:S11]  /*b7f50*/  LDL.LU R55, [R1+0x7898] ;  /* 0x0078980001377983 */ /* 0x000f360000300800 */
[----:B------:R0:W-:Y:S04]  /*b7f60*/  STL [R1+0x6670], R56 ;  /* 0x0066703801007387 */ /* 0x0001e80000100800 */
[----:B------:R1:W-:Y:S04]  /*b7f70*/  STL [R1+0x666c], R57 ;  /* 0x00666c3901007387 */ /* 0x0003e80000100800 */
[----:B------:R2:W-:Y:S04]  /*b7f80*/  STL.64 [R1+0x6648], R58 ;  /* 0x0066483a01007387 */ /* 0x0005e80000100a00 */
[----:B0-----:R-:W3:Y:S04]  /*b7f90*/  LDL.LU R56, [R1+0x23c0] ;  /* 0x0023c00001387983 */ /* 0x001ee80000300800 */
[----:B-1----:R-:W3:Y:S04]  /*b7fa0*/  LDL.LU R57, [R1+0x23c4] ;  /* 0x0023c40001397983 */ /* 0x002ee80000300800 */
[----:B--2---:R-:W3:Y:S01]  /*b7fb0*/  LDL.LU R58, [R1+0x23c8] ;  /* 0x0023c800013a7983 */ /* 0x004ee20000300800 */
[C---:B----4-:R-:W-:Y:S03]  /*b7fc0*/  HMMA.16816.F32 R24, R52.reuse, R26, R28 ;  /* 0x0000001a3418723c */ /* 0x050fe6000000181c */
[----:B------:R-:W2:Y:S04]  /*b7fd0*/  LDL.LU.64 R30, [R1+0x7890] ;  /* 0x00789000011e7983 */ /* 0x000ea80000300a00 */
[----:B------:R-:W2:Y:S01]  /*b7fe0*/  LDL.LU.64 R28, [R1+0x7888] ;  /* 0x00788800011c7983 */ /* 0x000ea20000300a00 */
[C---:B------:R-:W-:Y:S11]  /*b7ff0*/  HMMA.16816.F32 R16, R52.reuse, R36, R16 ;  /* 0x000000243410723c */ /* 0x040ff60000001810 */
[----:B------:R-:W-:Y:S04]  /*b8000*/  STL.64 [R1+0x140], R24 ;  /* 0x0001401801007387 */ /* 0x000fe80000100a00 */
[----:B------:R0:W-:Y:S04]  /*b8010*/  STL.64 [R1+0x148], R26 ;  /* 0x0001481a01007387 */ /* 0x0001e80000100a00 */
[----:B0-----:R-:W4:Y:S04]  /*b8020*/  LDL.LU.64 R26, [R1+0x7880] ;  /* 0x00788000011a7983 */ /* 0x001f280000300a00 */
[----:B------:R-:W4:Y:S04]  /*b8030*/  LDL.LU.64 R24, [R1+0x7878] ;  /* 0x0078780001187983 */ /* 0x000f280000300a00 */
[----:B------:R-:W-:Y:S04]  /*b8040*/  STL.64 [R1+0x110], R16 ;  /* 0x0001101001007387 */ /* 0x000fe80000100a00 */
[----:B------:R0:W-:Y:S04]  /*b8050*/  STL.64 [R1+0x118], R18 ;  /* 0x0001181201007387 */ /* 0x0001e80000100a00 */
[----:B0-----:R-:W3:Y:S04]  /*b8060*/  LDL.LU.64 R18, [R1+0x7870] ;  /* 0x0078700001127983 */ /* 0x001ee80000300a00 */
[----:B------:R-:W3:Y:S01]  /*b8070*/  LDL.LU.64 R16, [R1+0x7868] ;  /* 0x0078680001107983 */ /* 0x000ee20000300a00 */
[----:B--2---:R-:W-:Y:S03]  /*b8080*/  HMMA.16816.F32 R36, R52, R38, R28 ;  /* 0x000000263424723c */ /* 0x004fe6000000181c */
[----:B------:R-:W2:Y:S04]  /*b8090*/  LDL.LU.64 R30, [R1+0x7860] ;  /* 0x00786000011e7983 */ /* 0x000ea80000300a00 */
[----:B------:R-:W2:-:S12]  /*b80a0*/  LDL.LU.64 R28, [R1+0x7858] ;  /* 0x00785800011c7983 */ /* 0x000e980000300a00 */
[----:B------:R0:W-:Y:S04]  /*b80b0*/  STL.64 [R1+0xf0], R36 ;  /* 0x0000f02401007387 */ /* 0x0001e80000100a00 */
[----:B------:R4:W-:Y:S04]  /*b80c0*/  STL.64 [R1+0xf8], R38 ;  /* 0x0000f82601007387 */ /* 0x0009e80000100a00 */
[----:B0-----:R-:W4:Y:S02]  /*b80d0*/  LDL.LU.64 R36, [R1+0x7850] ;  /* 0x0078500001247983 */ /* 0x001f240000300a00 */
[----:B----4-:R-:W-:Y:S02]  /*b80e0*/  HMMA.16816.F32 R36, R52, R36, R24 ;  /* 0x000000243424723c */ /* 0x010fe40000001818 */
[----:B------:R-:W4:Y:S04]  /*b80f0*/  LDL.LU.64 R26, [R1+0x7848] ;  /* 0x00784800011a7983 */ /* 0x000f280000300a00 */
[----:B------:R-:W4:-:S13]  /*b8100*/  LDL.LU.64 R24, [R1+0x7840] ;  /* 0x0078400001187983 */ /* 0x000f1a0000300a00 */
[----:B------:R-:W-:Y:S04]  /*b8110*/  STL.64 [R1+0xc0], R36 ;  /* 0x0000c02401007387 */ /* 0x000fe80000100a00 */
[----:B------:R0:W-:Y:S04]  /*b8120*/  STL.64 [R1+0xc8], R38 ;  /* 0x0000c82601007387 */ /* 0x0001e80000100a00 */
[----:B0-----:R-:W2:Y:S01]  /*b8130*/  LDL.LU.64 R38, [R1+0x7838] ;  /* 0x0078380001267983 */ /* 0x001ea20000300a00 */
[----:B------:R-:W-:Y:S01]  /*b8140*/  IMAD.MOV.U32 R59, RZ, RZ, R0 ;  /* 0x000000ffff3b7224 */ /* 0x000fe200078e0000 */
[----:B--2---:R-:W-:Y:S02]  /*b8150*/  HMMA.16816.F32 R36, R52, R38, R32 ;  /* 0x000000263424723c */ /* 0x004fe40000001820 */
[----:B------:R-:W2:Y:S04]  /*b8160*/  LDL.LU.64 R34, [R1+0x7830] ;  /* 0x0078300001227983 */ /* 0x000ea80000300a00 */
[----:B------:R-:W2:-:S13]  /*b8170*/  LDL.LU R32, [R1+0x7828] ;  /* 0x0078280001207983 */ /* 0x000e9a0000300800 */
[----:B------:R-:W-:Y:S04]  /*b8180*/  STL.64 [R1+0xb0], R36 ;  /* 0x0000b02401007387 */ /* 0x000fe80000100a00 */
[----:B------:R0:W-:Y:S04]  /*b8190*/  STL.64 [R1+0xb8], R38 ;  /* 0x0000b82601007387 */ /* 0x0001e80000100a00 */
[----:B0-----:R-:W2:Y:S04]  /*b81a0*/  LDL.LU.64 R38, [R1+0x7820] ;  /* 0x0078200001267983 */ /* 0x001ea80000300a00 */
[----:B------:R-:W2:Y:S01]  /*b81b0*/  LDL.LU.64 R36, [R1+0x7818] ;  /* 0x0078180001247983 */ /* 0x000ea20000300a00 */
[C---:B---3--:R-:W-:Y:S08]  /*b81c0*/  HMMA.16816.F32 R56, R52.reuse, R42, R56 ;  /* 0x0000002a3438723c */ /* 0x048ff00000001838 */
[C---:B----4-:R-:W-:Y:S08]  /*b81d0*/  HMMA.16816.F32 R24, R52.reuse, R48, R24 ;  /* 0x000000303418723c */ /* 0x050ff00000001818 */
[C---:B------:R-:W-:Y:S08]  /*b81e0*/  HMMA.16816.F32 R28, R52.reuse, R22, R28 ;  /* 0x00000016341c723c */ /* 0x040ff0000000181c */
[----:B------:R-:W-:Y:S01]  /*b81f0*/  HMMA.16816.F32 R48, R52, R50, R16 ;  /* 0x000000323430723c */ /* 0x000fe20000001810 */
[----:B------:R0:W-:Y:S04]  /*b8200*/  STL.64 [R1+0x90], R56 ;  /* 0x0000903801007387 */ /* 0x0001e80000100a00 */
[----:B------:R-:W-:Y:S01]  /*b8210*/  STL.64 [R1+0x98], R58 ;  /* 0x0000983a01007387 */ /* 0x000fe20000100a00 */
[----:B------:R-:W-:-:S02]  /*b8220*/  IMAD.MOV.U32 R0, RZ, RZ, R27 ;  /* 0x000000ffff007224 */ /* 0x000fc400078e001b */
[----:B0-----:R-:W-:Y:S02]  /*b8230*/  IMAD.MOV.U32 R56, RZ, RZ, R25 ;  /* 0x000000ffff387224 */ /* 0x001fe400078e0019 */
[----:B------:R-:W-:Y:S01]  /*b8240*/  IMAD.MOV.U32 R57, RZ, RZ, R26 ;  /* 0x000000ffff397224 */ /* 0x000fe200078e001a */
[----:B--2---:R-:W-:-:S15]  /*b8250*/  HMMA.16816.F32 R40, R52, R34, R44 ;  /* 0x000000223428723c */ /* 0x004fde000000182c */
[----:B------:R-:W-:-:S04]  /*b8260*/  NOP ;  /* 0x0000000000007918 */ /* 0x000fc80000000000 */
[----:B------:R-:W-:Y:S04]  /*b8270*/  STL.64 [R1+0x60], R40 ;  /* 0x0000602801007387 */ /* 0x000fe80000100a00 */
[----:B------:R0:W-:Y:S04]  /*b8280*/  STL.64 [R1+0x68], R42 ;  /* 0x0000682a01007387 */ /* 0x0001e80000100a00 */
[----:B------:R-:W-:Y:S04]  /*b8290*/  STL.64 [R1+0x30], R28 ;  /* 0x0000301c01007387 */ /* 0x000fe80000100a00 */
[----:B------:R-:W-:Y:S04]  /*b82a0*/  STL.64 [R1+0x38], R30 ;  /* 0x0000381e01007387 */ /* 0x000fe80000100a00 */
[----:B------:R-:W-:Y:S01]  /*b82b0*/  STL [R1], R24 ;  /* 0x0000001801007387 */ /* 0x000fe20000100800 */
[----:B0-----:R-:W-:Y:S03]  /*b82c0*/  HMMA.16816.F32 R40, R52, R8, R12 ;  /* 0x000000083428723c */ /* 0x001fe6000000180c */
[----:B------:R-:W-:Y:S04]  /*b82d0*/  STL [R1+0x6750], R0 ;  /* 0x0067500001007387 */ /* 0x000fe80000100800 */
[----:B------:R-:W-:Y:S04]  /*b82e0*/  STL.64 [R1+0x66b0], R56 ;  /* 0x0066b03801007387 */ /* 0x000fe80000100a00 */
[----:B------:R0:W-:Y:S04]  /*b82f0*/  STL.64 [R1+0x65a8], R50 ;  /* 0x0065a83201007387 */ /* 0x0001e80000100a00 */
[----:B0-----:R-:W2:Y:S04]  /*b8300*/  LDL.LU R50, [R1+0x518] ;  /* 0x0005180001327983 */ /* 0x001ea80000300800 */
[----:B------:R-:W2:Y:S04]  /*b8310*/  LDL.LU R51, [R1+0x51c] ;  /* 0x00051c0001337983 */ /* 0x000ea80000300800 */
[----:B------:R0:W-:Y:S04]  /*b8320*/  STL.64 [R1+0x65a0], R48 ;  /* 0x0065a03001007387 */ /* 0x0001e80000100a00 */
[----:B------:R-:W3:Y:S04]  /*b8330*/  LDL.LU R24, [R1+0x2360] ;  /* 0x0023600001187983 */ /* 0x000ee80000300800 */
[----:B------:R-:W3:Y:S04]  /*b8340*/  LDL.LU R25, [R1+0x2364] ;  /* 0x0023640001197983 */ /* 0x000ee80000300800 */
[----:B------:R-:W3:Y:S04]  /*b8350*/  LDL.LU R26, [R1+0x2368] ;  /* 0x00236800011a7983 */ /* 0x000ee80000300800 */
[----:B------:R-:W3:Y:S04]  /*b8360*/  LDL.LU R27, [R1+0x236c] ;  /* 0x00236c00011b7983 */ /* 0x000ee80000300800 */
[----:B------:R1:W-:Y:S04]  /*b8370*/  STL.64 [R1+0x66c0], R40 ;  /* 0x0066c02801007387 */ /* 0x0003e80000100a00 */
[----:B0-----:R-:W4:Y:S04]  /*b8380*/  LDL.LU R48, [R1+0x530] ;  /* 0x0005300001307983 */ /* 0x001f280000300800 */
[----:B------:R-:W4:Y:S01]  /*b8390*/  LDL.LU R49, [R1+0x534] ;  /* 0x0005340001317983 */ /* 0x000f220000300800 */
[----:B------:R-:W-:-:S02]  /*b83a0*/  IMAD.MOV.U32 R16, RZ, RZ, R37 ;  /* 0x000000ffff107224 */ /* 0x000fc400078e0025 */
[----:B------:R-:W-:Y:S01]  /*b83b0*/  IMAD.MOV.U32 R17, RZ, RZ, R38 ;  /* 0x000000ffff117224 */ /* 0x000fe200078e0026 */
[----:B------:R-:W3:Y:S04]  /*b83c0*/  LDL.LU R37, [R1+0x7810] ;  /* 0x0078100001257983 */ /* 0x000ee80000300800 */
[----:B------:R-:W3:Y:S01]  /*b83d0*/  LDL.LU R38, [R1+0x780c] ;  /* 0x00780c0001267983 */ /* 0x000ee20000300800 */
[----:B------:R-:W-:-:S03]  /*b83e0*/  IMAD.MOV.U32 R18, RZ, RZ, R39 ;  /* 0x000000ffff127224 */ /* 0x000fc600078e0027 */
[----:B------:R-:W3:Y:S04]  /*b83f0*/  LDL.LU R39, [R1+0x7808] ;  /* 0x0078080001277983 */ /* 0x000ee80000300800 */
[----:B------:R-:W3:Y:S04]  /*b8400*/  LDL.LU R19, [R1+0x235c] ;  /* 0x00235c0001137983 */ /* 0x000ee80000300800 */
[----:B--2---:R-:W-:Y:S04]  /*b8410*/  STL.64 [R1+0x77d8], R50 ;  /* 0x0077d83201007387 */ /* 0x004fe80000100a00 */
[----:B----4-:R-:W-:Y:S04]  /*b8420*/  STL.64 [R1+0x77d0], R48 ;  /* 0x0077d03001007387 */ /* 0x010fe80000100a00 */
[----:B-1----:R-:W2:Y:S04]  /*b8430*/  LDL.LU.64 R40, [R1+0x5c0] ;  /* 0x0005c00001287983 */ /* 0x002ea80000300a00 */
[----:B------:R0:W-:Y:S04]  /*b8440*/  STL.64 [R1+0x6598], R42 ;  /* 0x0065982a01007387 */ /* 0x0001e80000100a00 */
[----:B0-----:R-:W4:Y:S04]  /*b8450*/  LDL.LU R42, [R1+0x500] ;  /* 0x00050000012a7983 */ /* 0x001f280000300800 */
[----:B------:R-:W4:Y:S04]  /*b8460*/  LDL.LU R43, [R1+0x504] ;  /* 0x00050400012b7983 */ /* 0x000f280000300800 */
[----:B------:R-:W2:Y:S04]  /*b8470*/  LDL.LU.64 R56, [R1+0x5b0] ;  /* 0x0005b00001387983 */ /* 0x000ea80000300a00 */
[----:B------:R-:W2:Y:S04]  /*b8480*/  LDL.LU R12, [R1+0x2340] ;  /* 0x00234000010c7983 */ /* 0x000ea80000300800 */
[----:B------:R-:W2:Y:S04]  /*b8490*/  LDL.LU R13, [R1+0x2344] ;  /* 0x00234400010d7983 */ /* 0x000ea80000300800 */
[----:B------:R-:W2:Y:S04]  /*b84a0*/  LDL.LU R14, [R1+0x2348] ;  /* 0x00234800010e7983 */ /* 0x000ea80000300800 */
[----:B------:R-:W2:Y:S04]  /*b84b0*/  LDL.LU R15, [R1+0x234c] ;  /* 0x00234c00010f7983 */ /* 0x000ea80000300800 */
[----:B------:R-:W2:Y:S01]  /*b84c0*/  LDL.LU R8, [R1+0x2300] ;  /* 0x0023000001087983 */ /* 0x000ea20000300800 */
[C---:B---3--:R-:W-:Y:S03]  /*b84d0*/  HMMA.16816.F32 R36, R52.reuse, R10, R36 ;  /* 0x0000000a3424723c */ /* 0x048fe60000001824 */
[----:B------:R-:W3:Y:S04]  /*b84e0*/  LDL.LU R9, [R1+0x2304] ;  /* 0x0023040001097983 */ /* 0x000ee80000300800 */
[----:B------:R-:W3:Y:S04]  /*b84f0*/  LDL.LU R10, [R1+0x2308] ;  /* 0x00230800010a7983 */ /* 0x000ee80000300800 */
[----:B------:R-:W3:Y:S04]  /*b8500*/  LDL.LU R11, [R1+0x230c] ;  /* 0x00230c00010b7983 */ /* 0x000ee80000300800 */
[----:B------:R-:W2:Y:S04]  /*b8510*/  LDL.LU.64 R34, [R1+0x590] ;  /* 0x0005900001227983 */ /* 0x000ea80000300a00 */
[----:B--2---:R-:W-:Y:S04]  /*b8520*/  STL.64 [R1+0x7800], R34 ;  /* 0x0078002201007387 */ /* 0x004fe80000100a00 */
[----:B------:R-:W-:Y:S04]  /*b8530*/  STL [R1+0x77f8], R32 ;  /* 0x0077f82001007387 */ /* 0x000fe80000100800 */
[----:B------:R-:W-:Y:S04]  /*b8540*/  STL [R1+0x6594], R36 ;  /* 0x0065942401007387 */ /* 0x000fe80000100800 */
[----:B------:R-:W-:Y:S04]  /*b8550*/  STL [R1+0x6590], R37 ;  /* 0x0065902501007387 */ /* 0x000fe80000100800 */
[----:B------:R0:W-:Y:S04]  /*b8560*/  STL.64 [R1+0x6588], R38 ;  /* 0x0065882601007387 */ /* 0x0001e80000100a00 */
[----:B0-----:R-:W2:Y:S04]  /*b8570*/  LDL.LU R38, [R1+0x4e8] ;  /* 0x0004e80001267983 */ /* 0x001ea80000300800 */
[----:B------:R-:W2:Y:S04]  /*b8580*/  LDL.LU R39, [R1+0x4ec] ;  /* 0x0004ec0001277983 */ /* 0x000ea80000300800 */
[----:B------:R-:W2:Y:S01]  /*b8590*/  LDL.64 R22, [R1+0x578] ;  /* 0x0005780001167983 */ /* 0x000ea20000100a00 */
[C---:B------:R-:W-:Y:S08]  /*b85a0*/  HMMA.16816.F32 R28, R52.reuse, R20, R24 ;  /* 0x00000014341c723c */ /* 0x040ff00000001818 */
[C---:B------:R-:W-:Y:S08]  /*b85b0*/  HMMA.16816.F32 R24, R52.reuse, R4, R16 ;  /* 0x000000043418723c */ /* 0x040ff00000001810 */
[C---:B------:R-:W-:Y:S01]  /*b85c0*/  HMMA.16816.F32 R16, R52.reuse, R6, R12 ;  /* 0x000000063410723c */ /* 0x040fe2000000180c */
[----:B--2---:R-:W-:Y:S04]  /*b85d0*/  STL.64 [R1+0x77f0], R22 ;  /* 0x0077f01601007387 */ /* 0x004fe80000100a00 */
[----:B------:R-:W2:Y:S04]  /*b85e0*/  LDL.LU.64 R36, [R1+0x4a0] ;  /* 0x0004a00001247983 */ /* 0x000ea80000300a00 */
[----:B------:R-:W-:Y:S01]  /*b85f0*/  STL.64 [R1+0x77e8], R38 ;  /* 0x0077e82601007387 */ /* 0x000fe20000100a00 */
[----:B---3--:R-:W-:Y:S03]  /*b8600*/  HMMA.16816.F32 R52, R52, R60, R8 ;  /* 0x0000003c3434723c */ /* 0x008fe60000001808 */
[----:B--2---:R-:W-:Y:S04]  /*b8610*/  STL.64 [R1+0x77e0], R36 ;  /* 0x0077e02401007387 */ /* 0x004fe80000100a00 */
[----:B------:R-:W2:Y:S04]  /*b8620*/  LDL.LU.64 R58, [R1+0x488] ;  /* 0x00048800013a7983 */ /* 0x000ea80000300a00 */
[----:B------:R-:W-:Y:S04]  /*b8630*/  STL [R1+0x6584], R29 ;  /* 0x0065841d01007387 */ /* 0x000fe80000100800 */
[----:B------:R0:W-:Y:S04]  /*b8640*/  STL.64 [R1+0x6570], R30 ;  /* 0x0065701e01007387 */ /* 0x0001e80000100a00 */
[----:B0-----:R-:W3:Y:S04]  /*b8650*/  LDL.LU R30, [R1+0x4d0] ;  /* 0x0004d000011e7983 */ /* 0x001ee80000300800 */
[----:B------:R-:W3:Y:S04]  /*b8660*/  LDL.LU R31, [R1+0x4d4] ;  /* 0x0004d400011f7983 */ /* 0x000ee80000300800 */
[----:B------:R-:W2:Y:S04]  /*b8670*/  LDL.LU.64 R36, [R1+0x460] ;  /* 0x0004600001247983 */ /* 0x000ea80000300a00 */
[----:B------:R-:W2:Y:S04]  /*b8680*/  LDL.LU.64 R38, [R1+0x468] ;  /* 0x0004680001267983 */ /* 0x000ea80000300a00 */
[----:B------:R0:W-:Y:S04]  /*b8690*/  STL.64 [R1+0x65b8], R26 ;  /* 0x0065b81a01007387 */ /* 0x0001e80000100a00 */
[----:B0-----:R-:W2:Y:S04]  /*b86a0*/  LDL.LU.64 R26, [R1+0x4b8] ;  /* 0x0004b800011a7983 */ /* 0x001ea80000300a00 */
[----:B------:R0:W-:Y:S04]  /*b86b0*/  STL.64 [R1+0x65b0], R24 ;  /* 0x0065b01801007387 */ /* 0x0001e80000100a00 */
[----:B0-----:R-:W2:Y:S04]  /*b86c0*/  LDL.64 R24, [R1+0x560] ;  /* 0x0005600001187983 */ /* 0x001ea80000100a00 */
[----:B------:R-:W-:Y:S04]  /*b86d0*/  STL [R1+0x6580], R19 ;  /* 0x0065801301007387 */ /* 0x000fe80000100800 */
[----:B------:R-:W-:Y:S04]  /*b86e0*/  STL [R1+0x6680], R18 ;  /* 0x0066801201007387 */ /* 0x000fe80000100800 */
[----:B------:R0:W-:Y:S04]  /*b86f0*/  STL.64 [R1+0x6678], R16 ;  /* 0x0066781001007387 */ /* 0x0001e80000100a00 */
[----:B------:R-:W2:Y:S04]  /*b8700*/  LDL.LU R60, [R1+0x548] ;  /* 0x00054800013c7983 */ /* 0x000ea80000300800 */
        /* <DEDUP_REMOVED lines=30> */
[----:B------:R-:W-:Y:S04]  /*b88f0*/  STL [R1+0x6668], R54 ;  /* 0x0066683601007387 */ /* 0x000fe80000100800 */
[----:B------:R0:W-:Y:S04]  /*b8900*/  STL.64 [R1+0x6660], R52 ;  /* 0x0066603401007387 */ /* 0x0001e80000100a00 */
[----:B0-----:R-:W4:Y:S04]  /*b8910*/  LDL.LU R52, [R1+0x2bd0] ;  /* 0x002bd00001347983 */ /* 0x001f280000300800 */
        /* <DEDUP_REMOVED lines=11> */
[----:B0-----:R-:W4:Y:S01]  /*b89d0*/  LDL.LU.64 R4, [R1+0x5a0] ;  /* 0x0005a00001047983 */ /* 0x001f220000300a00 */
[C---:B---3--:R-:W-:Y:S03]  /*b89e0*/  HMMA.16816.F32 R12, R36.reuse, R56, R12 ;  /* 0x00000038240c723c */ /* 0x048fe6000000180c */
        /* <DEDUP_REMOVED lines=17> */
[----:B------:R-:W2:Y:S04]  /*b8b00*/  LDL.LU R32, [R1+0x77f8] ;  /* 0x0077f80001207983 */ /* 0x000ea80000300800 */
        /* <DEDUP_REMOVED lines=9> */
[----:B0-----:R-:W4:Y:S01]  /*b8ba0*/  LDL.LU.64 R22, [R1+0x77f0] ;  /* 0x0077f00001167983 */ /* 0x001f220000300a00 */
[----:B------:R-:W-:Y:S02]  /*b8bb0*/  IMAD.MOV.U32 R20, RZ, RZ, R38 ;  /* 0x000000ffff147224 */ /* 0x000fe400078e0026 */
[----:B------:R-:W-:-:S02]  /*b8bc0*/  IMAD.MOV.U32 R0, RZ, RZ, R39 ;  /* 0x000000ffff007224 */ /* 0x000fc400078e0027 */
[----:B------:R-:W-:Y:S02]  /*b8bd0*/  IMAD.MOV.U32 R29, RZ, RZ, R36 ;  /* 0x000000ffff1d7224 */ /* 0x000fe400078e0024 */
[----:B------:R-:W-:Y:S01]  /*b8be0*/  IMAD.MOV.U32 R21, RZ, RZ, R37 ;  /* 0x000000ffff157224 */ /* 0x000fe200078e0025 */
[----:B------:R-:W3:Y:S04]  /*b8bf0*/  LDL.LU.64 R38, [R1+0x77e8] ;  /* 0x0077e80001267983 */ /* 0x000ee80000300a00 */
[----:B------:R-:W3:Y:S04]  /*b8c00*/  LDL.LU.64 R36, [R1+0x77e0] ;  /* 0x0077e00001247983 */ /* 0x000ee80000300a00 */
[----:B------:R-:W-:Y:S04]  /*b8c10*/  STL.64 [R1+0x7778], R34 ;  /* 0x0077782201007387 */ /* 0x000fe80000100a00 */
[----:B--2---:R0:W-:Y:S01]  /*b8c20*/  STL [R1+0x7770], R32 ;  /* 0x0077702001007387 */ /* 0x0041e20000100800 */
[----:B------:R-:W-:-:S02]  /*b8c30*/  IMAD.MOV.U32 R33, RZ, RZ, R21 ;  /* 0x000000ffff217224 */ /* 0x000fc400078e0015 */
[----:B0-----:R-:W-:Y:S02]  /*b8c40*/  IMAD.MOV.U32 R32, RZ, RZ, R29 ;  /* 0x000000ffff207224 */ /* 0x001fe400078e001d */
[----:B------:R-:W-:Y:S02]  /*b8c50*/  IMAD.MOV.U32 R34, RZ, RZ, R20 ;  /* 0x000000ffff227224 */ /* 0x000fe400078e0014 */
[----:B------:R-:W-:-:S07]  /*b8c60*/  IMAD.MOV.U32 R35, RZ, RZ, R0 ;  /* 0x000000ffff237224 */ /* 0x000fce00078e0000 */
[----:B----4-:R-:W-:-:S15]  /*b8c70*/  HMMA.16816.F32 R48, R32, R22, R48 ;  /* 0x000000162030723c */ /* 0x010fde0000001830 */
[----:B------:R-:W-:-:S04]  /*b8c80*/  NOP ;  /* 0x0000000000007918 */ /* 0x000fc80000000000 */
[----:B------:R-:W-:Y:S04]  /*b8c90*/  STL.64 [R1+0x80], R48 ;  /* 0x0000803001007387 */ /* 0x000fe80000100a00 */
[----:B------:R0:W-:Y:S04]  /*b8ca0*/  STL.64 [R1+0x88], R50 ;  /* 0x0000883201007387 */ /* 0x0001e80000100a00 */
[----:B0-----:R-:W2:Y:S04]  /*b8cb0*/  LDL.LU.64 R50, [R1+0x77d8] ;  /* 0x0077d80001327983 */ /* 0x001ea80000300a00 */
[----:B------:R-:W4:Y:S01]  /*b8cc0*/  LDL.LU.64 R48, [R1+0x77d0] ;  /* 0x0077d00001307983 */ /* 0x000f220000300a00 */
[C---:B------:R-:W-:Y:S03]  /*b8cd0*/  HMMA.16816.F32 R4, R32.reuse, R24, R4 ;  /* 0x000000182004723c */ /* 0x040fe60000001804 */
[----:B------:R3:W-:Y:S05]  /*b8ce0*/  STL.64 [R1+0x7780], R22 ;  /* 0x0077801601007387 */ /* 0x0007ea0000100a00 */
[C---:B---3--:R-:W-:Y:S11]  /*b8cf0*/  HMMA.16816.F32 R20, R32.reuse, R60, R12 ;  /* 0x0000003c2014723c */ /* 0x048ff6000000180c */
[----:B------:R-:W-:Y:S04]  /*b8d00*/  STL.64 [R1+0xe0], R4 ;  /* 0x0000e00401007387 */ /* 0x000fe80000100a00 */
[----:B------:R2:W-:Y:S04]  /*b8d10*/  STL.64 [R1+0xe8], R6 ;  /* 0x0000e80601007387 */ /* 0x0005e80000100a00 */
[----:B------:R-:W-:Y:S04]  /*b8d20*/  STL.64 [R1+0x120], R20 ;  /* 0x0001201401007387 */ /* 0x000fe80000100a00 */
[----:B------:R-:W-:Y:S01]  /*b8d30*/  STL.64 [R1+0x128], R22 ;  /* 0x0001281601007387 */ /* 0x000fe20000100a00 */
        /* <DEDUP_REMOVED lines=10> */
[----:B------:R-:W-:Y:S02]  /*b8de0*/  STL.64 [R1+0x77b0], R40 ;  /* 0x0077b02801007387 */ /* 0x000fe40000100a00 */
[C---:B------:R-:W-:Y:S11]  /*b8df0*/  HMMA.16816.F32 R12, R32.reuse, R38, R44 ;  /* 0x00000026200c723c */ /* 0x040ff6000000182c */
[----:B------:R-:W-:Y:S04]  /*b8e00*/  STL.64 [R1+0x490], R4 ;  /* 0x0004900401007387 */ /* 0x000fe80000100a00 */
[----:B------:R0:W-:Y:S04]  /*b8e10*/  STL.64 [R1+0x498], R6 ;  /* 0x0004980601007387 */ /* 0x0001e80000100a00 */
[----:B------:R-:W2:Y:S01]  /*b8e20*/  LDL.LU R52, [R1+0x2d90] ;  /* 0x002d900001347983 */ /* 0x000ea20000300800 */
[----:B0-----:R-:W-:Y:S03]  /*b8e30*/  HMMA.16816.F32 R4, R32, R30, R8 ;  /* 0x0000001e2004723c */ /* 0x001fe60000001808 */
[----:B------:R0:W-:Y:S04]  /*b8e40*/  STL.64 [R1+0x4c0], R12 ;  /* 0x0004c00c01007387 */ /* 0x0001e80000100a00 */
[----:B------:R1:W-:-:S12]  /*b8e50*/  STL.64 [R1+0x4c8], R14 ;  /* 0x0004c80e01007387 */ /* 0x0003d80000100a00 */
[----:B------:R3:W-:Y:S04]  /*b8e60*/  STL.64 [R1+0x4f0], R4 ;  /* 0x0004f00401007387 */ /* 0x0007e80000100a00 */
[----:B------:R4:W-:Y:S04]  /*b8e70*/  STL.64 [R1+0x4f8], R6 ;  /* 0x0004f80601007387 */ /* 0x0009e80000100a00 */
[----:B------:R-:W2:Y:S04]  /*b8e80*/  LDL.LU R53, [R1+0x2d94] ;  /* 0x002d940001357983 */ /* 0x000ea80000300800 */
[----:B------:R-:W2:Y:S04]  /*b8e90*/  LDL.LU R54, [R1+0x2d98] ;  /* 0x002d980001367983 */ /* 0x000ea80000300800 */
[----:B------:R-:W2:Y:S04]  /*b8ea0*/  LDL.LU R55, [R1+0x2d9c] ;  /* 0x002d9c0001377983 */ /* 0x000ea80000300800 */
[----:B0-----:R-:W2:Y:S04]  /*b8eb0*/  LDL.LU R12, [R1+0x2da0] ;  /* 0x002da000010c7983 */ /* 0x001ea80000300800 */
[----:B------:R-:W2:Y:S04]  /*b8ec0*/  LDL.LU R13, [R1+0x2da4] ;  /* 0x002da400010d7983 */ /* 0x000ea80000300800 */
[----:B-1----:R-:W2:Y:S04]  /*b8ed0*/  LDL.LU R14, [R1+0x2da8] ;  /* 0x002da800010e7983 */ /* 0x002ea80000300800 */
        /* <DEDUP_REMOVED lines=28> */
[----:B------:R-:W2:Y:S01]  /*b90a0*/  LDL.LU R2, [R1+0x77c8] ;  /* 0x0077c80001027983 */ /* 0x000ea20000300800 */
[----:B------:R-:W-:-:S03]  /*b90b0*/  IMAD.MOV.U32 R11, RZ, RZ, R3 ;  /* 0x000000ffff0b7224 */ /* 0x000fc600078e0003 */
[----:B------:R-:W3:Y:S04]  /*b90c0*/  LDL.LU R3, [R1+0x77c4] ;  /* 0x0077c40001037983 */ /* 0x000ee80000300800 */
[----:B------:R-:W-:Y:S04]  /*b90d0*/  STL.64 [R1+0x7740], R30 ;  /* 0x0077401e01007387 */ /* 0x000fe80000100a00 */
[----:B------:R0:W-:Y:S04]  /*b90e0*/  STL [R1+0x7738], R28 ;  /* 0x0077381c01007387 */ /* 0x0001e80000100800 */
[----:B0-----:R-:W3:Y:S04]  /*b90f0*/  LDL.LU R28, [R1+0x2db0] ;  /* 0x002db000011c7983 */ /* 0x001ee80000300800 */
[----:B------:R-:W3:Y:S04]  /*b9100*/  LDL.LU R29, [R1+0x2db4] ;  /* 0x002db400011d7983 */ /* 0x000ee80000300800 */
[----:B------:R-:W3:Y:S01]  /*b9110*/  LDL.LU R30, [R1+0x2db8] ;  /* 0x002db800011e7983 */ /* 0x000ee20000300800 */
[----:B--2---:R-:W-:-:S03]  /*b9120*/  IMAD.MOV.U32 R31, RZ, RZ, R2 ;  /* 0x000000ffff1f7224 */ /* 0x004fc600078e0002 */
[----:B------:R-:W2:Y:S04]  /*b9130*/  LDL.LU R2, [R1+0x77c0] ;  /* 0x0077c00001027983 */ /* 0x000ea80000300800 */
[----:B------:R-:W2:Y:S04]  /*b9140*/  LDL.LU.64 R44, [R1+0x420] ;  /* 0x00042000012c7983 */ /* 0x000ea80000300a00 */
[----:B------:R-:W2:Y:S01]  /*b9150*/  LDL.LU.64 R46, [R1+0x428] ;  /* 0x00042800012e7983 */ /* 0x000ea20000300a00 */
[C---:B------:R-:W-:Y:S08]  /*b9160*/  HMMA.16816.F32 R40, R32.reuse, R26, R40 ;  /* 0x0000001a2028723c */ /* 0x040ff00000001828 */
[----:B----4-:R-:W-:Y:S01]  /*b9170*/  HMMA.16816.F32 R56, R32, R36, R56 ;  /* 0x000000242038723c */ /* 0x010fe20000001838 */
[----:B--2---:R0:W-:Y:S04]  /*b9180*/  STL.64 [R1+0x76f0], R46 ;  /* 0x0076f02e01007387 */ /* 0x0041e80000100a00 */
[----:B------:R1:W-:Y:S04]  /*b9190*/  STL.64 [R1+0x76e8], R44 ;  /* 0x0076e82c01007387 */ /* 0x0003e80000100a00 */
[----:B0-----:R-:W2:Y:S04]  /*b91a0*/  LDL R46, [R1+0x448] ;  /* 0x00044800012e7983 */ /* 0x001ea80000100800 */
[----:B-1----:R-:W2:Y:S04]  /*b91b0*/  LDL R44, [R1+0x440] ;  /* 0x00044000012c7983 */ /* 0x002ea80000100800 */
[----:B------:R-:W2:Y:S04]  /*b91c0*/  LDL R45, [R1+0x444] ;  /* 0x00044400012d7983 */ /* 0x000ea80000100800 */
[----:B------:R-:W2:Y:S04]  /*b91d0*/  LDL R47, [R1+0x44c] ;  /* 0x00044c00012f7983 */ /* 0x000ea80000100800 */
[----:B------:R-:W-:Y:S04]  /*b91e0*/  STL.64 [R1+0x520], R40 ;  /* 0x0005202801007387 */ /* 0x000fe80000100a00 */
[----:B------:R0:W-:Y:S04]  /*b91f0*/  STL.64 [R1+0x528], R42 ;  /* 0x0005282a01007387 */ /* 0x0001e80000100a00 */
[----:B0-----:R-:W4:Y:S04]  /*b9200*/  LDL.LU.64 R42, [R1+0x77b8] ;  /* 0x0077b800012a7983 */ /* 0x001f280000300a00 */
[----:B------:R-:W2:Y:S04]  /*b9210*/  LDL.LU.64 R40, [R1+0x77b0] ;  /* 0x0077b00001287983 */ /* 0x000ea80000300a00 */
[----:B------:R-:W-:Y:S04]  /*b9220*/  STL.64 [R1+0x550], R56 ;  /* 0x0005503801007387 */ /* 0x000fe80000100a00 */
[----:B------:R0:W-:Y:S04]  /*b9230*/  STL.64 [R1+0x558], R58 ;  /* 0x0005583a01007387 */ /* 0x0001e80000100a00 */
[----:B0-----:R-:W4:Y:S04]  /*b9240*/  LDL.LU.64 R58, [R1+0x77a8] ;  /* 0x0077a800013a7983 */ /* 0x001f280000300a00 */
[----:B------:R-:W4:Y:S04]  /*b9250*/  LDL.LU.64 R56, [R1+0x77a0] ;  /* 0x0077a00001387983 */ /* 0x000f280000300a00 */
[----:B------:R-:W-:Y:S04]  /*b9260*/  STL.64 [R1+0x7750], R38 ;  /* 0x0077502601007387 */ /* 0x000fe80000100a00 */
[----:B------:R3:W-:Y:S02]  /*b9270*/  STL.64 [R1+0x7748], R36 ;  /* 0x0077482401007387 */ /* 0x0007e40000100a00 */
[----:B---3--:R-:W-:-:S02]  /*b9280*/  IMAD.MOV.U32 R36, RZ, RZ, R3 ;  /* 0x000000ffff247224 */ /* 0x008fc400078e0003 */
[----:B------:R-:W3:Y:S04]  /*b9290*/  LDL.LU R3, [R1+0x7798] ;  /* 0x0077980001037983 */ /* 0x000ee80000300800 */
[----:B------:R-:W3:Y:S04]  /*b92a0*/  LDL.LU R37, [R1+0x2dc4] ;  /* 0x002dc40001257983 */ /* 0x000ee80000300800 */
[----:B------:R-:W3:Y:S04]  /*b92b0*/  LDL.LU R38, [R1+0x2dc8] ;  /* 0x002dc80001267983 */ /* 0x000ee80000300800 */
[----:B------:R-:W3:Y:S01]  /*b92c0*/  LDL.LU R39, [R1+0x2dcc] ;  /* 0x002dcc0001277983 */ /* 0x000ee20000300800 */
[----:B--2---:R-:W-:Y:S08]  /*b92d0*/  HMMA.16816.F32 R4, R44, R40, R4 ;  /* 0x000000282c04723c */ /* 0x004ff00000001804 */
[C---:B----4-:R-:W-:Y:S08]  /*b92e0*/  HMMA.16816.F32 R48, R32.reuse, R58, R48 ;  /* 0x0000003a2030723c */ /* 0x050ff00000001830 */
[----:B---3--:R-:W-:Y:S08]  /*b92f0*/  HMMA.16816.F32 R32, R32, R2, R20 ;  /* 0x000000022020723c */ /* 0x008ff00000001814 */
[----:B------:R-:W-:Y:S03]  /*b9300*/  HMMA.16816.F32 R36, R44, R56, R36 ;  /* 0x000000382c24723c */ /* 0x000fe60000001824 */
[----:B------:R-:W-:Y:S04]  /*b9310*/  STL.64 [R1+0x580], R48 ;  /* 0x0005803001007387 */ /* 0x000fe80000100a00 */
[----:B------:R0:W-:Y:S04]  /*b9320*/  STL.64 [R1+0x588], R50 ;  /* 0x0005883201007387 */ /* 0x0001e80000100a00 */
[----:B0-----:R-:W2:Y:S04]  /*b9330*/  LDL.LU.64 R50, [R1+0x7790] ;  /* 0x0077900001327983 */ /* 0x001ea80000300a00 */
[----:B------:R-:W3:Y:S04]  /*b9340*/  LDL.LU.64 R48, [R1+0x7788] ;  /* 0x0077880001307983 */ /* 0x000ee80000300a00 */
[----:B------:R-:W4:Y:S04]  /*b9350*/  LDL.LU.64 R22, [R1+0x7780] ;  /* 0x0077800001167983 */ /* 0x000f280000300a00 */
[----:B------:R-:W-:Y:S04]  /*b9360*/  STL.64 [R1+0x460], R32 ;  /* 0x0004602001007387 */ /* 0x000fe80000100a00 */
[----:B------:R0:W-:Y:S04]  /*b9370*/  STL.64 [R1+0x468], R34 ;  /* 0x0004682201007387 */ /* 0x0001e80000100a00 */
[----:B0-----:R-:W2:Y:S04]  /*b9380*/  LDL.LU.64 R34, [R1+0x7778] ;  /* 0x0077780001227983 */ /* 0x001ea80000300a00 */
[----:B------:R-:W2:Y:S04]  /*b9390*/  LDL.LU R32, [R1+0x7770] ;  /* 0x0077700001207983 */ /* 0x000ea80000300800 */
[----:B------:R0:W-:Y:S04]  /*b93a0*/  STL.64 [R1+0x1390], R4 ;  /* 0x0013900401007387 */ /* 0x0001e80000100a00 */
[----:B------:R-:W-:Y:S04]  /*b93b0*/  STL.64 [R1+0x1398], R6 ;  /* 0x0013980601007387 */ /* 0x000fe80000100a00 */
[----:B0-----:R-:W2:Y:S04]  /*b93c0*/  LDL.LU.64 R4, [R1+0x7768] ;  /* 0x0077680001047983 */ /* 0x001ea80000300a00 */
[----:B------:R-:W-:Y:S04]  /*b93d0*/  STL.64 [R1+0x7760], R42 ;  /* 0x0077602a01007387 */ /* 0x000fe80000100a00 */
[----:B------:R-:W-:Y:S04]  /*b93e0*/  STL.64 [R1+0x7758], R40 ;  /* 0x0077582801007387 */ /* 0x000fe80000100a00 */
[----:B------:R-:W-:Y:S04]  /*b93f0*/  STL.64 [R1+0x7708], R58 ;  /* 0x0077083a01007387 */ /* 0x000fe80000100a00 */
[----:B------:R0:W-:Y:S04]  /*b9400*/  STL.64 [R1+0x7700], R56 ;  /* 0x0077003801007387 */ /* 0x0001e80000100a00 */
[----:B------:R-:W-:Y:S04]  /*b9410*/  STL.64 [R1+0x1370], R36 ;  /* 0x0013702401007387 */ /* 0x000fe80000100a00 */
[----:B------:R-:W-:Y:S04]  /*b9420*/  STL.64 [R1+0x1378], R38 ;  /* 0x0013782601007387 */ /* 0x000fe80000100a00 */
[----:B0-----:R-:W3:Y:S04]  /*b9430*/  LDL.LU.64 R56, [R1+0x440] ;  /* 0x0004400001387983 */ /* 0x001ee80000300a00 */
[----:B------:R-:W3:Y:S04]  /*b9440*/  LDL.LU.64 R58, [R1+0x448] ;  /* 0x00044800013a7983 */ /* 0x000ee80000300a00 */
[----:B--2---:R0:W-:Y:S01]  /*b9450*/  STL.64 [R1+0x76f8], R4 ;  /* 0x0076f80401007387 */ /* 0x0041e20000100a00 */
[C---:B---3--:R-:W-:Y:S08]  /*b9460*/  HMMA.16816.F32 R28, R56.reuse, R4, R28 ;  /* 0x00000004381c723c */ /* 0x048ff0000000181c */
[C---:B0-----:R-:W-:Y:S08]  /*b9470*/  HMMA.16816.F32 R4, R56.reuse, R34, R12 ;  /* 0x000000223804723c */ /* 0x041ff0000000180c */
[C---:B----4-:R-:W-:Y:S03]  /*b9480*/  HMMA.16816.F32 R12, R56.reuse, R22, R52 ;  /* 0x00000016380c723c */ /* 0x050fe60000001834 */
[----:B------:R-:W-:Y:S04]  /*b9490*/  STL.64 [R1+0x1350], R28 ;  /* 0x0013501c01007387 */ /* 0x000fe80000100a00 */
[----:B------:R-:W-:Y:S04]  /*b94a0*/  STL.64 [R1+0x1358], R30 ;  /* 0x0013581e01007387 */ /* 0x000fe80000100a00 */
[----:B------:R-:W-:Y:S04]  /*b94b0*/  STL.64 [R1+0x7718], R34 ;  /* 0x0077182201007387 */ /* 0x000fe80000100a00 */
[----:B------:R-:W-:Y:S04]  /*b94c0*/  STL [R1+0x7710], R32 ;  /* 0x0077102001007387 */ /* 0x000fe80000100800 */
[----:B------:R-:W-:Y:S04]  /*b94d0*/  STL.64 [R1+0x1330], R4 ;  /* 0x0013300401007387 */ /* 0x000fe80000100a00 */
[----:B------:R0:W-:Y:S02]  /*b94e0*/  STL.64 [R1+0x1338], R6 ;  /* 0x0013380601007387 */ /* 0x0001e40000100a00 */
[C---:B0-----:R-:W-:Y:S02]  /*b94f0*/  HMMA.16816.F32 R4, R56.reuse, R24, R16 ;  /* 0x000000183804723c */ /* 0x041fe40000001810 */
[----:B------:R-:W-:Y:S04]  /*b9500*/  STL.64 [R1+0x7720], R22 ;  /* 0x0077201601007387 */ /* 0x000fe80000100a00 */
[----:B------:R0:W-:Y:S04]  /*b9510*/  STL.64 [R1+0x1310], R12 ;  /* 0x0013100c01007387 */ /* 0x0001e80000100a00 */
[----:B------:R-:W-:Y:S04]  /*b9520*/  STL.64 [R1+0x1318], R14 ;  /* 0x0013180e01007387 */ /* 0x000fe80000100a00 */
        /* <DEDUP_REMOVED lines=60> */
[----:B0-----:R-:W3:Y:S01]  /*b98f0*/  LDL.LU.64 R42, [R1+0x7760] ;  /* 0x00776000012a7983 */ /* 0x001ee20000300a00 */
[----:B----4-:R-:W-:Y:S03]  /*b9900*/  HMMA.16816.F32 R8, R56, R50, R8 ;  /* 0x000000323808723c */ /* 0x010fe60000001808 */
[----:B------:R-:W2:-:S15]  /*b9910*/  LDL.LU.64 R40, [R1+0x7758] ;  /* 0x0077580001287983 */ /* 0x000e9e0000300a00 */
[----:B------:R-:W-:Y:S01]  /*b9920*/  NOP ;  /* 0x0000000000007918 */ /* 0x000fe20000000000 */
[----:B------:R0:W-:Y:S04]  /*b9930*/  STL.64 [R1+0x12a0], R8 ;  /* 0x0012a00801007387 */ /* 0x0001e80000100a00 */
[----:B------:R1:W-:Y:S04]  /*b9940*/  STL.64 [R1+0x12a8], R10 ;  /* 0x0012a80a01007387 */ /* 0x0003e80000100a00 */
[----:B0-----:R-:W4:Y:S04]  /*b9950*/  LDL.LU R8, [R1+0x2c70] ;  /* 0x002c700001087983 */ /* 0x001f280000300800 */
[----:B------:R-:W4:Y:S04]  /*b9960*/  LDL.LU R9, [R1+0x2c74] ;  /* 0x002c740001097983 */ /* 0x000f280000300800 */
[----:B-1----:R-:W4:Y:S04]  /*b9970*/  LDL.LU R10, [R1+0x2c78] ;  /* 0x002c7800010a7983 */ /* 0x002f280000300800 */
[----:B------:R-:W4:Y:S04]  /*b9980*/  LDL.LU R11, [R1+0x2c7c] ;  /* 0x002c7c00010b7983 */ /* 0x000f280000300800 */
        /* <DEDUP_REMOVED lines=17> */
[----:B------:R-:W2:Y:S01]  /*b9aa0*/  LDL.LU R28, [R1+0x7738] ;  /* 0x00773800011c7983 */ /* 0x000ea20000300800 */
[----:B---3--:R-:W-:-:S15]  /*b9ab0*/  HMMA.16816.F32 R24, R56, R30, R24 ;  /* 0x0000001e3818723c */ /* 0x008fde0000001818 */
[----:B------:R-:W-:-:S04]  /*b9ac0*/  NOP ;  /* 0x0000000000007918 */ /* 0x000fc80000000000 */
[----:B------:R-:W-:Y:S04]  /*b9ad0*/  STL.64 [R1+0x1240], R24 ;  /* 0x0012401801007387 */ /* 0x000fe80000100a00 */
[----:B------:R0:W-:Y:S04]  /*b9ae0*/  STL.64 [R1+0x1248], R26 ;  /* 0x0012481a01007387 */ /* 0x0001e80000100a00 */
[----:B0-----:R-:W3:Y:S01]  /*b9af0*/  LDL.LU.64 R26, [R1+0x7730] ;  /* 0x00773000011a7983 */ /* 0x001ee20000300a00 */
[C---:B--2---:R-:W-:Y:S03]  /*b9b00*/  HMMA.16816.F32 R32, R56.reuse, R36, R32 ;  /* 0x000000243820723c */ /* 0x044fe60000001820 */
[----:B------:R-:W4:Y:S04]  /*b9b10*/  LDL.LU.64 R24, [R1+0x7728] ;  /* 0x0077280001187983 */ /* 0x000f280000300a00 */
[----:B------:R-:W-:Y:S04]  /*b9b20*/  STL.64 [R1+0x76a0], R30 ;  /* 0x0076a01e01007387 */ /* 0x000fe80000100a00 */
[----:B------:R0:W-:Y:S04]  /*b9b30*/  STL [R1+0x7698], R28 ;  /* 0x0076981c01007387 */ /* 0x0001e80000100800 */
[----:B0-----:R-:W2:Y:S04]  /*b9b40*/  LDL.LU R28, [R1+0x2cc0] ;  /* 0x002cc000011c7983 */ /* 0x001ea80000300800 */
[----:B------:R-:W2:Y:S04]  /*b9b50*/  LDL.LU R29, [R1+0x2cc4] ;  /* 0x002cc400011d7983 */ /* 0x000ea80000300800 */
[----:B------:R-:W2:Y:S04]  /*b9b60*/  LDL.LU R30, [R1+0x2cc8] ;  /* 0x002cc800011e7983 */ /* 0x000ea80000300800 */
[----:B------:R-:W2:Y:S01]  /*b9b70*/  LDL.LU R31, [R1+0x2ccc] ;  /* 0x002ccc00011f7983 */ /* 0x000ea20000300800 */
[----:B------:R-:W-:Y:S01]  /*b9b80*/  IMAD.MOV.U32 R0, RZ, RZ, R59 ;  /* 0x000000ffff007224 */ /* 0x000fe200078e003b */
[----:B---3--:R-:W-:-:S15]  /*b9b90*/  HMMA.16816.F32 R20, R56, R26, R20 ;  /* 0x0000001a3814723c */ /* 0x008fde0000001814 */
[----:B------:R-:W-:-:S04]  /*b9ba0*/  NOP ;  /* 0x0000000000007918 */ /* 0x000fc80000000000 */
[----:B------:R-:W-:Y:S04]  /*b9bb0*/  STL.64 [R1+0x1220], R20 ;  /* 0x0012201401007387 */ /* 0x000fe80000100a00 */
[----:B------:R0:W-:Y:S04]  /*b9bc0*/  STL.64 [R1+0x1228], R22 ;  /* 0x0012281601007387 */ /* 0x0001e80000100a00 */
[----:B0-----:R-:W3:Y:S04]  /*b9bd0*/  LDL.LU.64 R22, [R1+0x7720] ;  /* 0x0077200001167983 */ /* 0x001ee80000300a00 */
[----:B------:R-:W-:Y:S04]  /*b9be0*/  STL.64 [R1+0x1200], R32 ;  /* 0x0012002001007387 */ /* 0x000fe80000100a00 */
[----:B------:R0:W-:Y:S01]  /*b9bf0*/  STL.64 [R1+0x1208], R34 ;  /* 0x0012082201007387 */ /* 0x0001e20000100a00 */
[----:B------:R-:W-:-:S03]  /*b9c00*/  IMAD.MOV.U32 R20, RZ, RZ, R58 ;  /* 0x000000ffff147224 */ /* 0x000fc600078e003a */
[----:B0-----:R-:W2:Y:S04]  /*b9c10*/  LDL.LU.64 R34, [R1+0x7718] ;  /* 0x0077180001227983 */ /* 0x001ea80000300a00 */
[----:B------:R-:W2:Y:S04]  /*b9c20*/  LDL.LU R32, [R1+0x7710] ;  /* 0x0077100001207983 */ /* 0x000ea80000300800 */
[----:B------:R-:W2:Y:S01]  /*b9c30*/  LDL.LU.64 R58, [R1+0x7708] ;  /* 0x00770800013a7983 */ /* 0x000ea20000300a00 */
[----:B------:R-:W-:Y:S02]  /*b9c40*/  IMAD.MOV.U32 R33, RZ, RZ, R56 ;  /* 0x000000ffff217224 */ /* 0x000fe400078e0038 */
[----:B------:R-:W-:-:S02]  /*b9c50*/  IMAD.MOV.U32 R21, RZ, RZ, R57 ;  /* 0x000000ffff157224 */ /* 0x000fc400078e0039 */
[----:B------:R-:W3:Y:S04]  /*b9c60*/  LDL.LU.64 R56, [R1+0x7700] ;  /* 0x0077000001387983 */ /* 0x000ee80000300a00 */
[----:B------:R0:W-:Y:S04]  /*b9c70*/  STL.64 [R1+0x76b0], R38 ;  /* 0x0076b02601007387 */ /* 0x0001e80000100a00 */
[----:B------:R1:W-:Y:S01]  /*b9c80*/  STL.64 [R1+0x76a8], R36 ;  /* 0x0076a82401007387 */ /* 0x0003e20000100a00 */
[----:B0-----:R-:W-:Y:S02]  /*b9c90*/  IMAD.MOV.U32 R38, RZ, RZ, R20 ;  /* 0x000000ffff267224 */ /* 0x001fe400078e0014 */
[----:B-1----:R-:W-:-:S02]  /*b9ca0*/  IMAD.MOV.U32 R36, RZ, RZ, R33 ;  /* 0x000000ffff247224 */ /* 0x002fc400078e0021 */
[----:B------:R-:W-:Y:S02]  /*b9cb0*/  IMAD.MOV.U32 R37, RZ, RZ, R21 ;  /* 0x000000ffff257224 */ /* 0x000fe400078e0015 */
[----:B------:R-:W-:-:S07]  /*b9cc0*/  IMAD.MOV.U32 R39, RZ, RZ, R0 ;  /* 0x000000ffff277224 */ /* 0x000fce00078e0000 */
[C---:B--2---:R-:W-:Y:S08]  /*b9cd0*/  HMMA.16816.F32 R4, R36.reuse, R58, R4 ;  /* 0x0000003a2404723c */ /* 0x044ff00000001804 */
[----:B------:R-:W-:Y:S11]  /*b9ce0*/  HMMA.16816.F32 R36, R36, R2, R44 ;  /* 0x000000022424723c */ /* 0x000ff6000000182c */
[----:B------:R0:W-:Y:S04]  /*b9cf0*/  STL.64 [R1+0x11e0], R4 ;  /* 0x0011e00401007387 */ /* 0x0001e80000100a00 */
[----:B------:R-:W-:Y:S04]  /*b9d00*/  STL.64 [R1+0x11e8], R6 ;  /* 0x0011e80601007387 */ /* 0x000fe80000100a00 */
[----:B0-----:R-:W2:Y:S04]  /*b9d10*/  LDL.LU.64 R4, [R1+0x76f8] ;  /* 0x0076f80001047983 */ /* 0x001ea80000300a00 */
[----:B------:R-:W2:Y:S04]  /*b9d20*/  LDL.LU.64 R46, [R1+0x76f0] ;  /* 0x0076f000012e7983 */ /* 0x000ea80000300a00 */
[----:B------:R-:W2:Y:S04]  /*b9d30*/  LDL.LU.64 R44, [R1+0x76e8] ;  /* 0x0076e800012c7983 */ /* 0x000ea80000300a00 */
[----:B------:R-:W-:Y:S04]  /*b9d40*/  STL.64 [R1+0x76c0], R42 ;  /* 0x0076c02a01007387 */ /* 0x000fe80000100a00 */
[----:B------:R-:W-:Y:S04]  /*b9d50*/  STL.64 [R1+0x440], R36 ;  /* 0x0004402401007387 */ /* 0x000fe80000100a00 */
[----:B------:R-:W-:Y:S04]  /*b9d60*/  STL.64 [R1+0x448], R38 ;  /* 0x0004482601007387 */ /* 0x000fe80000100a00 */
[----:B------:R-:W-:Y:S01]  /*b9d70*/  STL.64 [R1+0x76b8], R40 ;  /* 0x0076b82801007387 */ /* 0x000fe20000100a00 */
[C---:B--2---:R-:W-:Y:S08]  /*b9d80*/  HMMA.16816.F32 R28, R44.reuse, R40, R28 ;  /* 0x000000282c1c723c */ /* 0x044ff0000000181c */
[C---:B------:R-:W-:Y:S11]  /*b9d90*/  HMMA.16816.F32 R12, R44.reuse, R4, R12 ;  /* 0x000000042c0c723c */ /* 0x040ff6000000180c */
[----:B------:R-:W-:Y:S04]  /*b9da0*/  STL.64 [R1+0x11c0], R28 ;  /* 0x0011c01c01007387 */ /* 0x000fe80000100a00 */
[----:B------:R3:W-:Y:S02]  /*b9db0*/  STL.64 [R1+0x11c8], R30 ;  /* 0x0011c81e01007387 */ /* 0x0007e40000100a00 */
[----:B---3--:R-:W-:Y:S02]  /*b9dc0*/  HMMA.16816.F32 R28, R44, R56, R48 ;  /* 0x000000382c1c723c */ /* 0x008fe40000001830 */
[----:B------:R-:W-:Y:S04]  /*b9dd0*/  STL.64 [R1+0x7670], R58 ;  /* 0x0076703a01007387 */ /* 0x000fe80000100a00 */
[----:B------:R-:W-:-:S13]  /*b9de0*/  STL.64 [R1+0x7668], R56 ;  /* 0x0076683801007387 */ /* 0x000fda0000100a00 */
[----:B------:R-:W-:Y:S04]  /*b9df0*/  STL.64 [R1+0x11a0], R28 ;  /* 0x0011a01c01007387 */ /* 0x000fe80000100a00 */
[----:B------:R-:W-:Y:S04]  /*b9e00*/  STL.64 [R1+0x11a8], R30 ;  /* 0x0011a81e01007387 */ /* 0x000fe80000100a00 */
[----:B------:R0:W-:Y:S04]  /*b9e10*/  STL.64 [R1+0x7628], R4 ;  /* 0x0076280401007387 */ /* 0x0001e80000100a00 */
[----:B------:R-:W-:Y:S04]  /*b9e20*/  STL.64 [R1+0x1180], R12 ;  /* 0x0011800c01007387 */ /* 0x000fe80000100a00 */
[----:B------:R1:W-:Y:S01]  /*b9e30*/  STL.64 [R1+0x1188], R14 ;  /* 0x0011880e01007387 */ /* 0x0003e20000100a00 */
[C---:B0-----:R-:W-:Y:S08]  /*b9e40*/  HMMA.16816.F32 R4, R44.reuse, R34, R52 ;  /* 0x000000222c04723c */ /* 0x041ff00000001834 */
[----:B-1----:R-:W-:Y:S01]  /*b9e50*/  HMMA.16816.F32 R12, R44, R22, R16 ;  /* 0x000000162c0c723c */ /* 0x002fe20000001810 */
[----:B------:R-:W-:Y:S04]  /*b9e60*/  STL.64 [R1+0x7638], R34 ;  /* 0x0076382201007387 */ /* 0x000fe80000100a00 */
[----:B------:R-:W-:Y:S01]  /*b9e70*/  STL [R1+0x7630], R32 ;  /* 0x0076302001007387 */ /* 0x000fe20000100800 */
[----:B------:R-:W-:-:S05]  /*b9e80*/  IMAD.MOV.U32 R0, RZ, RZ, R47 ;  /* 0x000000ffff007224 */ /* 0x000fca00078e002f */
[----:B------:R0:W-:Y:S04]  /*b9e90*/  STL.64 [R1+0x1160], R4 ;  /* 0x0011600401007387 */ /* 0x0001e80000100a00 */
[----:B------:R1:W-:Y:S04]  /*b9ea0*/  STL.64 [R1+0x1168], R6 ;  /* 0x0011680601007387 */ /* 0x0003e80000100a00 */
[----:B------:R-:W-:Y:S04]  /*b9eb0*/  STL.64 [R1+0x1140], R12 ;  /* 0x0011400c01007387 */ /* 0x000fe80000100a00 */
[----:B------:R-:W-:Y:S04]  /*b9ec0*/  STL.64 [R1+0x1148], R14 ;  /* 0x0011480e01007387 */ /* 0x000fe80000100a00 */
[----:B------:R2:W-:Y:S01]  /*b9ed0*/  STL.64 [R1+0x7640], R22 ;  /* 0x0076401601007387 */ /* 0x0005e20000100a00 */
[----:B0-----:R-:W-:-:S02]  /*b9ee0*/  IMAD.MOV.U32 R5, RZ, RZ, R45 ;  /* 0x000000ffff057224 */ /* 0x001fc400078e002d */
[----:B-1----:R-:W-:Y:S02]  /*b9ef0*/  IMAD.MOV.U32 R6, RZ, RZ, R44 ;  /* 0x000000ffff067224 */ /* 0x002fe400078e002c */
[----:B------:R-:W-:Y:S02]  /*b9f00*/  IMAD.MOV.U32 R4, RZ, RZ, R46 ;  /* 0x000000ffff047224 */ /* 0x000fe400078e002e */
[----:B------:R-:W-:Y:S02]  /*b9f10*/  IMAD.MOV.U32 R21, RZ, RZ, R5 ;  /* 0x000000ffff157224 */ /* 0x000fe400078e0005 */
[----:B------:R-:W-:Y:S02]  /*b9f20*/  IMAD.MOV.U32 R20, RZ, RZ, R6 ;  /* 0x000000ffff147224 */ /* 0x000fe400078e0006 */
[----:B--2---:R-:W-:Y:S02]  /*b9f30*/  IMAD.MOV.U32 R22, RZ, RZ, R4 ;  /* 0x000000ffff167224 */ /* 0x004fe400078e0004 */
[----:B------:R-:W-:-:S07]  /*b9f40*/  IMAD.MOV.U32 R23, RZ, RZ, R0 ;  /* 0x000000ffff177224 */ /* 0x000fce00078e0000 */
[----:B----4-:R-:W-:Y:S01]  /*b9f50*/  HMMA.16816.F32 R4, R20, R24, R8 ;  /* 0x000000181404723c */ /* 0x010fe20000001808 */
[----:B------:R-:W-:Y:S04]  /*b9f60*/  STL.64 [R1+0x7690], R26 ;  /* 0x0076901a01007387 */ /* 0x000fe80000100a00 */
[----:B------:R-:W-:-:S14]  /*b9f70*/  STL.64 [R1+0x7688], R24 ;  /* 0x0076881801007387 */ /* 0x000fdc0000100a00 */
        /* <DEDUP_REMOVED lines=74> */
[----:B------:R-:W3:Y:S04]  /*ba420*/  LDL.LU.64 R44, [R1+0x3e0] ;  /* 0x0003e000012c7983 */ /* 0x000ee80000300a00 */
[----:B------:R-:W3:Y:S01]  /*ba430*/  LDL.LU.64 R46, [R1+0x3e8] ;  /* 0x0003e800012e7983 */ /* 0x000ee20000300a00 */
        /* <DEDUP_REMOVED lines=32> */
[----:B------:R-:W3:Y:S01]  /*ba640*/  LDL.LU R28, [R1+0x7698] ;  /* 0x00769800011c7983 */ /* 0x000ee20000300800 */
[----:B----4-:R-:W-:-:S15]  /*ba650*/  HMMA.16816.F32 R24, R20, R30, R24 ;  /* 0x0000001e1418723c */ /* 0x010fde0000001818 */
[----:B------:R-:W-:-:S04]  /*ba660*/  NOP ;  /* 0x0000000000007918 */ /* 0x000fc80000000000 */
[----:B------:R-:W-:Y:S04]  /*ba670*/  STL.64 [R1+0x1070], R24 ;  /* 0x0010701801007387 */ /* 0x000fe80000100a00 */
[----:B------:R0:W-:Y:S04]  /*ba680*/  STL.64 [R1+0x1078], R26 ;  /* 0x0010781a01007387 */ /* 0x0001e80000100a00 */
[----:B0-----:R-:W4:Y:S01]  /*ba690*/  LDL.LU.64 R26, [R1+0x7690] ;  /* 0x00769000011a7983 */ /* 0x001f220000300a00 */
[C---:B--2---:R-:W-:Y:S03]  /*ba6a0*/  HMMA.16816.F32 R56, R20.reuse, R36, R56 ;  /* 0x000000241438723c */ /* 0x044fe60000001838 */
[----:B------:R-:W2:Y:S04]  /*ba6b0*/  LDL.LU.64 R24, [R1+0x7688] ;  /* 0x0076880001187983 */ /* 0x000ea80000300a00 */
[----:B------:R-:W-:Y:S04]  /*ba6c0*/  STL.64 [R1+0x7610], R30 ;  /* 0x0076101e01007387 */ /* 0x000fe80000100a00 */
[----:B---3--:R0:W-:Y:S04]  /*ba6d0*/  STL [R1+0x7608], R28 ;  /* 0x0076081c01007387 */ /* 0x0081e80000100800 */
        /* <DEDUP_REMOVED lines=13> */
[----:B------:R-:W3:Y:S01]  /*ba7b0*/  LDL.LU.64 R56, [R1+0x7668] ;  /* 0x0076680001387983 */ /* 0x000ee20000300a00 */
[----:B------:R-:W-:Y:S03]  /*ba7c0*/  HMMA.16816.F32 R32, R44, R40, R32 ;  /* 0x000000282c20723c */ /* 0x000fe60000001820 */
[----:B------:R-:W-:Y:S04]  /*ba7d0*/  STL.64 [R1+0x7620], R38 ;  /* 0x0076202601007387 */ /* 0x000fe80000100a00 */
[----:B------:R0:W-:Y:S04]  /*ba7e0*/  STL.64 [R1+0x7618], R36 ;  /* 0x0076182401007387 */ /* 0x0001e80000100a00 */
[----:B0-----:R-:W4:Y:S04]  /*ba7f0*/  LDL.LU R36, [R1+0x2b80] ;  /* 0x002b800001247983 */ /* 0x001f280000300800 */
[----:B------:R-:W4:Y:S04]  /*ba800*/  LDL.LU R37, [R1+0x2b84] ;  /* 0x002b840001257983 */ /* 0x000f280000300800 */
[----:B------:R-:W4:Y:S04]  /*ba810*/  LDL.LU R38, [R1+0x2b88] ;  /* 0x002b880001267983 */ /* 0x000f280000300800 */
[----:B------:R-:W4:Y:S01]  /*ba820*/  LDL.LU R39, [R1+0x2b8c] ;  /* 0x002b8c0001277983 */ /* 0x000f220000300800 */
[C---:B--2---:R-:W-:Y:S08]  /*ba830*/  HMMA.16816.F32 R16, R20.reuse, R58, R16 ;  /* 0x0000003a1410723c */ /* 0x044ff00000001810 */
[----:B------:R-:W-:Y:S08]  /*ba840*/  HMMA.16816.F32 R20, R20, R2, R8 ;  /* 0x000000021414723c */ /* 0x000ff00000001808 */
[C---:B---3--:R-:W-:Y:S03]  /*ba850*/  HMMA.16816.F32 R4, R44.reuse, R56, R4 ;  /* 0x000000382c04723c */ /* 0x048fe60000001804 */
        /* <DEDUP_REMOVED lines=9> */
[----:B------:R-:W-:Y:S04]  /*ba8f0*/  STL.64 [R1+0xff0], R32 ;  /* 0x000ff02001007387 */ /* 0x000fe80000100a00 */
[----:B------:R0:W-:Y:S04]  /*ba900*/  STL.64 [R1+0xff8], R34 ;  /* 0x000ff82201007387 */ /* 0x0001e80000100a00 */
[----:B0-----:R-:W4:Y:S04]  /*ba910*/  LDL.LU.64 R34, [R1+0x7638] ;  /* 0x0076380001227983 */ /* 0x001f280000300a00 */
[----:B------:R-:W3:Y:S04]  /*ba920*/  LDL.LU R32, [R1+0x7630] ;  /* 0x0076300001207983 */ /* 0x000ee80000300800 */
[----:B------:R0:W-:Y:S04]  /*ba930*/  STL.64 [R1+0xfd0], R4 ;  /* 0x000fd00401007387 */ /* 0x0001e80000100a00 */
[----:B------:R-:W-:Y:S04]  /*ba940*/  STL.64 [R1+0xfd8], R6 ;  /* 0x000fd80601007387 */ /* 0x000fe80000100a00 */
[----:B0-----:R-:W3:Y:S04]  /*ba950*/  LDL.LU.64 R4, [R1+0x7628] ;  /* 0x0076280001047983 */ /* 0x001ee80000300a00 */
[----:B------:R-:W-:Y:S04]  /*ba960*/  STL.64 [R1+0x75f0], R58 ;  /* 0x0075f03a01007387 */ /* 0x000fe80000100a00 */
[----:B------:R0:W-:Y:S04]  /*ba970*/  STL.64 [R1+0x75e8], R56 ;  /* 0x0075e83801007387 */ /* 0x0001e80000100a00 */
[----:B0-----:R-:W4:Y:S04]  /*ba980*/  LDL.LU R56, [R1+0x2b90] ;  /* 0x002b900001387983 */ /* 0x001f280000300800 */
[----:B------:R-:W4:Y:S04]  /*ba990*/  LDL.LU R57, [R1+0x2b94] ;  /* 0x002b940001397983 */ /* 0x000f280000300800 */
[----:B------:R-:W4:Y:S04]  /*ba9a0*/  LDL.LU R58, [R1+0x2b98] ;  /* 0x002b9800013a7983 */ /* 0x000f280000300800 */
[----:B------:R-:W4:Y:S01]  /*ba9b0*/  LDL.LU R59, [R1+0x2b9c] ;  /* 0x002b9c00013b7983 */ /* 0x000f220000300800 */
[C---:B--2---:R-:W-:Y:S03]  /*ba9c0*/  HMMA.16816.F32 R28, R44.reuse, R22, R28 ;  /* 0x000000162c1c723c */ /* 0x044fe6000000181c */
[----:B---3--:R0:W-:Y:S05]  /*ba9d0*/  STL.64 [R1+0x75a0], R4 ;  /* 0x0075a00401007387 */ /* 0x0081ea0000100a00 */
[C---:B----4-:R-:W-:Y:S08]  /*ba9e0*/  HMMA.16816.F32 R56, R44.reuse, R4, R56 ;  /* 0x000000042c38723c */ /* 0x050ff00000001838 */
[C---:B0-----:R-:W-:Y:S11]  /*ba9f0*/  HMMA.16816.F32 R4, R44.reuse, R34, R36 ;  /* 0x000000222c04723c */ /* 0x041ff60000001824 */
[----:B------:R-:W-:Y:S04]  /*baa00*/  STL.64 [R1+0xfb0], R56 ;  /* 0x000fb03801007387 */ /* 0x000fe80000100a00 */
[----:B------:R-:W-:Y:S04]  /*baa10*/  STL.64 [R1+0xfb8], R58 ;  /* 0x000fb83a01007387 */ /* 0x000fe80000100a00 */
[----:B------:R-:W-:Y:S04]  /*baa20*/  STL.64 [R1+0x7598], R34 ;  /* 0x0075982201007387 */ /* 0x000fe80000100a00 */
[----:B------:R-:W-:Y:S04]  /*baa30*/  STL [R1+0x7590], R32 ;  /* 0x0075902001007387 */ /* 0x000fe80000100800 */
[----:B------:R-:W-:Y:S04]  /*baa40*/  STL.64 [R1+0xf90], R4 ;  /* 0x000f900401007387 */ /* 0x000fe80000100a00 */
[----:B------:R0:W-:Y:S02]  /*baa50*/  STL.64 [R1+0xf98], R6 ;  /* 0x000f980601007387 */ /* 0x0001e40000100a00 */
[C---:B0-----:R-:W-:Y:S02]  /*baa60*/  HMMA.16816.F32 R4, R44.reuse, R24, R12 ;  /* 0x000000182c04723c */ /* 0x041fe4000000180c */
[----:B------:R0:W-:Y:S04]  /*baa70*/  STL.64 [R1+0x7588], R22 ;  /* 0x0075881601007387 */ /* 0x0001e80000100a00 */
[----:B------:R-:W-:Y:S04]  /*baa80*/  STL.64 [R1+0x2b70], R28 ;  /* 0x002b701c01007387 */ /* 0x000fe80000100a00 */
[----:B------:R-:W-:Y:S01]  /*baa90*/  STL.64 [R1+0x2b78], R30 ;  /* 0x002b781e01007387 */ /* 0x000fe20000100a00 */
[C---:B------:R-:W-:Y:S08]  /*baaa0*/  HMMA.16816.F32 R12, R44.reuse, R48, R16 ;  /* 0x000000302c0c723c */ /* 0x040ff00000001810 */
[C---:B0-----:R-:W-:Y:S01]  /*baab0*/  HMMA.16816.F32 R20, R44.reuse, R60, R52 ;  /* 0x0000003c2c14723c */ /* 0x041fe20000001834 */
[----:B------:R-:W-:Y:S04]  /*baac0*/  STL.64 [R1+0x2b60], R4 ;  /* 0x002b600401007387 */ /* 0x000fe80000100a00 */
[----:B------:R0:W-:Y:S03]  /*baad0*/  STL.64 [R1+0x2b68], R6 ;  /* 0x002b680601007387 */ /* 0x0001e60000100a00 */
[C---:B0-----:R-:W-:Y:S11]  /*baae0*/  HMMA.16816.F32 R4, R44.reuse, R50, R8 ;  /* 0x000000322c04723c */ /* 0x041ff60000001808 */
        /* <DEDUP_REMOVED lines=80> */
[----:B0-----:R-:W3:Y:S01]  /*baff0*/  LDL.LU.64 R30, [R1+0x7610] ;  /* 0x00761000011e7983 */ /* 0x001ee20000300a00 */
[C---:B--2---:R-:W-:Y:S08]  /*bb000*/  HMMA.16816.F32 R48, R44.reuse, R26, R48 ;  /* 0x0000001a2c30723c */ /* 0x044ff00000001830 */
[C---:B----4-:R-:W-:Y:S01]  /*bb010*/  HMMA.16816.F32 R56, R44.reuse, R36, R56 ;  /* 0x000000242c38723c */ /* 0x050fe20000001838 */
[----:B------:R-:W2:Y:S07]  /*bb020*/  LDL.LU R28, [R1+0x7608] ;  /* 0x00760800011c7983 */ /* 0x000eae0000300800 */
[----:B---3--:R-:W-:-:S15]  /*bb030*/  HMMA.16816.F32 R8, R44, R30, R8 ;  /* 0x0000001e2c08723c */ /* 0x008fde0000001808 */
[----:B------:R-:W-:-:S04]  /*bb040*/  NOP ;  /* 0x0000000000007918 */ /* 0x000fc80000000000 */
[----:B------:R0:W-:Y:S04]  /*bb050*/  STL.64 [R1+0x2b00], R8 ;  /* 0x002b000801007387 */ /* 0x0001e80000100a00 */
[----:B------:R1:W-:Y:S04]  /*bb060*/  STL.64 [R1+0x2b08], R10 ;  /* 0x002b080a01007387 */ /* 0x0003e80000100a00 */
[----:B0-----:R-:W3:Y:S04]  /*bb070*/  LDL.LU R8, [R1+0x2a00] ;  /* 0x002a000001087983 */ /* 0x001ee80000300800 */
[----:B------:R-:W3:Y:S04]  /*bb080*/  LDL.LU R9, [R1+0x2a04] ;  /* 0x002a040001097983 */ /* 0x000ee80000300800 */
[----:B-1----:R-:W3:Y:S04]  /*bb090*/  LDL.LU R10, [R1+0x2a08] ;  /* 0x002a0800010a7983 */ /* 0x002ee80000300800 */
[----:B------:R-:W3:Y:S04]  /*bb0a0*/  LDL.LU R11, [R1+0x2a0c] ;  /* 0x002a0c00010b7983 */ /* 0x000ee80000300800 */
[----:B------:R-:W-:Y:S04]  /*bb0b0*/  STL.64 [R1+0x2af0], R48 ;  /* 0x002af03001007387 */ /* 0x000fe80000100a00 */
[----:B------:R0:W-:Y:S04]  /*bb0c0*/  STL.64 [R1+0x2af8], R50 ;  /* 0x002af83201007387 */ /* 0x0001e80000100a00 */
[----:B0-----:R-:W4:Y:S04]  /*bb0d0*/  LDL.LU.64 R50, [R1+0x7600] ;  /* 0x0076000001327983 */ /* 0x001f280000300a00 */
[----:B------:R-:W4:Y:S04]  /*bb0e0*/  LDL.LU.64 R48, [R1+0x75f8] ;  /* 0x0075f80001307983 */ /* 0x000f280000300a00 */
[----:B------:R-:W-:Y:S04]  /*bb0f0*/  STL.64 [R1+0x2ae0], R56 ;  /* 0x002ae03801007387 */ /* 0x000fe80000100a00 */
[----:B------:R0:W-:Y:S04]  /*bb100*/  STL.64 [R1+0x2ae8], R58 ;  /* 0x002ae83a01007387 */ /* 0x0001e80000100a00 */
[----:B0-----:R-:W4:Y:S04]  /*bb110*/  LDL.LU.64 R58, [R1+0x75f0] ;  /* 0x0075f000013a7983 */ /* 0x001f280000300a00 */
[----:B------:R-:W2:Y:S01]  /*bb120*/  LDL.LU.64 R56, [R1+0x75e8] ;  /* 0x0075e80001387983 */ /* 0x000ea20000300a00 */
        /* <DEDUP_REMOVED lines=10> */
[----:B0-----:R-:W4:Y:S04]  /*bb1d0*/  LDL.LU.64 R46, [R1+0x75c0] ;  /* 0x0075c000012e7983 */ /* 0x001f280000300a00 */
[----:B------:R-:W4:Y:S02]  /*bb1e0*/  LDL.LU.64 R44, [R1+0x75b8] ;  /* 0x0075b800012c7983 */ /* 0x000f240000300a00 */
[C---:B----4-:R-:W-:Y:S08]  /*bb1f0*/  HMMA.16816.F32 R48, R44.reuse, R40, R48 ;  /* 0x000000282c30723c */ /* 0x050ff00000001830 */
[C---:B--2---:R-:W-:Y:S11]  /*bb200*/  HMMA.16816.F32 R4, R44.reuse, R56, R4 ;  /* 0x000000382c04723c */ /* 0x044ff60000001804 */
[----:B------:R-:W-:Y:S04]  /*bb210*/  STL.64 [R1+0x2aa0], R48 ;  /* 0x002aa03001007387 */ /* 0x000fe80000100a00 */
[----:B------:R0:W-:Y:S04]  /*bb220*/  STL.64 [R1+0x2aa8], R50 ;  /* 0x002aa83201007387 */ /* 0x0001e80000100a00 */
[----:B0-----:R-:W2:Y:S04]  /*bb230*/  LDL.LU.64 R50, [R1+0x75b0] ;  /* 0x0075b00001327983 */ /* 0x001ea80000300a00 */
[----:B------:R-:W4:Y:S04]  /*bb240*/  LDL.LU.64 R48, [R1+0x75a8] ;  /* 0x0075a80001307983 */ /* 0x000f280000300a00 */
[----:B------:R0:W-:Y:S04]  /*bb250*/  STL.64 [R1+0x2a90], R4 ;  /* 0x002a900401007387 */ /* 0x0001e80000100a00 */
[----:B------:R-:W-:Y:S04]  /*bb260*/  STL.64 [R1+0x2a98], R6 ;  /* 0x002a980601007387 */ /* 0x000fe80000100a00 */
        /* <DEDUP_REMOVED lines=12> */
[----:B------:R-:W3:Y:S04]  /*bb330*/  LDL.LU R32, [R1+0x7590] ;  /* 0x0075900001207983 */ /* 0x000ee80000300800 */
        /* <DEDUP_REMOVED lines=10> */
[----:B------:R-:W-:Y:S04]  /*bb3e0*/  STL.64 [R1+0x7508], R34 ;  /* 0x0075082201007387 */ /* 0x000fe80000100a00 */
[----:B---3--:R0:W-:Y:S04]  /*bb3f0*/  STL [R1+0x7500], R32 ;  /* 0x0075002001007387 */ /* 0x0081e80000100800 */
[----:B0-----:R-:W3:Y:S04]  /*bb400*/  LDL.LU R32, [R1+0x2a60] ;  /* 0x002a600001207983 */ /* 0x001ee80000300800 */
[----:B------:R-:W3:Y:S04]  /*bb410*/  LDL.LU R33, [R1+0x2a64] ;  /* 0x002a640001217983 */ /* 0x000ee80000300800 */
[----:B------:R-:W3:Y:S04]  /*bb420*/  LDL.LU R34, [R1+0x2a68] ;  /* 0x002a680001227983 */ /* 0x000ee80000300800 */
[----:B------:R-:W3:Y:S01]  /*bb430*/  LDL.LU R35, [R1+0x2a6c] ;  /* 0x002a6c0001237983 */ /* 0x000ee20000300800 */
[C---:B------:R-:W-:Y:S08]  /*bb440*/  HMMA.16816.F32 R4, R44.reuse, R24, R4 ;  /* 0x000000182c04723c */ /* 0x040ff00000001804 */
[C---:B----4-:R-:W-:Y:S01]  /*bb450*/  HMMA.16816.F32 R12, R44.reuse, R48, R12 ;  /* 0x000000302c0c723c */ /* 0x050fe2000000180c */
[----:B------:R-:W-:Y:S01]  /*bb460*/  IMAD.MOV.U32 R0, RZ, RZ, R47 ;  /* 0x000000ffff007224 */ /* 0x000fe200078e002f */
[----:B--2---:R0:W-:Y:S06]  /*bb470*/  STL.64 [R1+0x74f8], R22 ;  /* 0x0074f81601007387 */ /* 0x0041ec0000100a00 */
[C---:B---3--:R-:W-:Y:S08]  /*bb480*/  HMMA.16816.F32 R32, R44.reuse, R22, R32 ;  /* 0x000000162c20723c */ /* 0x048ff00000001820 */
[C---:B0-----:R-:W-:Y:S11]  /*bb490*/  HMMA.16816.F32 R20, R44.reuse, R60, R56 ;  /* 0x0000003c2c14723c */ /* 0x041ff60000001838 */
        /* <DEDUP_REMOVED lines=10> */
[----:B------:R1:W-:Y:S01]  /*bb540*/  STL.64 [R1+0x2a38], R14 ;  /* 0x002a380e01007387 */ /* 0x0003e20000100a00 */
[C---:B0-----:R-:W-:Y:S08]  /*bb550*/  HMMA.16816.F32 R4, R44.reuse, R50, R52 ;  /* 0x000000322c04723c */ /* 0x041ff00000001834 */
[----:B-1----:R-:W-:Y:S01]  /*bb560*/  HMMA.16816.F32 R12, R44, R42, R16 ;  /* 0x0000002a2c0c723c */ /* 0x002fe20000001810 */
[----:B------:R-:W-:Y:S10]  /*bb570*/  STL.64 [R1+0x74d8], R48 ;  /* 0x0074d83001007387 */ /* 0x000ff40000100a00 */
[----:B------:R0:W-:Y:S04]  /*bb580*/  STL.64 [R1+0x2a20], R4 ;  /* 0x002a200401007387 */ /* 0x0001e80000100a00 */
[----:B------:R1:W-:Y:S04]  /*bb590*/  STL.64 [R1+0x2a28], R6 ;  /* 0x002a280601007387 */ /* 0x0003e80000100a00 */
[----:B------:R-:W-:Y:S04]  /*bb5a0*/  STL.64 [R1+0x2a10], R12 ;  /* 0x002a100c01007387 */ /* 0x000fe80000100a00 */
[----:B------:R-:W-:Y:S04]  /*bb5b0*/  STL.64 [R1+0x2a18], R14 ;  /* 0x002a180e01007387 */ /* 0x000fe80000100a00 */
[----:B------:R2:W-:Y:S04]  /*bb5c0*/  STL.64 [R1+0x7530], R42 ;  /* 0x0075302a01007387 */ /* 0x0005e80000100a00 */
[----:B------:R3:W-:Y:S01]  /*bb5d0*/  STL.64 [R1+0x7528], R40 ;  /* 0x0075282801007387 */ /* 0x0007e20000100a00 */
[----:B0-----:R-:W-:-:S02]  /*bb5e0*/  IMAD.MOV.U32 R5, RZ, RZ, R45 ;  /* 0x000000ffff057224 */ /* 0x001fc400078e002d */
[----:B-1----:R-:W-:Y:S02]  /*bb5f0*/  IMAD.MOV.U32 R6, RZ, RZ, R44 ;  /* 0x000000ffff067224 */ /* 0x002fe400078e002c */
[----:B------:R-:W-:Y:S02]  /*bb600*/  IMAD.MOV.U32 R4, RZ, RZ, R46 ;  /* 0x000000ffff047224 */ /* 0x000fe400078e002e */
[----:B--2---:R-:W-:Y:S02]  /*bb610*/  IMAD.MOV.U32 R43, RZ, RZ, R0 ;  /* 0x000000ffff2b7224 */ /* 0x004fe400078e0000 */
[----:B---3--:R-:W-:Y:S02]  /*bb620*/  IMAD.MOV.U32 R40, RZ, RZ, R6 ;  /* 0x000000ffff287224 */ /* 0x008fe400078e0006 */
[----:B------:R-:W-:Y:S02]  /*bb630*/  IMAD.MOV.U32 R41, RZ, RZ, R5 ;  /* 0x000000ffff297224 */ /* 0x000fe400078e0005 */
[----:B------:R-:W-:-:S07]  /*bb640*/  IMAD.MOV.U32 R42, RZ, RZ, R4 ;  /* 0x000000ffff2a7224 */ /* 0x000fce00078e0004 */
[----:B------:R-:W-:Y:S01]  /*bb650*/  HMMA.16816.F32 R4, R40, R38, R8 ;  /* 0x000000262804723c */ /* 0x000fe20000001808 */
[----:B------:R-:W-:Y:S04]  /*bb660*/  STL.64 [R1+0x7570], R38 ;  /* 0x0075702601007387 */ /* 0x000fe80000100a00 */
[----:B------:R-:W-:-:S14]  /*bb670*/  STL.64 [R1+0x7568], R36 ;  /* 0x0075682401007387 */ /* 0x000fdc0000100a00 */
        /* <DEDUP_REMOVED lines=83> */
[----:B------:R-:W3:Y:S02]  /*bbbb0*/  LDL.LU.64 R36, [R1+0x7568] ;  /* 0x0075680001247983 */ /* 0x000ee40000300a00 */
[----:B---3--:R-:W-:-:S15]  /*bbbc0*/  HMMA.16816.F32 R56, R40, R36, R56 ;  /* 0x000000242838723c */ /* 0x008fde0000001838 */
[----:B------:R-:W-:-:S04]  /*bbbd0*/  NOP ;  /* 0x0000000000007918 */ /* 0x000fc80000000000 */
        /* <DEDUP_REMOVED lines=10> */
[----:B------:R-:W2:Y:S04]  /*bbc80*/  LDL.LU.64 R46, [R1+0x7540] ;  /* 0x00754000012e7983 */ /* 0x000ea80000300a00 */
[----:B------:R-:W2:Y:S04]  /*bbc90*/  LDL.LU.64 R44, [R1+0x7538] ;  /* 0x00753800012c7983 */ /* 0x000ea80000300a00 */
[----:B------:R-:W-:Y:S04]  /*bbca0*/  STL.64 [R1+0x3e0], R40 ;  /* 0x0003e02801007387 */ /* 0x000fe80000100a00 */
[----:B------:R0:W-:Y:S04]  /*bbcb0*/  STL.64 [R1+0x3e8], R42 ;  /* 0x0003e82a01007387 */ /* 0x0001e80000100a00 */
[----:B0-----:R-:W3:Y:S04]  /*bbcc0*/  LDL.LU.64 R42, [R1+0x7530] ;  /* 0x00753000012a7983 */ /* 0x001ee80000300a00 */
        /* <DEDUP_REMOVED lines=22> */
[----:B------:R-:W2:Y:S04]  /*bbe30*/  LDL.LU R32, [R1+0x7500] ;  /* 0x0075000001207983 */ /* 0x000ea80000300800 */
        /* <DEDUP_REMOVED lines=9> */
[----:B0-----:R-:W3:Y:S01]  /*bbed0*/  LDL.LU.64 R22, [R1+0x74f8] ;  /* 0x0074f80001167983 */ /* 0x001ee20000300a00 */
[----:B------:R-:W-:Y:S02]  /*bbee0*/  IMAD.MOV.U32 R20, RZ, RZ, R46 ;  /* 0x000000ffff147224 */ /* 0x000fe400078e002e */
[----:B------:R-:W-:-:S02]  /*bbef0*/  IMAD.MOV.U32 R0, RZ, RZ, R47 ;  /* 0x000000ffff007224 */ /* 0x000fc400078e002f */
[----:B------:R-:W-:Y:S02]  /*bbf00*/  IMAD.MOV.U32 R29, RZ, RZ, R44 ;  /* 0x000000ffff1d7224 */ /* 0x000fe400078e002c */
[----:B------:R-:W-:Y:S01]  /*bbf10*/  IMAD.MOV.U32 R21, RZ, RZ, R45 ;  /* 0x000000ffff157224 */ /* 0x000fe200078e002d */
[----:B------:R-:W4:Y:S04]  /*bbf20*/  LDL.LU.64 R46, [R1+0x74f0] ;  /* 0x0074f000012e7983 */ /* 0x000f280000300a00 */
[----:B------:R-:W4:Y:S04]  /*bbf30*/  LDL.LU.64 R44, [R1+0x74e8] ;  /* 0x0074e800012c7983 */ /* 0x000f280000300a00 */
[----:B------:R-:W-:Y:S04]  /*bbf40*/  STL.64 [R1+0x7498], R34 ;  /* 0x0074982201007387 */ /* 0x000fe80000100a00 */
[----:B--2---:R0:W-:Y:S01]  /*bbf50*/  STL [R1+0x7490], R32 ;  /* 0x0074902001007387 */ /* 0x0041e20000100800 */
[----:B------:R-:W-:-:S02]  /*bbf60*/  IMAD.MOV.U32 R33, RZ, RZ, R21 ;  /* 0x000000ffff217224 */ /* 0x000fc400078e0015 */
[----:B0-----:R-:W-:Y:S02]  /*bbf70*/  IMAD.MOV.U32 R32, RZ, RZ, R29 ;  /* 0x000000ffff207224 */ /* 0x001fe400078e001d */
[----:B------:R-:W-:Y:S02]  /*bbf80*/  IMAD.MOV.U32 R34, RZ, RZ, R20 ;  /* 0x000000ffff227224 */ /* 0x000fe400078e0014 */
[----:B------:R-:W-:-:S07]  /*bbf90*/  IMAD.MOV.U32 R35, RZ, RZ, R0 ;  /* 0x000000ffff237224 */ /* 0x000fce00078e0000 */
[----:B---3--:R-:W-:-:S15]  /*bbfa0*/  HMMA.16816.F32 R48, R32, R22, R48 ;  /* 0x000000162030723c */ /* 0x008fde0000001830 */
[----:B------:R-:W-:-:S04]  /*bbfb0*/  NOP ;  /* 0x0000000000007918 */ /* 0x000fc80000000000 */
[----:B------:R-:W-:Y:S04]  /*bbfc0*/  STL.64 [R1+0x2950], R48 ;  /* 0x0029503001007387 */ /* 0x000fe80000100a00 */
[----:B------:R0:W-:Y:S04]  /*bbfd0*/  STL.64 [R1+0x2958], R50 ;  /* 0x0029583201007387 */ /* 0x0001e80000100a00 */
[----:B0-----:R-:W2:Y:S04]  /*bbfe0*/  LDL.LU.64 R50, [R1+0x74e0] ;  /* 0x0074e00001327983 */ /* 0x001ea80000300a00 */
[----:B------:R-:W3:Y:S01]  /*bbff0*/  LDL.LU.64 R48, [R1+0x74d8] ;  /* 0x0074d80001307983 */ /* 0x000ee20000300a00 */
[C---:B------:R-:W-:Y:S03]  /*bc000*/  HMMA.16816.F32 R4, R32.reuse, R24, R4 ;  /* 0x000000182004723c */ /* 0x040fe60000001804 */
[----:B------:R0:W-:Y:S05]  /*bc010*/  STL.64 [R1+0x74a0], R22 ;  /* 0x0074a01601007387 */ /* 0x0001ea0000100a00 */
[C---:B0-----:R-:W-:Y:S11]  /*bc020*/  HMMA.16816.F32 R20, R32.reuse, R60, R56 ;  /* 0x0000003c2014723c */ /* 0x041ff60000001838 */
[----:B------:R-:W-:Y:S04]  /*bc030*/  STL.64 [R1+0x2940], R4 ;  /* 0x0029400401007387 */ /* 0x000fe80000100a00 */
[----:B------:R2:W-:Y:S04]  /*bc040*/  STL.64 [R1+0x2948], R6 ;  /* 0x0029480601007387 */ /* 0x0005e80000100a00 */
[----:B------:R-:W-:Y:S04]  /*bc050*/  STL.64 [R1+0x2930], R20 ;  /* 0x0029301401007387 */ /* 0x000fe80000100a00 */
[----:B------:R-:W-:Y:S01]  /*bc060*/  STL.64 [R1+0x2938], R22 ;  /* 0x0029381601007387 */ /* 0x000fe20000100a00 */
[C---:B---3--:R-:W-:Y:S08]  /*bc070*/  HMMA.16816.F32 R12, R32.reuse, R48, R12 ;  /* 0x00000030200c723c */ /* 0x048ff0000000180c */
        /* <DEDUP_REMOVED lines=10> */
[C---:B----4-:R-:W-:Y:S11]  /*bc120*/  HMMA.16816.F32 R12, R32.reuse, R38, R44 ;  /* 0x00000026200c723c */ /* 0x050ff6000000182c */
        /* <DEDUP_REMOVED lines=44> */
[----:B------:R0:W-:Y:S04]  /*bc3f0*/  STL [R1+0x7458], R28 ;  /* 0x0074581c01007387 */ /* 0x0001e80000100800 */
[----:B0-----:R-:W3:Y:S04]  /*bc400*/  LDL.LU R28, [R1+0x2860] ;  /* 0x00286000011c7983 */ /* 0x001ee80000300800 */
[----:B------:R-:W3:Y:S04]  /*bc410*/  LDL.LU R29, [R1+0x2864] ;  /* 0x00286400011d7983 */ /* 0x000ee80000300800 */
[----:B------:R-:W3:Y:S04]  /*bc420*/  LDL.LU R30, [R1+0x2868] ;  /* 0x00286800011e7983 */ /* 0x000ee80000300800 */
[----:B------:R-:W3:Y:S04]  /*bc430*/  LDL.LU R31, [R1+0x286c] ;  /* 0x00286c00011f7983 */ /* 0x000ee80000300800 */
[----:B------:R-:W3:Y:S04]  /*bc440*/  LDL.LU.64 R44, [R1+0x380] ;  /* 0x00038000012c7983 */ /* 0x000ee80000300a00 */
[----:B------:R-:W3:Y:S01]  /*bc450*/  LDL.LU.64 R46, [R1+0x388] ;  /* 0x00038800012e7983 */ /* 0x000ee20000300a00 */
[C---:B----4-:R-:W-:Y:S08]  /*bc460*/  HMMA.16816.F32 R56, R32.reuse, R36, R56 ;  /* 0x000000242038723c */ /* 0x050ff00000001838 */
[----:B--2---:R-:W-:Y:S01]  /*bc470*/  HMMA.16816.F32 R40, R32, R26, R40 ;  /* 0x0000001a2028723c */ /* 0x004fe20000001828 */
[----:B---3--:R0:W-:Y:S04]  /*bc480*/  STL.64 [R1+0x7410], R46 ;  /* 0x0074102e01007387 */ /* 0x0081e80000100a00 */
[----:B------:R1:W-:Y:S04]  /*bc490*/  STL.64 [R1+0x7408], R44 ;  /* 0x0074082c01007387 */ /* 0x0003e80000100a00 */
[----:B0-----:R-:W2:Y:S04]  /*bc4a0*/  LDL R46, [R1+0x3a8] ;  /* 0x0003a800012e7983 */ /* 0x001ea80000100800 */
[----:B-1----:R-:W2:Y:S04]  /*bc4b0*/  LDL R44, [R1+0x3a0] ;  /* 0x0003a000012c7983 */ /* 0x002ea80000100800 */
[----:B------:R-:W2:Y:S04]  /*bc4c0*/  LDL R45, [R1+0x3a4] ;  /* 0x0003a400012d7983 */ /* 0x000ea80000100800 */
[----:B------:R-:W2:Y:S04]  /*bc4d0*/  LDL R47, [R1+0x3ac] ;  /* 0x0003ac00012f7983 */ /* 0x000ea80000100800 */
[----:B------:R-:W-:Y:S04]  /*bc4e0*/  STL.64 [R1+0x28d0], R40 ;  /* 0x0028d02801007387 */ /* 0x000fe80000100a00 */
[----:B------:R0:W-:Y:S04]  /*bc4f0*/  STL.64 [R1+0x28d8], R42 ;  /* 0x0028d82a01007387 */ /* 0x0001e80000100a00 */
[----:B0-----:R-:W3:Y:S04]  /*bc500*/  LDL.LU.64 R42, [R1+0x74d0] ;  /* 0x0074d000012a7983 */ /* 0x001ee80000300a00 */
[----:B------:R-:W2:Y:S04]  /*bc510*/  LDL.LU.64 R40, [R1+0x74c8] ;  /* 0x0074c80001287983 */ /* 0x000ea80000300a00 */
        /* <DEDUP_REMOVED lines=10> */
[----:B--2---:R-:W-:Y:S08]  /*bc5c0*/  HMMA.16816.F32 R4, R44, R40, R4 ;  /* 0x000000282c04723c */ /* 0x004ff00000001804 */
[C---:B----4-:R-:W-:Y:S08]  /*bc5d0*/  HMMA.16816.F32 R48, R32.reuse, R58, R48 ;  /* 0x0000003a2030723c */ /* 0x050ff00000001830 */
[----:B------:R-:W-:Y:S08]  /*bc5e0*/  HMMA.16816.F32 R32, R32, R2, R20 ;  /* 0x000000022020723c */ /* 0x000ff00000001814 */
[----:B---3--:R-:W-:Y:S03]  /*bc5f0*/  HMMA.16816.F32 R36, R44, R56, R36 ;  /* 0x000000382c24723c */ /* 0x008fe60000001824 */
        /* <DEDUP_REMOVED lines=567> */
[----:B------:R0:W-:Y:S04]  /*be970*/  STL.64 [R1+0x22e0], R4 ;  /* 0x0022e00401007387 */ /* 0x0001e80000100a00 */
[----:B------:R1:W-:Y:S04]  /*be980*/  STL.64 [R1+0x22e8], R6 ;  /* 0x0022e80601007387 */ /* 0x0003e80000100a00 */
[----:B------:R-:W2:Y:S04]  /*be990*/  LDL.LU.64 R48, [R1+0x310] ;  /* 0x0003100001307983 */ /* 0x000ea80000300a00 */
        /* <DEDUP_REMOVED lines=64> */
[----:B------:R0:W-:Y:S04]  /*beda0*/  STL [R1+0x7208], R28 ;  /* 0x0072081c01007387 */ /* 0x0001e80000100800 */
        /* <DEDUP_REMOVED lines=15> */
[----:B------:R-:W3:Y:S01]  /*beea0*/  LDL.LU.64 R56, [R1+0x7278] ;  /* 0x0072780001387983 */ /* 0x000ee20000300a00 */
[C---:B--2---:R-:W-:Y:S08]  /*beeb0*/  HMMA.16816.F32 R44, R40.reuse, R58, R44 ;  /* 0x0000003a282c723c */ /* 0x044ff0000000182c */
[----:B------:R-:W-:Y:S11]  /*beec0*/  HMMA.16816.F32 R40, R40, R2, R48 ;  /* 0x000000022828723c */ /* 0x000ff60000001830 */
        /* <DEDUP_REMOVED lines=9> */
[----:B------:R-:W4:Y:S01]  /*bef60*/  LDL.LU.64 R40, [R1+0x7248] ;  /* 0x0072480001287983 */ /* 0x000f220000300a00 */
[C---:B---3--:R-:W-:Y:S08]  /*bef70*/  HMMA.16816.F32 R4, R48.reuse, R56, R4 ;  /* 0x000000383004723c */ /* 0x048ff00000001804 */
[----:B----4-:R-:W-:-:S15]  /*bef80*/  HMMA.16816.F32 R20, R48, R40, R20 ;  /* 0x000000283014723c */ /* 0x010fde0000001814 */
[----:B------:R-:W-:-:S04]  /*bef90*/  NOP ;  /* 0x0000000000007918 */ /* 0x000fc80000000000 */
[----:B------:R-:W-:Y:S04]  /*befa0*/  STL.64 [R1+0x2240], R20 ;  /* 0x0022401401007387 */ /* 0x000fe80000100a00 */
[----:B------:R0:W-:Y:S04]  /*befb0*/  STL.64 [R1+0x2248], R22 ;  /* 0x0022481601007387 */ /* 0x0001e80000100a00 */
[----:B0-----:R-:W3:Y:S04]  /*befc0*/  LDL.LU.64 R22, [R1+0x7240] ;  /* 0x0072400001167983 */ /* 0x001ee80000300a00 */
        /* <DEDUP_REMOVED lines=14> */
[----:B------:R-:W4:Y:S04]  /*bf0b0*/  LDL.LU R32, [R1+0x7228] ;  /* 0x0072280001207983 */ /* 0x000f280000300800 */
[----:B------:R0:W-:Y:S01]  /*bf0c0*/  STL.64 [R1+0x71b8], R4 ;  /* 0x0071b80401007387 */ /* 0x0001e20000100a00 */
[----:B------:R-:W-:-:S02]  /*bf0d0*/  IMAD.MOV.U32 R0, RZ, RZ, R51 ;  /* 0x000000ffff007224 */ /* 0x000fc400078e0033 */
[----:B------:R-:W-:Y:S02]  /*bf0e0*/  IMAD.MOV.U32 R6, RZ, RZ, R48 ;  /* 0x000000ffff067224 */ /* 0x000fe400078e0030 */
[----:B0-----:R-:W-:Y:S02]  /*bf0f0*/  IMAD.MOV.U32 R4, RZ, RZ, R50 ;  /* 0x000000ffff047224 */ /* 0x001fe400078e0032 */
[----:B------:R-:W-:Y:S01]  /*bf100*/  IMAD.MOV.U32 R5, RZ, RZ, R49 ;  /* 0x000000ffff057224 */ /* 0x000fe200078e0031 */
[----:B--2---:R-:W-:-:S15]  /*bf110*/  HMMA.16816.F32 R56, R48, R34, R56 ;  /* 0x000000223038723c */ /* 0x004fde0000001838 */
[----:B------:R-:W-:-:S04]  /*bf120*/  NOP ;  /* 0x0000000000007918 */ /* 0x000fc80000000000 */
[----:B------:R-:W-:Y:S04]  /*bf130*/  STL.64 [R1+0x21e0], R56 ;  /* 0x0021e03801007387 */ /* 0x000fe80000100a00 */
[----:B------:R-:W-:Y:S04]  /*bf140*/  STL.64 [R1+0x21e8], R58 ;  /* 0x0021e83a01007387 */ /* 0x000fe80000100a00 */
[----:B------:R-:W2:Y:S04]  /*bf150*/  LDL.LU.64 R50, [R1+0x7220] ;  /* 0x0072200001327983 */ /* 0x000ea80000300a00 */
[----:B------:R-:W2:Y:S04]  /*bf160*/  LDL.LU.64 R48, [R1+0x7218] ;  /* 0x0072180001307983 */ /* 0x000ea80000300a00 */
[----:B------:R-:W-:Y:S04]  /*bf170*/  STL.64 [R1+0x71c8], R34 ;  /* 0x0071c82201007387 */ /* 0x000fe80000100a00 */
[----:B----4-:R0:W-:Y:S01]  /*bf180*/  STL [R1+0x71c0], R32 ;  /* 0x0071c02001007387 */ /* 0x0101e20000100800 */
[----:B------:R-:W-:-:S02]  /*bf190*/  IMAD.MOV.U32 R33, RZ, RZ, R5 ;  /* 0x000000ffff217224 */ /* 0x000fc400078e0005 */
[----:B0-----:R-:W-:Y:S02]  /*bf1a0*/  IMAD.MOV.U32 R32, RZ, RZ, R6 ;  /* 0x000000ffff207224 */ /* 0x001fe400078e0006 */
[----:B------:R-:W-:Y:S02]  /*bf1b0*/  IMAD.MOV.U32 R34, RZ, RZ, R4 ;  /* 0x000000ffff227224 */ /* 0x000fe400078e0004 */
[----:B------:R-:W-:-:S07]  /*bf1c0*/  IMAD.MOV.U32 R35, RZ, RZ, R0 ;  /* 0x000000ffff237224 */ /* 0x000fce00078e0000 */
[C---:B---3--:R-:W-:Y:S08]  /*bf1d0*/  HMMA.16816.F32 R28, R32.reuse, R22, R28 ;  /* 0x00000016201c723c */ /* 0x048ff0000000181c */
[C---:B------:R-:W-:Y:S01]  /*bf1e0*/  HMMA.16816.F32 R4, R32.reuse, R24, R12 ;  /* 0x000000182004723c */ /* 0x040fe2000000180c */
[----:B------:R0:W-:Y:S07]  /*bf1f0*/  STL.64 [R1+0x71d0], R22 ;  /* 0x0071d01601007387 */ /* 0x0001ee0000100a00 */
[C---:B0-----:R-:W-:Y:S03]  /*bf200*/  HMMA.16816.F32 R20, R32.reuse, R60, R52 ;  /* 0x0000003c2014723c */ /* 0x041fe60000001834 */
[----:B------:R-:W-:Y:S04]  /*bf210*/  STL.64 [R1+0x21c0], R28 ;  /* 0x0021c01c01007387 */ /* 0x000fe80000100a00 */
[----:B------:R-:W-:Y:S04]  /*bf220*/  STL.64 [R1+0x21c8], R30 ;  /* 0x0021c81e01007387 */ /* 0x000fe80000100a00 */
[----:B------:R-:W-:Y:S04]  /*bf230*/  STL.64 [R1+0x7200], R26 ;  /* 0x0072001a01007387 */ /* 0x000fe80000100a00 */
[----:B------:R-:W-:Y:S04]  /*bf240*/  STL.64 [R1+0x71f8], R24 ;  /* 0x0071f81801007387 */ /* 0x000fe80000100a00 */
[----:B------:R-:W-:Y:S04]  /*bf250*/  STL.64 [R1+0x21a0], R4 ;  /* 0x0021a00401007387 */ /* 0x000fe80000100a00 */
[----:B------:R0:W-:Y:S04]  /*bf260*/  STL.64 [R1+0x21a8], R6 ;  /* 0x0021a80601007387 */ /* 0x0001e80000100a00 */
[----:B------:R-:W-:Y:S04]  /*bf270*/  STL.64 [R1+0x2180], R20 ;  /* 0x0021801401007387 */ /* 0x000fe80000100a00 */
[----:B------:R-:W-:Y:S01]  /*bf280*/  STL.64 [R1+0x2188], R22 ;  /* 0x0021881601007387 */ /* 0x000fe20000100a00 */
[C---:B--2---:R-:W-:Y:S08]  /*bf290*/  HMMA.16816.F32 R12, R32.reuse, R48, R16 ;  /* 0x00000030200c723c */ /* 0x044ff00000001810 */
        /* <DEDUP_REMOVED lines=60> */
[----:B------:R-:W4:Y:S01]  /*bf660*/  LDL.LU R28, [R1+0x7208] ;  /* 0x00720800011c7983 */ /* 0x000f220000300800 */
[----:B---3--:R-:W-:-:S15]  /*bf670*/  HMMA.16816.F32 R24, R32, R30, R24 ;  /* 0x0000001e2018723c */ /* 0x008fde0000001818 */
[----:B------:R-:W-:-:S04]  /*bf680*/  NOP ;  /* 0x0000000000007918 */ /* 0x000fc80000000000 */
[----:B------:R-:W-:Y:S04]  /*bf690*/  STL.64 [R1+0x20f0], R24 ;  /* 0x0020f01801007387 */ /* 0x000fe80000100a00 */
[----:B------:R0:W-:Y:S04]  /*bf6a0*/  STL.64 [R1+0x20f8], R26 ;  /* 0x0020f81a01007387 */ /* 0x0001e80000100a00 */
[----:B0-----:R-:W3:Y:S01]  /*bf6b0*/  LDL.LU.64 R26, [R1+0x7200] ;  /* 0x00720000011a7983 */ /* 0x001ee20000300a00 */
[C---:B--2---:R-:W-:Y:S03]  /*bf6c0*/  HMMA.16816.F32 R56, R32.reuse, R36, R56 ;  /* 0x000000242038723c */ /* 0x044fe60000001838 */
[----:B------:R-:W2:Y:S04]  /*bf6d0*/  LDL.LU.64 R24, [R1+0x71f8] ;  /* 0x0071f80001187983 */ /* 0x000ea80000300a00 */
[----:B------:R-:W-:Y:S04]  /*bf6e0*/  STL.64 [R1+0x7180], R30 ;  /* 0x0071801e01007387 */ /* 0x000fe80000100a00 */
[----:B----4-:R0:W-:Y:S04]  /*bf6f0*/  STL [R1+0x7178], R28 ;  /* 0x0071781c01007387 */ /* 0x0101e80000100800 */
[----:B------:R-:W4:Y:S04]  /*bf700*/  LDL R29, [R1+0x2e4] ;  /* 0x0002e400011d7983 */ /* 0x000f280000100800 */
[----:B0-----:R-:W4:Y:S04]  /*bf710*/  LDL R28, [R1+0x2e0] ;  /* 0x0002e000011c7983 */ /* 0x001f280000100800 */
[----:B------:R-:W4:Y:S04]  /*bf720*/  LDL R30, [R1+0x2e8] ;  /* 0x0002e800011e7983 */ /* 0x000f280000100800 */
[----:B------:R-:W4:Y:S01]  /*bf730*/  LDL R31, [R1+0x2ec] ;  /* 0x0002ec00011f7983 */ /* 0x000f220000100800 */
        /* <DEDUP_REMOVED lines=18> */
[----:B----4-:R-:W-:Y:S08]  /*bf860*/  HMMA.16816.F32 R4, R28, R40, R4 ;  /* 0x000000281c04723c */ /* 0x010ff00000001804 */
[C---:B--2---:R-:W-:Y:S08]  /*bf870*/  HMMA.16816.F32 R48, R32.reuse, R58, R48 ;  /* 0x0000003a2030723c */ /* 0x044ff00000001830 */
        /* <DEDUP_REMOVED lines=14> */
[----:B------:R-:W-:Y:S04]  /*bf960*/  STL [R1+0x7138], R41 ;  /* 0x0071382901007387 */ /* 0x000fe80000100800 */
[----:B------:R-:W-:Y:S04]  /*bf970*/  STL.64 [R1+0x71a0], R42 ;  /* 0x0071a02a01007387 */ /* 0x000fe80000100a00 */
[----:B------:R-:W-:Y:S04]  /*bf980*/  STL [R1+0x7198], R40 ;  /* 0x0071982801007387 */ /* 0x000fe80000100800 */
        /* <DEDUP_REMOVED lines=8> */
[C---:B0-----:R-:W-:Y:S11]  /*bfa10*/  HMMA.16816.F32 R4, R56.reuse, R34, R52 ;  /* 0x000000223804723c */ /* 0x041ff60000001834 */
[----:B------:R-:W-:Y:S04]  /*bfa20*/  STL.64 [R1+0x2030], R12 ;  /* 0x0020300c01007387 */ /* 0x000fe80000100a00 */
[----:B------:R4:W-:Y:S04]  /*bfa30*/  STL.64 [R1+0x2038], R14 ;  /* 0x0020380e01007387 */ /* 0x0009e80000100a00 */
[----:B------:R-:W-:Y:S04]  /*bfa40*/  STL.64 [R1+0x7130], R34 ;  /* 0x0071302201007387 */ /* 0x000fe80000100a00 */
[----:B------:R-:W-:Y:S04]  /*bfa50*/  STL [R1+0x7128], R32 ;  /* 0x0071282001007387 */ /* 0x000fe80000100800 */
        /* <DEDUP_REMOVED lines=15> */
[C---:B0-----:R-:W-:Y:S03]  /*bfb50*/  HMMA.16816.F32 R4, R56.reuse, R60, R8 ;  /* 0x0000003c3804723c */ /* 0x041fe60000001808 */
[----:B---3--:R-:W-:Y:S04]  /*bfb60*/  STL.64 [R1+0x7098], R46 ;  /* 0x0070982e01007387 */ /* 0x008fe80000100a00 */
[----:B--2---:R0:W-:Y:S04]  /*bfb70*/  STL.64 [R1+0x7090], R44 ;  /* 0x0070902c01007387 */ /* 0x0041e80000100a00 */
[----:B------:R-:W2:Y:S08]  /*bfb80*/  LDL.LU R52, [R1+0x1e90] ;  /* 0x001e900001347983 */ /* 0x000eb00000300800 */
        /* <DEDUP_REMOVED lines=71> */
[----:B------:R-:W4:Y:S04]  /*c0000*/  LDL.LU R40, [R1+0x7198] ;  /* 0x0071980001287983 */ /* 0x000f280000300800 */
[----:B------:R0:W-:Y:S04]  /*c0010*/  STL.64 [R1+0x7118], R50 ;  /* 0x0071183201007387 */ /* 0x0001e80000100a00 */
[----:B------:R1:W-:Y:S04]  /*c0020*/  STL.64 [R1+0x7110], R48 ;  /* 0x0071103001007387 */ /* 0x0003e80000100a00 */
[----:B0-----:R-:W4:Y:S04]  /*c0030*/  LDL R50, [R1+0x2b8] ;  /* 0x0002b80001327983 */ /* 0x001f280000100800 */
[----:B-1----:R-:W4:Y:S04]  /*c0040*/  LDL R48, [R1+0x2b0] ;  /* 0x0002b00001307983 */ /* 0x002f280000100800 */
[----:B------:R-:W4:Y:S04]  /*c0050*/  LDL R49, [R1+0x2b4] ;  /* 0x0002b40001317983 */ /* 0x000f280000100800 */
[----:B------:R-:W4:Y:S01]  /*c0060*/  LDL R51, [R1+0x2bc] ;  /* 0x0002bc0001337983 */ /* 0x000f220000100800 */
        /* <DEDUP_REMOVED lines=17> */
[----:B--2---:R-:W-:Y:S03]  /*c0180*/  HMMA.16816.F32 R20, R56, R36, R20 ;  /* 0x000000243814723c */ /* 0x004fe60000001814 */
[----:B------:R-:W2:Y:S04]  /*c0190*/  LDL.LU.64 R24, [R1+0x7168] ;  /* 0x0071680001187983 */ /* 0x000ea80000300a00 */
[----:B------:R-:W-:Y:S04]  /*c01a0*/  STL.64 [R1+0x70c0], R30 ;  /* 0x0070c01e01007387 */ /* 0x000fe80000100a00 */
[----:B------:R0:W-:Y:S04]  /*c01b0*/  STL [R1+0x70b8], R28 ;  /* 0x0070b81c01007387 */ /* 0x0001e80000100800 */
[----:B0-----:R-:W4:Y:S04]  /*c01c0*/  LDL.LU R28, [R1+0x1ef0] ;  /* 0x001ef000011c7983 */ /* 0x001f280000300800 */
[----:B------:R-:W4:Y:S04]  /*c01d0*/  LDL.LU R29, [R1+0x1ef4] ;  /* 0x001ef400011d7983 */ /* 0x000f280000300800 */
[----:B------:R-:W4:Y:S04]  /*c01e0*/  LDL.LU R30, [R1+0x1ef8] ;  /* 0x001ef800011e7983 */ /* 0x000f280000300800 */
[----:B------:R-:W4:Y:S01]  /*c01f0*/  LDL.LU R31, [R1+0x1efc] ;  /* 0x001efc00011f7983 */ /* 0x000f220000300800 */
[----:B------:R-:W-:-:S02]  /*c0200*/  IMAD.MOV.U32 R0, RZ, RZ, R59 ;  /* 0x000000ffff007224 */ /* 0x000fc400078e003b */
[----:B------:R-:W-:Y:S01]  /*c0210*/  IMAD.MOV.U32 R41, RZ, RZ, R56 ;  /* 0x000000ffff297224 */ /* 0x000fe200078e0038 */
[----:B---3--:R-:W-:-:S15]  /*c0220*/  HMMA.16816.F32 R52, R56, R26, R52 ;  /* 0x0000001a3834723c */ /* 0x008fde0000001834 */
[----:B------:R-:W-:-:S04]  /*c0230*/  NOP ;  /* 0x0000000000007918 */ /* 0x000fc80000000000 */
[----:B------:R-:W-:Y:S04]  /*c0240*/  STL.64 [R1+0x1f00], R52 ;  /* 0x001f003401007387 */ /* 0x000fe80000100a00 */
[----:B------:R0:W-:Y:S04]  /*c0250*/  STL.64 [R1+0x1f08], R54 ;  /* 0x001f083601007387 */ /* 0x0001e80000100a00 */
[----:B0-----:R-:W3:Y:S04]  /*c0260*/  LDL.LU.64 R54, [R1+0x7160] ;  /* 0x0071600001367983 */ /* 0x001ee80000300a00 */
[----:B------:R-:W3:Y:S04]  /*c0270*/  LDL.LU.64 R52, [R1+0x7158] ;  /* 0x0071580001347983 */ /* 0x000ee80000300a00 */
[----:B------:R0:W-:Y:S04]  /*c0280*/  STL.64 [R1+0x1ee0], R20 ;  /* 0x001ee01401007387 */ /* 0x0001e80000100a00 */
[----:B------:R1:W-:Y:S01]  /*c0290*/  STL.64 [R1+0x1ee8], R22 ;  /* 0x001ee81601007387 */ /* 0x0003e20000100a00 */
[----:B0-----:R-:W-:-:S03]  /*c02a0*/  IMAD.MOV.U32 R20, RZ, RZ, R58 ;  /* 0x000000ffff147224 */ /* 0x001fc600078e003a */
[----:B-1----:R-:W2:Y:S04]  /*c02b0*/  LDL.LU.64 R22, [R1+0x7150] ;  /* 0x0071500001167983 */ /* 0x002ea80000300a00 */
[----:B------:R-:W2:Y:S01]  /*c02c0*/  LDL.LU.64 R58, [R1+0x7148] ;  /* 0x00714800013a7983 */ /* 0x000ea20000300a00 */
[----:B------:R-:W-:-:S03]  /*c02d0*/  IMAD.MOV.U32 R21, RZ, RZ, R57 ;  /* 0x000000ffff157224 */ /* 0x000fc600078e0039 */
[----:B------:R-:W3:Y:S04]  /*c02e0*/  LDL.LU.64 R56, [R1+0x7140] ;  /* 0x0071400001387983 */ /* 0x000ee80000300a00 */
[----:B------:R-:W-:Y:S04]  /*c02f0*/  STL.64 [R1+0x70d0], R38 ;  /* 0x0070d02601007387 */ /* 0x000fe80000100a00 */
[----:B------:R0:W-:Y:S02]  /*c0300*/  STL.64 [R1+0x70c8], R36 ;  /* 0x0070c82401007387 */ /* 0x0001e40000100a00 */
[----:B0-----:R-:W-:-:S02]  /*c0310*/  IMAD.MOV.U32 R36, RZ, RZ, R41 ;  /* 0x000000ffff247224 */ /* 0x001fc400078e0029 */
[----:B------:R-:W4:Y:S01]  /*c0320*/  LDL.LU R41, [R1+0x7138] ;  /* 0x0071380001297983 */ /* 0x000f220000300800 */
[----:B------:R-:W-:Y:S02]  /*c0330*/  IMAD.MOV.U32 R37, RZ, RZ, R21 ;  /* 0x000000ffff257224 */ /* 0x000fe400078e0015 */
[----:B------:R-:W-:Y:S02]  /*c0340*/  IMAD.MOV.U32 R38, RZ, RZ, R20 ;  /* 0x000000ffff267224 */ /* 0x000fe400078e0014 */
[----:B------:R-:W-:-:S07]  /*c0350*/  IMAD.MOV.U32 R39, RZ, RZ, R0 ;  /* 0x000000ffff277224 */ /* 0x000fce00078e0000 */
[C---:B--2---:R-:W-:Y:S08]  /*c0360*/  HMMA.16816.F32 R32, R36.reuse, R58, R32 ;  /* 0x0000003a2420723c */ /* 0x044ff00000001820 */
[----:B------:R-:W-:Y:S08]  /*c0370*/  HMMA.16816.F32 R36, R36, R2, R4 ;  /* 0x000000022424723c */ /* 0x000ff00000001804 */
[----:B----4-:R-:W-:Y:S03]  /*c0380*/  HMMA.16816.F32 R28, R48, R40, R28 ;  /* 0x00000028301c723c */ /* 0x010fe6000000181c */
[----:B------:R-:W-:Y:S04]  /*c0390*/  STL.64 [R1+0x1ec0], R32 ;  /* 0x001ec02001007387 */ /* 0x000fe80000100a00 */
[----:B------:R0:W-:Y:S04]  /*c03a0*/  STL.64 [R1+0x1ec8], R34 ;  /* 0x001ec82201007387 */ /* 0x0001e80000100a00 */
[----:B0-----:R-:W2:Y:S04]  /*c03b0*/  LDL.LU.64 R34, [R1+0x7130] ;  /* 0x0071300001227983 */ /* 0x001ea80000300a00 */
[----:B------:R-:W4:Y:S04]  /*c03c0*/  LDL.LU R32, [R1+0x7128] ;  /* 0x0071280001207983 */ /* 0x000f280000300800 */
[----:B------:R-:W2:Y:S04]  /*c03d0*/  LDL.LU.64 R4, [R1+0x7120] ;  /* 0x0071200001047983 */ /* 0x000ea80000300a00 */
[----:B------:R-:W-:Y:S04]  /*c03e0*/  STL.64 [R1+0x70f0], R42 ;  /* 0x0070f02a01007387 */ /* 0x000fe80000100a00 */
[----:B------:R-:W-:Y:S04]  /*c03f0*/  STL.64 [R1+0x1430], R36 ;  /* 0x0014302401007387 */ /* 0x000fe80000100a00 */
[----:B------:R-:W-:Y:S04]  /*c0400*/  STL.64 [R1+0x1438], R38 ;  /* 0x0014382601007387 */ /* 0x000fe80000100a00 */
[----:B------:R0:W-:Y:S04]  /*c0410*/  STL.64 [R1+0x70e8], R40 ;  /* 0x0070e82801007387 */ /* 0x0001e80000100a00 */
[----:B------:R-:W-:Y:S04]  /*c0420*/  STL.64 [R1+0x1ea0], R28 ;  /* 0x001ea01c01007387 */ /* 0x000fe80000100a00 */
[----:B------:R1:W-:Y:S04]  /*c0430*/  STL.64 [R1+0x1ea8], R30 ;  /* 0x001ea81e01007387 */ /* 0x0003e80000100a00 */
[----:B0-----:R-:W1:Y:S04]  /*c0440*/  LDL.LU.64 R40, [R1+0x2b0] ;  /* 0x0002b00001287983 */ /* 0x001e680000300a00 */
[----:B------:R-:W1:Y:S04]  /*c0450*/  LDL.LU.64 R42, [R1+0x2b8] ;  /* 0x0002b800012a7983 */ /* 0x000e680000300a00 */
[----:B------:R-:W-:Y:S04]  /*c0460*/  STL.64 [R1+0x70a8], R58 ;  /* 0x0070a83a01007387 */ /* 0x000fe80000100a00 */
[----:B---3--:R-:W-:Y:S01]  /*c0470*/  STL.64 [R1+0x70a0], R56 ;  /* 0x0070a03801007387 */ /* 0x008fe20000100a00 */
[C---:B-1----:R-:W-:Y:S08]  /*c0480*/  HMMA.16816.F32 R28, R40.reuse, R56, R44 ;  /* 0x00000038281c723c */ /* 0x042ff0000000182c */
[C---:B--2---:R-:W-:Y:S11]  /*c0490*/  HMMA.16816.F32 R12, R40.reuse, R4, R12 ;  /* 0x00000004280c723c */ /* 0x044ff6000000180c */
[----:B------:R-:W-:Y:S04]  /*c04a0*/  STL.64 [R1+0x1e80], R28 ;  /* 0x001e801c01007387 */ /* 0x000fe80000100a00 */
[----:B------:R-:W-:Y:S04]  /*c04b0*/  STL.64 [R1+0x1e88], R30 ;  /* 0x001e881e01007387 */ /* 0x000fe80000100a00 */
[----:B------:R0:W-:Y:S02]  /*c04c0*/  STL.64 [R1+0x70b0], R4 ;  /* 0x0070b00401007387 */ /* 0x0001e40000100a00 */
[C---:B0-----:R-:W-:Y:S02]  /*c04d0*/  HMMA.16816.F32 R4, R40.reuse, R34, R52 ;  /* 0x000000222804723c */ /* 0x041fe40000001834 */
[----:B------:R-:W-:Y:S04]  /*c04e0*/  STL.64 [R1+0x1e60], R12 ;  /* 0x001e600c01007387 */ /* 0x000fe80000100a00 */
[----:B------:R0:W-:Y:S04]  /*c04f0*/  STL.64 [R1+0x1e68], R14 ;  /* 0x001e680e01007387 */ /* 0x0001e80000100a00 */
[----:B------:R-:W-:Y:S04]  /*c0500*/  STL.64 [R1+0x7100], R34 ;  /* 0x0071002201007387 */ /* 0x000fe80000100a00 */
[----:B----4-:R-:W-:Y:S01]  /*c0510*/  STL [R1+0x70f8], R32 ;  /* 0x0070f82001007387 */ /* 0x010fe20000100800 */
[C---:B0-----:R-:W-:Y:S04]  /*c0520*/  HMMA.16816.F32 R12, R40.reuse, R22, R16 ;  /* 0x00000016280c723c */ /* 0x041fe80000001810 */
[----:B------:R-:W-:Y:S04]  /*c0530*/  STL.64 [R1+0x1e40], R4 ;  /* 0x001e400401007387 */ /* 0x000fe80000100a00 */
[----:B------:R0:W-:Y:S02]  /*c0540*/  STL.64 [R1+0x1e48], R6 ;  /* 0x001e480601007387 */ /* 0x0001e40000100a00 */
[C---:B0-----:R-:W-:Y:S02]  /*c0550*/  HMMA.16816.F32 R4, R40.reuse, R24, R8 ;  /* 0x000000182804723c */ /* 0x041fe40000001808 */
[----:B------:R-:W-:Y:S07]  /*c0560*/  STL.64 [R1+0x7108], R22 ;  /* 0x0071081601007387 */ /* 0x000fee0000100a00 */
[----:B------:R0:W-:Y:S04]  /*c0570*/  STL.64 [R1+0x1e20], R12 ;  /* 0x001e200c01007387 */ /* 0x0001e80000100a00 */
[----:B------:R1:W-:Y:S04]  /*c0580*/  STL.64 [R1+0x1e28], R14 ;  /* 0x001e280e01007387 */ /* 0x0003e80000100a00 */
[----:B------:R-:W2:Y:S04]  /*c0590*/  LDL.LU R16, [R1+0x1ca0] ;  /* 0x001ca00001107983 */ /* 0x000ea80000300800 */
        /* <DEDUP_REMOVED lines=48> */
[----:B------:R-:W4:Y:S01]  /*c08a0*/  LDL.LU R47, [R1+0x1d5c] ;  /* 0x001d5c00012f7983 */ /* 0x000f220000300800 */
        /* <DEDUP_REMOVED lines=10> */
[----:B------:R-:W3:Y:S01]  /*c0950*/  LDL.LU.64 R48, [R1+0x7110] ;  /* 0x0071100001307983 */ /* 0x000ee20000300a00 */
[----:B------:R-:W-:Y:S01]  /*c0960*/  IMAD.MOV.U32 R0, RZ, RZ, R43 ;  /* 0x000000ffff007224 */ /* 0x000fe200078e002b */
[C---:B---3--:R-:W-:Y:S08]  /*c0970*/  HMMA.16816.F32 R20, R40.reuse, R48, R20 ;  /* 0x000000302814723c */ /* 0x048ff00000001814 */
[----:B----4-:R-:W-:Y:S11]  /*c0980*/  HMMA.16816.F32 R32, R40, R50, R32 ;  /* 0x000000322820723c */ /* 0x010ff60000001820 */
[----:B------:R-:W-:Y:S04]  /*c0990*/  STL.64 [R1+0x1dc0], R20 ;  /* 0x001dc01401007387 */ /* 0x000fe80000100a00 */
[----:B------:R0:W-:Y:S04]  /*c09a0*/  STL.64 [R1+0x1dc8], R22 ;  /* 0x001dc81601007387 */ /* 0x0001e80000100a00 */
[----:B0-----:R-:W3:Y:S04]  /*c09b0*/  LDL.LU.64 R22, [R1+0x7108] ;  /* 0x0071080001167983 */ /* 0x001ee80000300a00 */
[----:B------:R-:W-:Y:S04]  /*c09c0*/  STL.64 [R1+0x1da0], R32 ;  /* 0x001da02001007387 */ /* 0x000fe80000100a00 */
[----:B------:R0:W-:Y:S01]  /*c09d0*/  STL.64 [R1+0x1da8], R34 ;  /* 0x001da82201007387 */ /* 0x0001e20000100a00 */
[----:B------:R-:W-:-:S03]  /*c09e0*/  IMAD.MOV.U32 R21, RZ, RZ, R42 ;  /* 0x000000ffff157224 */ /* 0x000fc600078e002a */
[----:B0-----:R-:W4:Y:S04]  /*c09f0*/  LDL.LU.64 R34, [R1+0x7100] ;  /* 0x0071000001227983 */ /* 0x001f280000300a00 */
        /* <DEDUP_REMOVED lines=25> */
[----:B------:R-:W4:Y:S01]  /*c0b90*/  LDL.LU R28, [R1+0x70b8] ;  /* 0x0070b800011c7983 */ /* 0x000f220000300800 */
[C---:B------:R-:W-:Y:S08]  /*c0ba0*/  HMMA.16816.F32 R56, R48.reuse, R26, R56 ;  /* 0x0000001a3038723c */ /* 0x040ff00000001838 */
[C---:B---3--:R-:W-:Y:S08]  /*c0bb0*/  HMMA.16816.F32 R44, R48.reuse, R36, R44 ;  /* 0x00000024302c723c */ /* 0x048ff0000000182c */
[----:B--2---:R-:W-:-:S15]  /*c0bc0*/  HMMA.16816.F32 R4, R48, R30, R4 ;  /* 0x0000001e3004723c */ /* 0x004fde0000001804 */
[----:B------:R-:W-:-:S04]  /*c0bd0*/  NOP ;  /* 0x0000000000007918 */ /* 0x000fc80000000000 */
[----:B------:R0:W-:Y:S04]  /*c0be0*/  STL.64 [R1+0x1d40], R4 ;  /* 0x001d400401007387 */ /* 0x0001e80000100a00 */
[----:B------:R-:W-:Y:S04]  /*c0bf0*/  STL.64 [R1+0x1d48], R6 ;  /* 0x001d480601007387 */ /* 0x000fe80000100a00 */
[----:B0-----:R-:W2:Y:S04]  /*c0c00*/  LDL.LU.64 R4, [R1+0x70b0] ;  /* 0x0070b00001047983 */ /* 0x001ea80000300a00 */
[----:B------:R-:W-:Y:S04]  /*c0c10*/  STL.64 [R1+0x7048], R30 ;  /* 0x0070481e01007387 */ /* 0x000fe80000100a00 */
[----:B----4-:R0:W-:Y:S04]  /*c0c20*/  STL [R1+0x7040], R28 ;  /* 0x0070401c01007387 */ /* 0x0101e80000100800 */
[----:B0-----:R-:W3:Y:S04]  /*c0c30*/  LDL.LU R28, [R1+0x1d00] ;  /* 0x001d0000011c7983 */ /* 0x001ee80000300800 */
[----:B------:R-:W3:Y:S04]  /*c0c40*/  LDL.LU R29, [R1+0x1d04] ;  /* 0x001d0400011d7983 */ /* 0x000ee80000300800 */
[----:B------:R-:W3:Y:S04]  /*c0c50*/  LDL.LU R30, [R1+0x1d08] ;  /* 0x001d0800011e7983 */ /* 0x000ee80000300800 */
[----:B------:R-:W3:Y:S04]  /*c0c60*/  LDL.LU R31, [R1+0x1d0c] ;  /* 0x001d0c00011f7983 */ /* 0x000ee80000300800 */
        /* <DEDUP_REMOVED lines=14> */
[----:B------:R-:W-:Y:S04]  /*c0d50*/  STL.64 [R1+0x7058], R38 ;  /* 0x0070582601007387 */ /* 0x000fe80000100a00 */
[----:B------:R4:W-:Y:S01]  /*c0d60*/  STL.64 [R1+0x7050], R36 ;  /* 0x0070502401007387 */ /* 0x0009e20000100a00 */
[C---:B---3--:R-:W-:Y:S08]  /*c0d70*/  HMMA.16816.F32 R28, R48.reuse, R2, R28 ;  /* 0x00000002301c723c */ /* 0x048ff0000000181c */
[----:B----4-:R-:W-:Y:S08]  /*c0d80*/  HMMA.16816.F32 R36, R48, R58, R24 ;  /* 0x0000003a3024723c */ /* 0x010ff00000001818 */
[C---:B--2---:R-:W-:Y:S11]  /*c0d90*/  HMMA.16816.F32 R24, R44.reuse, R40, R52 ;  /* 0x000000282c18723c */ /* 0x044ff60000001834 */
        /* <DEDUP_REMOVED lines=8> */
[----:B------:R1:W-:Y:S01]  /*c0e20*/  STL.64 [R1+0x7028], R4 ;  /* 0x0070280401007387 */ /* 0x0003e20000100a00 */
[C---:B0-----:R-:W-:Y:S08]  /*c0e30*/  HMMA.16816.F32 R24, R44.reuse, R56, R12 ;  /* 0x000000382c18723c */ /* 0x041ff0000000180c */
[C---:B------:R-:W-:Y:S08]  /*c0e40*/  HMMA.16816.F32 R12, R44.reuse, R4, R16 ;  /* 0x000000042c0c723c */ /* 0x040ff00000001810 */
[C---:B-1----:R-:W-:Y:S03]  /*c0e50*/  HMMA.16816.F32 R4, R44.reuse, R34, R8 ;  /* 0x000000222c04723c */ /* 0x042fe60000001808 */
[----:B------:R-:W-:Y:S04]  /*c0e60*/  STL.64 [R1+0x1cc0], R24 ;  /* 0x001cc01801007387 */ /* 0x000fe80000100a00 */
[----:B------:R-:W-:Y:S04]  /*c0e70*/  STL.64 [R1+0x1cc8], R26 ;  /* 0x001cc81a01007387 */ /* 0x000fe80000100a00 */
        /* <DEDUP_REMOVED lines=60> */
[----:B------:R-:W3:Y:S01]  /*c1240*/  LDL.LU.64 R24, [R1+0x7080] ;  /* 0x0070800001187983 */ /* 0x000ee20000300a00 */
[C---:B------:R-:W-:Y:S03]  /*c1250*/  HMMA.16816.F32 R48, R44.reuse, R60, R48 ;  /* 0x0000003c2c30723c */ /* 0x040fe60000001830 */
        /* <DEDUP_REMOVED lines=25> */
[----:B------:R-:W4:Y:S04]  /*c13f0*/  LDL.LU R28, [R1+0x7040] ;  /* 0x00704000011c7983 */ /* 0x000f280000300800 */
[----:B------:R-:W-:Y:S04]  /*c1400*/  STL.64 [R1+0x6fe0], R50 ;  /* 0x006fe03201007387 */ /* 0x000fe80000100a00 */
[----:B------:R0:W-:Y:S04]  /*c1410*/  STL.64 [R1+0x6fd8], R48 ;  /* 0x006fd83001007387 */ /* 0x0001e80000100a00 */
[----:B0-----:R-:W4:Y:S04]  /*c1420*/  LDL.LU R48, [R1+0x1ba0] ;  /* 0x001ba00001307983 */ /* 0x001f280000300800 */
[----:B------:R-:W4:Y:S04]  /*c1430*/  LDL.LU R49, [R1+0x1ba4] ;  /* 0x001ba40001317983 */ /* 0x000f280000300800 */
[----:B------:R-:W4:Y:S04]  /*c1440*/  LDL.LU R50, [R1+0x1ba8] ;  /* 0x001ba80001327983 */ /* 0x000f280000300800 */
[----:B------:R-:W4:Y:S01]  /*c1450*/  LDL.LU R51, [R1+0x1bac] ;  /* 0x001bac0001337983 */ /* 0x000f220000300800 */
[----:B---3--:R-:W-:-:S15]  /*c1460*/  HMMA.16816.F32 R52, R44, R42, R52 ;  /* 0x0000002a2c34723c */ /* 0x008fde0000001834 */
[----:B------:R-:W-:-:S04]  /*c1470*/  NOP ;  /* 0x0000000000007918 */ /* 0x000fc80000000000 */
[----:B------:R-:W-:Y:S04]  /*c1480*/  STL.64 [R1+0x1c40], R52 ;  /* 0x001c403401007387 */ /* 0x000fe80000100a00 */
[----:B------:R0:W-:Y:S04]  /*c1490*/  STL.64 [R1+0x1c48], R54 ;  /* 0x001c483601007387 */ /* 0x0001e80000100a00 */
[----:B0-----:R-:W3:Y:S04]  /*c14a0*/  LDL.LU.64 R54, [R1+0x7038] ;  /* 0x0070380001367983 */ /* 0x001ee80000300a00 */
[----:B------:R-:W3:Y:S01]  /*c14b0*/  LDL.LU.64 R52, [R1+0x7030] ;  /* 0x0070300001347983 */ /* 0x000ee20000300a00 */
[C---:B------:R-:W-:Y:S08]  /*c14c0*/  HMMA.16816.F32 R16, R44.reuse, R26, R16 ;  /* 0x0000001a2c10723c */ /* 0x040ff00000001810 */
[C---:B------:R-:W-:Y:S08]  /*c14d0*/  HMMA.16816.F32 R12, R44.reuse, R2, R12 ;  /* 0x000000022c0c723c */ /* 0x040ff0000000180c */
[C---:B--2---:R-:W-:Y:S08]  /*c14e0*/  HMMA.16816.F32 R20, R44.reuse, R30, R20 ;  /* 0x0000001e2c14723c */ /* 0x044ff00000001814 */
[----:B----4-:R-:W-:Y:S01]  /*c14f0*/  HMMA.16816.F32 R48, R44, R38, R48 ;  /* 0x000000262c30723c */ /* 0x010fe20000001830 */
[----:B------:R-:W-:-:S15]  /*c1500*/  STL.64 [R1+0x6fa0], R30 ;  /* 0x006fa01e01007387 */ /* 0x000fde0000100a00 */
[----:B------:R-:W-:-:S03]  /*c1510*/  NOP ;  /* 0x0000000000007918 */ /* 0x000fc60000000000 */
[----:B------:R-:W-:Y:S04]  /*c1520*/  STL.64 [R1+0x1c30], R48 ;  /* 0x001c303001007387 */ /* 0x000fe80000100a00 */
[----:B------:R-:W-:Y:S04]  /*c1530*/  STL.64 [R1+0x1c38], R50 ;  /* 0x001c383201007387 */ /* 0x000fe80000100a00 */
        /* <DEDUP_REMOVED lines=12> */
[----:B0-----:R-:W-:Y:S08]  /*c1600*/  HMMA.16816.F32 R16, R44, R58, R4 ;  /* 0x0000003a2c10723c */ /* 0x001ff00000001804 */
[C---:B---3--:R-:W-:Y:S11]  /*c1610*/  HMMA.16816.F32 R4, R52.reuse, R40, R8 ;  /* 0x000000283404723c */ /* 0x048ff60000001808 */
        /* <DEDUP_REMOVED lines=70> */
[----:B------:R0:W-:Y:S04]  /*c1a80*/  STL.64 [R1+0x1bd0], R4 ;  /* 0x001bd00401007387 */ /* 0x0001e80000100a00 */
[----:B------:R-:W-:Y:S04]  /*c1a90*/  STL.64 [R1+0x1bd8], R6 ;  /* 0x001bd80601007387 */ /* 0x000fe80000100a00 */
[----:B0-----:R-:W4:Y:S02]  /*c1aa0*/  LDL.LU.64 R4, [R1+0x7028] ;  /* 0x0070280001047983 */ /* 0x001f240000300a00 */
[----:B----4-:R-:W-:-:S15]  /*c1ab0*/  HMMA.16816.F32 R32, R52, R4, R32 ;  /* 0x000000043420723c */ /* 0x010fde0000001820 */
        /* <DEDUP_REMOVED lines=10> */
[----:B------:R-:W4:Y:S04]  /*c1b60*/  LDL.LU.64 R20, [R1+0x7008] ;  /* 0x0070080001147983 */ /* 0x000f280000300a00 */
[----:B------:R-:W-:Y:S04]  /*c1b70*/  STL.64 [R1+0x6f80], R34 ;  /* 0x006f802201007387 */ /* 0x000fe80000100a00 */
[----:B--2---:R0:W-:Y:S04]  /*c1b80*/  STL.64 [R1+0x6f78], R32 ;  /* 0x006f782001007387 */ /* 0x0041e80000100a00 */
        /* <DEDUP_REMOVED lines=56> */
[----:B---3--:R0:W-:Y:S04]  /*c1f10*/  STL [R1+0x6f28], R28 ;  /* 0x006f281c01007387 */ /* 0x0081e80000100800 */
[----:B0-----:R-:W3:Y:S04]  /*c1f20*/  LDL.LU R28, [R1+0x1950] ;  /* 0x00195000011c7983 */ /* 0x001ee80000300800 */
[----:B------:R-:W3:Y:S04]  /*c1f30*/  LDL.LU R29, [R1+0x1954] ;  /* 0x00195400011d7983 */ /* 0x000ee80000300800 */
[----:B------:R-:W3:Y:S04]  /*c1f40*/  LDL.LU R30, [R1+0x1958] ;  /* 0x00195800011e7983 */ /* 0x000ee80000300800 */
[----:B------:R-:W3:Y:S01]  /*c1f50*/  LDL.LU R31, [R1+0x195c] ;  /* 0x00195c00011f7983 */ /* 0x000ee20000300800 */
[C---:B------:R-:W-:Y:S03]  /*c1f60*/  HMMA.16816.F32 R12, R52.reuse, R36, R12 ;  /* 0x00000024340c723c */ /* 0x040fe6000000180c */
[----:B------:R-:W-:Y:S05]  /*c1f70*/  STL.64 [R1+0x6f40], R38 ;  /* 0x006f402601007387 */ /* 0x000fea0000100a00 */
[----:B---3--:R-:W-:-:S15]  /*c1f80*/  HMMA.16816.F32 R28, R52, R26, R28 ;  /* 0x0000001a341c723c */ /* 0x008fde000000181c */
[----:B------:R-:W-:-:S04]  /*c1f90*/  NOP ;  /* 0x0000000000007918 */ /* 0x000fc80000000000 */
[----:B------:R-:W-:Y:S04]  /*c1fa0*/  STL.64 [R1+0x1b20], R28 ;  /* 0x001b201c01007387 */ /* 0x000fe80000100a00 */
[----:B------:R-:W-:Y:S04]  /*c1fb0*/  STL.64 [R1+0x1b28], R30 ;  /* 0x001b281e01007387 */ /* 0x000fe80000100a00 */
[----:B------:R-:W-:Y:S04]  /*c1fc0*/  STL.64 [R1+0x6f38], R36 ;  /* 0x006f382401007387 */ /* 0x000fe80000100a00 */
[----:B------:R0:W-:Y:S04]  /*c1fd0*/  STL.64 [R1+0x1b10], R12 ;  /* 0x001b100c01007387 */ /* 0x0001e80000100a00 */
[----:B------:R1:W-:Y:S04]  /*c1fe0*/  STL.64 [R1+0x1b18], R14 ;  /* 0x001b180e01007387 */ /* 0x0003e80000100a00 */
[----:B0-----:R-:W3:Y:S04]  /*c1ff0*/  LDL.LU.64 R12, [R1+0x1f0] ;  /* 0x0001f000010c7983 */ /* 0x001ee80000300a00 */
[----:B-1----:R-:W3:Y:S01]  /*c2000*/  LDL.LU.64 R14, [R1+0x1f8] ;  /* 0x0001f800010e7983 */ /* 0x002ee20000300a00 */
[C---:B------:R-:W-:Y:S08]  /*c2010*/  HMMA.16816.F32 R36, R52.reuse, R58, R48 ;  /* 0x0000003a3424723c */ /* 0x040ff00000001830 */
[----:B------:R-:W-:Y:S08]  /*c2020*/  HMMA.16816.F32 R28, R52, R2, R32 ;  /* 0x00000002341c723c */ /* 0x000ff00000001820 */
[C---:B--2---:R-:W-:Y:S01]  /*c2030*/  HMMA.16816.F32 R8, R16.reuse, R56, R8 ;  /* 0x000000381008723c */ /* 0x044fe20000001808 */
[----:B---3--:R-:W-:Y:S04]  /*c2040*/  STL.64 [R1+0x6f08], R14 ;  /* 0x006f080e01007387 */ /* 0x008fe80000100a00 */
[----:B------:R0:W-:Y:S03]  /*c2050*/  STL.64 [R1+0x6f00], R12 ;  /* 0x006f000c01007387 */ /* 0x0001e60000100a00 */
[C---:B0-----:R-:W-:Y:S01]  /*c2060*/  HMMA.16816.F32 R12, R16.reuse, R40, R44 ;  /* 0x00000028100c723c */ /* 0x041fe2000000182c */
[----:B------:R-:W-:Y:S04]  /*c2070*/  STL.64 [R1+0x1b00], R36 ;  /* 0x001b002401007387 */ /* 0x000fe80000100a00 */
[----:B------:R-:W-:Y:S04]  /*c2080*/  STL.64 [R1+0x1b08], R38 ;  /* 0x001b082601007387 */ /* 0x000fe80000100a00 */
[----:B------:R-:W-:Y:S04]  /*c2090*/  STL.64 [R1+0x6f50], R42 ;  /* 0x006f502a01007387 */ /* 0x000fe80000100a00 */
[----:B------:R0:W-:Y:S04]  /*c20a0*/  STL.64 [R1+0x13d0], R28 ;  /* 0x0013d01c01007387 */ /* 0x0001e80000100a00 */
[----:B------:R1:W-:Y:S04]  /*c20b0*/  STL.64 [R1+0x13d8], R30 ;  /* 0x0013d81e01007387 */ /* 0x0003e80000100a00 */
        /* <DEDUP_REMOVED lines=14> */
[----:B------:R-:W2:Y:S04]  /*c21a0*/  LDL.LU R39, [R1+0x17ac] ;  /* 0x0017ac0001277983 */ /* 0x000ea80000300800 */
[----:B------:R-:W2:Y:S04]  /*c21b0*/  LDL.LU R12, [R1+0x1840] ;  /* 0x00184000010c7983 */ /* 0x000ea80000300800 */
[----:B------:R-:W2:Y:S04]  /*c21c0*/  LDL.LU R13, [R1+0x1844] ;  /* 0x00184400010d7983 */ /* 0x000ea80000300800 */
[----:B---3--:R-:W2:Y:S04]  /*c21d0*/  LDL.LU R14, [R1+0x1848] ;  /* 0x00184800010e7983 */ /* 0x008ea80000300800 */
[----:B------:R-:W2:Y:S04]  /*c21e0*/  LDL.LU R15, [R1+0x184c] ;  /* 0x00184c00010f7983 */ /* 0x000ea80000300800 */
[----:B------:R-:W3:Y:S04]  /*c21f0*/  LDL.LU R32, [R1+0x1880] ;  /* 0x0018800001207983 */ /* 0x000ee80000300800 */
[----:B------:R-:W3:Y:S04]  /*c2200*/  LDL.LU R33, [R1+0x1884] ;  /* 0x0018840001217983 */ /* 0x000ee80000300800 */
[----:B------:R-:W3:Y:S04]  /*c2210*/  LDL.LU R34, [R1+0x1888] ;  /* 0x0018880001227983 */ /* 0x000ee80000300800 */
[----:B------:R-:W3:Y:S04]  /*c2220*/  LDL.LU R35, [R1+0x188c] ;  /* 0x00188c0001237983 */ /* 0x000ee80000300800 */
        /* <DEDUP_REMOVED lines=35> */
[----:B------:R-:W3:Y:S04]  /*c2460*/  LDL.LU.64 R32, [R1+0x6f78] ;  /* 0x006f780001207983 */ /* 0x000ee80000300a00 */
        /* <DEDUP_REMOVED lines=10> */
[----:B------:R0:W-:Y:S02]  /*c2510*/  STL.64 [R1+0x1ac8], R6 ;  /* 0x001ac80601007387 */ /* 0x0001e40000100a00 */
[C---:B0-----:R-:W-:Y:S02]  /*c2520*/  HMMA.16816.F32 R4, R16.reuse, R24, R8 ;  /* 0x000000181004723c */ /* 0x041fe40000001808 */
[----:B------:R0:W-:Y:S04]  /*c2530*/  STL.64 [R1+0x1ab0], R12 ;  /* 0x001ab00c01007387 */ /* 0x0001e80000100a00 */
[----:B------:R1:W-:Y:S04]  /*c2540*/  STL.64 [R1+0x1ab8], R14 ;  /* 0x001ab80e01007387 */ /* 0x0003e80000100a00 */
[----:B0-----:R-:W2:Y:S09]  /*c2550*/  LDL.LU R12, [R1+0x16d0] ;  /* 0x0016d000010c7983 */ /* 0x001eb20000300800 */
[----:B------:R0:W-:Y:S04]  /*c2560*/  STL.64 [R1+0x1aa0], R4 ;  /* 0x001aa00401007387 */ /* 0x0001e80000100a00 */
[----:B------:R3:W-:Y:S04]  /*c2570*/  STL.64 [R1+0x1aa8], R6 ;  /* 0x001aa80601007387 */ /* 0x0007e80000100a00 */
[----:B------:R-:W2:Y:S04]  /*c2580*/  LDL.LU R13, [R1+0x16d4] ;  /* 0x0016d400010d7983 */ /* 0x000ea80000300800 */
[----:B-1----:R-:W2:Y:S04]  /*c2590*/  LDL.LU R14, [R1+0x16d8] ;  /* 0x0016d800010e7983 */ /* 0x002ea80000300800 */
[----:B------:R-:W2:Y:S04]  /*c25a0*/  LDL.LU R15, [R1+0x16dc] ;  /* 0x0016dc00010f7983 */ /* 0x000ea80000300800 */
[----:B0-----:R-:W2:Y:S04]  /*c25b0*/  LDL.LU R4, [R1+0x1700] ;  /* 0x0017000001047983 */ /* 0x001ea80000300800 */
[----:B------:R-:W2:Y:S04]  /*c25c0*/  LDL.LU R5, [R1+0x1704] ;  /* 0x0017040001057983 */ /* 0x000ea80000300800 */
[----:B---3--:R-:W2:Y:S04]  /*c25d0*/  LDL.LU R6, [R1+0x1708] ;  /* 0x0017080001067983 */ /* 0x008ea80000300800 */
[----:B------:R-:W2:Y:S04]  /*c25e0*/  LDL.LU R7, [R1+0x170c] ;  /* 0x00170c0001077983 */ /* 0x000ea80000300800 */
[----:B------:R-:W3:Y:S04]  /*c25f0*/  LDL.LU R8, [R1+0x16b0] ;  /* 0x0016b00001087983 */ /* 0x000ee80000300800 */
[----:B------:R-:W3:Y:S04]  /*c2600*/  LDL.LU R9, [R1+0x16b4] ;  /* 0x0016b40001097983 */ /* 0x000ee80000300800 */
[----:B------:R-:W3:Y:S04]  /*c2610*/  LDL.LU R10, [R1+0x16b8] ;  /* 0x0016b800010a7983 */ /* 0x000ee80000300800 */
[----:B------:R-:W3:Y:S04]  /*c2620*/  LDL.LU R11, [R1+0x16bc] ;  /* 0x0016bc00010b7983 */ /* 0x000ee80000300800 */
        /* <DEDUP_REMOVED lines=25> */
[----:B------:R-:W2:Y:S01]  /*c27c0*/  LDL.LU R28, [R1+0x6f28] ;  /* 0x006f2800011c7983 */ /* 0x000ea20000300800 */
[----:B----4-:R-:W-:-:S15]  /*c27d0*/  HMMA.16816.F32 R56, R16, R30, R56 ;  /* 0x0000001e1038723c */ /* 0x010fde0000001838 */
[----:B------:R-:W-:-:S04]  /*c27e0*/  NOP ;  /* 0x0000000000007918 */ /* 0x000fc80000000000 */
[----:B------:R-:W-:Y:S04]  /*c27f0*/  STL.64 [R1+0x1a40], R56 ;  /* 0x001a403801007387 */ /* 0x000fe80000100a00 */
[----:B------:R0:W-:Y:S04]  /*c2800*/  STL.64 [R1+0x1a48], R58 ;  /* 0x001a483a01007387 */ /* 0x0001e80000100a00 */
[----:B0-----:R-:W4:Y:S01]  /*c2810*/  LDL.LU.64 R58, [R1+0x6f20] ;  /* 0x006f2000013a7983 */ /* 0x001f220000300a00 */
[C---:B------:R-:W-:Y:S08]  /*c2820*/  HMMA.16816.F32 R52, R16.reuse, R26, R52 ;  /* 0x0000001a1034723c */ /* 0x040ff00000001834 */
[C---:B---3--:R-:W-:Y:S01]  /*c2830*/  HMMA.16816.F32 R44, R16.reuse, R36, R44 ;  /* 0x00000024102c723c */ /* 0x048fe2000000182c */
[----:B------:R-:W3:Y:S04]  /*c2840*/  LDL.LU.64 R56, [R1+0x6f18] ;  /* 0x006f180001387983 */ /* 0x000ee80000300a00 */
[----:B------:R-:W-:Y:S04]  /*c2850*/  STL.64 [R1+0x6ed8], R30 ;  /* 0x006ed81e01007387 */ /* 0x000fe80000100a00 */
[----:B--2---:R0:W-:Y:S04]  /*c2860*/  STL [R1+0x6ed0], R28 ;  /* 0x006ed01c01007387 */ /* 0x0041e80000100800 */
[----:B0-----:R-:W2:Y:S04]  /*c2870*/  LDL.LU R28, [R1+0x1650] ;  /* 0x00165000011c7983 */ /* 0x001ea80000300800 */
[----:B------:R-:W2:Y:S04]  /*c2880*/  LDL.LU R29, [R1+0x1654] ;  /* 0x00165400011d7983 */ /* 0x000ea80000300800 */
[----:B------:R-:W2:Y:S04]  /*c2890*/  LDL.LU R30, [R1+0x1658] ;  /* 0x00165800011e7983 */ /* 0x000ea80000300800 */
[----:B------:R-:W2:Y:S04]  /*c28a0*/  LDL.LU R31, [R1+0x165c] ;  /* 0x00165c00011f7983 */ /* 0x000ea80000300800 */
        /* <DEDUP_REMOVED lines=20> */
[----:B------:R0:W-:Y:S04]  /*c29f0*/  STL.64 [R1+0x1a10], R4 ;  /* 0x001a100401007387 */ /* 0x0001e80000100a00 */
[----:B------:R-:W-:Y:S04]  /*c2a00*/  STL.64 [R1+0x1a18], R6 ;  /* 0x001a180601007387 */ /* 0x000fe80000100a00 */
[----:B0-----:R-:W2:Y:S04]  /*c2a10*/  LDL.LU.64 R4, [R1+0x6f10] ;  /* 0x006f100001047983 */ /* 0x001ea80000300a00 */
[----:B------:R-:W4:Y:S04]  /*c2a20*/  LDL.LU.64 R14, [R1+0x6f08] ;  /* 0x006f0800010e7983 */ /* 0x000f280000300a00 */
[----:B------:R-:W4:Y:S04]  /*c2a30*/  LDL.LU.64 R12, [R1+0x6f00] ;  /* 0x006f0000010c7983 */ /* 0x000f280000300a00 */
[----:B------:R-:W-:Y:S04]  /*c2a40*/  STL.64 [R1+0x13b0], R16 ;  /* 0x0013b01001007387 */ /* 0x000fe80000100a00 */
[----:B------:R4:W-:Y:S02]  /*c2a50*/  STL.64 [R1+0x13b8], R18 ;  /* 0x0013b81201007387 */ /* 0x0009e40000100a00 */
[----:B----4-:R-:W-:Y:S02]  /*c2a60*/  HMMA.16816.F32 R16, R12, R40, R8 ;  /* 0x000000280c10723c */ /* 0x010fe40000001808 */
[----:B------:R-:W4:-:S15]  /*c2a70*/  LDL.LU R8, [R1+0x15d0] ;  /* 0x0015d00001087983 */ /* 0x000f1e0000300800 */
[----:B------:R-:W-:Y:S02]  /*c2a80*/  NOP ;  /* 0x0000000000007918 */ /* 0x000fe40000000000 */
        /* <DEDUP_REMOVED lines=9> */
[----:B------:R-:W-:Y:S04]  /*c2b20*/  STL.64 [R1+0x6ef8], R42 ;  /* 0x006ef82a01007387 */ /* 0x000fe80000100a00 */
[----:B------:R0:W-:Y:S04]  /*c2b30*/  STL.64 [R1+0x6ef0], R40 ;  /* 0x006ef02801007387 */ /* 0x0001e80000100a00 */
[----:B0-----:R-:W4:Y:S04]  /*c2b40*/  LDL.LU R40, [R1+0x1690] ;  /* 0x0016900001287983 */ /* 0x001f280000300800 */
[----:B------:R-:W4:Y:S04]  /*c2b50*/  LDL.LU R41, [R1+0x1694] ;  /* 0x0016940001297983 */ /* 0x000f280000300800 */
[----:B------:R-:W4:Y:S04]  /*c2b60*/  LDL.LU R42, [R1+0x1698] ;  /* 0x00169800012a7983 */ /* 0x000f280000300800 */
[----:B------:R-:W4:Y:S01]  /*c2b70*/  LDL.LU R43, [R1+0x169c] ;  /* 0x00169c00012b7983 */ /* 0x000f220000300800 */
[C---:B--2---:R-:W-:Y:S08]  /*c2b80*/  HMMA.16816.F32 R36, R12.reuse, R4, R36 ;  /* 0x000000040c24723c */ /* 0x044ff00000001824 */
[----:B------:R-:W-:Y:S01]  /*c2b90*/  HMMA.16816.F32 R28, R12, R34, R28 ;  /* 0x000000220c1c723c */ /* 0x000fe2000000181c */
[----:B------:R-:W-:Y:S04]  /*c2ba0*/  STL.64 [R1+0x6ea8], R58 ;  /* 0x006ea83a01007387 */ /* 0x000fe80000100a00 */
[----:B---3--:R-:W-:Y:S01]  /*c2bb0*/  STL.64 [R1+0x6ea0], R56 ;  /* 0x006ea03801007387 */ /* 0x008fe20000100a00 */
[----:B------:R-:W-:-:S02]  /*c2bc0*/  IMAD.MOV.U32 R6, RZ, RZ, R12 ;  /* 0x000000ffff067224 */ /* 0x000fc400078e000c */
[----:B------:R-:W-:Y:S01]  /*c2bd0*/  IMAD.MOV.U32 R0, RZ, RZ, R15 ;  /* 0x000000ffff007224 */ /* 0x000fe200078e000f */
[----:B----4-:R-:W-:-:S15]  /*c2be0*/  HMMA.16816.F32 R40, R12, R56, R40 ;  /* 0x000000380c28723c */ /* 0x010fde0000001828 */
[----:B------:R-:W-:-:S04]  /*c2bf0*/  NOP ;  /* 0x0000000000007918 */ /* 0x000fc80000000000 */
        /* <DEDUP_REMOVED lines=8> */
[----:B------:R2:W-:Y:S01]  /*c2c80*/  STL.64 [R1+0x6e70], R32 ;  /* 0x006e702001007387 */ /* 0x0005e20000100a00 */
[----:B0-----:R-:W-:-:S02]  /*c2c90*/  IMAD.MOV.U32 R5, RZ, RZ, R13 ;  /* 0x000000ffff057224 */ /* 0x001fc400078e000d */
[----:B------:R-:W-:-:S04]  /*c2ca0*/  IMAD.MOV.U32 R4, RZ, RZ, R14 ;  /* 0x000000ffff047224 */ /* 0x000fc800078e000e */
[----:B-1----:R-:W-:Y:S02]  /*c2cb0*/  IMAD.MOV.U32 R34, RZ, RZ, R4 ;  /* 0x000000ffff227224 */ /* 0x002fe400078e0004 */
[----:B--2---:R-:W-:Y:S02]  /*c2cc0*/  IMAD.MOV.U32 R32, RZ, RZ, R6 ;  /* 0x000000ffff207224 */ /* 0x004fe400078e0006 */
[----:B------:R-:W-:Y:S02]  /*c2cd0*/  IMAD.MOV.U32 R33, RZ, RZ, R5 ;  /* 0x000000ffff217224 */ /* 0x000fe400078e0005 */
[----:B------:R-:W-:-:S07]  /*c2ce0*/  IMAD.MOV.U32 R35, RZ, RZ, R0 ;  /* 0x000000ffff237224 */ /* 0x000fce00078e0000 */
[----:B------:R-:W-:Y:S01]  /*c2cf0*/  HMMA.16816.F32 R4, R32, R22, R52 ;  /* 0x000000162004723c */ /* 0x000fe20000001834 */
[----:B------:R-:W-:Y:S04]  /*c2d00*/  STL.64 [R1+0x6e88], R22 ;  /* 0x006e881601007387 */ /* 0x000fe80000100a00 */
[----:B------:R-:W-:-:S14]  /*c2d10*/  STL.64 [R1+0x6e80], R20 ;  /* 0x006e801401007387 */ /* 0x000fdc0000100a00 */
[----:B------:R-:W-:Y:S04]  /*c2d20*/  STL.64 [R1+0x19c0], R4 ;  /* 0x0019c00401007387 */ /* 0x000fe80000100a00 */
[----:B------:R0:W-:Y:S02]  /*c2d30*/  STL.64 [R1+0x19c8], R6 ;  /* 0x0019c80601007387 */ /* 0x0001e40000100a00 */
[----:B0-----:R-:W-:Y:S02]  /*c2d40*/  HMMA.16816.F32 R4, R32, R24, R44 ;  /* 0x000000182004723c */ /* 0x001fe4000000182c */
[----:B------:R-:W-:Y:S04]  /*c2d50*/  STL.64 [R1+0x6ec8], R26 ;  /* 0x006ec81a01007387 */ /* 0x000fe80000100a00 */
[----:B------:R-:W-:-:S13]  /*c2d60*/  STL.64 [R1+0x6ec0], R24 ;  /* 0x006ec01801007387 */ /* 0x000fda0000100a00 */
[----:B------:R-:W-:Y:S04]  /*c2d70*/  STL.64 [R1+0x19b0], R4 ;  /* 0x0019b00401007387 */ /* 0x000fe80000100a00 */
[----:B------:R-:W-:Y:S04]  /*c2d80*/  STL.64 [R1+0x19b8], R6 ;  /* 0x0019b80601007387 */ /* 0x000fe80000100a00 */
[----:B------:R-:W2:Y:S04]  /*c2d90*/  LDL.LU.64 R44, [R1+0x190] ;  /* 0x00019000012c7983 */ /* 0x000ea80000300a00 */
[----:B------:R-:W3:Y:S01]  /*c2da0*/  LDL.LU.64 R46, [R1+0x198] ;  /* 0x00019800012e7983 */ /* 0x000ee20000300a00 */
[C---:B------:R-:W-:Y:S03]  /*c2db0*/  HMMA.16816.F32 R12, R32.reuse, R60, R16 ;  /* 0x0000003c200c723c */ /* 0x040fe60000001810 */
[----:B---3--:R-:W-:Y:S04]  /*c2dc0*/  STL.64 [R1+0x6de0], R46 ;  /* 0x006de02e01007387 */ /* 0x008fe80000100a00 */
[----:B--2---:R0:W-:Y:S04]  /*c2dd0*/  STL.64 [R1+0x6dd8], R44 ;  /* 0x006dd82c01007387 */ /* 0x0041e80000100a00 */
[----:B0-----:R-:W2:Y:S04]  /*c2de0*/  LDL.LU R44, [R1+0x1c0] ;  /* 0x0001c000012c7983 */ /* 0x001ea80000300800 */
[----:B------:R-:W2:Y:S04]  /*c2df0*/  LDL.LU R45, [R1+0x1c4] ;  /* 0x0001c400012d7983 */ /* 0x000ea80000300800 */
[----:B------:R-:W3:Y:S04]  /*c2e00*/  LDL.LU R46, [R1+0x1c8] ;  /* 0x0001c800012e7983 */ /* 0x000ee80000300800 */
[----:B------:R-:W3:Y:S01]  /*c2e10*/  LDL.LU R47, [R1+0x1cc] ;  /* 0x0001cc00012f7983 */ /* 0x000ee20000300800 */
[C---:B------:R-:W-:Y:S03]  /*c2e20*/  HMMA.16816.F32 R4, R32.reuse, R48, R8 ;  /* 0x000000302004723c */ /* 0x040fe60000001808 */
[----:B---3--:R-:W-:Y:S04]  /*c2e30*/  STL.64 [R1+0x6e98], R46 ;  /* 0x006e982e01007387 */ /* 0x008fe80000100a00 */
[----:B--2---:R-:W-:Y:S04]  /*c2e40*/  STL.64 [R1+0x6e90], R44 ;  /* 0x006e902c01007387 */ /* 0x004fe80000100a00 */
[----:B------:R-:W2:Y:S04]  /*c2e50*/  LDL.LU R16, [R1+0x13e0] ;  /* 0x0013e00001107983 */ /* 0x000ea80000300800 */
[----:B------:R-:W-:Y:S04]  /*c2e60*/  STL.64 [R1+0x19a0], R12 ;  /* 0x0019a00c01007387 */ /* 0x000fe80000100a00 */
[----:B------:R-:W-:Y:S04]  /*c2e70*/  STL.64 [R1+0x19a8], R14 ;  /* 0x0019a80e01007387 */ /* 0x000fe80000100a00 */
        /* <DEDUP_REMOVED lines=67> */
[----:B----4-:R-:W-:-:S15]  /*c32b0*/  HMMA.16816.F32 R28, R32, R38, R28 ;  /* 0x00000026201c723c */ /* 0x010fde000000181c */
        /* <DEDUP_REMOVED lines=10> */
[C---:B---3--:R-:W-:Y:S03]  /*c3360*/  HMMA.16816.F32 R56, R32.reuse, R36, R56 ;  /* 0x000000242038723c */ /* 0x048fe60000001838 */
[----:B------:R-:W3:Y:S04]  /*c3370*/  LDL.LU.64 R24, [R1+0x6ec0] ;  /* 0x006ec00001187983 */ /* 0x000ee80000300a00 */
[----:B------:R-:W-:Y:S04]  /*c3380*/  STL.64 [R1+0x6e40], R30 ;  /* 0x006e401e01007387 */ /* 0x000fe80000100a00 */
[----:B--2---:R0:W-:Y:S04]  /*c3390*/  STL [R1+0x6e38], R28 ;  /* 0x006e381c01007387 */ /* 0x0041e80000100800 */
        /* <DEDUP_REMOVED lines=26> */
[----:B------:R-:W-:Y:S03]  /*c3540*/  HMMA.16816.F32 R32, R32, R2, R20 ;  /* 0x000000022020723c */ /* 0x000fe60000001814 */
[----:B------:R-:W3:Y:S04]  /*c3550*/  LDL.LU.64 R22, [R1+0x6e88] ;  /* 0x006e880001167983 */ /* 0x000ee80000300a00 */
[----:B------:R-:W3:-:S12]  /*c3560*/  LDL.LU.64 R20, [R1+0x6e80] ;  /* 0x006e800001147983 */ /* 0x000ed80000300a00 */
[----:B------:R-:W-:Y:S04]  /*c3570*/  STL.64 [R1+0x1470], R32 ;  /* 0x0014702001007387 */ /* 0x000fe80000100a00 */
[----:B------:R0:W-:Y:S04]  /*c3580*/  STL.64 [R1+0x1478], R34 ;  /* 0x0014782201007387 */ /* 0x0001e80000100a00 */
[----:B0-----:R-:W3:Y:S04]  /*c3590*/  LDL.LU.64 R34, [R1+0x6e78] ;  /* 0x006e780001227983 */ /* 0x001ee80000300a00 */
[----:B------:R-:W3:Y:S01]  /*c35a0*/  LDL.LU.64 R32, [R1+0x6e70] ;  /* 0x006e700001207983 */ /* 0x000ee20000300a00 */
[----:B--2---:R-:W-:-:S15]  /*c35b0*/  HMMA.16816.F32 R4, R44, R40, R4 ;  /* 0x000000282c04723c */ /* 0x004fde0000001804 */
[----:B------:R-:W-:-:S04]  /*c35c0*/  NOP ;  /* 0x0000000000007918 */ /* 0x000fc80000000000 */
        /* <DEDUP_REMOVED lines=10> */
[----:B---3--:R-:W-:Y:S01]  /*c3670*/  STL.64 [R1+0x6e08], R56 ;  /* 0x006e083801007387 */ /* 0x008fe20000100a00 */
[C---:B--2---:R-:W-:Y:S08]  /*c3680*/  HMMA.16816.F32 R40, R44.reuse, R56, R40 ;  /* 0x000000382c28723c */ /* 0x044ff00000001828 */
[C---:B------:R-:W-:Y:S11]  /*c3690*/  HMMA.16816.F32 R36, R44.reuse, R4, R36 ;  /* 0x000000042c24723c */ /* 0x040ff60000001824 */
        /* <DEDUP_REMOVED lines=23> */
[----:B------:R-:W-:Y:S04]  /*c3810*/  STL.64 [R1+0x14f0], R12 ;  /* 0x0014f00c01007387 */ /* 0x000fe80000100a00 */
[----:B------:R-:W-:-:S12]  /*c3820*/  STL.64 [R1+0x14f8], R14 ;  /* 0x0014f80e01007387 */ /* 0x000fd80000100a00 */
        /* <DEDUP_REMOVED lines=127> */
[----:B------:R-:W-:Y:S01]  /*c4020*/  IMAD.MOV.U32 R0, RZ, RZ, R47 ;  /* 0x000000ffff007224 */ /* 0x000fe200078e002f */
        /* <DEDUP_REMOVED lines=22> */
[----:B------:R0:W-:Y:S02]  /*c4190*/  STL.64 [R1+0x15e8], R6 ;  /* 0x0015e80601007387 */ /* 0x0001e40000100a00 */
[----:B0-----:R-:W-:Y:S02]  /*c41a0*/  HMMA.16816.F32 R4, R44, R48, R8 ;  /* 0x000000302c04723c */ /* 0x001fe40000001808 */
[----:B------:R-:W-:Y:S04]  /*c41b0*/  STL.64 [R1+0x15f0], R12 ;  /* 0x0015f00c01007387 */ /* 0x000fe80000100a00 */
[----:B------:R-:W-:Y:S01]  /*c41c0*/  STL.64 [R1+0x15f8], R14 ;  /* 0x0015f80e01007387 */ /* 0x000fe20000100a00 */
[----:B------:R-:W-:-:S02]  /*c41d0*/  IMAD.MOV.U32 R10, RZ, RZ, R44 ;  /* 0x000000ffff0a7224 */ /* 0x000fc400078e002c */
[----:B------:R-:W-:Y:S02]  /*c41e0*/  IMAD.MOV.U32 R9, RZ, RZ, R45 ;  /* 0x000000ffff097224 */ /* 0x000fe400078e002d */
[----:B------:R-:W-:-:S08]  /*c41f0*/  IMAD.MOV.U32 R8, RZ, RZ, R46 ;  /* 0x000000ffff087224 */ /* 0x000fd000078e002e */
[----:B------:R0:W-:Y:S04]  /*c4200*/  STL.64 [R1+0x1600], R4 ;  /* 0x0016000401007387 */ /* 0x0001e80000100a00 */
[----:B------:R1:W-:Y:S04]  /*c4210*/  STL.64 [R1+0x1608], R6 ;  /* 0x0016080601007387 */ /* 0x0003e80000100a00 */
[----:B------:R-:W2:Y:S04]  /*c4220*/  LDL.LU R44, [R1+0xf60] ;  /* 0x000f6000012c7983 */ /* 0x000ea80000300800 */
[----:B------:R-:W2:Y:S04]  /*c4230*/  LDL.LU R45, [R1+0xf64] ;  /* 0x000f6400012d7983 */ /* 0x000ea80000300800 */
[----:B------:R-:W3:Y:S04]  /*c4240*/  LDL.LU R46, [R1+0xf68] ;  /* 0x000f6800012e7983 */ /* 0x000ee80000300800 */
[----:B------:R-:W3:Y:S04]  /*c4250*/  LDL.LU R47, [R1+0xf6c] ;  /* 0x000f6c00012f7983 */ /* 0x000ee80000300800 */
[----:B------:R-:W4:Y:S04]  /*c4260*/  LDL.LU.64 R32, [R1+0x160] ;  /* 0x0001600001207983 */ /* 0x000f280000300a00 */
[----:B------:R-:W2:Y:S04]  /*c4270*/  LDL.LU.64 R34, [R1+0x168] ;  /* 0x0001680001227983 */ /* 0x000ea80000300a00 */
[----:B--2---:R-:W-:Y:S04]  /*c4280*/  STL.64 [R1+0x6d48], R34 ;  /* 0x006d482201007387 */ /* 0x004fe80000100a00 */
[----:B----4-:R-:W-:Y:S04]  /*c4290*/  STL.64 [R1+0x6d40], R32 ;  /* 0x006d402001007387 */ /* 0x010fe80000100a00 */
[----:B---3--:R-:W-:Y:S04]  /*c42a0*/  STL.64 [R1+0x6cf0], R46 ;  /* 0x006cf02e01007387 */ /* 0x008fe80000100a00 */
[----:B------:R-:W-:Y:S04]  /*c42b0*/  STL.64 [R1+0x6ce8], R44 ;  /* 0x006ce82c01007387 */ /* 0x000fe80000100a00 */
[----:B------:R-:W2:Y:S04]  /*c42c0*/  LDL.LU R16, [R1+0xf70] ;  /* 0x000f700001107983 */ /* 0x000ea80000300800 */
[----:B------:R-:W2:Y:S04]  /*c42d0*/  LDL.LU R17, [R1+0xf74] ;  /* 0x000f740001117983 */ /* 0x000ea80000300800 */
[----:B------:R-:W3:Y:S04]  /*c42e0*/  LDL.LU R18, [R1+0xf78] ;  /* 0x000f780001127983 */ /* 0x000ee80000300800 */
[----:B------:R-:W3:Y:S04]  /*c42f0*/  LDL.LU R19, [R1+0xf7c] ;  /* 0x000f7c0001137983 */ /* 0x000ee80000300800 */
[----:B0-----:R-:W4:Y:S04]  /*c4300*/  LDL.LU R4, [R1+0x1060] ;  /* 0x0010600001047983 */ /* 0x001f280000300800 */
[----:B------:R-:W4:Y:S04]  /*c4310*/  LDL.LU R5, [R1+0x1064] ;  /* 0x0010640001057983 */ /* 0x000f280000300800 */
[----:B-1----:R-:W2:Y:S04]  /*c4320*/  LDL.LU R6, [R1+0x1068] ;  /* 0x0010680001067983 */ /* 0x002ea80000300800 */
        /* <DEDUP_REMOVED lines=41> */
[----:B0-----:R-:W4:Y:S04]  /*c45c0*/  LDL.LU R4, [R1+0x1110] ;  /* 0x0011100001047983 */ /* 0x001f280000300800 */
[----:B------:R-:W4:Y:S04]  /*c45d0*/  LDL.LU R5, [R1+0x1114] ;  /* 0x0011140001057983 */ /* 0x000f280000300800 */
[----:B------:R-:W4:Y:S04]  /*c45e0*/  LDL.LU R6, [R1+0x1118] ;  /* 0x0011180001067983 */ /* 0x000f280000300800 */
[----:B------:R-:W4:Y:S01]  /*c45f0*/  LDL.LU R7, [R1+0x111c] ;  /* 0x00111c0001077983 */ /* 0x000f220000300800 */
[----:B------:R-:W-:-:S02]  /*c4600*/  IMAD.MOV.U32 R32, RZ, RZ, R10 ;  /* 0x000000ffff207224 */ /* 0x000fc400078e000a */
[----:B------:R-:W-:Y:S02]  /*c4610*/  IMAD.MOV.U32 R33, RZ, RZ, R9 ;  /* 0x000000ffff217224 */ /* 0x000fe400078e0009 */
[----:B------:R-:W-:Y:S02]  /*c4620*/  IMAD.MOV.U32 R34, RZ, RZ, R8 ;  /* 0x000000ffff227224 */ /* 0x000fe400078e0008 */
[----:B------:R-:W-:Y:S01]  /*c4630*/  IMAD.MOV.U32 R35, RZ, RZ, R0 ;  /* 0x000000ffff237224 */ /* 0x000fe200078e0000 */
        /* <DEDUP_REMOVED lines=50> */
[----:B------:R-:W3:Y:S05]  /*c4960*/  LDL.LU.64 R24, [R1+0x6d90] ;  /* 0x006d900001187983 */ /* 0x000eea0000300a00 */
        /* <DEDUP_REMOVED lines=15> */
[----:B------:R-:W4:Y:S02]  /*c4a60*/  LDL.LU.64 R4, [R1+0x6d60] ;  /* 0x006d600001047983 */ /* 0x000f240000300a00 */
[----:B----4-:R-:W-:Y:S02]  /*c4a70*/  HMMA.16816.F32 R32, R32, R2, R4 ;  /* 0x000000022020723c */ /* 0x010fe40000001804 */
[----:B------:R-:W4:Y:S04]  /*c4a80*/  LDL.LU.64 R6, [R1+0x6d58] ;  /* 0x006d580001067983 */ /* 0x000f280000300a00 */
[----:B------:R-:W4:-:S13]  /*c4a90*/  LDL.LU.64 R4, [R1+0x6d50] ;  /* 0x006d500001047983 */ /* 0x000f1a0000300a00 */
        /* <DEDUP_REMOVED lines=8> */
[----:B0-----:R-:W2:Y:S04]  /*c4b20*/  LDL.LU.64 R6, [R1+0x6d38] ;  /* 0x006d380001067983 */ /* 0x001ea80000300a00 */
[----:B------:R-:W2:Y:S02]  /*c4b30*/  LDL.LU.64 R4, [R1+0x6d30] ;  /* 0x006d300001047983 */ /* 0x000ea40000300a00 */
[----:B--2---:R-:W-:-:S15]  /*c4b40*/  HMMA.16816.F32 R4, R32, R56, R4 ;  /* 0x000000382004723c */ /* 0x004fde0000001804 */
[----:B------:R-:W-:-:S04]  /*c4b50*/  NOP ;  /* 0x0000000000007918 */ /* 0x000fc80000000000 */
[----:B------:R0:W-:Y:S04]  /*c4b60*/  STL.64 [R1+0x16a0], R4 ;  /* 0x0016a00401007387 */ /* 0x0001e80000100a00 */
[----:B------:R1:W-:Y:S04]  /*c4b70*/  STL.64 [R1+0x16a8], R6 ;  /* 0x0016a80601007387 */ /* 0x0003e80000100a00 */
[----:B0-----:R-:W2:Y:S04]  /*c4b80*/  LDL.LU.64 R4, [R1+0x6d28] ;  /* 0x006d280001047983 */ /* 0x001ea80000300a00 */
[----:B------:R-:W-:Y:S04]  /*c4b90*/  STL.64 [R1+0x6ce0], R58 ;  /* 0x006ce03a01007387 */ /* 0x000fe80000100a00 */
[----:B------:R0:W-:Y:S01]  /*c4ba0*/  STL.64 [R1+0x6cd8], R56 ;  /* 0x006cd83801007387 */ /* 0x0001e20000100a00 */
[----:B-1----:R-:W-:-:S02]  /*c4bb0*/  IMAD.MOV.U32 R6, RZ, RZ, R34 ;  /* 0x000000ffff067224 */ /* 0x002fc400078e0022 */
[----:B------:R-:W-:Y:S01]  /*c4bc0*/  IMAD.MOV.U32 R0, RZ, RZ, R35 ;  /* 0x000000ffff007224 */ /* 0x000fe200078e0023 */
        /* <DEDUP_REMOVED lines=9> */
[----:B------:R-:W2:Y:S04]  /*c4c60*/  LDL.LU.64 R16, [R1+0x6d18] ;  /* 0x006d180001107983 */ /* 0x000ea80000300a00 */
[----:B------:R-:W2:Y:S01]  /*c4c70*/  LDL.LU.64 R34, [R1+0x6d10] ;  /* 0x006d100001227983 */ /* 0x000ea20000300a00 */
[----:B------:R-:W-:-:S02]  /*c4c80*/  IMAD.MOV.U32 R7, RZ, RZ, R33 ;  /* 0x000000ffff077224 */ /* 0x000fc400078e0021 */
[----:B------:R-:W-:Y:S02]  /*c4c90*/  IMAD.MOV.U32 R29, RZ, RZ, R32 ;  /* 0x000000ffff1d7224 */ /* 0x000fe400078e0020 */
[----:B------:R-:W3:Y:S04]  /*c4ca0*/  LDL.LU.64 R32, [R1+0x6d08] ;  /* 0x006d080001207983 */ /* 0x000ee80000300a00 */
[----:B------:R0:W-:Y:S02]  /*c4cb0*/  STL.64 [R1+0x6cb0], R4 ;  /* 0x006cb00401007387 */ /* 0x0001e40000100a00 */
[----:B0-----:R-:W-:Y:S02]  /*c4cc0*/  IMAD.MOV.U32 R5, RZ, RZ, R7 ;  /* 0x000000ffff057224 */ /* 0x001fe400078e0007 */
[----:B------:R-:W-:-:S02]  /*c4cd0*/  IMAD.MOV.U32 R4, RZ, RZ, R29 ;  /* 0x000000ffff047224 */ /* 0x000fc400078e001d */
[----:B------:R-:W-:-:S07]  /*c4ce0*/  IMAD.MOV.U32 R7, RZ, RZ, R0 ;  /* 0x000000ffff077224 */ /* 0x000fce00078e0000 */
[----:B--2---:R-:W-:-:S15]  /*c4cf0*/  HMMA.16816.F32 R20, R4, R34, R20 ;  /* 0x000000220414723c */ /* 0x004fde0000001814 */
[----:B------:R-:W-:-:S04]  /*c4d00*/  NOP ;  /* 0x0000000000007918 */ /* 0x000fc80000000000 */
[----:B------:R-:W-:Y:S04]  /*c4d10*/  STL.64 [R1+0x16c0], R20 ;  /* 0x0016c01401007387 */ /* 0x000fe80000100a00 */
[----:B------:R0:W-:Y:S04]  /*c4d20*/  STL.64 [R1+0x16c8], R22 ;  /* 0x0016c81601007387 */ /* 0x0001e80000100a00 */
[----:B0-----:R-:W2:Y:S04]  /*c4d30*/  LDL.LU.64 R22, [R1+0x6d00] ;  /* 0x006d000001167983 */ /* 0x001ea80000300a00 */
[----:B------:R-:W4:Y:S04]  /*c4d40*/  LDL.LU.64 R20, [R1+0x6cf8] ;  /* 0x006cf80001147983 */ /* 0x000f280000300a00 */
[----:B------:R-:W-:Y:S04]  /*c4d50*/  STL.64 [R1+0x6cc0], R34 ;  /* 0x006cc02201007387 */ /* 0x000fe80000100a00 */
[----:B---3--:R0:W-:Y:S04]  /*c4d60*/  STL.64 [R1+0x6cb8], R32 ;  /* 0x006cb82001007387 */ /* 0x0081e80000100a00 */
        /* <DEDUP_REMOVED lines=11> */
[----:B----4-:R3:W-:Y:S02]  /*c4e20*/  STL.64 [R1+0x6cc8], R20 ;  /* 0x006cc81401007387 */ /* 0x0107e40000100a00 */
[C---:B---3--:R-:W-:Y:S08]  /*c4e30*/  HMMA.16816.F32 R20, R4.reuse, R24, R32 ;  /* 0x000000180414723c */ /* 0x048ff00000001820 */
[C---:B------:R-:W-:Y:S08]  /*c4e40*/  HMMA.16816.F32 R56, R4.reuse, R60, R56 ;  /* 0x0000003c0438723c */ /* 0x040ff00000001838 */
[C---:B------:R-:W-:Y:S08]  /*c4e50*/  HMMA.16816.F32 R32, R4.reuse, R48, R12 ;  /* 0x000000300420723c */ /* 0x040ff0000000180c */
[C---:B------:R-:W-:Y:S08]  /*c4e60*/  HMMA.16816.F32 R12, R4.reuse, R42, R16 ;  /* 0x0000002a040c723c */ /* 0x040ff00000001810 */
[C---:B------:R-:W-:Y:S01]  /*c4e70*/  HMMA.16816.F32 R8, R4.reuse, R30, R8 ;  /* 0x0000001e0408723c */ /* 0x040fe20000001808 */
[----:B------:R-:W-:Y:S04]  /*c4e80*/  STL.64 [R1+0x16e0], R20 ;  /* 0x0016e01401007387 */ /* 0x000fe80000100a00 */
[----:B------:R0:W-:Y:S03]  /*c4e90*/  STL.64 [R1+0x16e8], R22 ;  /* 0x0016e81601007387 */ /* 0x0001e60000100a00 */
[C---:B0-----:R-:W-:Y:S01]  /*c4ea0*/  HMMA.16816.F32 R20, R4.reuse, R50, R52 ;  /* 0x000000320414723c */ /* 0x041fe20000001834 */
[----:B------:R-:W-:Y:S04]  /*c4eb0*/  STL.64 [R1+0x16f0], R56 ;  /* 0x0016f03801007387 */ /* 0x000fe80000100a00 */
[----:B------:R-:W-:Y:S04]  /*c4ec0*/  STL.64 [R1+0x16f8], R58 ;  /* 0x0016f83a01007387 */ /* 0x000fe80000100a00 */
[----:B------:R-:W-:Y:S04]  /*c4ed0*/  STL.64 [R1+0x1700], R32 ;  /* 0x0017002001007387 */ /* 0x000fe80000100a00 */
[----:B------:R-:W-:Y:S06]  /*c4ee0*/  STL.64 [R1+0x1708], R34 ;  /* 0x0017082201007387 */ /* 0x000fec0000100a00 */
[----:B------:R-:W-:Y:S04]  /*c4ef0*/  STL.64 [R1+0x1710], R20 ;  /* 0x0017101401007387 */ /* 0x000fe80000100a00 */
[----:B------:R-:W-:Y:S04]  /*c4f00*/  STL.64 [R1+0x1718], R22 ;  /* 0x0017181601007387 */ /* 0x000fe80000100a00 */
[----:B------:R0:W-:Y:S04]  /*c4f10*/  STL.64 [R1+0x1720], R12 ;  /* 0x0017200c01007387 */ /* 0x0001e80000100a00 */
[----:B------:R1:W-:Y:S04]  /*c4f20*/  STL.64 [R1+0x1728], R14 ;  /* 0x0017280e01007387 */ /* 0x0003e80000100a00 */
[----:B0-----:R-:W3:Y:S01]  /*c4f30*/  LDL.LU R12, [R1+0xf20] ;  /* 0x000f2000010c7983 */ /* 0x001ee20000300800 */
[----:B--2---:R-:W-:-:S15]  /*c4f40*/  HMMA.16816.F32 R16, R4, R38, R44 ;  /* 0x000000260410723c */ /* 0x004fde000000182c */
[----:B------:R-:W-:-:S04]  /*c4f50*/  NOP ;  /* 0x0000000000007918 */ /* 0x000fc80000000000 */
[----:B------:R0:W-:Y:S04]  /*c4f60*/  STL.64 [R1+0x1730], R16 ;  /* 0x0017301001007387 */ /* 0x0001e80000100a00 */
[----:B------:R2:W-:Y:S04]  /*c4f70*/  STL.64 [R1+0x1738], R18 ;  /* 0x0017381201007387 */ /* 0x0005e80000100a00 */
[----:B------:R4:W-:Y:S04]  /*c4f80*/  STL.64 [R1+0x1740], R8 ;  /* 0x0017400801007387 */ /* 0x0009e80000100a00 */
[----:B------:R0:W-:Y:S04]  /*c4f90*/  STL.64 [R1+0x1748], R10 ;  /* 0x0017480a01007387 */ /* 0x0001e80000100a00 */
[----:B------:R-:W3:Y:S04]  /*c4fa0*/  LDL.LU R13, [R1+0xf24] ;  /* 0x000f2400010d7983 */ /* 0x000ee80000300800 */
[----:B-1----:R-:W3:Y:S04]  /*c4fb0*/  LDL.LU R14, [R1+0xf28] ;  /* 0x000f2800010e7983 */ /* 0x002ee80000300800 */
[----:B------:R-:W3:Y:S04]  /*c4fc0*/  LDL.LU R15, [R1+0xf2c] ;  /* 0x000f2c00010f7983 */ /* 0x000ee80000300800 */
[----:B------:R-:W3:Y:S04]  /*c4fd0*/  LDL.LU R56, [R1+0xf40] ;  /* 0x000f400001387983 */ /* 0x000ee80000300800 */
[----:B------:R-:W3:Y:S04]  /*c4fe0*/  LDL.LU R57, [R1+0xf44] ;  /* 0x000f440001397983 */ /* 0x000ee80000300800 */
[----:B------:R-:W3:Y:S04]  /*c4ff0*/  LDL.LU R58, [R1+0xf48] ;  /* 0x000f4800013a7983 */ /* 0x000ee80000300800 */
[----:B------:R-:W3:Y:S04]  /*c5000*/  LDL.LU R59, [R1+0xf4c] ;  /* 0x000f4c00013b7983 */ /* 0x000ee80000300800 */
[----:B0-----:R-:W3:Y:S04]  /*c5010*/  LDL.LU R16, [R1+0xec0] ;  /* 0x000ec00001107983 */ /* 0x001ee80000300800 */
        /* <DEDUP_REMOVED lines=22> */
[----:B------:R-:W4:Y:S04]  /*c5180*/  LDL.LU R11, [R1+0xeac] ;  /* 0x000eac00010b7983 */ /* 0x000f280000300800 */
[----:B------:R-:W-:Y:S04]  /*c5190*/  STL.64 [R1+0x6c88], R30 ;  /* 0x006c881e01007387 */ /* 0x000fe80000100a00 */
[----:B------:R0:W-:Y:S04]  /*c51a0*/  STL [R1+0x6c80], R28 ;  /* 0x006c801c01007387 */ /* 0x0001e80000100800 */
[----:B0-----:R-:W2:Y:S04]  /*c51b0*/  LDL.LU R28, [R1+0xee0] ;  /* 0x000ee000011c7983 */ /* 0x001ea80000300800 */
[----:B------:R-:W2:Y:S04]  /*c51c0*/  LDL.LU R29, [R1+0xee4] ;  /* 0x000ee400011d7983 */ /* 0x000ea80000300800 */
[----:B------:R-:W2:Y:S04]  /*c51d0*/  LDL.LU R30, [R1+0xee8] ;  /* 0x000ee800011e7983 */ /* 0x000ea80000300800 */
[----:B------:R-:W2:Y:S01]  /*c51e0*/  LDL.LU R31, [R1+0xeec] ;  /* 0x000eec00011f7983 */ /* 0x000ea20000300800 */
[C---:B---3--:R-:W-:Y:S08]  /*c51f0*/  HMMA.16816.F32 R56, R4.reuse, R26, R56 ;  /* 0x0000001a0438723c */ /* 0x048ff00000001838 */
[C---:B------:R-:W-:Y:S11]  /*c5200*/  HMMA.16816.F32 R12, R4.reuse, R36, R12 ;  /* 0x00000024040c723c */ /* 0x040ff6000000180c */
        /* <DEDUP_REMOVED lines=12> */
[----:B-1----:R-:W3:Y:S04]  /*c52d0*/  LDL.LU.64 R12, [R1+0x100] ;  /* 0x00010000010c7983 */ /* 0x002ee80000300a00 */
[----:B------:R-:W3:Y:S01]  /*c52e0*/  LDL.LU.64 R14, [R1+0x108] ;  /* 0x00010800010e7983 */ /* 0x000ee20000300a00 */
[C---:B--2---:R-:W-:Y:S08]  /*c52f0*/  HMMA.16816.F32 R20, R4.reuse, R58, R20 ;  /* 0x0000003a0414723c */ /* 0x044ff00000001814 */
[----:B------:R-:W-:Y:S01]  /*c5300*/  HMMA.16816.F32 R4, R4, R2, R32 ;  /* 0x000000020404723c */ /* 0x000fe20000001820 */
        /* <DEDUP_REMOVED lines=10> */
[----:B------:R-:W3:Y:S04]  /*c53b0*/  LDL.LU.64 R34, [R1+0x6cc0] ;  /* 0x006cc00001227983 */ /* 0x000ee80000300a00 */
[----:B------:R-:W3:Y:S04]  /*c53c0*/  LDL.LU.64 R32, [R1+0x6cb8] ;  /* 0x006cb80001207983 */ /* 0x000ee80000300a00 */
[----:B------:R0:W-:Y:S04]  /*c53d0*/  STL.64 [R1+0xf00], R4 ;  /* 0x000f000401007387 */ /* 0x0001e80000100a00 */
[----:B------:R-:W-:Y:S04]  /*c53e0*/  STL.64 [R1+0xf08], R6 ;  /* 0x000f080601007387 */ /* 0x000fe80000100a00 */
[----:B0-----:R-:W3:Y:S04]  /*c53f0*/  LDL.LU.64 R4, [R1+0x6cb0] ;  /* 0x006cb00001047983 */ /* 0x001ee80000300a00 */
[----:B------:R-:W-:Y:S04]  /*c5400*/  STL.64 [R1+0x6ca8], R42 ;  /* 0x006ca82a01007387 */ /* 0x000fe80000100a00 */
[----:B------:R-:W-:Y:S01]  /*c5410*/  STL.64 [R1+0x6ca0], R40 ;  /* 0x006ca02801007387 */ /* 0x000fe20000100a00 */
[C---:B--2---:R-:W-:Y:S08]  /*c5420*/  HMMA.16816.F32 R36, R12.reuse, R40, R36 ;  /* 0x000000280c24723c */ /* 0x044ff00000001824 */
[C---:B------:R-:W-:Y:S11]  /*c5430*/  HMMA.16816.F32 R28, R12.reuse, R56, R28 ;  /* 0x000000380c1c723c */ /* 0x040ff6000000181c */
[----:B------:R-:W-:Y:S04]  /*c5440*/  STL.64 [R1+0x1790], R36 ;  /* 0x0017902401007387 */ /* 0x000fe80000100a00 */
[----:B------:R-:W-:Y:S04]  /*c5450*/  STL.64 [R1+0x1798], R38 ;  /* 0x0017982601007387 */ /* 0x000fe80000100a00 */
[----:B------:R-:W-:Y:S04]  /*c5460*/  STL.64 [R1+0x6c58], R58 ;  /* 0x006c583a01007387 */ /* 0x000fe80000100a00 */
[----:B------:R-:W-:Y:S04]  /*c5470*/  STL.64 [R1+0x6c50], R56 ;  /* 0x006c503801007387 */ /* 0x000fe80000100a00 */
[----:B------:R-:W-:Y:S04]  /*c5480*/  STL.64 [R1+0x17a0], R28 ;  /* 0x0017a01c01007387 */ /* 0x000fe80000100a00 */
[----:B------:R0:W-:Y:S04]  /*c5490*/  STL.64 [R1+0x17a8], R30 ;  /* 0x0017a81e01007387 */ /* 0x0001e80000100a00 */
[----:B---3--:R1:W-:Y:S01]  /*c54a0*/  STL.64 [R1+0x6c18], R4 ;  /* 0x006c180401007387 */ /* 0x0083e20000100a00 */
        /* <DEDUP_REMOVED lines=58> */
[C---:B----4-:R-:W-:Y:S03]  /*c5850*/  HMMA.16816.F32 R16, R12.reuse, R60, R16 ;  /* 0x0000003c0c10723c */ /* 0x050fe60000001810 */
[----:B0-----:R-:W4:Y:S04]  /*c5860*/  LDL.LU R20, [R1+0xe30] ;  /* 0x000e300001147983 */ /* 0x001f280000300800 */
        /* <DEDUP_REMOVED lines=14> */
[----:B0-----:R-:W-:-:S15]  /*c5950*/  HMMA.16816.F32 R16, R12, R48, R44 ;  /* 0x000000300c10723c */ /* 0x001fde000000182c */
[----:B------:R-:W-:-:S04]  /*c5960*/  NOP ;  /* 0x0000000000007918 */ /* 0x000fc80000000000 */
[----:B------:R0:W-:Y:S04]  /*c5970*/  STL.64 [R1+0x1800], R16 ;  /* 0x0018001001007387 */ /* 0x0001e80000100a00 */
[----:B------:R1:W-:Y:S04]  /*c5980*/  STL.64 [R1+0x1808], R18 ;  /* 0x0018081201007387 */ /* 0x0003e80000100a00 */
        /* <DEDUP_REMOVED lines=37> */
[----:B0-----:R-:W4:Y:S01]  /*c5be0*/  LDL.LU.64 R26, [R1+0x6c78] ;  /* 0x006c7800011a7983 */ /* 0x001f220000300a00 */
[C---:B------:R-:W-:Y:S03]  /*c5bf0*/  HMMA.16816.F32 R56, R12.reuse, R36, R56 ;  /* 0x000000240c38723c */ /* 0x040fe60000001838 */
        /* <DEDUP_REMOVED lines=19> */
[----:B------:R-:W2:-:S13]  /*c5d30*/  LDL.LU.64 R20, [R1+0x6c30] ;  /* 0x006c300001147983 */ /* 0x000e9a0000300a00 */
[----:B------:R-:W-:Y:S04]  /*c5d40*/  STL.64 [R1+0xe00], R12 ;  /* 0x000e000c01007387 */ /* 0x000fe80000100a00 */
[----:B------:R0:W-:Y:S04]  /*c5d50*/  STL.64 [R1+0xe08], R14 ;  /* 0x000e080e01007387 */ /* 0x0001e80000100a00 */
[----:B0-----:R-:W2:Y:S04]  /*c5d60*/  LDL.LU.64 R14, [R1+0x6c28] ;  /* 0x006c2800010e7983 */ /* 0x001ea80000300a00 */
[----:B------:R-:W2:Y:S02]  /*c5d70*/  LDL.LU.64 R12, [R1+0x6c20] ;  /* 0x006c2000010c7983 */ /* 0x000ea40000300a00 */
[C---:B--2---:R-:W-:Y:S08]  /*c5d80*/  HMMA.16816.F32 R8, R12.reuse, R40, R8 ;  /* 0x000000280c08723c */ /* 0x044ff00000001808 */
[C---:B------:R-:W-:Y:S11]  /*c5d90*/  HMMA.16816.F32 R4, R12.reuse, R56, R4 ;  /* 0x000000380c04723c */ /* 0x040ff60000001804 */
[----:B------:R0:W-:Y:S04]  /*c5da0*/  STL.64 [R1+0x1890], R8 ;  /* 0x0018900801007387 */ /* 0x0001e80000100a00 */
[----:B------:R1:W-:Y:S04]  /*c5db0*/  STL.64 [R1+0x1898], R10 ;  /* 0x0018980a01007387 */ /* 0x0003e80000100a00 */
[----:B0-----:R-:W2:Y:S04]  /*c5dc0*/  LDL.LU R8, [R1+0xd70] ;  /* 0x000d700001087983 */ /* 0x001ea80000300800 */
[----:B------:R-:W2:Y:S04]  /*c5dd0*/  LDL.LU R9, [R1+0xd74] ;  /* 0x000d740001097983 */ /* 0x000ea80000300800 */
[----:B-1----:R-:W2:Y:S04]  /*c5de0*/  LDL.LU R10, [R1+0xd78] ;  /* 0x000d7800010a7983 */ /* 0x002ea80000300800 */
[----:B------:R-:W2:Y:S04]  /*c5df0*/  LDL.LU R11, [R1+0xd7c] ;  /* 0x000d7c00010b7983 */ /* 0x000ea80000300800 */
[----:B------:R0:W-:Y:S04]  /*c5e00*/  STL.64 [R1+0x18a0], R4 ;  /* 0x0018a00401007387 */ /* 0x0001e80000100a00 */
[----:B------:R-:W-:Y:S04]  /*c5e10*/  STL.64 [R1+0x18a8], R6 ;  /* 0x0018a80601007387 */ /* 0x000fe80000100a00 */
[----:B0-----:R-:W2:Y:S04]  /*c5e20*/  LDL.LU.64 R4, [R1+0x6c18] ;  /* 0x006c180001047983 */ /* 0x001ea80000300a00 */
        /* <DEDUP_REMOVED lines=11> */
[----:B------:R-:W3:Y:S04]  /*c5ee0*/  LDL.LU.64 R32, [R1+0x6c08] ;  /* 0x006c080001207983 */ /* 0x000ee80000300a00 */
[----:B------:R0:W-:Y:S04]  /*c5ef0*/  STL.64 [R1+0x6ba0], R4 ;  /* 0x006ba00401007387 */ /* 0x0001e80000100a00 */
[----:B0-----:R-:W4:Y:S04]  /*c5f00*/  LDL.LU R4, [R1+0xdc0] ;  /* 0x000dc00001047983 */ /* 0x001f280000300800 */
[----:B------:R-:W4:Y:S04]  /*c5f10*/  LDL.LU R5, [R1+0xdc4] ;  /* 0x000dc40001057983 */ /* 0x000f280000300800 */
[----:B------:R-:W4:Y:S04]  /*c5f20*/  LDL.LU R6, [R1+0xdc8] ;  /* 0x000dc80001067983 */ /* 0x000f280000300800 */
[----:B------:R-:W4:Y:S01]  /*c5f30*/  LDL.LU R7, [R1+0xdcc] ;  /* 0x000dcc0001077983 */ /* 0x000f220000300800 */
[----:B------:R-:W-:-:S03]  /*c5f40*/  IMAD.MOV.U32 R0, RZ, RZ, R15 ;  /* 0x000000ffff007224 */ /* 0x000fc600078e000f */
[----:B--2---:R-:W-:Y:S04]  /*c5f50*/  STL.64 [R1+0x6bb0], R34 ;  /* 0x006bb02201007387 */ /* 0x004fe80000100a00 */
[----:B---3--:R0:W-:Y:S01]  /*c5f60*/  STL.64 [R1+0x6ba8], R32 ;  /* 0x006ba82001007387 */ /* 0x0081e20000100a00 */
[C---:B----4-:R-:W-:Y:S08]  /*c5f70*/  HMMA.16816.F32 R4, R12.reuse, R34, R4 ;  /* 0x000000220c04723c */ /* 0x050ff00000001804 */
[----:B0-----:R-:W-:Y:S11]  /*c5f80*/  HMMA.16816.F32 R32, R12, R22, R56 ;  /* 0x000000160c20723c */ /* 0x001ff60000001838 */
        /* <DEDUP_REMOVED lines=13> */
[C---:B------:R-:W-:Y:S08]  /*c6060*/  HMMA.16816.F32 R32, R20.reuse, R24, R52 ;  /* 0x000000181420723c */ /* 0x040ff00000001834 */
[C---:B------:R-:W-:Y:S08]  /*c6070*/  HMMA.16816.F32 R12, R20.reuse, R60, R16 ;  /* 0x0000003c140c723c */ /* 0x040ff00000001810 */
[C---:B------:R-:W-:Y:S03]  /*c6080*/  HMMA.16816.F32 R4, R20.reuse, R48, R44 ;  /* 0x000000301404723c */ /* 0x040fe6000000182c */
        /* <DEDUP_REMOVED lines=33> */
[----:B------:R-:W-:Y:S04]  /*c62a0*/  STL.64 [R1+0x6be0], R50 ;  /* 0x006be03201007387 */ /* 0x000fe80000100a00 */
[----:B------:R1:W-:Y:S04]  /*c62b0*/  STL.64 [R1+0x6bd8], R48 ;  /* 0x006bd83001007387 */ /* 0x0003e80000100a00 */
[----:B------:R-:W2:Y:S04]  /*c62c0*/  LDL.LU R32, [R1+0xcf0] ;  /* 0x000cf00001207983 */ /* 0x000ea80000300800 */
[----:B------:R-:W2:Y:S04]  /*c62d0*/  LDL.LU R33, [R1+0xcf4] ;  /* 0x000cf40001217983 */ /* 0x000ea80000300800 */
[----:B------:R-:W2:Y:S04]  /*c62e0*/  LDL.LU R34, [R1+0xcf8] ;  /* 0x000cf80001227983 */ /* 0x000ea80000300800 */
[----:B------:R-:W2:Y:S04]  /*c62f0*/  LDL.LU R35, [R1+0xcfc] ;  /* 0x000cfc0001237983 */ /* 0x000ea80000300800 */
[----:B--2---:R-:W-:Y:S04]  /*c6300*/  STL.64 [R1+0x6c00], R34 ;  /* 0x006c002201007387 */ /* 0x004fe80000100a00 */
[----:B------:R2:W-:Y:S04]  /*c6310*/  STL.64 [R1+0x6bf8], R32 ;  /* 0x006bf82001007387 */ /* 0x0005e80000100a00 */
        /* <DEDUP_REMOVED lines=17> */
[C---:B------:R-:W-:Y:S08]  /*c6430*/  HMMA.16816.F32 R44, R20.reuse, R38, R44 ;  /* 0x00000026142c723c */ /* 0x040ff0000000182c */
[C---:B----4-:R-:W-:Y:S01]  /*c6440*/  HMMA.16816.F32 R12, R20.reuse, R30, R8 ;  /* 0x0000001e140c723c */ /* 0x050fe20000001808 */
[----:B------:R-:W3:Y:S04]  /*c6450*/  LDL.LU R4, [R1+0xce0] ;  /* 0x000ce00001047983 */ /* 0x000ee80000300800 */
[----:B------:R-:W3:Y:S04]  /*c6460*/  LDL.LU R5, [R1+0xce4] ;  /* 0x000ce40001057983 */ /* 0x000ee80000300800 */
[----:B------:R-:W3:Y:S04]  /*c6470*/  LDL.LU R6, [R1+0xce8] ;  /* 0x000ce80001067983 */ /* 0x000ee80000300800 */
[----:B------:R-:W3:Y:S04]  /*c6480*/  LDL.LU R7, [R1+0xcec] ;  /* 0x000cec0001077983 */ /* 0x000ee80000300800 */
[----:B------:R0:W-:Y:S04]  /*c6490*/  STL.64 [R1+0xf80], R52 ;  /* 0x000f803401007387 */ /* 0x0001e80000100a00 */
[----:B------:R1:W-:Y:S04]  /*c64a0*/  STL.64 [R1+0xf88], R54 ;  /* 0x000f883601007387 */ /* 0x0003e80000100a00 */
[----:B------:R-:W4:Y:S04]  /*c64b0*/  LDL.LU R8, [R1+0xcd0] ;  /* 0x000cd00001087983 */ /* 0x000f280000300800 */
[----:B------:R-:W-:Y:S04]  /*c64c0*/  STL.64 [R1+0xf70], R44 ;  /* 0x000f702c01007387 */ /* 0x000fe80000100a00 */
[----:B------:R-:W-:Y:S04]  /*c64d0*/  STL.64 [R1+0xf78], R46 ;  /* 0x000f782e01007387 */ /* 0x000fe80000100a00 */
[----:B------:R0:W-:Y:S04]  /*c64e0*/  STL.64 [R1+0xf60], R12 ;  /* 0x000f600c01007387 */ /* 0x0001e80000100a00 */
[----:B------:R0:W-:Y:S04]  /*c64f0*/  STL.64 [R1+0xf68], R14 ;  /* 0x000f680e01007387 */ /* 0x0001e80000100a00 */
[----:B------:R-:W4:Y:S04]  /*c6500*/  LDL.LU R9, [R1+0xcd4] ;  /* 0x000cd40001097983 */ /* 0x000f280000300800 */
[----:B------:R-:W4:Y:S04]  /*c6510*/  LDL.LU R10, [R1+0xcd8] ;  /* 0x000cd800010a7983 */ /* 0x000f280000300800 */
[----:B------:R-:W4:Y:S04]  /*c6520*/  LDL.LU R11, [R1+0xcdc] ;  /* 0x000cdc00010b7983 */ /* 0x000f280000300800 */
        /* <DEDUP_REMOVED lines=61> */
[----:B------:R0:W-:Y:S04]  /*c6900*/  STL.64 [R1+0x6b08], R4 ;  /* 0x006b080401007387 */ /* 0x0001e80000100a00 */
[----:B0-----:R-:W4:Y:S04]  /*c6910*/  LDL.LU R4, [R1+0xcc0] ;  /* 0x000cc00001047983 */ /* 0x001f280000300800 */
[----:B------:R-:W4:Y:S04]  /*c6920*/  LDL.LU R5, [R1+0xcc4] ;  /* 0x000cc40001057983 */ /* 0x000f280000300800 */
[----:B------:R-:W4:Y:S04]  /*c6930*/  LDL.LU R6, [R1+0xcc8] ;  /* 0x000cc80001067983 */ /* 0x000f280000300800 */
[----:B------:R-:W4:Y:S04]  /*c6940*/  LDL.LU R7, [R1+0xccc] ;  /* 0x000ccc0001077983 */ /* 0x000f280000300800 */
[----:B--2---:R-:W-:Y:S04]  /*c6950*/  STL.64 [R1+0x6b00], R34 ;  /* 0x006b002201007387 */ /* 0x004fe80000100a00 */
[----:B---3--:R-:W-:Y:S01]  /*c6960*/  STL.64 [R1+0x6af8], R32 ;  /* 0x006af82001007387 */ /* 0x008fe20000100a00 */
[----:B----4-:R-:W-:-:S15]  /*c6970*/  HMMA.16816.F32 R4, R16, R34, R4 ;  /* 0x000000221004723c */ /* 0x010fde0000001804 */
        /* <DEDUP_REMOVED lines=13> */
[----:B------:R-:W2:Y:S04]  /*c6a50*/  LDL.LU.64 R8, [R1+0x70] ;  /* 0x0000700001087983 */ /* 0x000ea80000300a00 */
[----:B------:R-:W3:Y:S01]  /*c6a60*/  LDL.LU.64 R10, [R1+0x78] ;  /* 0x00007800010a7983 */ /* 0x000ee20000300a00 */
[C---:B------:R-:W-:Y:S08]  /*c6a70*/  HMMA.16816.F32 R20, R16.reuse, R60, R28 ;  /* 0x0000003c1014723c */ /* 0x040ff0000000181c */
[C---:B0-----:R-:W-:Y:S01]  /*c6a80*/  HMMA.16816.F32 R4, R16.reuse, R50, R52 ;  /* 0x000000321004723c */ /* 0x041fe20000001834 */
[----:B---3--:R-:W-:Y:S04]  /*c6a90*/  STL.64 [R1+0x6a60], R10 ;  /* 0x006a600a01007387 */ /* 0x008fe80000100a00 */
[----:B--2---:R0:W-:Y:S03]  /*c6aa0*/  STL.64 [R1+0x6a58], R8 ;  /* 0x006a580801007387 */ /* 0x0041e60000100a00 */
[C---:B0-----:R-:W-:Y:S03]  /*c6ab0*/  HMMA.16816.F32 R8, R16.reuse, R48, R12 ;  /* 0x000000301008723c */ /* 0x041fe6000000180c */
[----:B------:R-:W-:Y:S04]  /*c6ac0*/  STL.64 [R1+0xea0], R20 ;  /* 0x000ea01401007387 */ /* 0x000fe80000100a00 */
[----:B------:R-:W-:Y:S04]  /*c6ad0*/  STL.64 [R1+0xea8], R22 ;  /* 0x000ea81601007387 */ /* 0x000fe80000100a00 */
[----:B------:R-:W-:Y:S08]  /*c6ae0*/  STL.64 [R1+0x6ac0], R50 ;  /* 0x006ac03201007387 */ /* 0x000ff00000100a00 */
        /* <DEDUP_REMOVED lines=48> */
[----:B------:R-:W2:Y:S04]  /*c6df0*/  LDL.LU R20, [R1+0xbc0] ;  /* 0x000bc00001147983 */ /* 0x000ea80000300800 */
[----:B------:R-:W2:Y:S04]  /*c6e00*/  LDL.LU R21, [R1+0xbc4] ;  /* 0x000bc40001157983 */ /* 0x000ea80000300800 */
[----:B------:R-:W2:Y:S04]  /*c6e10*/  LDL.LU R22, [R1+0xbc8] ;  /* 0x000bc80001167983 */ /* 0x000ea80000300800 */
[----:B------:R-:W2:Y:S04]  /*c6e20*/  LDL.LU R23, [R1+0xbcc] ;  /* 0x000bcc0001177983 */ /* 0x000ea80000300800 */
[----:B--2---:R-:W-:Y:S04]  /*c6e30*/  STL.64 [R1+0x6b18], R22 ;  /* 0x006b181601007387 */ /* 0x004fe80000100a00 */
[----:B------:R-:W-:Y:S04]  /*c6e40*/  STL.64 [R1+0x6b10], R20 ;  /* 0x006b101401007387 */ /* 0x000fe80000100a00 */
[----:B------:R-:W2:Y:S04]  /*c6e50*/  LDL.LU R32, [R1+0xbd0] ;  /* 0x000bd00001207983 */ /* 0x000ea80000300800 */
[----:B------:R-:W2:Y:S04]  /*c6e60*/  LDL.LU R33, [R1+0xbd4] ;  /* 0x000bd40001217983 */ /* 0x000ea80000300800 */
[----:B------:R-:W2:Y:S04]  /*c6e70*/  LDL.LU R34, [R1+0xbd8] ;  /* 0x000bd80001227983 */ /* 0x000ea80000300800 */
[----:B------:R-:W2:Y:S04]  /*c6e80*/  LDL.LU R35, [R1+0xbdc] ;  /* 0x000bdc0001237983 */ /* 0x000ea80000300800 */
[----:B--2---:R-:W-:Y:S04]  /*c6e90*/  STL.64 [R1+0x6b48], R34 ;  /* 0x006b482201007387 */ /* 0x004fe80000100a00 */
[----:B------:R0:W-:Y:S04]  /*c6ea0*/  STL.64 [R1+0x6b40], R32 ;  /* 0x006b402001007387 */ /* 0x0001e80000100a00 */
        /* <DEDUP_REMOVED lines=34> */
[----:B----4-:R-:W-:Y:S04]  /*c70d0*/  STL.64 [R1+0x6ae0], R50 ;  /* 0x006ae03201007387 */ /* 0x010fe80000100a00 */
[----:B------:R0:W-:Y:S04]  /*c70e0*/  STL.64 [R1+0x6ad8], R48 ;  /* 0x006ad83001007387 */ /* 0x0001e80000100a00 */
[----:B0-----:R-:W4:Y:S04]  /*c70f0*/  LDL.LU R48, [R1+0xbb0] ;  /* 0x000bb00001307983 */ /* 0x001f280000300800 */
        /* <DEDUP_REMOVED lines=31> */
[----:B0-----:R-:W2:Y:S01]  /*c72f0*/  LDL.LU.64 R26, [R1+0x6b78] ;  /* 0x006b7800011a7983 */ /* 0x001ea20000300a00 */
[C---:B------:R-:W-:Y:S03]  /*c7300*/  HMMA.16816.F32 R56, R16.reuse, R36, R56 ;  /* 0x000000241038723c */ /* 0x040fe60000001838 */
        /* <DEDUP_REMOVED lines=23> */
[C---:B--2---:R-:W-:Y:S08]  /*c7480*/  HMMA.16816.F32 R20, R16.reuse, R40, R20 ;  /* 0x000000281014723c */ /* 0x044ff00000001814 */
[C---:B---3--:R-:W-:Y:S11]  /*c7490*/  HMMA.16816.F32 R4, R16.reuse, R56, R4 ;  /* 0x000000381004723c */ /* 0x048ff60000001804 */
[----:B------:R-:W-:Y:S04]  /*c74a0*/  STL.64 [R1+0xe10], R20 ;  /* 0x000e101401007387 */ /* 0x000fe80000100a00 */
[----:B------:R0:W-:Y:S04]  /*c74b0*/  STL.64 [R1+0xe18], R22 ;  /* 0x000e181601007387 */ /* 0x0001e80000100a00 */
[----:B0-----:R-:W2:Y:S04]  /*c74c0*/  LDL.LU.64 R22, [R1+0x6b18] ;  /* 0x006b180001167983 */ /* 0x001ea80000300a00 */
[----:B------:R-:W2:Y:S04]  /*c74d0*/  LDL.LU.64 R20, [R1+0x6b10] ;  /* 0x006b100001147983 */ /* 0x000ea80000300a00 */
[----:B------:R0:W-:Y:S04]  /*c74e0*/  STL.64 [R1+0xdf0], R4 ;  /* 0x000df00401007387 */ /* 0x0001e80000100a00 */
[----:B------:R-:W-:Y:S04]  /*c74f0*/  STL.64 [R1+0xdf8], R6 ;  /* 0x000df80601007387 */ /* 0x000fe80000100a00 */
[----:B0-----:R-:W3:Y:S02]  /*c7500*/  LDL.LU.64 R4, [R1+0x6b08] ;  /* 0x006b080001047983 */ /* 0x001ee40000300a00 */
        /* <DEDUP_REMOVED lines=62> */
[----:B------:R0:W-:Y:S04]  /*c78f0*/  STL [R1+0x6a18], R28 ;  /* 0x006a181c01007387 */ /* 0x0001e80000100800 */
        /* <DEDUP_REMOVED lines=10> */
[C---:B------:R-:W-:Y:S08]  /*c79a0*/  HMMA.16816.F32 R12, R16.reuse, R58, R12 ;  /* 0x0000003a100c723c */ /* 0x040ff0000000180c */
[----:B----4-:R-:W-:-:S15]  /*c79b0*/  HMMA.16816.F32 R28, R16, R36, R28 ;  /* 0x00000024101c723c */ /* 0x010fde000000181c */
[----:B------:R-:W-:-:S04]  /*c79c0*/  NOP ;  /* 0x0000000000007918 */ /* 0x000fc80000000000 */
[----:B------:R-:W-:Y:S04]  /*c79d0*/  STL.64 [R1+0x1db0], R28 ;  /* 0x001db01c01007387 */ /* 0x000fe80000100a00 */
[----:B------:R2:W-:Y:S04]  /*c79e0*/  STL.64 [R1+0x1db8], R30 ;  /* 0x001db81e01007387 */ /* 0x0005e80000100a00 */
[----:B0-----:R-:W4:Y:S04]  /*c79f0*/  LDL.LU R36, [R1+0xae0] ;  /* 0x000ae00001247983 */ /* 0x001f280000300800 */
[----:B------:R-:W4:Y:S04]  /*c7a00*/  LDL.LU R37, [R1+0xae4] ;  /* 0x000ae40001257983 */ /* 0x000f280000300800 */
[----:B------:R-:W4:Y:S04]  /*c7a10*/  LDL.LU R38, [R1+0xae8] ;  /* 0x000ae80001267983 */ /* 0x000f280000300800 */
[----:B------:R-:W4:Y:S04]  /*c7a20*/  LDL.LU R39, [R1+0xaec] ;  /* 0x000aec0001277983 */ /* 0x000f280000300800 */
[----:B------:R-:W-:Y:S04]  /*c7a30*/  STL.64 [R1+0x1d90], R12 ;  /* 0x001d900c01007387 */ /* 0x000fe80000100a00 */
[----:B------:R0:W-:Y:S01]  /*c7a40*/  STL.64 [R1+0x1d98], R14 ;  /* 0x001d980e01007387 */ /* 0x0001e20000100a00 */
[----:B--2---:R-:W-:Y:S08]  /*c7a50*/  HMMA.16816.F32 R28, R16, R2, R52 ;  /* 0x00000002101c723c */ /* 0x004ff00000001834 */
[----:B0-----:R-:W-:Y:S01]  /*c7a60*/  HMMA.16816.F32 R12, R8, R40, R44 ;  /* 0x00000028080c723c */ /* 0x001fe2000000182c */
[----:B------:R-:W2:Y:S10]  /*c7a70*/  LDL.LU R16, [R1+0xaa0] ;  /* 0x000aa00001107983 */ /* 0x000eb40000300800 */
[----:B------:R0:W-:Y:S04]  /*c7a80*/  STL.64 [R1+0xdb0], R28 ;  /* 0x000db01c01007387 */ /* 0x0001e80000100a00 */
[----:B------:R1:W-:Y:S04]  /*c7a90*/  STL.64 [R1+0xdb8], R30 ;  /* 0x000db81e01007387 */ /* 0x0003e80000100a00 */
        /* <DEDUP_REMOVED lines=25> */
[----:B------:R-:W-:Y:S01]  /*c7c30*/  IMAD.MOV.U32 R0, RZ, RZ, R11 ;  /* 0x000000ffff007224 */ /* 0x000fe200078e000b */
[----:B----4-:R-:W-:Y:S01]  /*c7c40*/  HMMA.16816.F32 R40, R8, R56, R36 ;  /* 0x000000380828723c */ /* 0x010fe20000001824 */
[----:B------:R-:W-:-:S15]  /*c7c50*/  IMAD.MOV.U32 R36, RZ, RZ, R8 ;  /* 0x000000ffff247224 */ /* 0x000fde00078e0008 */
[----:B------:R-:W-:-:S03]  /*c7c60*/  NOP ;  /* 0x0000000000007918 */ /* 0x000fc60000000000 */
[----:B------:R-:W-:Y:S04]  /*c7c70*/  STL.64 [R1+0x1d50], R40 ;  /* 0x001d502801007387 */ /* 0x000fe80000100a00 */
[----:B------:R-:W-:Y:S04]  /*c7c80*/  STL.64 [R1+0x1d58], R42 ;  /* 0x001d582a01007387 */ /* 0x000fe80000100a00 */
[----:B------:R-:W-:Y:S04]  /*c7c90*/  STL.64 [R1+0x69f0], R58 ;  /* 0x0069f03a01007387 */ /* 0x000fe80000100a00 */
[----:B------:R-:W-:Y:S04]  /*c7ca0*/  STL.64 [R1+0x69e8], R56 ;  /* 0x0069e83801007387 */ /* 0x000fe80000100a00 */
        /* <DEDUP_REMOVED lines=10> */
[----:B----4-:R0:W-:Y:S04]  /*c7d50*/  STL.64 [R1+0x69c0], R10 ;  /* 0x0069c00a01007387 */ /* 0x0101e80000100a00 */
[----:B--2---:R1:W-:Y:S04]  /*c7d60*/  STL.64 [R1+0x69b8], R8 ;  /* 0x0069b80801007387 */ /* 0x0043e80000100a00 */
[----:B------:R2:W-:Y:S01]  /*c7d70*/  STL.64 [R1+0x69b0], R4 ;  /* 0x0069b00401007387 */ /* 0x0005e20000100a00 */
[----:B0-----:R-:W-:-:S02]  /*c7d80*/  IMAD.MOV.U32 R10, RZ, RZ, R6 ;  /* 0x000000ffff0a7224 */ /* 0x001fc400078e0006 */
[----:B-1----:R-:W-:Y:S02]  /*c7d90*/  IMAD.MOV.U32 R8, RZ, RZ, R36 ;  /* 0x000000ffff087224 */ /* 0x002fe400078e0024 */
[----:B------:R-:W-:Y:S02]  /*c7da0*/  IMAD.MOV.U32 R9, RZ, RZ, R7 ;  /* 0x000000ffff097224 */ /* 0x000fe400078e0007 */
[----:B------:R-:W-:-:S07]  /*c7db0*/  IMAD.MOV.U32 R11, RZ, RZ, R0 ;  /* 0x000000ffff0b7224 */ /* 0x000fce00078e0000 */
[C---:B------:R-:W-:Y:S08]  /*c7dc0*/  HMMA.16816.F32 R28, R8.reuse, R4, R28 ;  /* 0x00000004081c723c */ /* 0x040ff0000000181c */
[C---:B--2---:R-:W-:Y:S11]  /*c7dd0*/  HMMA.16816.F32 R4, R8.reuse, R34, R12 ;  /* 0x000000220804723c */ /* 0x044ff6000000180c */
        /* <DEDUP_REMOVED lines=108> */
[C---:B----4-:R-:W-:Y:S03]  /*c84a0*/  HMMA.16816.F32 R56, R8.reuse, R36, R56 ;  /* 0x000000240838723c */ /* 0x050fe60000001838 */
[----:B------:R-:W4:Y:S04]  /*c84b0*/  LDL.LU.64 R24, [R1+0x6a08] ;  /* 0x006a080001187983 */ /* 0x000f280000300a00 */
[----:B------:R-:W-:Y:S04]  /*c84c0*/  STL.64 [R1+0x6978], R30 ;  /* 0x0069781e01007387 */ /* 0x000fe80000100a00 */
[----:B--2---:R0:W-:Y:S04]  /*c84d0*/  STL [R1+0x6970], R28 ;  /* 0x0069701c01007387 */ /* 0x0041e80000100800 */
        /* <DEDUP_REMOVED lines=9> */
[----:B------:R-:W3:Y:S04]  /*c8570*/  LDL.LU.64 R12, [R1+0x69f8] ;  /* 0x0069f800010c7983 */ /* 0x000ee80000300a00 */
        /* <DEDUP_REMOVED lines=26> */
[----:B0-----:R-:W2:Y:S01]  /*c8720*/  LDL.LU.64 R4, [R1+0x69b0] ;  /* 0x0069b00001047983 */ /* 0x001ea20000300a00 */
[C---:B---3--:R-:W-:Y:S03]  /*c8730*/  HMMA.16816.F32 R36, R8.reuse, R56, R36 ;  /* 0x000000380824723c */ /* 0x048fe60000001824 */
[----:B------:R-:W-:Y:S04]  /*c8740*/  STL.64 [R1+0x6998], R42 ;  /* 0x0069982a01007387 */ /* 0x000fe80000100a00 */
[----:B------:R-:W-:Y:S04]  /*c8750*/  STL.64 [R1+0x6990], R40 ;  /* 0x0069902801007387 */ /* 0x000fe80000100a00 */
[----:B------:R-:W-:Y:S04]  /*c8760*/  STL.64 [R1+0x6948], R58 ;  /* 0x0069483a01007387 */ /* 0x000fe80000100a00 */
[----:B------:R-:W-:Y:S04]  /*c8770*/  STL.64 [R1+0x6940], R56 ;  /* 0x0069403801007387 */ /* 0x000fe80000100a00 */
[----:B------:R-:W-:Y:S04]  /*c8780*/  STL.64 [R1+0x1f80], R36 ;  /* 0x001f802401007387 */ /* 0x000fe80000100a00 */
[----:B------:R-:W-:Y:S01]  /*c8790*/  STL.64 [R1+0x1f88], R38 ;  /* 0x001f882601007387 */ /* 0x000fe20000100a00 */
[C---:B--2---:R-:W-:Y:S03]  /*c87a0*/  HMMA.16816.F32 R28, R8.reuse, R4, R28 ;  /* 0x00000004081c723c */ /* 0x044fe6000000181c */
[----:B------:R0:W-:Y:S05]  /*c87b0*/  STL.64 [R1+0x68f8], R4 ;  /* 0x0068f80401007387 */ /* 0x0001ea0000100a00 */
[C---:B0-----:R-:W-:Y:S11]  /*c87c0*/  HMMA.16816.F32 R4, R8.reuse, R34, R12 ;  /* 0x000000220804723c */ /* 0x041ff6000000180c */
        /* <DEDUP_REMOVED lines=126> */
[----:B0-----:R-:W4:Y:S04]  /*c8fb0*/  LDL.LU.64 R14, [R1+0x6958] ;  /* 0x00695800010e7983 */ /* 0x001f280000300a00 */
[----:B------:R-:W4:Y:S04]  /*c8fc0*/  LDL.LU.64 R12, [R1+0x6950] ;  /* 0x00695000010c7983 */ /* 0x000f280000300a00 */
        /* <DEDUP_REMOVED lines=9> */
[----:B------:R-:W2:Y:S01]  /*c9060*/  LDL.LU R39, [R1+0x8cc] ;  /* 0x0008cc0001277983 */ /* 0x000ea20000300800 */
        /* <DEDUP_REMOVED lines=26> */
[----:B------:R-:W3:Y:S04]  /*c9210*/  LDL.LU R59, [R1+0x8dc] ;  /* 0x0008dc00013b7983 */ /* 0x000ee80000300800 */
[----:B--2---:R0:W-:Y:S01]  /*c9220*/  STL.64 [R1+0x6860], R4 ;  /* 0x0068600401007387 */ /* 0x0041e20000100a00 */
[C---:B---3--:R-:W-:Y:S08]  /*c9230*/  HMMA.16816.F32 R56, R8.reuse, R4, R56 ;  /* 0x000000040838723c */ /* 0x048ff00000001838 */
        /* <DEDUP_REMOVED lines=12> */
[C---:B----4-:R-:W-:Y:S08]  /*c9300*/  HMMA.16816.F32 R4, R8.reuse, R24, R12 ;  /* 0x000000180804723c */ /* 0x050ff0000000180c */
[C---:B------:R-:W-:Y:S01]  /*c9310*/  HMMA.16816.F32 R20, R8.reuse, R60, R52 ;  /* 0x0000003c0814723c */ /* 0x040fe20000001834 */
[----:B------:R-:W-:Y:S04]  /*c9320*/  STL.64 [R1+0x68d0], R26 ;  /* 0x0068d01a01007387 */ /* 0x000fe80000100a00 */
[----:B------:R-:W-:Y:S03]  /*c9330*/  STL.64 [R1+0x68c8], R24 ;  /* 0x0068c81801007387 */ /* 0x000fe60000100a00 */
        /* <DEDUP_REMOVED lines=23> */
[----:B---3--:R-:W-:Y:S04]  /*c94b0*/  STL.64 [R1+0x6888], R4 ;  /* 0x0068880401007387 */ /* 0x008fe80000100a00 */
        /* <DEDUP_REMOVED lines=78> */
[----:B------:R-:W2:Y:S05]  /*c99a0*/  LDL.LU.64 R24, [R1+0x68c8] ;  /* 0x0068c80001187983 */ /* 0x000eaa0000300a00 */
        /* <DEDUP_REMOVED lines=21> */
[----:B------:R-:W3:Y:S02]  /*c9b00*/  LDL.LU.64 R8, [R1+0x6878] ;  /* 0x0068780001087983 */ /* 0x000ee40000300a00 */
[C---:B---3--:R-:W-:Y:S08]  /*c9b10*/  HMMA.16816.F32 R16, R8.reuse, R40, R16 ;  /* 0x000000280810723c */ /* 0x048ff00000001810 */
[C---:B--2---:R-:W-:Y:S11]  /*c9b20*/  HMMA.16816.F32 R4, R8.reuse, R56, R4 ;  /* 0x000000380804723c */ /* 0x044ff60000001804 */
[----:B------:R-:W-:Y:S04]  /*c9b30*/  STL.64 [R1+0x24a0], R16 ;  /* 0x0024a01001007387 */ /* 0x000fe80000100a00 */
[----:B------:R0:W-:Y:S04]  /*c9b40*/  STL.64 [R1+0x24a8], R18 ;  /* 0x0024a81201007387 */ /* 0x0001e80000100a00 */
[----:B0-----:R-:W2:Y:S04]  /*c9b50*/  LDL.LU.64 R18, [R1+0x6870] ;  /* 0x0068700001127983 */ /* 0x001ea80000300a00 */
[----:B------:R-:W2:Y:S04]  /*c9b60*/  LDL.LU.64 R16, [R1+0x6868] ;  /* 0x0068680001107983 */ /* 0x000ea80000300a00 */
[----:B------:R0:W-:Y:S04]  /*c9b70*/  STL.64 [R1+0x2490], R4 ;  /* 0x0024900401007387 */ /* 0x0001e80000100a00 */
[----:B------:R-:W-:Y:S04]  /*c9b80*/  STL.64 [R1+0x2498], R6 ;  /* 0x0024980601007387 */ /* 0x000fe80000100a00 */
[----:B0-----:R-:W3:Y:S04]  /*c9b90*/  LDL.LU.64 R4, [R1+0x6860] ;  /* 0x0068600001047983 */ /* 0x001ee80000300a00 */
[----:B------:R-:W-:Y:S01]  /*c9ba0*/  STL [R1+0x67e0], R57 ;  /* 0x0067e03901007387 */ /* 0x000fe20000100800 */
[----:B---3--:R-:W-:-:S15]  /*c9bb0*/  HMMA.16816.F32 R32, R8, R4, R32 ;  /* 0x000000040820723c */ /* 0x008fde0000001820 */
[----:B------:R-:W-:-:S04]  /*c9bc0*/  NOP ;  /* 0x0000000000007918 */ /* 0x000fc80000000000 */
[----:B------:R-:W-:Y:S04]  /*c9bd0*/  STL.64 [R1+0x2480], R32 ;  /* 0x0024802001007387 */ /* 0x000fe80000100a00 */
[----:B------:R0:W-:Y:S04]  /*c9be0*/  STL.64 [R1+0x2488], R34 ;  /* 0x0024882201007387 */ /* 0x0001e80000100a00 */
[----:B0-----:R-:W3:Y:S04]  /*c9bf0*/  LDL.LU.64 R34, [R1+0x6858] ;  /* 0x0068580001227983 */ /* 0x001ee80000300a00 */
[----:B------:R-:W2:Y:S04]  /*c9c00*/  LDL.LU.64 R32, [R1+0x6850] ;  /* 0x0068500001207983 */ /* 0x000ea80000300a00 */
        /* <DEDUP_REMOVED lines=17> */
[----:B---3--:R-:W-:Y:S01]  /*c9d20*/  HMMA.16816.F32 R48, R8, R22, R48 ;  /* 0x000000160830723c */ /* 0x008fe20000001830 */
[----:B------:R-:W-:-:S15]  /*c9d30*/  IMAD.MOV.U32 R57, RZ, RZ, R22 ;  /* 0x000000ffff397224 */ /* 0x000fde00078e0016 */
[----:B------:R-:W-:-:S03]  /*c9d40*/  NOP ;  /* 0x0000000000007918 */ /* 0x000fc60000000000 */
[----:B------:R-:W-:Y:S04]  /*c9d50*/  STL.64 [R1+0x2450], R48 ;  /* 0x0024503001007387 */ /* 0x000fe80000100a00 */
[----:B------:R0:W-:Y:S04]  /*c9d60*/  STL.64 [R1+0x2458], R50 ;  /* 0x0024583201007387 */ /* 0x0001e80000100a00 */
[----:B0-----:R-:W3:Y:S04]  /*c9d70*/  LDL.LU.64 R50, [R1+0x6838] ;  /* 0x0068380001327983 */ /* 0x001ee80000300a00 */
[----:B------:R-:W2:Y:S04]  /*c9d80*/  LDL.LU.64 R48, [R1+0x6830] ;  /* 0x0068300001307983 */ /* 0x000ea80000300a00 */
        /* <DEDUP_REMOVED lines=11> */
[C---:B0-----:R-:W-:Y:S08]  /*c9e40*/  HMMA.16816.F32 R56, R8.reuse, R60, R32 ;  /* 0x0000003c0838723c */ /* 0x041ff00000001820 */
[C---:B------:R-:W-:Y:S08]  /*c9e50*/  HMMA.16816.F32 R32, R8.reuse, R48, R4 ;  /* 0x000000300820723c */ /* 0x040ff00000001804 */
        /* <DEDUP_REMOVED lines=15> */
[----:B0-----:R-:W-:Y:S02]  /*c9f50*/  HMMA.16816.F32 R4, R8, R30, R44 ;  /* 0x0000001e0804723c */ /* 0x001fe4000000182c */
[----:B------:R-:W-:Y:S04]  /*c9f60*/  STL.64 [R1+0x67d8], R30 ;  /* 0x0067d81e01007387 */ /* 0x000fe80000100a00 */
[----:B------:R-:W-:Y:S04]  /*c9f70*/  STL.64 [R1+0x2610], R12 ;  /* 0x0026100c01007387 */ /* 0x000fe80000100a00 */
[----:B------:R0:W-:Y:S04]  /*c9f80*/  STL.64 [R1+0x2618], R14 ;  /* 0x0026180e01007387 */ /* 0x0001e80000100a00 */
[----:B----4-:R1:W-:Y:S05]  /*c9f90*/  STL [R1+0x67d0], R28 ;  /* 0x0067d01c01007387 */ /* 0x0103ea0000100800 */
        /* <DEDUP_REMOVED lines=10> */
[----:B0-----:R-:W-:-:S02]  /*ca040*/  IMAD.MOV.U32 R15, RZ, RZ, R20 ;  /* 0x000000ffff0f7224 */ /* 0x001fc400078e0014 */
[----:B------:R-:W-:Y:S01]  /*ca050*/  IMAD.MOV.U32 R14, RZ, RZ, R21 ;  /* 0x000000ffff0e7224 */ /* 0x000fe200078e0015 */
        /* <DEDUP_REMOVED lines=34> */
[----:B------:R-:W-:Y:S01]  /*ca280*/  IMAD.MOV.U32 R0, RZ, RZ, R25 ;  /* 0x000000ffff007224 */ /* 0x000fe200078e0019 */
[C---:B----4-:R-:W-:Y:S08]  /*ca290*/  HMMA.16816.F32 R40, R8.reuse, R26, R40 ;  /* 0x0000001a0828723c */ /* 0x050ff00000001828 */
[C---:B------:R-:W-:Y:S11]  /*ca2a0*/  HMMA.16816.F32 R56, R8.reuse, R36, R56 ;  /* 0x000000240838723c */ /* 0x040ff60000001838 */
[----:B------:R-:W-:Y:S04]  /*ca2b0*/  STL.64 [R1+0x25f0], R40 ;  /* 0x0025f02801007387 */ /* 0x000fe80000100a00 */
[----:B------:R0:W-:Y:S04]  /*ca2c0*/  STL.64 [R1+0x25f8], R42 ;  /* 0x0025f82a01007387 */ /* 0x0001e80000100a00 */
[----:B0-----:R-:W4:Y:S04]  /*ca2d0*/  LDL.LU.64 R42, [R1+0x6820] ;  /* 0x00682000012a7983 */ /* 0x001f280000300a00 */
[----:B------:R-:W2:Y:S04]  /*ca2e0*/  LDL.LU.64 R40, [R1+0x6818] ;  /* 0x0068180001287983 */ /* 0x000ea80000300a00 */
[----:B------:R0:W-:Y:S04]  /*ca2f0*/  STL.64 [R1+0x6798], R26 ;  /* 0x0067981a01007387 */ /* 0x0001e80000100a00 */
[----:B------:R-:W2:Y:S04]  /*ca300*/  LDL.LU R24, [R1+0x690] ;  /* 0x0006900001187983 */ /* 0x000ea80000300800 */
[----:B------:R-:W2:Y:S04]  /*ca310*/  LDL.LU R25, [R1+0x694] ;  /* 0x0006940001197983 */ /* 0x000ea80000300800 */
[----:B0-----:R-:W2:Y:S04]  /*ca320*/  LDL.LU R26, [R1+0x698] ;  /* 0x00069800011a7983 */ /* 0x001ea80000300800 */
[----:B------:R-:W2:Y:S04]  /*ca330*/  LDL.LU R27, [R1+0x69c] ;  /* 0x00069c00011b7983 */ /* 0x000ea80000300800 */
        /* <DEDUP_REMOVED lines=9> */
[----:B------:R-:W2:Y:S02]  /*ca3d0*/  LDL.LU.64 R20, [R1+0x67f8] ;  /* 0x0067f80001147983 */ /* 0x000ea40000300a00 */
[----:B--2---:R-:W-:Y:S02]  /*ca3e0*/  HMMA.16816.F32 R8, R8, R2, R20 ;  /* 0x000000020808723c */ /* 0x004fe40000001814 */
[----:B------:R-:W2:Y:S04]  /*ca3f0*/  LDL.LU.64 R22, [R1+0x67f0] ;  /* 0x0067f00001167983 */ /* 0x000ea80000300a00 */
[----:B------:R-:W2:-:S13]  /*ca400*/  LDL.LU.64 R20, [R1+0x67e8] ;  /* 0x0067e80001147983 */ /* 0x000e9a0000300a00 */
[----:B------:R3:W-:Y:S04]  /*ca410*/  STL.64 [R1+0x2540], R8 ;  /* 0x0025400801007387 */ /* 0x0007e80000100a00 */
[----:B------:R0:W-:Y:S01]  /*ca420*/  STL.64 [R1+0x2548], R10 ;  /* 0x0025480a01007387 */ /* 0x0001e20000100a00 */
[----:B---3--:R-:W-:-:S03]  /*ca430*/  IMAD.MOV.U32 R8, RZ, RZ, R57 ;  /* 0x000000ffff087224 */ /* 0x008fc600078e0039 */
[----:B------:R-:W3:Y:S04]  /*ca440*/  LDL.LU R57, [R1+0x67e0] ;  /* 0x0067e00001397983 */ /* 0x000ee80000300800 */
[----:B------:R-:W4:Y:S04]  /*ca450*/  LDL.LU R9, [R1+0x57c] ;  /* 0x00057c0001097983 */ /* 0x000f280000300800 */
[----:B0-----:R-:W4:Y:S01]  /*ca460*/  LDL.LU R10, [R1+0x560] ;  /* 0x00056000010a7983 */ /* 0x001f220000300800 */
[C---:B--2---:R-:W-:Y:S08]  /*ca470*/  HMMA.16816.F32 R28, R20.reuse, R40, R28 ;  /* 0x00000028141c723c */ /* 0x044ff0000000181c */
[C---:B---3--:R-:W-:Y:S11]  /*ca480*/  HMMA.16816.F32 R4, R20.reuse, R56, R4 ;  /* 0x000000381404723c */ /* 0x048ff60000001804 */
[----:B------:R-:W-:Y:S04]  /*ca490*/  STL.64 [R1+0x25c0], R28 ;  /* 0x0025c01c01007387 */ /* 0x000fe80000100a00 */
[----:B------:R0:W-:Y:S04]  /*ca4a0*/  STL.64 [R1+0x25c8], R30 ;  /* 0x0025c81e01007387 */ /* 0x0001e80000100a00 */
[----:B0-----:R-:W2:Y:S04]  /*ca4b0*/  LDL.LU.64 R30, [R1+0x67d8] ;  /* 0x0067d800011e7983 */ /* 0x001ea80000300a00 */
[----:B------:R-:W3:Y:S04]  /*ca4c0*/  LDL.LU R28, [R1+0x67d0] ;  /* 0x0067d000011c7983 */ /* 0x000ee80000300800 */
        /* <DEDUP_REMOVED lines=26> */
[----:B----4-:R-:W-:Y:S01]  /*ca670*/  HMMA.16816.F32 R4, R20, R8, R4 ;  /* 0x000000081404723c */ /* 0x010fe20000001804 */
[----:B------:R-:W-:-:S02]  /*ca680*/  IMAD.MOV.U32 R11, RZ, RZ, R0 ;  /* 0x000000ffff0b7224 */ /* 0x000fc400078e0000 */
[----:B------:R-:W-:Y:S02]  /*ca690*/  IMAD.MOV.U32 R0, RZ, RZ, R34 ;  /* 0x000000ffff007224 */ /* 0x000fe400078e0022 */
[----:B------:R-:W-:Y:S02]  /*ca6a0*/  IMAD.MOV.U32 R29, RZ, RZ, R35 ;  /* 0x000000ffff1d7224 */ /* 0x000fe400078e0023 */
[----:B------:R-:W4:-:S12]  /*ca6b0*/  LDL.LU.64 R34, [R1+0x67a0] ;  /* 0x0067a00001227983 */ /* 0x000f180000300a00 */
[----:B------:R-:W-:Y:S04]  /*ca6c0*/  STL.64 [R1+0x2580], R4 ;  /* 0x0025800401007387 */ /* 0x000fe80000100a00 */
[----:B------:R3:W-:Y:S02]  /*ca6d0*/  STL.64 [R1+0x2588], R6 ;  /* 0x0025880601007387 */ /* 0x0007e40000100a00 */
[C---:B---3--:R-:W-:Y:S08]  /*ca6e0*/  HMMA.16816.F32 R4, R20.reuse, R10, R56 ;  /* 0x0000000a1404723c */ /* 0x048ff00000001838 */
[C---:B------:R-:W-:Y:S01]  /*ca6f0*/  HMMA.16816.F32 R24, R20.reuse, R60, R24 ;  /* 0x0000003c1418723c */ /* 0x040fe20000001818 */
[----:B------:R-:W-:Y:S04]  /*ca700*/  STL.64 [R1+0x6730], R10 ;  /* 0x0067300a01007387 */ /* 0x000fe80000100a00 */
[----:B------:R2:W-:Y:S06]  /*ca710*/  STL.64 [R1+0x6728], R8 ;  /* 0x0067280801007387 */ /* 0x0005ec0000100a00 */
        /* <DEDUP_REMOVED lines=8> */
[----:B------:R0:W-:Y:S04]  /*ca7a0*/  STL.64 [R1+0x2c38], R10 ;  /* 0x002c380a01007387 */ /* 0x0001e80000100a00 */
[----:B------:R-:W-:Y:S04]  /*ca7b0*/  STL.64 [R1+0x6740], R48 ;  /* 0x0067403001007387 */ /* 0x000fe80000100a00 */
[----:B------:R-:W-:Y:S04]  /*ca7c0*/  STL.64 [R1+0x2c20], R4 ;  /* 0x002c200401007387 */ /* 0x000fe80000100a00 */
[----:B------:R1:W-:Y:S01]  /*ca7d0*/  STL.64 [R1+0x2c28], R6 ;  /* 0x002c280601007387 */ /* 0x0003e20000100a00 */
[C---:B0-----:R-:W-:Y:S08]  /*ca7e0*/  HMMA.16816.F32 R8, R20.reuse, R38, R44 ;  /* 0x000000261408723c */ /* 0x041ff0000000182c */
[----:B-1----:R-:W-:Y:S01]  /*ca7f0*/  HMMA.16816.F32 R4, R20, R42, R16 ;  /* 0x0000002a1404723c */ /* 0x002fe20000001810 */
[----:B------:R-:W-:Y:S04]  /*ca800*/  STL.64 [R1+0x6790], R42 ;  /* 0x0067902a01007387 */ /* 0x000fe80000100a00 */
[----:B------:R0:W-:-:S14]  /*ca810*/  STL.64 [R1+0x6788], R40 ;  /* 0x0067882801007387 */ /* 0x0001dc0000100a00 */
        /* <DEDUP_REMOVED lines=12> */
[----:B-1----:R-:W-:-:S02]  /*ca8e0*/  IMAD.MOV.U32 R7, RZ, RZ, R32 ;  /* 0x000000ffff077224 */ /* 0x002fc400078e0020 */
[----:B------:R-:W-:Y:S01]  /*ca8f0*/  IMAD.MOV.U32 R6, RZ, RZ, R33 ;  /* 0x000000ffff067224 */ /* 0x000fe200078e0021 */
[----:B------:R-:W3:Y:S01]  /*ca900*/  LDL.LU R32, [R1+0x610] ;  /* 0x0006100001207983 */ /* 0x000ee20000300800 */
[----:B----4-:R-:W-:-:S03]  /*ca910*/  IMAD.MOV.U32 R5, RZ, RZ, R34 ;  /* 0x000000ffff057224 */ /* 0x010fc600078e0022 */
        /* <DEDUP_REMOVED lines=32> */
[----:B------:R-:W-:-:S15]  /*cab20*/  HMMA.16816.F32 R24, R20, R30, R24 ;  /* 0x0000001e1418723c */ /* 0x000fde0000001818 */
[----:B------:R-:W-:-:S04]  /*cab30*/  NOP ;  /* 0x0000000000007918 */ /* 0x000fc80000000000 */
[----:B------:R-:W-:Y:S04]  /*cab40*/  STL.64 [R1+0x2bf0], R24 ;  /* 0x002bf01801007387 */ /* 0x000fe80000100a00 */
[----:B------:R0:W-:Y:S04]  /*cab50*/  STL.64 [R1+0x2bf8], R26 ;  /* 0x002bf81a01007387 */ /* 0x0001e80000100a00 */
[----:B0-----:R-:W2:Y:S01]  /*cab60*/  LDL.LU.64 R26, [R1+0x6798] ;  /* 0x00679800011a7983 */ /* 0x001ea20000300a00 */
[C---:B----4-:R-:W-:Y:S08]  /*cab70*/  HMMA.16816.F32 R56, R20.reuse, R36, R56 ;  /* 0x000000241438723c */ /* 0x050ff00000001838 */
[----:B--2---:R-:W-:-:S15]  /*cab80*/  HMMA.16816.F32 R40, R20, R26, R40 ;  /* 0x0000001a1428723c */ /* 0x004fde0000001828 */
[----:B------:R-:W-:-:S04]  /*cab90*/  NOP ;  /* 0x0000000000007918 */ /* 0x000fc80000000000 */
[----:B------:R-:W-:Y:S04]  /*caba0*/  STL.64 [R1+0x2be0], R40 ;  /* 0x002be02801007387 */ /* 0x000fe80000100a00 */
[----:B------:R0:W-:Y:S04]  /*cabb0*/  STL.64 [R1+0x2be8], R42 ;  /* 0x002be82a01007387 */ /* 0x0001e80000100a00 */
[----:B0-----:R-:W3:Y:S04]  /*cabc0*/  LDL.LU.64 R42, [R1+0x6790] ;  /* 0x00679000012a7983 */ /* 0x001ee80000300a00 */
        /* <DEDUP_REMOVED lines=20> */
[----:B------:R-:W-:Y:S01]  /*cad10*/  STL.64 [R1+0x29a8], R22 ;  /* 0x0029a81601007387 */ /* 0x000fe20000100a00 */
[----:B0-----:R-:W-:-:S03]  /*cad20*/  IMAD.MOV.U32 R20, RZ, RZ, R0 ;  /* 0x000000ffff147224 */ /* 0x001fc600078e0000 */
[----:B------:R-:W4:Y:S01]  /*cad30*/  LDL.LU R0, [R1+0x6750] ;  /* 0x0067500001007983 */ /* 0x000f220000300800 */
[C---:B--2---:R-:W-:Y:S08]  /*cad40*/  HMMA.16816.F32 R48, R32.reuse, R40, R48 ;  /* 0x000000282030723c */ /* 0x044ff00000001830 */
[----:B---3--:R-:W-:Y:S11]  /*cad50*/  HMMA.16816.F32 R4, R32, R56, R4 ;  /* 0x000000382004723c */ /* 0x008ff60000001804 */
[----:B------:R-:W-:Y:S04]  /*cad60*/  STL.64 [R1+0x2bb0], R48 ;  /* 0x002bb03001007387 */ /* 0x000fe80000100a00 */
[----:B------:R0:W-:Y:S04]  /*cad70*/  STL.64 [R1+0x2bb8], R50 ;  /* 0x002bb83201007387 */ /* 0x0001e80000100a00 */
[----:B0-----:R-:W2:Y:S04]  /*cad80*/  LDL.LU.64 R50, [R1+0x6748] ;  /* 0x0067480001327983 */ /* 0x001ea80000300a00 */
[----:B------:R-:W4:Y:S04]  /*cad90*/  LDL.LU.64 R48, [R1+0x6740] ;  /* 0x0067400001307983 */ /* 0x000f280000300a00 */
[----:B------:R0:W-:Y:S04]  /*cada0*/  STL.64 [R1+0x2ba0], R4 ;  /* 0x002ba00401007387 */ /* 0x0001e80000100a00 */
[----:B------:R-:W-:Y:S04]  /*cadb0*/  STL.64 [R1+0x2ba8], R6 ;  /* 0x002ba80601007387 */ /* 0x000fe80000100a00 */
[----:B0-----:R-:W3:Y:S01]  /*cadc0*/  LDL.LU.64 R4, [R1+0x6738] ;  /* 0x0067380001047983 */ /* 0x001ee20000300a00 */
[----:B------:R-:W-:-:S03]  /*cadd0*/  IMAD.MOV.U32 R21, RZ, RZ, R29 ;  /* 0x000000ffff157224 */ /* 0x000fc600078e001d */
[----:B------:R-:W-:Y:S04]  /*cade0*/  STL.64 [R1+0x66f8], R58 ;  /* 0x0066f83a01007387 */ /* 0x000fe80000100a00 */
[----:B------:R0:W-:Y:S01]  /*cadf0*/  STL.64 [R1+0x66f0], R56 ;  /* 0x0066f03801007387 */ /* 0x0001e20000100a00 */
[C---:B------:R-:W-:Y:S03]  /*cae00*/  HMMA.16816.F32 R44, R32.reuse, R20, R44 ;  /* 0x00000014202c723c */ /* 0x040fe6000000182c */
[----:B0-----:R-:W2:Y:S04]  /*cae10*/  LDL.LU R56, [R1+0x410] ;  /* 0x0004100001387983 */ /* 0x001ea80000300800 */
        /* <DEDUP_REMOVED lines=25> */
[----:B---3--:R-:W-:Y:S01]  /*cafb0*/  STL.64 [R1+0x6698], R10 ;  /* 0x0066980a01007387 */ /* 0x008fe20000100a00 */
[C---:B--2---:R-:W-:Y:S08]  /*cafc0*/  HMMA.16816.F32 R4, R32.reuse, R10, R4 ;  /* 0x0000000a2004723c */ /* 0x044ff00000001804 */
[----:B----4-:R-:W-:-:S15]  /*cafd0*/  HMMA.16816.F32 R20, R32, R8, R20 ;  /* 0x000000082014723c */ /* 0x010fde0000001814 */
[----:B------:R-:W-:-:S04]  /*cafe0*/  NOP ;  /* 0x0000000000007918 */ /* 0x000fc80000000000 */
[----:B------:R-:W-:Y:S04]  /*caff0*/  STL.64 [R1+0x2ad0], R20 ;  /* 0x002ad01401007387 */ /* 0x000fe80000100a00 */
[----:B------:R0:W-:Y:S04]  /*cb000*/  STL.64 [R1+0x2ad8], R22 ;  /* 0x002ad81601007387 */ /* 0x0001e80000100a00 */
[----:B------:R1:W-:Y:S04]  /*cb010*/  STL.64 [R1+0x6690], R8 ;  /* 0x0066900801007387 */ /* 0x0003e80000100a00 */
[----:B------:R-:W-:Y:S04]  /*cb020*/  STL.64 [R1+0x2c70], R4 ;  /* 0x002c700401007387 */ /* 0x000fe80000100a00 */
[----:B------:R2:W-:Y:S01]  /*cb030*/  STL.64 [R1+0x2c78], R6 ;  /* 0x002c780601007387 */ /* 0x0005e20000100a00 */
[C---:B0-----:R-:W-:Y:S08]  /*cb040*/  HMMA.16816.F32 R20, R32.reuse, R60, R56 ;  /* 0x0000003c2014723c */ /* 0x041ff00000001838 */
[C---:B-1----:R-:W-:Y:S08]  /*cb050*/  HMMA.16816.F32 R8, R32.reuse, R48, R24 ;  /* 0x000000302008723c */ /* 0x042ff00000001818 */
[C---:B--2---:R-:W-:Y:S03]  /*cb060*/  HMMA.16816.F32 R4, R32.reuse, R50, R12 ;  /* 0x000000322004723c */ /* 0x044fe6000000180c */
        /* <DEDUP_REMOVED lines=13> */
[----:B0-----:R-:W-:Y:S01]  /*cb140*/  HMMA.16816.F32 R4, R32, R38, R16 ;  /* 0x000000262004723c */ /* 0x001fe20000001810 */
[----:B------:R-:W-:Y:S02]  /*cb150*/  IMAD.MOV.U32 R55, RZ, RZ, R44 ;  /* 0x000000ffff377224 */ /* 0x000fe400078e002c */
[----:B------:R-:W-:Y:S02]  /*cb160*/  IMAD.MOV.U32 R54, RZ, RZ, R45 ;  /* 0x000000ffff367224 */ /* 0x000fe400078e002d */
[----:B------:R-:W-:-:S02]  /*cb170*/  IMAD.MOV.U32 R53, RZ, RZ, R46 ;  /* 0x000000ffff357224 */ /* 0x000fc400078e002e */
[----:B------:R-:W-:-:S12]  /*cb180*/  IMAD.MOV.U32 R52, RZ, RZ, R47 ;  /* 0x000000ffff347224 */ /* 0x000fd800078e002f */
        /* <DEDUP_REMOVED lines=46> */
[----:B0-----:R-:W2:Y:S01]  /*cb470*/  LDL.LU.64 R26, [R1+0x6710] ;  /* 0x00671000011a7983 */ /* 0x001ea20000300a00 */
[C---:B----4-:R-:W-:Y:S03]  /*cb480*/  HMMA.16816.F32 R56, R32.reuse, R36, R56 ;  /* 0x000000242038723c */ /* 0x050fe60000001838 */
[----:B------:R-:W-:Y:S04]  /*cb490*/  STL.64 [R1+0x6688], R30 ;  /* 0x0066881e01007387 */ /* 0x000fe80000100a00 */
[----:B------:R0:W-:Y:S04]  /*cb4a0*/  STL [R1+0x6684], R28 ;  /* 0x0066841c01007387 */ /* 0x0001e80000100800 */
        /* <DEDUP_REMOVED lines=22> */
[----:B------:R-:W2:Y:S01]  /*cb610*/  LDL.LU.64 R44, [R1+0x66d0] ;  /* 0x0066d000012c7983 */ /* 0x000ea20000300a00 */
[----:B----4-:R-:W-:-:S02]  /*cb620*/  IMAD.MOV.U32 R25, RZ, RZ, R40 ;  /* 0x000000ffff197224 */ /* 0x010fc400078e0028 */
[----:B------:R-:W-:-:S10]  /*cb630*/  IMAD.MOV.U32 R24, RZ, RZ, R41 ;  /* 0x000000ffff187224 */ /* 0x000fd400078e0029 */
[----:B------:R0:W-:Y:S04]  /*cb640*/  STL.64 [R1+0x2c60], R32 ;  /* 0x002c602001007387 */ /* 0x0001e80000100a00 */
[----:B------:R1:W-:Y:S04]  /*cb650*/  STL.64 [R1+0x2c68], R34 ;  /* 0x002c682201007387 */ /* 0x0003e80000100a00 */
[----:B0-----:R-:W4:Y:S04]  /*cb660*/  LDL.LU R32, [R1+0x240] ;  /* 0x0002400001207983 */ /* 0x001f280000300800 */
[----:B------:R-:W4:Y:S04]  /*cb670*/  LDL.LU R33, [R1+0x244] ;  /* 0x0002440001217983 */ /* 0x000f280000300800 */
[----:B-1----:R-:W4:Y:S04]  /*cb680*/  LDL.LU R34, [R1+0x248] ;  /* 0x0002480001227983 */ /* 0x002f280000300800 */
[----:B------:R-:W4:Y:S01]  /*cb690*/  LDL.LU R35, [R1+0x24c] ;  /* 0x00024c0001237983 */ /* 0x000f220000300800 */
[C---:B--2---:R-:W-:Y:S08]  /*cb6a0*/  HMMA.16816.F32 R20, R44.reuse, R40, R20 ;  /* 0x000000282c14723c */ /* 0x044ff00000001814 */
[----:B---3--:R-:W-:Y:S11]  /*cb6b0*/  HMMA.16816.F32 R4, R44, R56, R4 ;  /* 0x000000382c04723c */ /* 0x008ff60000001804 */
[----:B------:R0:W-:Y:S04]  /*cb6c0*/  STL.64 [R1+0x2cd0], R20 ;  /* 0x002cd01401007387 */ /* 0x0001e80000100a00 */
[----:B------:R-:W-:Y:S04]  /*cb6d0*/  STL.64 [R1+0x2cd8], R22 ;  /* 0x002cd81601007387 */ /* 0x000fe80000100a00 */
[----:B0-----:R-:W2:Y:S04]  /*cb6e0*/  LDL.LU.64 R20, [R1+0x66c8] ;  /* 0x0066c80001147983 */ /* 0x001ea80000300a00 */
[----:B------:R-:W3:Y:S04]  /*cb6f0*/  LDL.LU.64 R40, [R1+0x66c0] ;  /* 0x0066c00001287983 */ /* 0x000ee80000300a00 */
[----:B------:R0:W-:Y:S04]  /*cb700*/  STL.64 [R1+0x2cc0], R4 ;  /* 0x002cc00401007387 */ /* 0x0001e80000100a00 */
[----:B------:R1:W-:Y:S01]  /*cb710*/  STL.64 [R1+0x2cc8], R6 ;  /* 0x002cc80601007387 */ /* 0x0003e20000100a00 */
[----:B0-----:R-:W-:-:S03]  /*cb720*/  IMAD.MOV.U32 R5, RZ, RZ, R56 ;  /* 0x000000ffff057224 */ /* 0x001fc600078e0038 */
[----:B-1----:R-:W3:Y:S01]  /*cb730*/  LDL.LU.64 R6, [R1+0x66b8] ;  /* 0x0066b80001067983 */ /* 0x002ee20000300a00 */
[----:B------:R-:W-:-:S03]  /*cb740*/  IMAD.MOV.U32 R4, RZ, RZ, R57 ;  /* 0x000000ffff047224 */ /* 0x000fc600078e0039 */
[----:B------:R-:W4:Y:S04]  /*cb750*/  LDL.LU.64 R56, [R1+0x66b0] ;  /* 0x0066b00001387983 */ /* 0x000f280000300a00 */
[----:B------:R-:W4:Y:S01]  /*cb760*/  LDL.LU R23, [R1+0x3ce0] ;  /* 0x003ce00001177983 */ /* 0x000f220000300800 */
[----:B--2---:R-:W-:Y:S01]  /*cb770*/  HMMA.16816.F32 R8, R44, R20, R8 ;  /* 0x000000142c08723c */ /* 0x004fe20000001808 */
[----:B---3--:R-:W-:Y:S02]  /*cb780*/  IMAD.MOV.U32 R22, RZ, RZ, R7 ;  /* 0x000000ffff167224 */ /* 0x008fe400078e0007 */
[----:B----4-:R0:W-:Y:S02]  /*cb790*/  STL [R1+0x65e0], R23 ;  /* 0x0065e01701007387 */ /* 0x0101e40000100800 */
[----:B0-----:R-:W-:-:S07]  /*cb7a0*/  IMAD.MOV.U32 R23, RZ, RZ, R6 ;  /* 0x000000ffff177224 */ /* 0x001fce00078e0006 */
[----:B------:R-:W-:-:S15]  /*cb7b0*/  HMMA.16816.F32 R48, R44, R22, R48 ;  /* 0x000000162c30723c */ /* 0x000fde0000001830 */
        /* <DEDUP_REMOVED lines=9> */
[----:B------:R0:W-:Y:S04]  /*cb850*/  STL.64 [R1+0x65f8], R20 ;  /* 0x0065f81401007387 */ /* 0x0001e80000100a00 */
[----:B------:R1:W-:Y:S04]  /*cb860*/  STL.64 [R1+0x6610], R22 ;  /* 0x0066101601007387 */ /* 0x0003e80000100a00 */
[----:B0-----:R-:W2:Y:S04]  /*cb870*/  LDL.LU R20, [R1+0x260] ;  /* 0x0002600001147983 */ /* 0x001ea80000300800 */
[----:B------:R-:W2:Y:S04]  /*cb880*/  LDL.LU R21, [R1+0x264] ;  /* 0x0002640001157983 */ /* 0x000ea80000300800 */
[----:B-1----:R-:W2:Y:S04]  /*cb890*/  LDL.LU R22, [R1+0x268] ;  /* 0x0002680001167983 */ /* 0x002ea80000300800 */
[----:B------:R-:W2:Y:S02]  /*cb8a0*/  LDL.LU R23, [R1+0x26c] ;  /* 0x00026c0001177983 */ /* 0x000ea40000300800 */
[----:B--2---:R-:W-:-:S15]  /*cb8b0*/  HMMA.16816.F32 R20, R44, R8, R20 ;  /* 0x000000082c14723c */ /* 0x004fde0000001814 */
[----:B------:R-:W-:-:S04]  /*cb8c0*/  NOP ;  /* 0x0000000000007918 */ /* 0x000fc80000000000 */
[----:B------:R-:W-:Y:S04]  /*cb8d0*/  STL.64 [R1+0x2c90], R20 ;  /* 0x002c901401007387 */ /* 0x000fe80000100a00 */
[----:B------:R4:W-:Y:S02]  /*cb8e0*/  STL.64 [R1+0x2c98], R22 ;  /* 0x002c981601007387 */ /* 0x0009e40000100a00 */
[C---:B----4-:R-:W-:Y:S02]  /*cb8f0*/  HMMA.16816.F32 R20, R44.reuse, R10, R32 ;  /* 0x0000000a2c14723c */ /* 0x050fe40000001820 */
[----:B------:R-:W-:Y:S04]  /*cb900*/  STL.64 [R1+0x65f0], R10 ;  /* 0x0065f00a01007387 */ /* 0x000fe80000100a00 */
[----:B------:R0:W-:Y:S02]  /*cb910*/  STL.64 [R1+0x65e8], R8 ;  /* 0x0065e80801007387 */ /* 0x0001e40000100a00 */
[C---:B---3--:R-:W-:Y:S11]  /*cb920*/  HMMA.16816.F32 R12, R44.reuse, R48, R12 ;  /* 0x000000302c0c723c */ /* 0x048ff6000000180c */
[----:B------:R-:W-:Y:S04]  /*cb930*/  STL.64 [R1+0x2d90], R20 ;  /* 0x002d901401007387 */ /* 0x000fe80000100a00 */
[----:B------:R1:W-:Y:S01]  /*cb940*/  STL.64 [R1+0x2d98], R22 ;  /* 0x002d981601007387 */ /* 0x0003e20000100a00 */
[C---:B0-----:R-:W-:Y:S08]  /*cb950*/  HMMA.16816.F32 R8, R44.reuse, R50, R52 ;  /* 0x000000322c08723c */ /* 0x041ff00000001834 */
[----:B-1----:R-:W-:-:S15]  /*cb960*/  HMMA.16816.F32 R20, R44, R60, R28 ;  /* 0x0000003c2c14723c */ /* 0x002fde000000181c */
[----:B------:R-:W-:-:S04]  /*cb970*/  NOP ;  /* 0x0000000000007918 */ /* 0x000fc80000000000 */
        /* <DEDUP_REMOVED lines=22> */
[----:B------:R-:W3:Y:S01]  /*cbae0*/  LDL.LU R11, [R1+0xcc] ;  /* 0x0000cc00010b7983 */ /* 0x000ee20000300800 */
[----:B------:R-:W-:-:S02]  /*cbaf0*/  IMAD.MOV.U32 R21, RZ, RZ, R4 ;  /* 0x000000ffff157224 */ /* 0x000fc400078e0004 */
        /* <DEDUP_REMOVED lines=44> */
[C---:B----4-:R-:W-:Y:S08]  /*cbdc0*/  HMMA.16816.F32 R16, R44.reuse, R26, R16 ;  /* 0x0000001a2c10723c */ /* 0x050ff00000001810 */
[C---:B--2---:R-:W-:Y:S08]  /*cbdd0*/  HMMA.16816.F32 R52, R44.reuse, R36, R52 ;  /* 0x000000242c34723c */ /* 0x044ff00000001834 */
[----:B------:R-:W-:Y:S01]  /*cbde0*/  HMMA.16816.F32 R8, R44, R58, R8 ;  /* 0x0000003a2c08723c */ /* 0x000fe20000001808 */
[----:B------:R-:W2:Y:S01]  /*cbdf0*/  LDL.LU R28, [R1+0x6684] ;  /* 0x00668400011c7983 */ /* 0x000ea20000300800 */
[----:B------:R-:W-:-:S02]  /*cbe00*/  IMAD.MOV.U32 R22, RZ, RZ, R25 ;  /* 0x000000ffff167224 */ /* 0x000fc400078e0019 */
[----:B------:R-:W-:Y:S02]  /*cbe10*/  IMAD.MOV.U32 R23, RZ, RZ, R24 ;  /* 0x000000ffff177224 */ /* 0x000fe400078e0018 */
[----:B------:R-:W-:Y:S02]  /*cbe20*/  IMAD.MOV.U32 R29, RZ, RZ, R26 ;  /* 0x000000ffff1d7224 */ /* 0x000fe400078e001a */
[----:B------:R-:W-:Y:S02]  /*cbe30*/  IMAD.MOV.U32 R25, RZ, RZ, R56 ;  /* 0x000000ffff197224 */ /* 0x000fe400078e0038 */
[----:B------:R-:W-:Y:S01]  /*cbe40*/  IMAD.MOV.U32 R26, RZ, RZ, R57 ;  /* 0x000000ffff1a7224 */ /* 0x000fe200078e0039 */
        /* <DEDUP_REMOVED lines=10> */
[----:B0-----:R-:W4:Y:S04]  /*cbef0*/  LDL.LU R18, [R1+0x6680] ;  /* 0x0066800001127983 */ /* 0x001f280000300800 */
[----:B------:R-:W4:Y:S04]  /*cbf00*/  LDL.LU.64 R16, [R1+0x6678] ;  /* 0x0066780001107983 */ /* 0x000f280000300a00 */
[----:B------:R-:W2:Y:S04]  /*cbf10*/  LDL.LU R24, [R1] ;  /* 0x0000000001187983 */ /* 0x000ea80000300800 */
        /* <DEDUP_REMOVED lines=9> */
[----:B------:R-:W2:Y:S04]  /*cbfb0*/  LDL.LU.64 R52, [R1+0x6660] ;  /* 0x0066600001347983 */ /* 0x000ea80000300a00 */
[----:B------:R-:W-:Y:S04]  /*cbfc0*/  STL.64 [R1+0x2da0], R8 ;  /* 0x002da00801007387 */ /* 0x000fe80000100a00 */
[----:B------:R0:W-:Y:S01]  /*cbfd0*/  STL.64 [R1+0x2da8], R10 ;  /* 0x002da80a01007387 */ /* 0x0001e20000100a00 */
[----:B------:R-:W-:-:S02]  /*cbfe0*/  IMAD.MOV.U32 R55, RZ, RZ, R36 ;  /* 0x000000ffff377224 */ /* 0x000fc400078e0024 */
[----:B------:R-:W-:Y:S01]  /*cbff0*/  IMAD.MOV.U32 R36, RZ, RZ, R58 ;  /* 0x000000ffff247224 */ /* 0x000fe200078e003a */
[----:B0-----:R-:W2:Y:S04]  /*cc000*/  LDL.LU.64 R10, [R1+0x6658] ;  /* 0x00665800010a7983 */ /* 0x001ea80000300a00 */
[----:B------:R-:W2:Y:S04]  /*cc010*/  LDL.LU.64 R8, [R1+0x6650] ;  /* 0x0066500001087983 */ /* 0x000ea80000300a00 */
[----:B------:R-:W2:Y:S02]  /*cc020*/  LDL.LU.64 R58, [R1+0x6648] ;  /* 0x00664800013a7983 */ /* 0x000ea40000300a00 */
[----:B--2---:R-:W-:Y:S02]  /*cc030*/  HMMA.16816.F32 R44, R44, R2, R56 ;  /* 0x000000022c2c723c */ /* 0x004fe40000001838 */
[----:B------:R-:W2:Y:S04]  /*cc040*/  LDL.LU.64 R58, [R1+0x6640] ;  /* 0x00664000013a7983 */ /* 0x000ea80000300a00 */
[----:B------:R-:W2:-:S13]  /*cc050*/  LDL.LU.64 R56, [R1+0x6638] ;  /* 0x0066380001387983 */ /* 0x000e9a0000300a00 */
        /* <DEDUP_REMOVED lines=16> */
[----:B0-----:R-:W2:Y:S02]  /*cc160*/  LDL.LU.64 R22, [R1+0x6610] ;  /* 0x0066100001167983 */ /* 0x001ea40000300a00 */
[----:B--2---:R-:W-:Y:S02]  /*cc170*/  HMMA.16816.F32 R20, R56, R22, R48 ;  /* 0x000000163814723c */ /* 0x004fe40000001830 */
[----:B------:R-:W2:Y:S04]  /*cc180*/  LDL.LU.64 R50, [R1+0x6608] ;  /* 0x0066080001327983 */ /* 0x000ea80000300a00 */
[----:B------:R-:W3:-:S13]  /*cc190*/  LDL.LU.64 R48, [R1+0x6600] ;  /* 0x0066000001307983 */ /* 0x000eda0000300a00 */
[----:B------:R0:W-:Y:S04]  /*cc1a0*/  STL.64 [R1+0x2c50], R20 ;  /* 0x002c501401007387 */ /* 0x0001e80000100a00 */
[----:B------:R1:W-:Y:S04]  /*cc1b0*/  STL.64 [R1+0x2c58], R22 ;  /* 0x002c581601007387 */ /* 0x0003e80000100a00 */
[----:B0-----:R-:W1:Y:S02]  /*cc1c0*/  LDL.LU.64 R20, [R1+0x65f8] ;  /* 0x0065f80001147983 */ /* 0x001e640000300a00 */
[C---:B-1----:R-:W-:Y:S02]  /*cc1d0*/  HMMA.16816.F32 R20, R56.reuse, R20, R8 ;  /* 0x000000143814723c */ /* 0x042fe40000001808 */
[----:B------:R-:W4:Y:S04]  /*cc1e0*/  LDL.LU.64 R10, [R1+0x65f0] ;  /* 0x0065f000010a7983 */ /* 0x000f280000300a00 */
[----:B------:R-:W4:Y:S02]  /*cc1f0*/  LDL.LU.64 R8, [R1+0x65e8] ;  /* 0x0065e80001087983 */ /* 0x000f240000300a00 */
[C---:B------:R-:W-:Y:S08]  /*cc200*/  HMMA.16816.F32 R32, R56.reuse, R60, R32 ;  /* 0x0000003c3820723c */ /* 0x040ff00000001820 */
[C---:B---3--:R-:W-:Y:S03]  /*cc210*/  HMMA.16816.F32 R4, R56.reuse, R48, R4 ;  /* 0x000000303804723c */ /* 0x048fe60000001804 */
[----:B------:R-:W-:Y:S04]  /*cc220*/  STL.64 [R1+0x2ab0], R20 ;  /* 0x002ab01401007387 */ /* 0x000fe80000100a00 */
[----:B------:R0:W-:Y:S04]  /*cc230*/  STL.64 [R1+0x2ab8], R22 ;  /* 0x002ab81601007387 */ /* 0x0001e80000100a00 */
[----:B0-----:R-:W3:Y:S01]  /*cc240*/  LDL.LU R23, [R1+0x65e0] ;  /* 0x0065e00001177983 */ /* 0x001ee20000300800 */
[C---:B--2---:R-:W-:Y:S08]  /*cc250*/  HMMA.16816.F32 R48, R56.reuse, R50, R24 ;  /* 0x000000323830723c */ /* 0x044ff00000001818 */
[C---:B----4-:R-:W-:Y:S08]  /*cc260*/  HMMA.16816.F32 R44, R56.reuse, R8, R44 ;  /* 0x00000008382c723c */ /* 0x050ff0000000182c */
[C---:B------:R-:W-:Y:S11]  /*cc270*/  HMMA.16816.F32 R8, R56.reuse, R10, R12 ;  /* 0x0000000a3808723c */ /* 0x040ff6000000180c */
[----:B------:R0:W-:Y:S04]  /*cc280*/  STL.64 [R1+0x28b0], R44 ;  /* 0x0028b02c01007387 */ /* 0x0001e80000100a00 */
[----:B------:R1:W-:Y:S04]  /*cc290*/  STL.64 [R1+0x28b8], R46 ;  /* 0x0028b82e01007387 */ /* 0x0003e80000100a00 */
[----:B0-----:R-:W2:Y:S04]  /*cc2a0*/  LDL.LU R44, [R1+0x2fc4] ;  /* 0x002fc400012c7983 */ /* 0x001ea80000300800 */
[----:B------:R0:W5:Y:S04]  /*cc2b0*/  LDL.LU.64 R14, [R1+0x65d8] ;  /* 0x0065d800010e7983 */ /* 0x0001680000300a00 */
[----:B------:R0:W5:Y:S04]  /*cc2c0*/  LDL.LU.64 R12, [R1+0x65d0] ;  /* 0x0065d000010c7983 */ /* 0x0001680000300a00 */
[----:B------:R-:W4:Y:S04]  /*cc2d0*/  LDL.LU R45, [R1+0x2fc8] ;  /* 0x002fc800012d7983 */ /* 0x000f280000300800 */
[----:B-1----:R-:W2:Y:S04]  /*cc2e0*/  LDL.LU R46, [R1+0x2fcc] ;  /* 0x002fcc00012e7983 */ /* 0x002ea80000300800 */
[----:B------:R-:W-:Y:S04]  /*cc2f0*/  STL.64 [R1+0x2890], R8 ;  /* 0x0028900801007387 */ /* 0x000fe80000100a00 */
[----:B------:R1:W-:Y:S04]  /*cc300*/  STL.64 [R1+0x2898], R10 ;  /* 0x0028980a01007387 */ /* 0x0003e80000100a00 */
[----:B-1----:R-:W2:Y:S04]  /*cc310*/  LDL.LU R11, [R1+0x2fb8] ;  /* 0x002fb800010b7983 */ /* 0x002ea80000300800 */
[----:B------:R-:W2:Y:S04]  /*cc320*/  LDL.LU R47, [R1+0x2fb0] ;  /* 0x002fb000012f7983 */ /* 0x000ea80000300800 */
[----:B------:R1:W-:Y:S04]  /*cc330*/  STL.64 [R1+0x27a0], R32 ;  /* 0x0027a02001007387 */ /* 0x0003e80000100a00 */
[----:B------:R0:W-:Y:S04]  /*cc340*/  STL.64 [R1+0x27a8], R34 ;  /* 0x0027a82201007387 */ /* 0x0001e80000100a00 */
[----:B-1----:R-:W2:Y:S04]  /*cc350*/  LDL.LU R32, [R1+0x2fb4] ;  /* 0x002fb40001207983 */ /* 0x002ea80000300800 */
[----:B------:R-:W2:Y:S04]  /*cc360*/  LDL.LU R33, [R1+0x2fa8] ;  /* 0x002fa80001217983 */ /* 0x000ea80000300800 */
[----:B0-----:R-:W2:Y:S04]  /*cc370*/  LDL.LU R34, [R1+0x2fac] ;  /* 0x002fac0001227983 */ /* 0x001ea80000300800 */
[----:B------:R-:W2:Y:S04]  /*cc380*/  LDL.LU R35, [R1+0x2fa0] ;  /* 0x002fa00001237983 */ /* 0x000ea80000300800 */
[----:B------:R-:W2:Y:S04]  /*cc390*/  LDL.LU R60, [R1+0x2fa4] ;  /* 0x002fa400013c7983 */ /* 0x000ea80000300800 */
[----:B------:R-:W-:Y:S04]  /*cc3a0*/  STL.64 [R1+0x2560], R4 ;  /* 0x0025600401007387 */ /* 0x000fe80000100a00 */
[----:B------:R0:W-:Y:S04]  /*cc3b0*/  STL.64 [R1+0x2568], R6 ;  /* 0x0025680601007387 */ /* 0x0001e80000100a00 */
[----:B0-----:R0:W5:Y:S04]  /*cc3c0*/  LDL.LU.64 R6, [R1+0x65c8] ;  /* 0x0065c80001067983 */ /* 0x0011680000300a00 */
[----:B------:R0:W5:Y:S04]  /*cc3d0*/  LDL.LU.64 R4, [R1+0x65c0] ;  /* 0x0065c00001047983 */ /* 0x0001680000300a00 */
[----:B------:R-:W2:Y:S04]  /*cc3e0*/  LDL.LU R20, [R1+0x2f98] ;  /* 0x002f980001147983 */ /* 0x000ea80000300800 */
[----:B------:R-:W2:Y:S04]  /*cc3f0*/  LDL.LU R21, [R1+0x2f9c] ;  /* 0x002f9c0001157983 */ /* 0x000ea80000300800 */
[----:B------:R-:W2:Y:S04]  /*cc400*/  LDL.LU R22, [R1+0x2f90] ;  /* 0x002f900001167983 */ /* 0x000ea80000300800 */
[----:B------:R-:W2:Y:S04]  /*cc410*/  LDL.LU R8, [R1+0x2f94] ;  /* 0x002f940001087983 */ /* 0x000ea80000300800 */
[----:B------:R-:W2:Y:S04]  /*cc420*/  LDL.LU R9, [R1+0x2f88] ;  /* 0x002f880001097983 */ /* 0x000ea80000300800 */
[----:B------:R-:W2:Y:S04]  /*cc430*/  LDL.LU R10, [R1+0x2f8c] ;  /* 0x002f8c00010a7983 */ /* 0x000ea80000300800 */
[----:B------:R-:W2:Y:S04]  /*cc440*/  LDL.LU R61, [R1+0x2f80] ;  /* 0x002f8000013d7983 */ /* 0x000ea80000300800 */
[----:B------:R-:W2:Y:S04]  /*cc450*/  LDL.LU.64 R26, [R1+0x65b8] ;  /* 0x0065b800011a7983 */ /* 0x000ea80000300a00 */
[----:B------:R-:W2:Y:S04]  /*cc460*/  LDL.LU.64 R24, [R1+0x65b0] ;  /* 0x0065b00001187983 */ /* 0x000ea80000300a00 */
[----:B------:R-:W-:Y:S04]  /*cc470*/  STL.64 [R1+0x5e0], R48 ;  /* 0x0005e03001007387 */ /* 0x000fe80000100a00 */
[----:B------:R1:W-:Y:S04]  /*cc480*/  STL.64 [R1+0x5e8], R50 ;  /* 0x0005e83201007387 */ /* 0x0003e80000100a00 */
[----:B-1----:R-:W2:Y:S04]  /*cc490*/  LDL.LU.64 R50, [R1+0x65a8] ;  /* 0x0065a80001327983 */ /* 0x002ea80000300a00 */
[----:B------:R-:W2:Y:S02]  /*cc4a0*/  LDL.LU.64 R48, [R1+0x65a0] ;  /* 0x0065a00001307983 */ /* 0x000ea40000300a00 */
[----:B--2---:R-:W-:Y:S02]  /*cc4b0*/  HMMA.16816.F32 R48, R56, R42, R48 ;  /* 0x0000002a3830723c */ /* 0x004fe40000001830 */
[----:B------:R-:W2:-:S15]  /*cc4c0*/  LDL.LU.64 R42, [R1+0x6598] ;  /* 0x00659800012a7983 */ /* 0x000e9e0000300a00 */
[----:B------:R-:W-:Y:S02]  /*cc4d0*/  NOP ;  /* 0x0000000000007918 */ /* 0x000fe40000000000 */
[----:B------:R1:W-:Y:S04]  /*cc4e0*/  STL.64 [R1+0x5d0], R48 ;  /* 0x0005d03001007387 */ /* 0x0003e80000100a00 */
[----:B------:R0:W-:Y:S01]  /*cc4f0*/  STL.64 [R1+0x5d8], R50 ;  /* 0x0005d83201007387 */ /* 0x0001e20000100a00 */
[----:B-1----:R-:W-:Y:S02]  /*cc500*/  IMAD.MOV.U32 R48, RZ, RZ, R36 ;  /* 0x000000ffff307224 */ /* 0x002fe400078e0024 */
[----:B------:R-:W-:Y:S01]  /*cc510*/  IMAD.MOV.U32 R49, RZ, RZ, R37 ;  /* 0x000000ffff317224 */ /* 0x000fe200078e0025 */
[----:B------:R-:W3:Y:S04]  /*cc520*/  LDL.LU R36, [R1+0x6594] ;  /* 0x0065940001247983 */ /* 0x000ee80000300800 */
[----:B------:R-:W3:Y:S04]  /*cc530*/  LDL.LU R37, [R1+0x6590] ;  /* 0x0065900001257983 */ /* 0x000ee80000300800 */
[----:B0-----:R-:W3:Y:S04]  /*cc540*/  LDL.LU R50, [R1+0x2fbc] ;  /* 0x002fbc0001327983 */ /* 0x001ee80000300800 */
[----:B------:R-:W3:Y:S01]  /*cc550*/  LDL.LU R51, [R1+0x2fc0] ;  /* 0x002fc00001337983 */ /* 0x000ee20000300800 */
[----:B--2---:R-:W-:Y:S03]  /*cc560*/  HMMA.16816.F32 R40, R56, R38, R40 ;  /* 0x000000263828723c */ /* 0x004fe60000001828 */
[----:B------:R-:W3:-:S15]  /*cc570*/  LDL.LU.64 R38, [R1+0x6588] ;  /* 0x0065880001267983 */ /* 0x000ede0000300a00 */
[----:B------:R-:W-:Y:S01]  /*cc580*/  NOP ;  /* 0x0000000000007918 */ /* 0x000fe20000000000 */
[----:B------:R0:W-:Y:S04]  /*cc590*/  STL.64 [R1+0x570], R40 ;  /* 0x0005702801007387 */ /* 0x0001e80000100a00 */
[----:B------:R1:W-:Y:S01]  /*cc5a0*/  STL.64 [R1+0x578], R42 ;  /* 0x0005782a01007387 */ /* 0x0003e20000100a00 */
[----:B0-----:R-:W-:Y:S02]  /*cc5b0*/  IMAD.MOV.U32 R40, RZ, RZ, R29 ;  /* 0x000000ffff287224 */ /* 0x001fe400078e001d */
[----:B------:R-:W-:Y:S01]  /*cc5c0*/  IMAD.MOV.U32 R41, RZ, RZ, R19 ;  /* 0x000000ffff297224 */ /* 0x000fe200078e0013 */
[----:B------:R-:W2:Y:S04]  /*cc5d0*/  LDL.LU R29, [R1+0x6584] ;  /* 0x00658400011d7983 */ /* 0x000ea80000300800 */
[----:B------:R-:W2:Y:S01]  /*cc5e0*/  LDL.LU R19, [R1+0x6580] ;  /* 0x0065800001137983 */ /* 0x000ea20000300800 */
[----:B-1----:R-:W-:-:S02]  /*cc5f0*/  IMAD.MOV.U32 R42, RZ, RZ, R55 ;  /* 0x000000ffff2a7224 */ /* 0x002fc400078e0037 */
[----:B------:R-:W-:Y:S01]  /*cc600*/  IMAD.MOV.U32 R43, RZ, RZ, R0 ;  /* 0x000000ffff2b7224 */ /* 0x000fe200078e0000 */
[----:B------:R-:W2:Y:S04]  /*cc610*/  LDL.LU R55, [R1+0x657c] ;  /* 0x00657c0001377983 */ /* 0x000ea80000300800 */
[----:B------:R0:W5:Y:S01]  /*cc620*/  LDL.LU R0, [R1+0x6578] ;  /* 0x0065780001007983 */ /* 0x0001620000300800 */
[----:B---3--:R-:W-:Y:S03]  /*cc630*/  HMMA.16816.F32 R36, R56, R30, R36 ;  /* 0x0000001e3824723c */ /* 0x008fe60000001824 */
[----:B------:R-:W2:-:S15]  /*cc640*/  LDL.LU.64 R30, [R1+0x6570] ;  /* 0x00657000011e7983 */ /* 0x000e9e0000300a00 */
[----:B------:R-:W-:Y:S01]  /*cc650*/  NOP ;  /* 0x0000000000007918 */ /* 0x000fe20000000000 */
[----:B------:R-:W-:Y:S04]  /*cc660*/  STL.64 [R1+0x540], R36 ;  /* 0x0005402401007387 */ /* 0x000fe80000100a00 */
[----:B------:R2:W-:Y:S01]  /*cc670*/  STL.64 [R1+0x548], R38 ;  /* 0x0005482601007387 */ /* 0x0005e20000100a00 */
[----:B------:R-:W-:Y:S01]  /*cc680*/  VIADD R23, R23, 0x1 ;  /* 0x0000000117177836 */ /* 0x000fe20000000000 */
[----:B------:R-:W-:Y:S02]  /*cc690*/  IADD3 R50, P6, PT, R50, UR6, RZ ;  /* 0x0000000632327c10 */ /* 0x000fe4000ffde0ff */
[----:B------:R-:W-:Y:S02]  /*cc6a0*/  IADD3 R51, P5, PT, R51, UR6, RZ ;  /* 0x0000000633337c10 */ /* 0x000fe4000ffbe0ff */
[----:B------:R-:W-:-:S02]  /*cc6b0*/  IADD3 R44, P4, PT, R44, UR6, RZ ;  /* 0x000000062c2c7c10 */ /* 0x000fc4000ff9e0ff */
[----:B------:R-:W-:Y:S02]  /*cc6c0*/  IADD3 R11, P1, PT, R11, UR6, RZ ;  /* 0x000000060b0b7c10 */ /* 0x000fe4000ff3e0ff */
[----:B----4-:R-:W-:Y:S02]  /*cc6d0*/  IADD3 R45, P3, PT, R45, UR6, RZ ;  /* 0x000000062d2d7c10 */ /* 0x010fe4000ff7e0ff */
[----:B------:R-:W-:Y:S02]  /*cc6e0*/  IADD3 R46, P2, PT, R46, UR6, RZ ;  /* 0x000000062e2e7c10 */ /* 0x000fe4000ff5e0ff */
[----:B------:R-:W-:Y:S02]  /*cc6f0*/  IADD3 R47, P0, PT, R47, UR6, RZ ;  /* 0x000000062f2f7c10 */ /* 0x000fe4000ff1e0ff */
[----:B------:R-:W-:Y:S02]  /*cc700*/  IADD3.X R32, PT, PT, R32, UR40, RZ, P6, !PT ;  /* 0x0000002820207c10 */ /* 0x000fe4000b7fe4ff */
[----:B------:R-:W-:-:S02]  /*cc710*/  IADD3 R33, P6, PT, R33, UR6, RZ ;  /* 0x0000000621217c10 */ /* 0x000fc4000ffde0ff */
[----:B------:R-:W-:Y:S02]  /*cc720*/  IADD3.X R60, PT, PT, R60, UR40, RZ, P4, !PT ;  /* 0x000000283c3c7c10 */ /* 0x000fe4000a7fe4ff */
[----:B------:R-:W-:Y:S02]  /*cc730*/  IADD3.X R34, PT, PT, R34, UR40, RZ, P5, !PT ;  /* 0x0000002822227c10 */ /* 0x000fe4000affe4ff */
[----:B------:R-:W-:Y:S02]  /*cc740*/  IADD3 R35, P5, PT, R35, UR6, RZ ;  /* 0x0000000623237c10 */ /* 0x000fe4000ffbe0ff */
[----:B------:R-:W-:Y:S02]  /*cc750*/  IADD3 R20, P4, PT, R20, UR6, RZ ;  /* 0x0000000614147c10 */ /* 0x000fe4000ff9e0ff */
[----:B------:R-:W-:Y:S02]  /*cc760*/  IADD3.X R21, PT, PT, R21, UR40, RZ, P3, !PT ;  /* 0x0000002815157c10 */ /* 0x000fe40009ffe4ff */
[----:B------:R-:W-:-:S02]  /*cc770*/  IADD3 R22, P3, PT, R22, UR6, RZ ;  /* 0x0000000616167c10 */ /* 0x000fc4000ff7e0ff */
[----:B------:R-:W-:Y:S02]  /*cc780*/  IADD3.X R8, PT, PT, R8, UR40, RZ, P2, !PT ;  /* 0x0000002808087c10 */ /* 0x000fe400097fe4ff */
[----:B------:R-:W-:Y:S02]  /*cc790*/  IADD3 R9, P2, PT, R9, UR6, RZ ;  /* 0x0000000609097c10 */ /* 0x000fe4000ff5e0ff */
[----:B------:R-:W-:Y:S02]  /*cc7a0*/  IADD3.X R10, PT, PT, R10, UR40, RZ, P1, !PT ;  /* 0x000000280a0a7c10 */ /* 0x000fe40008ffe4ff */
[----:B------:R-:W-:Y:S01]  /*cc7b0*/  IADD3 R61, P1, PT, R61, UR6, RZ ;  /* 0x000000063d3d7c10 */ /* 0x000fe2000ff3e0ff */
[C---:B--2---:R-:W-:Y:S08]  /*cc7c0*/  HMMA.16816.F32 R36, R56.reuse, R40, R28 ;  /* 0x000000283824723c */ /* 0x044ff0000000181c */
[C---:B------:R-:W-:Y:S08]  /*cc7d0*/  HMMA.16816.F32 R28, R56.reuse, R42, R24 ;  /* 0x0000002a381c723c */ /* 0x040ff00000001818 */
[C---:B------:R-:W-:Y:S08]  /*cc7e0*/  HMMA.16816.F32 R24, R56.reuse, R48, R16 ;  /* 0x000000303818723c */ /* 0x040ff00000001810 */
[----:B------:R-:W-:Y:S01]  /*cc7f0*/  HMMA.16816.F32 R16, R56, R2, R52 ;  /* 0x000000023810723c */ /* 0x000fe20000001834 */
        /* <DEDUP_REMOVED lines=8> */
[----:B------:R-:W-:Y:S04]  /*cc880*/  STL [R1+0x3ce0], R23 ;  /* 0x003ce01701007387 */ /* 0x000fe80000100800 */
[----:B------:R-:W-:Y:S04]  /*cc890*/  STL [R1+0x2fbc], R50 ;  /* 0x002fbc3201007387 */ /* 0x000fe80000100800 */
[----:B------:R-:W-:Y:S04]  /*cc8a0*/  STL [R1+0x2fc0], R51 ;  /* 0x002fc03301007387 */ /* 0x000fe80000100800 */
[----:B------:R-:W-:Y:S04]  /*cc8b0*/  STL [R1+0x2fc4], R44 ;  /* 0x002fc42c01007387 */ /* 0x000fe80000100800 */
[----:B------:R1:W-:Y:S04]  /*cc8c0*/  STL [R1+0x2fb8], R11 ;  /* 0x002fb80b01007387 */ /* 0x0003e80000100800 */
[----:B------:R-:W-:Y:S04]  /*cc8d0*/  STL [R1+0x2fc8], R45 ;  /* 0x002fc82d01007387 */ /* 0x000fe80000100800 */
[----:B-1----:R-:W2:Y:S04]  /*cc8e0*/  LDL.LU R11, [R1+0x2f84] ;  /* 0x002f8400010b7983 */ /* 0x002ea80000300800 */
[----:B------:R-:W-:Y:S04]  /*cc8f0*/  STL [R1+0x2fcc], R46 ;  /* 0x002fcc2e01007387 */ /* 0x000fe80000100800 */
[----:B------:R-:W-:Y:S04]  /*cc900*/  STL [R1+0x2fb0], R47 ;  /* 0x002fb02f01007387 */ /* 0x000fe80000100800 */
[----:B------:R-:W-:Y:S04]  /*cc910*/  STL [R1+0x2fb4], R32 ;  /* 0x002fb42001007387 */ /* 0x000fe80000100800 */
[----:B------:R-:W-:Y:S04]  /*cc920*/  STL [R1+0x2fa8], R33 ;  /* 0x002fa82101007387 */ /* 0x000fe80000100800 */
[----:B------:R1:W-:Y:S04]  /*cc930*/  STL [R1+0x2fa4], R60 ;  /* 0x002fa43c01007387 */ /* 0x0003e80000100800 */
[----:B------:R-:W-:Y:S04]  /*cc940*/  STL [R1+0x2fac], R34 ;  /* 0x002fac2201007387 */ /* 0x000fe80000100800 */
[----:B-1----:R-:W3:Y:S04]  /*cc950*/  LDL.LU R60, [R1+0x2f78] ;  /* 0x002f7800013c7983 */ /* 0x002ee80000300800 */
[----:B------:R-:W-:Y:S04]  /*cc960*/  STL [R1+0x2fa0], R35 ;  /* 0x002fa02301007387 */ /* 0x000fe80000100800 */
[----:B------:R-:W-:Y:S04]  /*cc970*/  STL [R1+0x2f98], R20 ;  /* 0x002f981401007387 */ /* 0x000fe80000100800 */
[----:B------:R-:W-:Y:S04]  /*cc980*/  STL [R1+0x2f9c], R21 ;  /* 0x002f9c1501007387 */ /* 0x000fe80000100800 */
[----:B------:R-:W-:Y:S04]  /*cc990*/  STL [R1+0x2f90], R22 ;  /* 0x002f901601007387 */ /* 0x000fe80000100800 */
[----:B------:R-:W-:Y:S04]  /*cc9a0*/  STL [R1+0x2f94], R8 ;  /* 0x002f940801007387 */ /* 0x000fe80000100800 */
[----:B------:R-:W4:Y:S04]  /*cc9b0*/  LDL.LU R36, [R1+0x2f7c] ;  /* 0x002f7c0001247983 */ /* 0x000f280000300800 */
[----:B------:R-:W-:Y:S04]  /*cc9c0*/  STL [R1+0x2f88], R9 ;  /* 0x002f880901007387 */ /* 0x000fe80000100800 */
[----:B------:R-:W4:Y:S04]  /*cc9d0*/  LDL.LU R37, [R1+0x2f70] ;  /* 0x002f700001257983 */ /* 0x000f280000300800 */
        /* <DEDUP_REMOVED lines=18> */
[----:B------:R-:W4:Y:S01]  /*ccb00*/  LDL.LU R33, [R1+0x5c48] ;  /* 0x005c480001217983 */ /* 0x000f220000300800 */
[----:B--2---:R-:W-:-:S05]  /*ccb10*/  IADD3.X R11, PT, PT, R11, UR40, RZ, P0, !PT ;  /* 0x000000280b0b7c10 */ /* 0x004fca00087fe4ff */
[----:B------:R1:W-:Y:S04]  /*ccb20*/  STL [R1+0x2f84], R11 ;  /* 0x002f840b01007387 */ /* 0x0003e80000100800 */
[----:B------:R-:W2:Y:S04]  /*ccb30*/  LDL.LU R34, [R1+0x5c14] ;  /* 0x005c140001227983 */ /* 0x000ea80000300800 */
[----:B------:R-:W2:Y:S04]  /*ccb40*/  LDL.LU R35, [R1+0x5c40] ;  /* 0x005c400001237983 */ /* 0x000ea80000300800 */
[----:B-1----:R-:W2:Y:S01]  /*ccb50*/  LDL.LU R11, [R1+0x5c0c] ;  /* 0x005c0c00010b7983 */ /* 0x002ea20000300800 */
[----:B---3--:R-:W-:-:S03]  /*ccb60*/  IADD3 R60, P0, PT, R60, UR6, RZ ;  /* 0x000000063c3c7c10 */ /* 0x008fc6000ff1e0ff */
[----:B------:R-:W3:Y:S04]  /*ccb70*/  LDL.LU R20, [R1+0x5c38] ;  /* 0x005c380001147983 */ /* 0x000ee80000300800 */
[----:B------:R-:W3:Y:S04]  /*ccb80*/  LDL.LU R21, [R1+0x5c04] ;  /* 0x005c040001157983 */ /* 0x000ee80000300800 */
[----:B------:R-:W3:Y:S04]  /*ccb90*/  LDL.LU R22, [R1+0x5c30] ;  /* 0x005c300001167983 */ /* 0x000ee80000300800 */
[----:B------:R1:W-:Y:S04]  /*ccba0*/  STL [R1+0x2f78], R60 ;  /* 0x002f783c01007387 */ /* 0x0003e80000100800 */
[----:B------:R-:W3:Y:S04]  /*ccbb0*/  LDL.LU R8, [R1+0x5bfc] ;  /* 0x005bfc0001087983 */ /* 0x000ee80000300800 */
[----:B------:R-:W3:Y:S04]  /*ccbc0*/  LDL.LU R9, [R1+0x5c28] ;  /* 0x005c280001097983 */ /* 0x000ee80000300800 */
[----:B------:R-:W3:Y:S01]  /*ccbd0*/  LDL.LU R10, [R1+0x5bf4] ;  /* 0x005bf400010a7983 */ /* 0x000ee20000300800 */
[----:B----4-:R-:W-:-:S02]  /*ccbe0*/  IADD3.X R36, PT, PT, R36, UR40, RZ, P6, !PT ;  /* 0x0000002824247c10 */ /* 0x010fc4000b7fe4ff */
[----:B------:R-:W-:Y:S02]  /*ccbf0*/  IADD3 R37, P6, PT, R37, UR6, RZ ;  /* 0x0000000625257c10 */ /* 0x000fe4000ffde0ff */
[----:B------:R-:W-:Y:S02]  /*ccc00*/  IADD3.X R38, PT, PT, R38, UR40, RZ, P5, !PT ;  /* 0x0000002826267c10 */ /* 0x000fe4000affe4ff */
[----:B------:R-:W-:Y:S01]  /*ccc10*/  IADD3 R39, P5, PT, R39, UR6, RZ ;  /* 0x0000000627277c10 */ /* 0x000fe2000ffbe0ff */
[----:B-1----:R-:W4:Y:S01]  /*ccc20*/  LDL.LU R60, [R1+0x5c20] ;  /* 0x005c2000013c7983 */ /* 0x002f220000300800 */
[----:B------:R-:W-:-:S03]  /*ccc30*/  IADD3.X R40, PT, PT, R40, UR40, RZ, P4, !PT ;  /* 0x0000002828287c10 */ /* 0x000fc6000a7fe4ff */
[----:B------:R-:W-:Y:S01]  /*ccc40*/  STL [R1+0x2f7c], R36 ;  /* 0x002f7c2401007387 */ /* 0x000fe20000100800 */
[----:B------:R-:W-:-:S03]  /*ccc50*/  IADD3 R41, P4, PT, R41, UR6, RZ ;  /* 0x0000000629297c10 */ /* 0x000fc6000ff9e0ff */
[----:B------:R-:W-:Y:S01]  /*ccc60*/  STL [R1+0x2f70], R37 ;  /* 0x002f702501007387 */ /* 0x000fe20000100800 */
        /* <DEDUP_REMOVED lines=12> */
[----:B------:R-:W-:Y:S02]  /*ccd30*/  IADD3.X R44, PT, PT, R44, UR40, RZ, P0, !PT ;  /* 0x000000282c2c7c10 */ /* 0x000fe400087fe4ff */
[----:B------:R-:W-:Y:S01]  /*ccd40*/  IADD3.X R46, PT, PT, R46, UR40, RZ, P6, !PT ;  /* 0x000000282e2e7c10 */ /* 0x000fe2000b7fe4ff */
[----:B------:R-:W-:Y:S01]  /*ccd50*/  STL [R1+0x2f60], R48 ;  /* 0x002f603001007387 */ /* 0x000fe20000100800 */
[----:B------:R-:W-:-:S03]  /*ccd60*/  IADD3 R61, P6, PT, R61, UR6, RZ ;  /* 0x000000063d3d7c10 */ /* 0x000fc6000ffde0ff */
[----:B------:R-:W-:Y:S01]  /*ccd70*/  STL [R1+0x5c3c], R49 ;  /* 0x005c3c3101007387 */ /* 0x000fe20000100800 */
[----:B------:R-:W-:-:S03]  /*ccd80*/  IADD3 R45, P0, PT, R45, UR6, RZ ;  /* 0x000000062d2d7c10 */ /* 0x000fc6000ff1e0ff */
[----:B------:R-:W-:Y:S04]  /*ccd90*/  STL [R1+0x2f5c], R50 ;  /* 0x002f5c3201007387 */ /* 0x000fe80000100800 */
[----:B------:R-:W-:Y:S04]  /*ccda0*/  STL [R1+0x5c34], R51 ;  /* 0x005c343301007387 */ /* 0x000fe80000100800 */
[----:B------:R-:W-:Y:S04]  /*ccdb0*/  STL [R1+0x2f58], R44 ;  /* 0x002f582c01007387 */ /* 0x000fe80000100800 */
[----:B------:R1:W-:Y:S04]  /*ccdc0*/  STL [R1+0x5c24], R61 ;  /* 0x005c243d01007387 */ /* 0x0003e80000100800 */
[----:B------:R-:W-:Y:S04]  /*ccdd0*/  STL [R1+0x5c2c], R45 ;  /* 0x005c2c2d01007387 */ /* 0x000fe80000100800 */
[----:B-1----:R-:W4:Y:S01]  /*ccde0*/  LDL.LU R61, [R1+0x5bec] ;  /* 0x005bec00013d7983 */ /* 0x002f220000300800 */
[----:B------:R-:W-:-:S02]  /*ccdf0*/  IADD3.X R47, PT, PT, R47, UR40, RZ, P5, !PT ;  /* 0x000000282f2f7c10 */ /* 0x000fc4000affe4ff */
[----:B------:R-:W-:Y:S02]  /*cce00*/  IADD3 R32, P5, PT, R32, UR6, RZ ;  /* 0x0000000620207c10 */ /* 0x000fe4000ffbe0ff */
[----:B------:R-:W-:Y:S01]  /*cce10*/  IADD3.X R33, PT, PT, R33, UR40, RZ, P4, !PT ;  /* 0x0000002821217c10 */ /* 0x000fe2000a7fe4ff */
[----:B------:R-:W-:Y:S04]  /*cce20*/  STL [R1+0x2f54], R46 ;  /* 0x002f542e01007387 */ /* 0x000fe80000100800 */
[----:B------:R-:W-:Y:S04]  /*cce30*/  STL [R1+0x2f50], R47 ;  /* 0x002f502f01007387 */ /* 0x000fe80000100800 */
[----:B------:R-:W-:Y:S04]  /*cce40*/  STL [R1+0x5c1c], R32 ;  /* 0x005c1c2001007387 */ /* 0x000fe80000100800 */
[----:B------:R-:W-:Y:S01]  /*cce50*/  STL [R1+0x5c48], R33 ;  /* 0x005c482101007387 */ /* 0x000fe20000100800 */
[----:B--2---:R-:W-:-:S02]  /*cce60*/  IADD3.X R35, PT, PT, R35, UR40, RZ, P3, !PT ;  /* 0x0000002823237c10 */ /* 0x004fc40009ffe4ff */
[----:B------:R-:W-:Y:S02]  /*cce70*/  IADD3 R34, P4, PT, R34, UR6, RZ ;  /* 0x0000000622227c10 */ /* 0x000fe4000ff9e0ff */
[----:B------:R-:W-:Y:S02]  /*cce80*/  IADD3 R11, P3, PT, R11, UR6, RZ ;  /* 0x000000060b0b7c10 */ /* 0x000fe4000ff7e0ff */
[----:B---3--:R-:W-:Y:S02]  /*cce90*/  IADD3.X R20, PT, PT, R20, UR40, RZ, P2, !PT ;  /* 0x0000002814147c10 */ /* 0x008fe400097fe4ff */
[----:B------:R-:W-:Y:S02]  /*ccea0*/  IADD3 R21, P2, PT, R21, UR6, RZ ;  /* 0x0000000615157c10 */ /* 0x000fe4000ff5e0ff */
[----:B------:R-:W-:Y:S01]  /*cceb0*/  IADD3.X R22, PT, PT, R22, UR40, RZ, P1, !PT ;  /* 0x0000002816167c10 */ /* 0x000fe20008ffe4ff */
[----:B------:R1:W-:Y:S04]  /*ccec0*/  STL [R1+0x5c0c], R11 ;  /* 0x005c0c0b01007387 */ /* 0x0003e80000100800 */
[----:B------:R-:W-:Y:S01]  /*cced0*/  STL [R1+0x5c14], R34 ;  /* 0x005c142201007387 */ /* 0x000fe20000100800 */
[----:B------:R-:W-:-:S02]  /*ccee0*/  IADD3 R8, P1, PT, R8, UR6, RZ ;  /* 0x0000000608087c10 */ /* 0x000fc4000ff3e0ff */
[----:B------:R-:W-:Y:S02]  /*ccef0*/  IADD3.X R9, PT, PT, R9, UR40, RZ, P0, !PT ;  /* 0x0000002809097c10 */ /* 0x000fe400087fe4ff */
[----:B------:R-:W-:Y:S01]  /*ccf00*/  IADD3 R10, P0, PT, R10, UR6, RZ ;  /* 0x000000060a0a7c10 */ /* 0x000fe2000ff1e0ff */
[----:B-1----:R-:W2:Y:S04]  /*ccf10*/  LDL.LU R11, [R1+0x5c18] ;  /* 0x005c1800010b7983 */ /* 0x002ea80000300800 */
[----:B------:R-:W-:Y:S04]  /*ccf20*/  STL [R1+0x5c40], R35 ;  /* 0x005c402301007387 */ /* 0x000fe80000100800 */
[----:B------:R-:W-:Y:S04]  /*ccf30*/  STL [R1+0x5c38], R20 ;  /* 0x005c381401007387 */ /* 0x000fe80000100800 */
[----:B------:R-:W-:Y:S04]  /*ccf40*/  STL [R1+0x5c04], R21 ;  /* 0x005c041501007387 */ /* 0x000fe80000100800 */
[----:B------:R-:W-:Y:S04]  /*ccf50*/  STL [R1+0x5c30], R22 ;  /* 0x005c301601007387 */ /* 0x000fe80000100800 */
[----:B------:R-:W-:Y:S01]  /*ccf60*/  STL [R1+0x5bfc], R8 ;  /* 0x005bfc0801007387 */ /* 0x000fe20000100800 */
[----:B----4-:R-:W-:-:S03]  /*ccf70*/  IADD3.X R60, PT, PT, R60, UR40, RZ, P6, !PT ;  /* 0x000000283c3c7c10 */ /* 0x010fc6000b7fe4ff */
[----:B------:R-:W3:Y:S04]  /*ccf80*/  LDL.LU R36, [R1+0x5be4] ;  /* 0x005be40001247983 */ /* 0x000ee80000300800 */
        /* <DEDUP_REMOVED lines=21> */
[----:B------:R-:W-:-:S05]  /*cd0e0*/  IADD3 R61, P6, PT, R61, UR6, RZ ;  /* 0x000000063d3d7c10 */ /* 0x000fca000ffde0ff */
[----:B------:R1:W-:Y:S04]  /*cd0f0*/  STL [R1+0x5bec], R61 ;  /* 0x005bec3d01007387 */ /* 0x0003e80000100800 */
        /* <DEDUP_REMOVED lines=10> */
[----:B------:R-:W2:Y:S01]  /*cd1a0*/  LDL.LU R10, [R1+0x5ba8] ;  /* 0x005ba800010a7983 */ /* 0x000ea20000300800 */
[----:B---3--:R-:W-:-:S02]  /*cd1b0*/  IADD3 R36, P5, PT, R36, UR6, RZ ;  /* 0x0000000624247c10 */ /* 0x008fc4000ffbe0ff */
[----:B----4-:R-:W-:Y:S02]  /*cd1c0*/  IADD3.X R37, PT, PT, R37, UR40, RZ, P4, !PT ;  /* 0x0000002825257c10 */ /* 0x010fe4000a7fe4ff */
[----:B------:R-:W-:Y:S02]  /*cd1d0*/  IADD3 R38, P4, PT, R38, UR6, RZ ;  /* 0x0000000626267c10 */ /* 0x000fe4000ff9e0ff */
[----:B------:R-:W-:Y:S01]  /*cd1e0*/  IADD3.X R39, PT, PT, R39, UR40, RZ, P3, !PT ;  /* 0x0000002827277c10 */ /* 0x000fe20009ffe4ff */
[----:B-1----:R-:W3:Y:S01]  /*cd1f0*/  LDL.LU R11, [R1+0x5b74] ;  /* 0x005b7400010b7983 */ /* 0x002ee20000300800 */
        /* <DEDUP_REMOVED lines=20> */
[----:B------:R-:W-:-:S03]  /*cd340*/  IADD3.X R45, PT, PT, R45, UR40, RZ, P5, !PT ;  /* 0x000000282d2d7c10 */ /* 0x000fc6000affe4ff */
[----:B------:R-:W-:Y:S04]  /*cd350*/  STL [R1+0x5bbc], R50 ;  /* 0x005bbc3201007387 */ /* 0x000fe80000100800 */
[----:B------:R-:W-:Y:S04]  /*cd360*/  STL [R1+0x5be8], R51 ;  /* 0x005be83301007387 */ /* 0x000fe80000100800 */
[----:B------:R-:W-:Y:S04]  /*cd370*/  STL [R1+0x5bb4], R44 ;  /* 0x005bb42c01007387 */ /* 0x000fe80000100800 */
[----:B------:R1:W-:Y:S01]  /*cd380*/  STL [R1+0x5bd8], R60 ;  /* 0x005bd83c01007387 */ /* 0x0003e20000100800 */
[----:B------:R-:W-:-:S03]  /*cd390*/  IADD3 R46, P5, PT, R46, UR6, RZ ;  /* 0x000000062e2e7c10 */ /* 0x000fc6000ffbe0ff */
[----:B------:R-:W-:Y:S01]  /*cd3a0*/  STL [R1+0x5be0], R45 ;  /* 0x005be02d01007387 */ /* 0x000fe20000100800 */
[----:B------:R-:W-:Y:S02]  /*cd3b0*/  IADD3 R47, P4, PT, R47, UR6, RZ ;  /* 0x000000062f2f7c10 */ /* 0x000fe4000ff9e0ff */
[----:B------:R-:W-:Y:S02]  /*cd3c0*/  IADD3.X R32, PT, PT, R32, UR40, RZ, P3, !PT ;  /* 0x0000002820207c10 */ /* 0x000fe40009ffe4ff */
[----:B------:R-:W-:Y:S02]  /*cd3d0*/  IADD3 R33, P3, PT, R33, UR6, RZ ;  /* 0x0000000621217c10 */ /* 0x000fe4000ff7e0ff */
[----:B------:R-:W-:Y:S01]  /*cd3e0*/  IADD3.X R34, PT, PT, R34, UR40, RZ, P2, !PT ;  /* 0x0000002822227c10 */ /* 0x000fe200097fe4ff */
[----:B-1----:R-:W4:Y:S01]  /*cd3f0*/  LDL.LU R60, [R1+0x5ba0] ;  /* 0x005ba000013c7983 */ /* 0x002f220000300800 */
[----:B------:R-:W-:-:S03]  /*cd400*/  IADD3.X R61, PT, PT, R61, UR40, RZ, P1, !PT ;  /* 0x000000283d3d7c10 */ /* 0x000fc60008ffe4ff */
[----:B------:R-:W-:Y:S04]  /*cd410*/  STL [R1+0x5bac], R46 ;  /* 0x005bac2e01007387 */ /* 0x000fe80000100800 */
[----:B------:R-:W-:Y:S04]  /*cd420*/  STL [R1+0x5ba4], R47 ;  /* 0x005ba42f01007387 */ /* 0x000fe80000100800 */
[----:B------:R-:W-:Y:S04]  /*cd430*/  STL [R1+0x5bd0], R32 ;  /* 0x005bd02001007387 */ /* 0x000fe80000100800 */
[----:B------:R-:W-:Y:S04]  /*cd440*/  STL [R1+0x5b9c], R33 ;  /* 0x005b9c2101007387 */ /* 0x000fe80000100800 */
[----:B------:R1:W-:Y:S04]  /*cd450*/  STL [R1+0x5bc0], R61 ;  /* 0x005bc03d01007387 */ /* 0x0003e80000100800 */
[----:B------:R-:W-:Y:S04]  /*cd460*/  STL [R1+0x5bc8], R34 ;  /* 0x005bc82201007387 */ /* 0x000fe80000100800 */
[----:B-1----:R-:W4:Y:S01]  /*cd470*/  LDL.LU R61, [R1+0x5b6c] ;  /* 0x005b6c00013d7983 */ /* 0x002f220000300800 */
[----:B------:R-:W-:-:S02]  /*cd480*/  IADD3 R35, P2, PT, R35, UR6, RZ ;  /* 0x0000000623237c10 */ /* 0x000fc4000ff5e0ff */
[----:B------:R-:W-:Y:S02]  /*cd490*/  IADD3 R20, P1, PT, R20, UR6, RZ ;  /* 0x0000000614147c10 */ /* 0x000fe4000ff3e0ff */
[----:B------:R-:W-:Y:S02]  /*cd4a0*/  IADD3.X R21, PT, PT, R21, UR40, RZ, P0, !PT ;  /* 0x0000002815157c10 */ /* 0x000fe400087fe4ff */
[----:B------:R-:W-:Y:S01]  /*cd4b0*/  IADD3 R22, P0, PT, R22, UR6, RZ ;  /* 0x0000000616167c10 */ /* 0x000fe2000ff1e0ff */
[----:B------:R-:W-:Y:S04]  /*cd4c0*/  STL [R1+0x5b94], R35 ;  /* 0x005b942301007387 */ /* 0x000fe80000100800 */
[----:B------:R-:W-:Y:S04]  /*cd4d0*/  STL [R1+0x5b8c], R20 ;  /* 0x005b8c1401007387 */ /* 0x000fe80000100800 */
[----:B------:R-:W-:Y:S04]  /*cd4e0*/  STL [R1+0x5bb8], R21 ;  /* 0x005bb81501007387 */ /* 0x000fe80000100800 */
[----:B------:R-:W-:Y:S01]  /*cd4f0*/  STL [R1+0x5b84], R22 ;  /* 0x005b841601007387 */ /* 0x000fe20000100800 */
[----:B--2---:R-:W-:-:S02]  /*cd500*/  IADD3.X R8, PT, PT, R8, UR40, RZ, P6, !PT ;  /* 0x0000002808087c10 */ /* 0x004fc4000b7fe4ff */
[----:B------:R-:W-:Y:S02]  /*cd510*/  IADD3 R9, P6, PT, R9, UR6, RZ ;  /* 0x0000000609097c10 */ /* 0x000fe4000ffde0ff */
[----:B------:R-:W-:Y:S01]  /*cd520*/  IADD3.X R10, PT, PT, R10, UR40, RZ, P5, !PT ;  /* 0x000000280a0a7c10 */ /* 0x000fe2000affe4ff */
[----:B------:R-:W-:Y:S04]  /*cd530*/  STL [R1+0x5bb0], R8 ;  /* 0x005bb00801007387 */ /* 0x000fe80000100800 */
[----:B------:R-:W2:Y:S04]  /*cd540*/  LDL.LU R36, [R1+0x5b98] ;  /* 0x005b980001247983 */ /* 0x000ea80000300800 */
[----:B------:R-:W-:Y:S04]  /*cd550*/  STL [R1+0x5b7c], R9 ;  /* 0x005b7c0901007387 */ /* 0x000fe80000100800 */
[----:B------:R-:W2:Y:S01]  /*cd560*/  LDL.LU R37, [R1+0x5b64] ;  /* 0x005b640001257983 */ /* 0x000ea20000300800 */
[----:B---3--:R-:W-:-:S03]  /*cd570*/  IADD3 R11, P5, PT, R11, UR6, RZ ;  /* 0x000000060b0b7c10 */ /* 0x008fc6000ffbe0ff */
[----:B------:R-:W-:Y:S04]  /*cd580*/  STL [R1+0x5ba8], R10 ;  /* 0x005ba80a01007387 */ /* 0x000fe80000100800 */
[----:B------:R-:W3:Y:S04]  /*cd590*/  LDL.LU R38, [R1+0x5b90] ;  /* 0x005b900001267983 */ /* 0x000ee80000300800 */
[----:B------:R1:W-:Y:S04]  /*cd5a0*/  STL [R1+0x5b74], R11 ;  /* 0x005b740b01007387 */ /* 0x0003e80000100800 */
        /* <DEDUP_REMOVED lines=15> */
[----:B------:R-:W3:Y:S01]  /*cd6a0*/  LDL.LU R33, [R1+0x5b50] ;  /* 0x005b500001217983 */ /* 0x000ee20000300800 */
[----:B----4-:R-:W-:-:S05]  /*cd6b0*/  IADD3.X R60, PT, PT, R60, UR40, RZ, P4, !PT ;  /* 0x000000283c3c7c10 */ /* 0x010fca000a7fe4ff */
[----:B------:R1:W-:Y:S04]  /*cd6c0*/  STL [R1+0x5ba0], R60 ;  /* 0x005ba03c01007387 */ /* 0x0003e80000100800 */
[----:B------:R-:W4:Y:S04]  /*cd6d0*/  LDL.LU R34, [R1+0x5b1c] ;  /* 0x005b1c0001227983 */ /* 0x000f280000300800 */
[----:B------:R-:W4:Y:S04]  /*cd6e0*/  LDL.LU R35, [R1+0x5b48] ;  /* 0x005b480001237983 */ /* 0x000f280000300800 */
[----:B-1----:R-:W4:Y:S01]  /*cd6f0*/  LDL.LU R60, [R1+0x5b14] ;  /* 0x005b1400013c7983 */ /* 0x002f220000300800 */
[----:B------:R-:W-:-:S03]  /*cd700*/  IADD3 R61, P4, PT, R61, UR6, RZ ;  /* 0x000000063d3d7c10 */ /* 0x000fc6000ff9e0ff */
[----:B------:R-:W4:Y:S04]  /*cd710*/  LDL.LU R20, [R1+0x5b40] ;  /* 0x005b400001147983 */ /* 0x000f280000300800 */
[----:B------:R-:W4:Y:S04]  /*cd720*/  LDL.LU R21, [R1+0x5b0c] ;  /* 0x005b0c0001157983 */ /* 0x000f280000300800 */
[----:B------:R-:W4:Y:S04]  /*cd730*/  LDL.LU R22, [R1+0x5b38] ;  /* 0x005b380001167983 */ /* 0x000f280000300800 */
[----:B------:R1:W-:Y:S04]  /*cd740*/  STL [R1+0x5b6c], R61 ;  /* 0x005b6c3d01007387 */ /* 0x0003e80000100800 */
[----:B------:R-:W4:Y:S04]  /*cd750*/  LDL.LU R8, [R1+0x5b04] ;  /* 0x005b040001087983 */ /* 0x000f280000300800 */
[----:B------:R-:W4:Y:S04]  /*cd760*/  LDL.LU R9, [R1+0x5b30] ;  /* 0x005b300001097983 */ /* 0x000f280000300800 */
[----:B------:R-:W4:Y:S04]  /*cd770*/  LDL.LU R10, [R1+0x5afc] ;  /* 0x005afc00010a7983 */ /* 0x000f280000300800 */
[----:B-1----:R-:W4:Y:S01]  /*cd780*/  LDL.LU R61, [R1+0x5b28] ;  /* 0x005b2800013d7983 */ /* 0x002f220000300800 */
[----:B--2---:R-:W-:-:S02]  /*cd790*/  IADD3.X R36, PT, PT, R36, UR40, RZ, P3, !PT ;  /* 0x0000002824247c10 */ /* 0x004fc40009ffe4ff */
[----:B------:R-:W-:Y:S02]  /*cd7a0*/  IADD3 R37, P3, PT, R37, UR6, RZ ;  /* 0x0000000625257c10 */ /* 0x000fe4000ff7e0ff */
[----:B---3--:R-:W-:Y:S01]  /*cd7b0*/  IADD3.X R38, PT, PT, R38, UR40, RZ, P2, !PT ;  /* 0x0000002826267c10 */ /* 0x008fe200097fe4ff */
[----:B------:R-:W-:Y:S01]  /*cd7c0*/  STL [R1+0x5b98], R36 ;  /* 0x005b982401007387 */ /* 0x000fe20000100800 */
[----:B------:R-:W-:Y:S02]  /*cd7d0*/  IADD3 R39, P2, PT, R39, UR6, RZ ;  /* 0x0000000627277c10 */ /* 0x000fe4000ff5e0ff */
[----:B------:R-:W-:Y:S02]  /*cd7e0*/  IADD3.X R40, PT, PT, R40, UR40, RZ, P1, !PT ;  /* 0x0000002828287c10 */ /* 0x000fe40008ffe4ff */
[----:B------:R-:W-:Y:S01]  /*cd7f0*/  IADD3 R41, P1, PT, R41, UR6, RZ ;  /* 0x0000000629297c10 */ /* 0x000fe2000ff3e0ff */
        /* <DEDUP_REMOVED lines=23> */
[----:B------:R-:W-:Y:S01]  /*cd970*/  STL [R1+0x5b34], R45 ;  /* 0x005b342d01007387 */ /* 0x000fe20000100800 */
[----:B------:R-:W-:-:S02]  /*cd980*/  IADD3.X R47, PT, PT, R47, UR40, RZ, P2, !PT ;  /* 0x000000282f2f7c10 */ /* 0x000fc400097fe4ff */
[----:B------:R-:W-:Y:S02]  /*cd990*/  IADD3 R32, P2, PT, R32, UR6, RZ ;  /* 0x0000000620207c10 */ /* 0x000fe4000ff5e0ff */
[----:B------:R-:W-:Y:S01]  /*cd9a0*/  IADD3.X R33, PT, PT, R33, UR40, RZ, P1, !PT ;  /* 0x0000002821217c10 */ /* 0x000fe20008ffe4ff */
[----:B-1----:R-:W2:Y:S01]  /*cd9b0*/  LDL.LU R11, [R1+0x5af4] ;  /* 0x005af400010b7983 */ /* 0x002ea20000300800 */
[----:B----4-:R-:W-:-:S03]  /*cd9c0*/  IADD3.X R35, PT, PT, R35, UR40, RZ, P0, !PT ;  /* 0x0000002823237c10 */ /* 0x010fc600087fe4ff */
[----:B------:R-:W-:Y:S01]  /*cd9d0*/  STL [R1+0x5b60], R46 ;  /* 0x005b602e01007387 */ /* 0x000fe20000100800 */
[----:B------:R-:W-:-:S03]  /*cd9e0*/  IADD3 R34, P1, PT, R34, UR6, RZ ;  /* 0x0000000622227c10 */ /* 0x000fc6000ff3e0ff */
[----:B------:R-:W-:Y:S04]  /*cd9f0*/  STL [R1+0x5b58], R47 ;  /* 0x005b582f01007387 */ /* 0x000fe80000100800 */
[----:B------:R-:W-:Y:S01]  /*cda00*/  STL [R1+0x5b24], R32 ;  /* 0x005b242001007387 */ /* 0x000fe20000100800 */
[----:B------:R-:W-:-:S03]  /*cda10*/  IADD3 R60, P0, PT, R60, UR6, RZ ;  /* 0x000000063c3c7c10 */ /* 0x000fc6000ff1e0ff */
[----:B------:R-:W-:Y:S01]  /*cda20*/  STL [R1+0x5b50], R33 ;  /* 0x005b502101007387 */ /* 0x000fe20000100800 */
[----:B------:R-:W-:Y:S02]  /*cda30*/  IADD3.X R20, PT, PT, R20, UR40, RZ, P6, !PT ;  /* 0x0000002814147c10 */ /* 0x000fe4000b7fe4ff */
[----:B------:R-:W-:Y:S01]  /*cda40*/  IADD3 R21, P6, PT, R21, UR6, RZ ;  /* 0x0000000615157c10 */ /* 0x000fe2000ffde0ff */
[----:B------:R1:W-:Y:S04]  /*cda50*/  STL [R1+0x5b14], R60 ;  /* 0x005b143c01007387 */ /* 0x0003e80000100800 */
[----:B------:R-:W-:Y:S01]  /*cda60*/  STL [R1+0x5b1c], R34 ;  /* 0x005b1c2201007387 */ /* 0x000fe20000100800 */
[----:B------:R-:W-:Y:S02]  /*cda70*/  IADD3.X R22, PT, PT, R22, UR40, RZ, P5, !PT ;  /* 0x0000002816167c10 */ /* 0x000fe4000affe4ff */
[----:B------:R-:W-:-:S02]  /*cda80*/  IADD3 R8, P5, PT, R8, UR6, RZ ;  /* 0x0000000608087c10 */ /* 0x000fc4000ffbe0ff */
[----:B------:R-:W-:Y:S02]  /*cda90*/  IADD3.X R9, PT, PT, R9, UR40, RZ, P4, !PT ;  /* 0x0000002809097c10 */ /* 0x000fe4000a7fe4ff */
[----:B------:R-:W-:Y:S01]  /*cdaa0*/  IADD3 R10, P4, PT, R10, UR6, RZ ;  /* 0x000000060a0a7c10 */ /* 0x000fe2000ff9e0ff */
[----:B-1----:R-:W3:Y:S04]  /*cdab0*/  LDL.LU R60, [R1+0x5b20] ;  /* 0x005b2000013c7983 */ /* 0x002ee80000300800 */
[----:B------:R-:W-:Y:S04]  /*cdac0*/  STL [R1+0x5b48], R35 ;  /* 0x005b482301007387 */ /* 0x000fe80000100800 */
[----:B------:R-:W-:Y:S04]  /*cdad0*/  STL [R1+0x5b40], R20 ;  /* 0x005b401401007387 */ /* 0x000fe80000100800 */
[----:B------:R-:W-:Y:S04]  /*cdae0*/  STL [R1+0x5b0c], R21 ;  /* 0x005b0c1501007387 */ /* 0x000fe80000100800 */
[----:B------:R-:W-:Y:S04]  /*cdaf0*/  STL [R1+0x5b38], R22 ;  /* 0x005b381601007387 */ /* 0x000fe80000100800 */
[----:B------:R-:W-:Y:S01]  /*cdb00*/  STL [R1+0x5b04], R8 ;  /* 0x005b040801007387 */ /* 0x000fe20000100800 */
[----:B------:R-:W-:-:S03]  /*cdb10*/  IADD3.X R61, PT, PT, R61, UR40, RZ, P3, !PT ;  /* 0x000000283d3d7c10 */ /* 0x000fc60009ffe4ff */
        /* <DEDUP_REMOVED lines=22> */
[----:B--2---:R-:W-:-:S05]  /*cdc80*/  IADD3 R11, P3, PT, R11, UR6, RZ ;  /* 0x000000060b0b7c10 */ /* 0x004fca000ff7e0ff */
[----:B------:R1:W-:Y:S04]  /*cdc90*/  STL [R1+0x5af4], R11 ;  /* 0x005af40b01007387 */ /* 0x0003e80000100800 */
[----:B------:R-:W2:Y:S04]  /*cdca0*/  LDL.LU R34, [R1+0x5ad0] ;  /* 0x005ad00001227983 */ /* 0x000ea80000300800 */
[----:B------:R-:W2:Y:S04]  /*cdcb0*/  LDL.LU R35, [R1+0x5a9c] ;  /* 0x005a9c0001237983 */ /* 0x000ea80000300800 */
[----:B-1----:R-:W2:Y:S04]  /*cdcc0*/  LDL.LU R11, [R1+0x5ac8] ;  /* 0x005ac800010b7983 */ /* 0x002ea80000300800 */
[----:B------:R-:W2:Y:S04]  /*cdcd0*/  LDL.LU R20, [R1+0x5a94] ;  /* 0x005a940001147983 */ /* 0x000ea80000300800 */
[----:B------:R-:W2:Y:S04]  /*cdce0*/  LDL.LU R21, [R1+0x5ac0] ;  /* 0x005ac00001157983 */ /* 0x000ea80000300800 */
[----:B------:R-:W2:Y:S01]  /*cdcf0*/  LDL.LU R22, [R1+0x5a8c] ;  /* 0x005a8c0001167983 */ /* 0x000ea20000300800 */
[----:B---3--:R-:W-:-:S05]  /*cdd00*/  IADD3.X R60, PT, PT, R60, UR40, RZ, P2, !PT ;  /* 0x000000283c3c7c10 */ /* 0x008fca00097fe4ff */
[----:B------:R1:W-:Y:S04]  /*cdd10*/  STL [R1+0x5b20], R60 ;  /* 0x005b203c01007387 */ /* 0x0003e80000100800 */
[----:B------:R-:W3:Y:S04]  /*cdd20*/  LDL.LU R8, [R1+0x5ab8] ;  /* 0x005ab80001087983 */ /* 0x000ee80000300800 */
[----:B------:R-:W3:Y:S04]  /*cdd30*/  LDL.LU R9, [R1+0x5a84] ;  /* 0x005a840001097983 */ /* 0x000ee80000300800 */
[----:B------:R-:W3:Y:S01]  /*cdd40*/  LDL.LU R10, [R1+0x5ab0] ;  /* 0x005ab000010a7983 */ /* 0x000ee20000300800 */
[----:B----4-:R-:W-:-:S02]  /*cdd50*/  IADD3 R36, P2, PT, R36, UR6, RZ ;  /* 0x0000000624247c10 */ /* 0x010fc4000ff5e0ff */
[----:B------:R-:W-:Y:S02]  /*cdd60*/  IADD3.X R37, PT, PT, R37, UR40, RZ, P1, !PT ;  /* 0x0000002825257c10 */ /* 0x000fe40008ffe4ff */
[----:B------:R-:W-:Y:S01]  /*cdd70*/  IADD3 R38, P1, PT, R38, UR6, RZ ;  /* 0x0000000626267c10 */ /* 0x000fe2000ff3e0ff */
[----:B-1----:R-:W4:Y:S01]  /*cdd80*/  LDL.LU R60, [R1+0x5a7c] ;  /* 0x005a7c00013c7983 */ /* 0x002f220000300800 */
        /* <DEDUP_REMOVED lines=38> */
[----:B------:R-:W-:Y:S02]  /*cdff0*/  IADD3.X R11, PT, PT, R11, UR40, RZ, P5, !PT ;  /* 0x000000280b0b7c10 */ /* 0x000fe4000affe4ff */
[----:B------:R-:W-:Y:S02]  /*ce000*/  IADD3 R20, P5, PT, R20, UR6, RZ ;  /* 0x0000000614147c10 */ /* 0x000fe4000ffbe0ff */
[----:B------:R-:W-:Y:S02]  /*ce010*/  IADD3.X R21, PT, PT, R21, UR40, RZ, P4, !PT ;  /* 0x0000002815157c10 */ /* 0x000fe4000a7fe4ff */
[----:B------:R-:W-:Y:S01]  /*ce020*/  IADD3 R22, P4, PT, R22, UR6, RZ ;  /* 0x0000000616167c10 */ /* 0x000fe2000ff9e0ff */
[----:B------:R1:W-:Y:S04]  /*ce030*/  STL [R1+0x5ac8], R11 ;  /* 0x005ac80b01007387 */ /* 0x0003e80000100800 */
[----:B------:R-:W-:Y:S04]  /*ce040*/  STL [R1+0x5ad0], R34 ;  /* 0x005ad02201007387 */ /* 0x000fe80000100800 */
[----:B-1----:R-:W2:Y:S01]  /*ce050*/  LDL.LU R11, [R1+0x5a74] ;  /* 0x005a7400010b7983 */ /* 0x002ea20000300800 */
[----:B---3--:R-:W-:-:S03]  /*ce060*/  IADD3.X R8, PT, PT, R8, UR40, RZ, P3, !PT ;  /* 0x0000002808087c10 */ /* 0x008fc60009ffe4ff */
[----:B------:R-:W-:Y:S04]  /*ce070*/  STL [R1+0x5a9c], R35 ;  /* 0x005a9c2301007387 */ /* 0x000fe80000100800 */
[----:B------:R-:W-:Y:S01]  /*ce080*/  STL [R1+0x5a94], R20 ;  /* 0x005a941401007387 */ /* 0x000fe20000100800 */
[----:B------:R-:W-:-:S03]  /*ce090*/  IADD3 R9, P3, PT, R9, UR6, RZ ;  /* 0x0000000609097c10 */ /* 0x000fc6000ff7e0ff */
[----:B------:R-:W-:Y:S01]  /*ce0a0*/  STL [R1+0x5ac0], R21 ;  /* 0x005ac01501007387 */ /* 0x000fe20000100800 */
[----:B------:R-:W-:-:S03]  /*ce0b0*/  IADD3.X R10, PT, PT, R10, UR40, RZ, P2, !PT ;  /* 0x000000280a0a7c10 */ /* 0x000fc600097fe4ff */
[----:B------:R-:W-:Y:S04]  /*ce0c0*/  STL [R1+0x5a8c], R22 ;  /* 0x005a8c1601007387 */ /* 0x000fe80000100800 */
[----:B------:R-:W-:Y:S01]  /*ce0d0*/  STL [R1+0x5ab8], R8 ;  /* 0x005ab80801007387 */ /* 0x000fe20000100800 */
[----:B----4-:R-:W-:-:S03]  /*ce0e0*/  IADD3 R60, P2, PT, R60, UR6, RZ ;  /* 0x000000063c3c7c10 */ /* 0x010fc6000ff5e0ff */
        /* <DEDUP_REMOVED lines=22> */
[----:B------:R-:W-:-:S05]  /*ce250*/  IADD3.X R61, PT, PT, R61, UR40, RZ, P1, !PT ;  /* 0x000000283d3d7c10 */ /* 0x000fca0008ffe4ff */
[----:B------:R1:W-:Y:S04]  /*ce260*/  STL [R1+0x5aa8], R61 ;  /* 0x005aa83d01007387 */ /* 0x0003e80000100800 */
        /* <DEDUP_REMOVED lines=10> */
[----:B------:R-:W2:Y:S01]  /*ce310*/  LDL.LU R10, [R1+0x5a04] ;  /* 0x005a0400010a7983 */ /* 0x000ea20000300800 */
[----:B---3--:R-:W-:-:S02]  /*ce320*/  IADD3.X R36, PT, PT, R36, UR40, RZ, P0, !PT ;  /* 0x0000002824247c10 */ /* 0x008fc400087fe4ff */
[----:B----4-:R-:W-:Y:S02]  /*ce330*/  IADD3 R37, P0, PT, R37, UR6, RZ ;  /* 0x0000000625257c10 */ /* 0x010fe4000ff1e0ff */
[----:B------:R-:W-:Y:S01]  /*ce340*/  IADD3.X R38, PT, PT, R38, UR40, RZ, P6, !PT ;  /* 0x0000002826267c10 */ /* 0x000fe2000b7fe4ff */
[----:B-1----:R-:W3:Y:S01]  /*ce350*/  LDL.LU R11, [R1+0x5a30] ;  /* 0x005a3000010b7983 */ /* 0x002ee20000300800 */
[----:B------:R-:W-:Y:S02]  /*ce360*/  IADD3 R39, P6, PT, R39, UR6, RZ ;  /* 0x0000000627277c10 */ /* 0x000fe4000ffde0ff */
[----:B------:R-:W-:Y:S01]  /*ce370*/  IADD3.X R40, PT, PT, R40, UR40, RZ, P5, !PT ;  /* 0x0000002828287c10 */ /* 0x000fe2000affe4ff */
        /* <DEDUP_REMOVED lines=29> */
[----:B-1----:R-:W4:Y:S01]  /*ce550*/  LDL.LU R60, [R1+0x59fc] ;  /* 0x0059fc00013c7983 */ /* 0x002f220000300800 */
[----:B------:R-:W-:-:S03]  /*ce560*/  IADD3.X R35, PT, PT, R35, UR40, RZ, P4, !PT ;  /* 0x0000002823237c10 */ /* 0x000fc6000a7fe4ff */
[----:B------:R-:W-:Y:S01]  /*ce570*/  STL [R1+0x5a68], R46 ;  /* 0x005a682e01007387 */ /* 0x000fe20000100800 */
[----:B------:R-:W-:-:S03]  /*ce580*/  IADD3 R34, P5, PT, R34, UR6, RZ ;  /* 0x0000000622227c10 */ /* 0x000fc6000ffbe0ff */
[----:B------:R-:W-:Y:S04]  /*ce590*/  STL [R1+0x5a60], R47 ;  /* 0x005a602f01007387 */ /* 0x000fe80000100800 */
[----:B------:R-:W-:Y:S01]  /*ce5a0*/  STL [R1+0x5a2c], R32 ;  /* 0x005a2c2001007387 */ /* 0x000fe20000100800 */
[----:B------:R-:W-:-:S03]  /*ce5b0*/  IADD3 R61, P4, PT, R61, UR6, RZ ;  /* 0x000000063d3d7c10 */ /* 0x000fc6000ff9e0ff */
        /* <DEDUP_REMOVED lines=11> */
[----:B--2---:R-:W-:-:S02]  /*ce670*/  IADD3 R8, P2, PT, R8, UR6, RZ ;  /* 0x0000000608087c10 */ /* 0x004fc4000ff5e0ff */
[----:B------:R-:W-:Y:S02]  /*ce680*/  IADD3.X R9, PT, PT, R9, UR40, RZ, P1, !PT ;  /* 0x0000002809097c10 */ /* 0x000fe40008ffe4ff */
[----:B------:R-:W-:Y:S01]  /*ce690*/  IADD3 R10, P1, PT, R10, UR6, RZ ;  /* 0x000000060a0a7c10 */ /* 0x000fe2000ff3e0ff */
[----:B------:R-:W-:Y:S04]  /*ce6a0*/  STL [R1+0x5a0c], R8 ;  /* 0x005a0c0801007387 */ /* 0x000fe80000100800 */
[----:B------:R-:W2:Y:S04]  /*ce6b0*/  LDL.LU R36, [R1+0x59f4] ;  /* 0x0059f40001247983 */ /* 0x000ea80000300800 */
[----:B------:R-:W-:Y:S04]  /*ce6c0*/  STL [R1+0x5a38], R9 ;  /* 0x005a380901007387 */ /* 0x000fe80000100800 */
[----:B------:R-:W2:Y:S01]  /*ce6d0*/  LDL.LU R37, [R1+0x5a20] ;  /* 0x005a200001257983 */ /* 0x000ea20000300800 */
[----:B---3--:R-:W-:-:S03]  /*ce6e0*/  IADD3.X R11, PT, PT, R11, UR40, RZ, P0, !PT ;  /* 0x000000280b0b7c10 */ /* 0x008fc600087fe4ff */
        /* <DEDUP_REMOVED lines=19> */
[----:B----4-:R-:W-:-:S05]  /*ce820*/  IADD3 R60, P0, PT, R60, UR6, RZ ;  /* 0x000000063c3c7c10 */ /* 0x010fca000ff1e0ff */
[----:B------:R1:W-:Y:S04]  /*ce830*/  STL [R1+0x59fc], R60 ;  /* 0x0059fc3c01007387 */ /* 0x0003e80000100800 */
        /* <DEDUP_REMOVED lines=10> */
[----:B------:R-:W4:Y:S04]  /*ce8e0*/  LDL.LU R10, [R1+0x59b8] ;  /* 0x0059b800010a7983 */ /* 0x000f280000300800 */
[----:B-1----:R-:W4:Y:S01]  /*ce8f0*/  LDL.LU R61, [R1+0x5984] ;  /* 0x00598400013d7983 */ /* 0x002f220000300800 */
[----:B--2---:R-:W-:-:S02]  /*ce900*/  IADD3 R36, P6, PT, R36, UR6, RZ ;  /* 0x0000000624247c10 */ /* 0x004fc4000ffde0ff */
[----:B------:R-:W-:Y:S02]  /*ce910*/  IADD3.X R37, PT, PT, R37, UR40, RZ, P5, !PT ;  /* 0x0000002825257c10 */ /* 0x000fe4000affe4ff */
[----:B---3--:R-:W-:Y:S01]  /*ce920*/  IADD3 R38, P5, PT, R38, UR6, RZ ;  /* 0x0000000626267c10 */ /* 0x008fe2000ffbe0ff */
[----:B------:R-:W-:Y:S01]  /*ce930*/  STL [R1+0x59f4], R36 ;  /* 0x0059f42401007387 */ /* 0x000fe20000100800 */
[----:B------:R-:W-:Y:S02]  /*ce940*/  IADD3.X R39, PT, PT, R39, UR40, RZ, P4, !PT ;  /* 0x0000002827277c10 */ /* 0x000fe4000a7fe4ff */
        /* <DEDUP_REMOVED lines=22> */
[----:B------:R-:W-:Y:S01]  /*ceab0*/  STL [R1+0x59c4], R44 ;  /* 0x0059c42c01007387 */ /* 0x000fe20000100800 */
[----:B------:R-:W-:-:S03]  /*ceac0*/  IADD3 R46, P6, PT, R46, UR6, RZ ;  /* 0x000000062e2e7c10 */ /* 0x000fc6000ffde0ff */
[----:B------:R1:W-:Y:S04]  /*cead0*/  STL [R1+0x59e8], R11 ;  /* 0x0059e80b01007387 */ /* 0x0003e80000100800 */
[----:B------:R-:W-:Y:S01]  /*ceae0*/  STL [R1+0x59f0], R45 ;  /* 0x0059f02d01007387 */ /* 0x000fe20000100800 */
[----:B------:R-:W-:Y:S02]  /*ceaf0*/  IADD3 R47, P5, PT, R47, UR6, RZ ;  /* 0x000000062f2f7c10 */ /* 0x000fe4000ffbe0ff */
[----:B------:R-:W-:Y:S02]  /*ceb00*/  IADD3.X R32, PT, PT, R32, UR40, RZ, P4, !PT ;  /* 0x0000002820207c10 */ /* 0x000fe4000a7fe4ff */
[----:B------:R-:W-:Y:S01]  /*ceb10*/  IADD3 R33, P4, PT, R33, UR6, RZ ;  /* 0x0000000621217c10 */ /* 0x000fe2000ff9e0ff */
[----:B-1----:R-:W2:Y:S04]  /*ceb20*/  LDL.LU R11, [R1+0x59b0] ;  /* 0x0059b000010b7983 */ /* 0x002ea80000300800 */
[----:B------:R-:W-:Y:S01]  /*ceb30*/  STL [R1+0x59bc], R46 ;  /* 0x0059bc2e01007387 */ /* 0x000fe20000100800 */
[----:B----4-:R-:W-:-:S03]  /*ceb40*/  IADD3.X R34, PT, PT, R34, UR40, RZ, P3, !PT ;  /* 0x0000002822227c10 */ /* 0x010fc60009ffe4ff */
[----:B------:R-:W-:Y:S04]  /*ceb50*/  STL [R1+0x59b4], R47 ;  /* 0x0059b42f01007387 */ /* 0x000fe80000100800 */
[----:B------:R-:W-:Y:S01]  /*ceb60*/  STL [R1+0x59e0], R32 ;  /* 0x0059e02001007387 */ /* 0x000fe20000100800 */
[----:B------:R-:W-:-:S03]  /*ceb70*/  IADD3 R35, P3, PT, R35, UR6, RZ ;  /* 0x0000000623237c10 */ /* 0x000fc6000ff7e0ff */
[----:B------:R-:W-:Y:S01]  /*ceb80*/  STL [R1+0x59ac], R33 ;  /* 0x0059ac2101007387 */ /* 0x000fe20000100800 */
[----:B------:R-:W-:Y:S02]  /*ceb90*/  IADD3.X R60, PT, PT, R60, UR40, RZ, P2, !PT ;  /* 0x000000283c3c7c10 */ /* 0x000fe400097fe4ff */
[----:B------:R-:W-:Y:S02]  /*ceba0*/  IADD3 R20, P2, PT, R20, UR6, RZ ;  /* 0x0000000614147c10 */ /* 0x000fe4000ff5e0ff */
[----:B------:R-:W-:Y:S02]  /*cebb0*/  IADD3.X R21, PT, PT, R21, UR40, RZ, P1, !PT ;  /* 0x0000002815157c10 */ /* 0x000fe40008ffe4ff */
[----:B------:R-:W-:Y:S01]  /*cebc0*/  IADD3 R22, P1, PT, R22, UR6, RZ ;  /* 0x0000000616167c10 */ /* 0x000fe2000ff3e0ff */
[----:B------:R1:W-:Y:S04]  /*cebd0*/  STL [R1+0x59d0], R60 ;  /* 0x0059d03c01007387 */ /* 0x0003e80000100800 */
[----:B------:R-:W-:Y:S01]  /*cebe0*/  STL [R1+0x59d8], R34 ;  /* 0x0059d82201007387 */ /* 0x000fe20000100800 */
[----:B------:R-:W-:-:S03]  /*cebf0*/  IADD3.X R8, PT, PT, R8, UR40, RZ, P0, !PT ;  /* 0x0000002808087c10 */ /* 0x000fc600087fe4ff */
[----:B-1----:R-:W3:Y:S04]  /*cec00*/  LDL.LU R60, [R1+0x597c] ;  /* 0x00597c00013c7983 */ /* 0x002ee80000300800 */
[----:B------:R-:W-:Y:S04]  /*cec10*/  STL [R1+0x59a4], R35 ;  /* 0x0059a42301007387 */ /* 0x000fe80000100800 */
[----:B------:R-:W-:Y:S01]  /*cec20*/  STL [R1+0x599c], R20 ;  /* 0x00599c1401007387 */ /* 0x000fe20000100800 */
[----:B------:R-:W-:-:S03]  /*cec30*/  IADD3 R9, P0, PT, R9, UR6, RZ ;  /* 0x0000000609097c10 */ /* 0x000fc6000ff1e0ff */
[----:B------:R-:W-:Y:S01]  /*cec40*/  STL [R1+0x59c8], R21 ;  /* 0x0059c81501007387 */ /* 0x000fe20000100800 */
[----:B------:R-:W-:-:S03]  /*cec50*/  IADD3.X R10, PT, PT, R10, UR40, RZ, P6, !PT ;  /* 0x000000280a0a7c10 */ /* 0x000fc6000b7fe4ff */
[----:B------:R-:W-:Y:S04]  /*cec60*/  STL [R1+0x5994], R22 ;  /* 0x0059941601007387 */ /* 0x000fe80000100800 */
[----:B------:R-:W-:Y:S01]  /*cec70*/  STL [R1+0x59c0], R8 ;  /* 0x0059c00801007387 */ /* 0x000fe20000100800 */
[----:B------:R-:W-:-:S03]  /*cec80*/  IADD3 R61, P6, PT, R61, UR6, RZ ;  /* 0x000000063d3d7c10 */ /* 0x000fc6000ffde0ff */
        /* <DEDUP_REMOVED lines=26> */
[----:B-1----:R-:W2:Y:S04]  /*cee30*/  LDL.LU R11, [R1+0x5924] ;  /* 0x00592400010b7983 */ /* 0x002ea80000300800 */
[----:B------:R-:W2:Y:S04]  /*cee40*/  LDL.LU R20, [R1+0x5950] ;  /* 0x0059500001147983 */ /* 0x000ea80000300800 */
[----:B------:R-:W2:Y:S04]  /*cee50*/  LDL.LU R21, [R1+0x591c] ;  /* 0x00591c0001157983 */ /* 0x000ea80000300800 */
[----:B------:R-:W2:Y:S01]  /*cee60*/  LDL.LU R22, [R1+0x5948] ;  /* 0x0059480001167983 */ /* 0x000ea20000300800 */
[----:B---3--:R-:W-:-:S05]  /*cee70*/  IADD3 R60, P5, PT, R60, UR6, RZ ;  /* 0x000000063c3c7c10 */ /* 0x008fca000ffbe0ff */
[----:B------:R1:W-:Y:S04]  /*cee80*/  STL [R1+0x597c], R60 ;  /* 0x00597c3c01007387 */ /* 0x0003e80000100800 */
[----:B------:R-:W3:Y:S04]  /*cee90*/  LDL.LU R8, [R1+0x5914] ;  /* 0x0059140001087983 */ /* 0x000ee80000300800 */
[----:B------:R-:W3:Y:S04]  /*ceea0*/  LDL.LU R9, [R1+0x5940] ;  /* 0x0059400001097983 */ /* 0x000ee80000300800 */
[----:B------:R-:W3:Y:S01]  /*ceeb0*/  LDL.LU R10, [R1+0x590c] ;  /* 0x00590c00010a7983 */ /* 0x000ee20000300800 */
[----:B----4-:R-:W-:-:S02]  /*ceec0*/  IADD3.X R36, PT, PT, R36, UR40, RZ, P4, !PT ;  /* 0x0000002824247c10 */ /* 0x010fc4000a7fe4ff */
[----:B------:R-:W-:Y:S02]  /*ceed0*/  IADD3 R37, P4, PT, R37, UR6, RZ ;  /* 0x0000000625257c10 */ /* 0x000fe4000ff9e0ff */
[----:B------:R-:W-:Y:S01]  /*ceee0*/  IADD3.X R38, PT, PT, R38, UR40, RZ, P3, !PT ;  /* 0x0000002826267c10 */ /* 0x000fe20009ffe4ff */
[----:B-1----:R-:W4:Y:S01]  /*ceef0*/  LDL.LU R60, [R1+0x5938] ;  /* 0x00593800013c7983 */ /* 0x002f220000300800 */
        /* <DEDUP_REMOVED lines=39> */
[----:B------:R-:W-:Y:S02]  /*cf170*/  IADD3.X R20, PT, PT, R20, UR40, RZ, P0, !PT ;  /* 0x0000002814147c10 */ /* 0x000fe400087fe4ff */
[----:B------:R-:W-:Y:S02]  /*cf180*/  IADD3 R21, P0, PT, R21, UR6, RZ ;  /* 0x0000000615157c10 */ /* 0x000fe4000ff1e0ff */
[----:B------:R-:W-:Y:S01]  /*cf190*/  IADD3.X R22, PT, PT, R22, UR40, RZ, P6, !PT ;  /* 0x0000002816167c10 */ /* 0x000fe2000b7fe4ff */
[----:B------:R1:W-:Y:S04]  /*cf1a0*/  STL [R1+0x5924], R11 ;  /* 0x0059240b01007387 */ /* 0x0003e80000100800 */
[----:B------:R-:W-:Y:S04]  /*cf1b0*/  STL [R1+0x592c], R34 ;  /* 0x00592c2201007387 */ /* 0x000fe80000100800 */
[----:B-1----:R-:W2:Y:S04]  /*cf1c0*/  LDL.LU R11, [R1+0x5930] ;  /* 0x00593000010b7983 */ /* 0x002ea80000300800 */
[----:B------:R-:W-:Y:S01]  /*cf1d0*/  STL [R1+0x5958], R35 ;  /* 0x0059582301007387 */ /* 0x000fe20000100800 */
[----:B---3--:R-:W-:-:S03]  /*cf1e0*/  IADD3 R8, P6, PT, R8, UR6, RZ ;  /* 0x0000000608087c10 */ /* 0x008fc6000ffde0ff */
[----:B------:R-:W-:Y:S01]  /*cf1f0*/  STL [R1+0x5950], R20 ;  /* 0x0059501401007387 */ /* 0x000fe20000100800 */
[----:B------:R-:W-:-:S03]  /*cf200*/  IADD3.X R9, PT, PT, R9, UR40, RZ, P5, !PT ;  /* 0x0000002809097c10 */ /* 0x000fc6000affe4ff */
[----:B------:R-:W-:Y:S01]  /*cf210*/  STL [R1+0x591c], R21 ;  /* 0x00591c1501007387 */ /* 0x000fe20000100800 */
[----:B------:R-:W-:-:S03]  /*cf220*/  IADD3 R10, P5, PT, R10, UR6, RZ ;  /* 0x000000060a0a7c10 */ /* 0x000fc6000ffbe0ff */
[----:B------:R-:W-:Y:S04]  /*cf230*/  STL [R1+0x5948], R22 ;  /* 0x0059481601007387 */ /* 0x000fe80000100800 */
[----:B------:R-:W-:Y:S04]  /*cf240*/  STL [R1+0x5914], R8 ;  /* 0x0059140801007387 */ /* 0x000fe80000100800 */
[----:B------:R-:W3:Y:S04]  /*cf250*/  LDL.LU R36, [R1+0x58fc] ;  /* 0x0058fc0001247983 */ /* 0x000ee80000300800 */
[----:B------:R-:W-:Y:S01]  /*cf260*/  STL [R1+0x5940], R9 ;  /* 0x0059400901007387 */ /* 0x000fe20000100800 */
[----:B----4-:R-:W-:-:S03]  /*cf270*/  IADD3.X R60, PT, PT, R60, UR40, RZ, P4, !PT ;  /* 0x000000283c3c7c10 */ /* 0x010fc6000a7fe4ff */
        /* <DEDUP_REMOVED lines=35> */
[----:B------:R-:W-:Y:S01]  /*cf4b0*/  IADD3 R38, P2, PT, R38, UR6, RZ ;  /* 0x0000000626267c10 */ /* 0x000fe2000ff5e0ff */
[----:B-1----:R-:W3:Y:S01]  /*cf4c0*/  LDL.LU R11, [R1+0x588c] ;  /* 0x00588c00010b7983 */ /* 0x002ee20000300800 */
        /* <DEDUP_REMOVED lines=30> */
[----:B------:R-:W-:Y:S01]  /*cf6b0*/  IADD3 R33, P1, PT, R33, UR6, RZ ;  /* 0x0000000621217c10 */ /* 0x000fe2000ff3e0ff */
[----:B-1----:R-:W4:Y:S04]  /*cf6c0*/  LDL.LU R60, [R1+0x58b8] ;  /* 0x0058b800013c7983 */ /* 0x002f280000300800 */
[----:B------:R-:W-:Y:S04]  /*cf6d0*/  STL [R1+0x58c4], R46 ;  /* 0x0058c42e01007387 */ /* 0x000fe80000100800 */
[----:B------:R-:W-:Y:S01]  /*cf6e0*/  STL [R1+0x58bc], R47 ;  /* 0x0058bc2f01007387 */ /* 0x000fe20000100800 */
[----:B------:R-:W-:-:S03]  /*cf6f0*/  IADD3.X R34, PT, PT, R34, UR40, RZ, P0, !PT ;  /* 0x0000002822227c10 */ /* 0x000fc600087fe4ff */
[----:B------:R-:W-:Y:S04]  /*cf700*/  STL [R1+0x58e8], R32 ;  /* 0x0058e82001007387 */ /* 0x000fe80000100800 */
[----:B------:R-:W-:Y:S01]  /*cf710*/  STL [R1+0x58b4], R33 ;  /* 0x0058b42101007387 */ /* 0x000fe20000100800 */
[----:B------:R-:W-:-:S05]  /*cf720*/  IADD3.X R61, PT, PT, R61, UR40, RZ, P6, !PT ;  /* 0x000000283d3d7c10 */ /* 0x000fca000b7fe4ff */
[----:B------:R1:W-:Y:S04]  /*cf730*/  STL [R1+0x58d8], R61 ;  /* 0x0058d83d01007387 */ /* 0x0003e80000100800 */
[----:B------:R-:W-:Y:S04]  /*cf740*/  STL [R1+0x58e0], R34 ;  /* 0x0058e02201007387 */ /* 0x000fe80000100800 */
[----:B-1----:R-:W4:Y:S01]  /*cf750*/  LDL.LU R61, [R1+0x5884] ;  /* 0x00588400013d7983 */ /* 0x002f220000300800 */
[----:B------:R-:W-:Y:S02]  /*cf760*/  IADD3 R35, P0, PT, R35, UR6, RZ ;  /* 0x0000000623237c10 */ /* 0x000fe4000ff1e0ff */
[----:B------:R-:W-:-:S02]  /*cf770*/  IADD3 R20, P6, PT, R20, UR6, RZ ;  /* 0x0000000614147c10 */ /* 0x000fc4000ffde0ff */
        /* <DEDUP_REMOVED lines=93> */
[----:B------:R-:W-:-:S03]  /*cfd50*/  IADD3.X R22, PT, PT, R22, UR40, RZ, P3, !PT ;  /* 0x0000002816167c10 */ /* 0x000fc60009ffe4ff */
[----:B-1----:R-:W3:Y:S04]  /*cfd60*/  LDL.LU R60, [R1+0x5838] ;  /* 0x00583800013c7983 */ /* 0x002ee80000300800 */
[----:B------:R-:W-:Y:S01]  /*cfd70*/  STL [R1+0x5860], R35 ;  /* 0x0058602301007387 */ /* 0x000fe20000100800 */
[----:B------:R-:W-:-:S03]  /*cfd80*/  IADD3 R8, P3, PT, R8, UR6, RZ ;  /* 0x0000000608087c10 */ /* 0x000fc6000ff7e0ff */
[----:B------:R-:W-:Y:S01]  /*cfd90*/  STL [R1+0x5858], R20 ;  /* 0x0058581401007387 */ /* 0x000fe20000100800 */
[----:B------:R-:W-:-:S03]  /*cfda0*/  IADD3.X R9, PT, PT, R9, UR40, RZ, P2, !PT ;  /* 0x0000002809097c10 */ /* 0x000fc600097fe4ff */
[----:B------:R-:W-:Y:S01]  /*cfdb0*/  STL [R1+0x5824], R21 ;  /* 0x0058241501007387 */ /* 0x000fe20000100800 */
[----:B------:R-:W-:-:S03]  /*cfdc0*/  IADD3 R10, P2, PT, R10, UR6, RZ ;  /* 0x000000060a0a7c10 */ /* 0x000fc6000ff5e0ff */
[----:B------:R-:W-:Y:S04]  /*cfdd0*/  STL [R1+0x5850], R22 ;  /* 0x0058501601007387 */ /* 0x000fe80000100800 */
[----:B------:R-:W-:Y:S04]  /*cfde0*/  STL [R1+0x581c], R8 ;  /* 0x00581c0801007387 */ /* 0x000fe80000100800 */
[----:B------:R-:W4:Y:S04]  /*cfdf0*/  LDL.LU R36, [R1+0x5804] ;  /* 0x0058040001247983 */ /* 0x000f280000300800 */
[----:B------:R-:W-:Y:S01]  /*cfe00*/  STL [R1+0x5848], R9 ;  /* 0x0058480901007387 */ /* 0x000fe20000100800 */
[----:B------:R-:W-:-:S03]  /*cfe10*/  IADD3.X R61, PT, PT, R61, UR40, RZ, P1, !PT ;  /* 0x000000283d3d7c10 */ /* 0x000fc60008ffe4ff */
        /* <DEDUP_REMOVED lines=34> */
[----:B------:R-:W-:Y:S01]  /*d0040*/  IADD3.X R37, PT, PT, R37, UR40, RZ, P6, !PT ;  /* 0x0000002825257c10 */ /* 0x000fe2000b7fe4ff */
[----:B-1----:R-:W4:Y:S01]  /*d0050*/  LDL.LU R60, [R1+0x5794] ;  /* 0x00579400013c7983 */ /* 0x002f220000300800 */
        /* <DEDUP_REMOVED lines=53> */
[----:B------:R-:W-:Y:S04]  /*d03b0*/  STL [R1+0x57d0], R8 ;  /* 0x0057d00801007387 */ /* 0x000fe80000100800 */
[----:B------:R-:W3:Y:S01]  /*d03c0*/  LDL.LU R36, [R1+0x57b8] ;  /* 0x0057b80001247983 */ /* 0x000ee20000300800 */
[----:B----4-:R-:W-:-:S03]  /*d03d0*/  IADD3 R60, P0, PT, R60, UR6, RZ ;  /* 0x000000063c3c7c10 */ /* 0x010fc6000ff1e0ff */
        /* <DEDUP_REMOVED lines=69> */
[----:B-1----:R-:W4:Y:S04]  /*d0830*/  LDL.LU R60, [R1+0x5714] ;  /* 0x00571400013c7983 */ /* 0x002f280000300800 */
[----:B------:R-:W-:Y:S01]  /*d0840*/  STL [R1+0x5780], R46 ;  /* 0x0057802e01007387 */ /* 0x000fe20000100800 */
[----:B------:R-:W-:Y:S02]  /*d0850*/  IADD3.X R35, PT, PT, R35, UR40, RZ, P2, !PT ;  /* 0x0000002823237c10 */ /* 0x000fe400097fe4ff */
[----:B------:R-:W-:Y:S01]  /*d0860*/  IADD3 R34, P3, PT, R34, UR6, RZ ;  /* 0x0000000622227c10 */ /* 0x000fe2000ff7e0ff */
[----:B------:R-:W-:Y:S04]  /*d0870*/  STL [R1+0x5778], R47 ;  /* 0x0057782f01007387 */ /* 0x000fe80000100800 */
[----:B------:R-:W-:Y:S04]  /*d0880*/  STL [R1+0x5744], R32 ;  /* 0x0057442001007387 */ /* 0x000fe80000100800 */
[----:B------:R-:W-:Y:S01]  /*d0890*/  STL [R1+0x5770], R33 ;  /* 0x0057702101007387 */ /* 0x000fe20000100800 */
[----:B------:R-:W-:-:S05]  /*d08a0*/  IADD3 R61, P2, PT, R61, UR6, RZ ;  /* 0x000000063d3d7c10 */ /* 0x000fca000ff5e0ff */
[----:B------:R1:W-:Y:S04]  /*d08b0*/  STL [R1+0x5734], R61 ;  /* 0x0057343d01007387 */ /* 0x0003e80000100800 */
[----:B------:R-:W-:Y:S04]  /*d08c0*/  STL [R1+0x573c], R34 ;  /* 0x00573c2201007387 */ /* 0x000fe80000100800 */
[----:B-1----:R-:W4:Y:S01]  /*d08d0*/  LDL.LU R61, [R1+0x5740] ;  /* 0x00574000013d7983 */ /* 0x002f220000300800 */
[----:B------:R-:W-:Y:S02]  /*d08e0*/  IADD3.X R20, PT, PT, R20, UR40, RZ, P1, !PT ;  /* 0x0000002814147c10 */ /* 0x000fe40008ffe4ff */
[----:B------:R-:W-:-:S02]  /*d08f0*/  IADD3 R21, P1, PT, R21, UR6, RZ ;  /* 0x0000000615157c10 */ /* 0x000fc4000ff3e0ff */
        /* <DEDUP_REMOVED lines=92> */
[----:B------:R-:W-:Y:S04]  /*d0ec0*/  STL [R1+0x56f0], R34 ;  /* 0x0056f02201007387 */ /* 0x000fe80000100800 */
[----:B-1----:R-:W3:Y:S04]  /*d0ed0*/  LDL.LU R60, [R1+0x5694] ;  /* 0x00569400013c7983 */ /* 0x002ee80000300800 */
[----:B------:R-:W-:Y:S01]  /*d0ee0*/  STL [R1+0x56bc], R35 ;  /* 0x0056bc2301007387 */ /* 0x000fe20000100800 */
[----:B------:R-:W-:-:S03]  /*d0ef0*/  IADD3.X R8, PT, PT, R8, UR40, RZ, P5, !PT ;  /* 0x0000002808087c10 */ /* 0x000fc6000affe4ff */
[----:B------:R-:W-:Y:S01]  /*d0f00*/  STL [R1+0x56b4], R20 ;  /* 0x0056b41401007387 */ /* 0x000fe20000100800 */
[----:B------:R-:W-:-:S03]  /*d0f10*/  IADD3 R9, P5, PT, R9, UR6, RZ ;  /* 0x0000000609097c10 */ /* 0x000fc6000ffbe0ff */
[----:B------:R-:W-:Y:S01]  /*d0f20*/  STL [R1+0x56e0], R21 ;  /* 0x0056e01501007387 */ /* 0x000fe20000100800 */
[----:B------:R-:W-:-:S03]  /*d0f30*/  IADD3.X R10, PT, PT, R10, UR40, RZ, P4, !PT ;  /* 0x000000280a0a7c10 */ /* 0x000fc6000a7fe4ff */
[----:B------:R-:W-:Y:S04]  /*d0f40*/  STL [R1+0x56ac], R22 ;  /* 0x0056ac1601007387 */ /* 0x000fe80000100800 */
[----:B------:R-:W-:Y:S04]  /*d0f50*/  STL [R1+0x56d8], R8 ;  /* 0x0056d80801007387 */ /* 0x000fe80000100800 */
[----:B------:R-:W4:Y:S04]  /*d0f60*/  LDL.LU R36, [R1+0x56c0] ;  /* 0x0056c00001247983 */ /* 0x000f280000300800 */
[----:B------:R-:W-:Y:S01]  /*d0f70*/  STL [R1+0x56a4], R9 ;  /* 0x0056a40901007387 */ /* 0x000fe20000100800 */
[----:B------:R-:W-:-:S03]  /*d0f80*/  IADD3 R61, P4, PT, R61, UR6, RZ ;  /* 0x000000063d3d7c10 */ /* 0x000fc6000ff9e0ff */
        /* <DEDUP_REMOVED lines=34> */
[----:B------:R-:W-:Y:S01]  /*d11b0*/  IADD3 R37, P2, PT, R37, UR6, RZ ;  /* 0x0000000625257c10 */ /* 0x000fe2000ff5e0ff */
[----:B-1----:R-:W4:Y:S01]  /*d11c0*/  LDL.LU R60, [R1+0x5650] ;  /* 0x00565000013c7983 */ /* 0x002f220000300800 */
        /* <DEDUP_REMOVED lines=234> */
[----:B------:R-:W-:Y:S02]  /*d2070*/  IADD3 R8, P1, PT, R8, UR6, RZ ;  /* 0x0000000608087c10 */ /* 0x000fe4000ff3e0ff */
[----:B------:R-:W-:Y:S01]  /*d2080*/  IADD3.X R9, PT, PT, R9, UR40, RZ, P0, !PT ;  /* 0x0000002809097c10 */ /* 0x000fe200087fe4ff */
[----:B------:R-:W-:Y:S01]  /*d2090*/  STL [R1+0x553c], R21 ;  /* 0x00553c1501007387 */ /* 0x000fe20000100800 */
[----:B------:R-:W-:-:S03]  /*d20a0*/  IADD3 R10, P0, PT, R10, UR6, RZ ;  /* 0x000000060a0a7c10 */ /* 0x000fc6000ff1e0ff */
[----:B------:R-:W-:Y:S04]  /*d20b0*/  STL [R1+0x5568], R22 ;  /* 0x0055681601007387 */ /* 0x000fe80000100800 */
[----:B------:R-:W-:Y:S04]  /*d20c0*/  STL [R1+0x5534], R8 ;  /* 0x0055340801007387 */ /* 0x000fe80000100800 */
[----:B------:R-:W4:Y:S04]  /*d20d0*/  LDL.LU R36, [R1+0x551c] ;  /* 0x00551c0001247983 */ /* 0x000f280000300800 */
[----:B------:R-:W-:Y:S04]  /*d20e0*/  STL [R1+0x5560], R9 ;  /* 0x0055600901007387 */ /* 0x000fe80000100800 */
[----:B------:R-:W4:Y:S01]  /*d20f0*/  LDL.LU R37, [R1+0x5548] ;  /* 0x0055480001257983 */ /* 0x000f220000300800 */
[----:B------:R-:W-:-:S03]  /*d2100*/  IADD3.X R61, PT, PT, R61, UR40, RZ, P6, !PT ;  /* 0x000000283d3d7c10 */ /* 0x000fc6000b7fe4ff */
        /* <DEDUP_REMOVED lines=35> */
[----:B------:R-:W-:-:S03]  /*d2340*/  IADD3 R38, P4, PT, R38, UR6, RZ ;  /* 0x0000000626267c10 */ /* 0x000fc6000ff9e0ff */
        /* <DEDUP_REMOVED lines=4565> */
[----:B------:R1:W-:Y:S01]  /*e40a0*/  STL [R1+0x3d6c], R39 ;  /* 0x003d6c2701007387 */ /* 0x0003e20000100800 */
        /* <DEDUP_REMOVED lines=22> */
[----:B-1----:R-:W1:Y:S01]  /*e4210*/  LDC R39, c[0x0][0x3ac] ;  /* 0x0000eb00ff277b82 */ /* 0x002e620000000800 */
[----:B----4-:R-:W4:Y:S04]  /*e4220*/  LDL.LU R60, [R1+0x3d04] ;  /* 0x003d0400013c7983 */ /* 0x010f280000300800 */
        /* <DEDUP_REMOVED lines=8> */
[----:B------:R1:W-:Y:S04]  /*e42b0*/  STL [R1+0x3d2c], R34 ;  /* 0x003d2c2201007387 */ /* 0x0003e80000100800 */
[----:B0-----:R-:W4:Y:S01]  /*e42c0*/  LDL.LU R61, [R1+0x3d30] ;  /* 0x003d3000013d7983 */ /* 0x001f220000300800 */
[----:B------:R-:W-:Y:S02]  /*e42d0*/  IADD3.X R20, PT, PT, R20, UR40, RZ, P4, !PT ;  /* 0x0000002814147c10 */ /* 0x000fe4000a7fe4ff */
[----:B------:R-:W-:-:S02]  /*e42e0*/  IADD3 R21, P4, PT, R21, UR6, RZ ;  /* 0x0000000615157c10 */ /* 0x000fc4000ff9e0ff */
[----:B------:R-:W-:Y:S01]  /*e42f0*/  IADD3.X R22, PT, PT, R22, UR40, RZ, P3, !PT ;  /* 0x0000002816167c10 */ /* 0x000fe20009ffe4ff */
[----:B------:R0:W-:Y:S04]  /*e4300*/  STL [R1+0x3d58], R35 ;  /* 0x003d582301007387 */ /* 0x0001e80000100800 */
[----:B------:R0:W-:Y:S04]  /*e4310*/  STL [R1+0x3d50], R20 ;  /* 0x003d501401007387 */ /* 0x0001e80000100800 */
[----:B------:R0:W-:Y:S04]  /*e4320*/  STL [R1+0x3d1c], R21 ;  /* 0x003d1c1501007387 */ /* 0x0001e80000100800 */
        /* <DEDUP_REMOVED lines=27> */
[----:B0-----:R-:W3:Y:S01]  /*e44e0*/  LDL.LU R35, [R1+0x5d18] ;  /* 0x005d180001237983 */ /* 0x001ee20000300800 */
[----:B----4-:R-:W-:-:S05]  /*e44f0*/  IADD3 R60, P1, PT, R60, UR6, RZ ;  /* 0x000000063c3c7c10 */ /* 0x010fca000ff3e0ff */
[----:B------:R0:W-:Y:S04]  /*e4500*/  STL [R1+0x3d04], R60 ;  /* 0x003d043c01007387 */ /* 0x0001e80000100800 */
[----:B------:R-:W4:Y:S04]  /*e4510*/  LDL.LU R20, [R1+0x6440] ;  /* 0x0064400001147983 */ /* 0x000f280000300800 */
[----:B------:R-:W4:Y:S04]  /*e4520*/  LDL.LU R21, [R1+0x5d14] ;  /* 0x005d140001157983 */ /* 0x000f280000300800 */
[----:B0-----:R-:W4:Y:S04]  /*e4530*/  LDL.LU R60, [R1+0x645c] ;  /* 0x00645c00013c7983 */ /* 0x001f280000300800 */
[----:B------:R-:W4:Y:S04]  /*e4540*/  LDL.LU R22, [R1+0x5d10] ;  /* 0x005d100001167983 */ /* 0x000f280000300800 */
[----:B------:R-:W4:Y:S04]  /*e4550*/  LDL.LU R8, [R1+0x3ce4] ;  /* 0x003ce40001087983 */ /* 0x000f280000300800 */
[----:B------:R-:W4:Y:S01]  /*e4560*/  LDL.LU R9, [R1+0x5d0c] ;  /* 0x005d0c0001097983 */ /* 0x000f220000300800 */
[----:B------:R-:W-:-:S05]  /*e4570*/  IADD3.X R61, PT, PT, R61, UR40, RZ, P0, !PT ;  /* 0x000000283d3d7c10 */ /* 0x000fca00087fe4ff */
[----:B------:R0:W-:Y:S04]  /*e4580*/  STL [R1+0x3d30], R61 ;  /* 0x003d303d01007387 */ /* 0x0001e80000100800 */
[----:B------:R-:W4:Y:S04]  /*e4590*/  LDL.LU R10, [R1+0x5c68] ;  /* 0x005c6800010a7983 */ /* 0x000f280000300800 */
[----:B------:R-:W4:Y:S04]  /*e45a0*/  LDL.LU R11, [R1+0x5d08] ;  /* 0x005d0800010b7983 */ /* 0x000f280000300800 */
[----:B0-----:R-:W4:Y:S01]  /*e45b0*/  LDL.LU R61, [R1+0x5c7c] ;  /* 0x005c7c00013d7983 */ /* 0x001f220000300800 */
[----:B------:R-:W-:-:S05]  /*e45c0*/  IMAD.SHL.U32 R3, R39, 0x40, RZ ;  /* 0x0000004027037824 */ /* 0x000fca00078e00ff */
[----:B------:R-:W-:Y:S02]  /*e45d0*/  SHF.R.S32.HI R2, RZ, 0x1f, R3 ;  /* 0x0000001fff027819 */ /* 0x000fe40000011403 */
[----:B--2---:R-:W-:Y:S02]  /*e45e0*/  IADD3 R36, P0, PT, R36, UR6, RZ ;  /* 0x0000000624247c10 */ /* 0x004fe4000ff1e0ff */
[----:B------:R-:W-:Y:S02]  /*e45f0*/  IADD3.X R37, PT, PT, R37, UR40, RZ, P6, !PT ;  /* 0x0000002825257c10 */ /* 0x000fe4000b7fe4ff */
[----:B---3--:R-:W-:Y:S01]  /*e4600*/  IADD3 R38, P6, PT, R38, UR6, RZ ;  /* 0x0000000626267c10 */ /* 0x008fe2000ffde0ff */
[----:B------:R-:W-:Y:S01]  /*e4610*/  STL [R1+0x3cfc], R36 ;  /* 0x003cfc2401007387 */ /* 0x000fe20000100800 */
[----:B------:R-:W-:Y:S02]  /*e4620*/  IADD3.X R40, PT, PT, R40, UR40, RZ, P5, !PT ;  /* 0x0000002828287c10 */ /* 0x000fe4000affe4ff */
[----:B------:R-:W-:-:S02]  /*e4630*/  IADD3 R41, P5, PT, R41, UR6, RZ ;  /* 0x0000000629297c10 */ /* 0x000fc4000ffbe0ff */
[----:B------:R-:W-:Y:S01]  /*e4640*/  IADD3.X R42, PT, PT, R42, UR40, RZ, P4, !PT ;  /* 0x000000282a2a7c10 */ /* 0x000fe2000a7fe4ff */
[----:B------:R-:W-:Y:S01]  /*e4650*/  STL [R1+0x3d28], R37 ;  /* 0x003d282501007387 */ /* 0x000fe20000100800 */
[----:B------:R-:W-:-:S03]  /*e4660*/  IADD3 R43, P4, PT, R3, R43, RZ ;  /* 0x0000002b032b7210 */ /* 0x000fc60007f9e0ff */
[----:B------:R-:W-:Y:S01]  /*e4670*/  STL [R1+0x3cf4], R38 ;  /* 0x003cf42601007387 */ /* 0x000fe20000100800 */
[----:B------:R-:W-:-:S03]  /*e4680*/  IADD3.X R48, PT, PT, R48, UR40, RZ, P3, !PT ;  /* 0x0000002830307c10 */ /* 0x000fc60009ffe4ff */
        /* <DEDUP_REMOVED lines=22> */
[----:B------:R-:W-:Y:S04]  /*e47f0*/  STL [R1+0x5d20], R47 ;  /* 0x005d202f01007387 */ /* 0x000fe80000100800 */
[----:B------:R-:W-:Y:S04]  /*e4800*/  STL [R1+0x3cf0], R32 ;  /* 0x003cf02001007387 */ /* 0x000fe80000100800 */
[----:B------:R-:W-:Y:S04]  /*e4810*/  STL [R1+0x5d1c], R33 ;  /* 0x005d1c2101007387 */ /* 0x000fe80000100800 */
[----:B------:R-:W-:Y:S04]  /*e4820*/  STL [R1+0x3ce8], R34 ;  /* 0x003ce82201007387 */ /* 0x000fe80000100800 */
[----:B------:R-:W-:Y:S01]  /*e4830*/  STL [R1+0x5d18], R35 ;  /* 0x005d182301007387 */ /* 0x000fe20000100800 */
[C---:B----4-:R-:W-:Y:S01]  /*e4840*/  IMAD.X R20, R2.reuse, 0x1, R20, P4 ;  /* 0x0000000102147824 */ /* 0x050fe200020e0614 */
[C---:B------:R-:W-:Y:S01]  /*e4850*/  IADD3 R21, P4, PT, R3.reuse, R21, RZ ;  /* 0x0000001503157210 */ /* 0x040fe20007f9e0ff */
[C---:B------:R-:W-:Y:S01]  /*e4860*/  IMAD.X R60, R2.reuse, 0x1, R60, P3 ;  /* 0x00000001023c7824 */ /* 0x040fe200018e063c */
[C---:B------:R-:W-:Y:S01]  /*e4870*/  IADD3 R22, P3, PT, R3.reuse, R22, RZ ;  /* 0x0000001603167210 */ /* 0x040fe20007f7e0ff */
[----:B------:R-:W-:Y:S01]  /*e4880*/  IMAD.X R8, R2, 0x1, R8, P2 ;  /* 0x0000000102087824 */ /* 0x000fe200010e0608 */
[----:B------:R-:W-:-:S02]  /*e4890*/  IADD3 R9, P2, PT, R3, R9, RZ ;  /* 0x0000000903097210 */ /* 0x000fc40007f5e0ff */
[----:B------:R0:W-:Y:S04]  /*e48a0*/  STL [R1+0x645c], R60 ;  /* 0x00645c3c01007387 */ /* 0x0001e80000100800 */
[----:B------:R1:W-:Y:S04]  /*e48b0*/  STL [R1+0x6440], R20 ;  /* 0x0064401401007387 */ /* 0x0003e80000100800 */
[----:B0-----:R-:W2:Y:S04]  /*e48c0*/  LDL.LU R60, [R1+0x5d00] ;  /* 0x005d0000013c7983 */ /* 0x001ea80000300800 */
[----:B------:R0:W-:Y:S01]  /*e48d0*/  STL [R1+0x5d14], R21 ;  /* 0x005d141501007387 */ /* 0x0001e20000100800 */
[----:B------:R-:W-:-:S03]  /*e48e0*/  IMAD.X R10, R2, 0x1, R10, P1 ;  /* 0x00000001020a7824 */ /* 0x000fc600008e060a */
[----:B------:R-:W-:Y:S01]  /*e48f0*/  STL [R1+0x5d10], R22 ;  /* 0x005d101601007387 */ /* 0x000fe20000100800 */
[----:B------:R-:W-:-:S03]  /*e4900*/  IADD3 R11, P1, PT, R3, R11, RZ ;  /* 0x0000000b030b7210 */ /* 0x000fc60007f3e0ff */
[----:B------:R-:W-:Y:S04]  /*e4910*/  STL [R1+0x3ce4], R8 ;  /* 0x003ce40801007387 */ /* 0x000fe80000100800 */
[----:B------:R-:W-:Y:S04]  /*e4920*/  STL [R1+0x5d0c], R9 ;  /* 0x005d0c0901007387 */ /* 0x000fe80000100800 */
[----:B------:R-:W3:Y:S04]  /*e4930*/  LDL.LU R31, [R1+0x5c78] ;  /* 0x005c7800011f7983 */ /* 0x000ee80000300800 */
[----:B------:R-:W-:Y:S01]  /*e4940*/  STL [R1+0x5c68], R10 ;  /* 0x005c680a01007387 */ /* 0x000fe20000100800 */
[----:B------:R-:W-:-:S03]  /*e4950*/  IMAD.X R61, R2, 0x1, R61, P0 ;  /* 0x00000001023d7824 */ /* 0x000fc600000e063d */
        /* <DEDUP_REMOVED lines=23> */
[----:B0-----:R-:W4:Y:S04]  /*e4ad0*/  LDL.LU R21, [R1+0x5cd4] ;  /* 0x005cd40001157983 */ /* 0x001f280000300800 */
[----:B------:R-:W4:Y:S04]  /*e4ae0*/  LDL.LU R61, [R1+0x5d30] ;  /* 0x005d3000013d7983 */ /* 0x000f280000300800 */
[----:B------:R-:W4:Y:S04]  /*e4af0*/  LDL.LU R22, [R1+0x5ccc] ;  /* 0x005ccc0001167983 */ /* 0x000f280000300800 */
[----:B------:R-:W4:Y:S04]  /*e4b00*/  LDL.LU R8, [R1+0x5d2c] ;  /* 0x005d2c0001087983 */ /* 0x000f280000300800 */
[----:B------:R-:W4:Y:S01]  /*e4b10*/  LDL.LU R9, [R1+0x5cc4] ;  /* 0x005cc40001097983 */ /* 0x000f220000300800 */
[----:B--2---:R-:W-:-:S05]  /*e4b20*/  IADD3 R60, P0, PT, R3, R60, RZ ;  /* 0x0000003c033c7210 */ /* 0x004fca0007f1e0ff */
[----:B------:R0:W-:Y:S04]  /*e4b30*/  STL [R1+0x5d00], R60 ;  /* 0x005d003c01007387 */ /* 0x0001e80000100800 */
[----:B------:R-:W2:Y:S04]  /*e4b40*/  LDL.LU R10, [R1+0x5d40] ;  /* 0x005d4000010a7983 */ /* 0x000ea80000300800 */
[----:B------:R-:W2:Y:S01]  /*e4b50*/  LDL.LU R11, [R1+0x5cbc] ;  /* 0x005cbc00010b7983 */ /* 0x000ea20000300800 */
[C---:B---3--:R-:W-:Y:S01]  /*e4b60*/  IMAD.X R31, R2.reuse, 0x1, R31, P6 ;  /* 0x00000001021f7824 */ /* 0x048fe200030e061f */
[C---:B----4-:R-:W-:Y:S01]  /*e4b70*/  IADD3 R36, P6, PT, R3.reuse, R36, RZ ;  /* 0x0000002403247210 */ /* 0x050fe20007fde0ff */
[C---:B------:R-:W-:Y:S01]  /*e4b80*/  IMAD.X R37, R2.reuse, 0x1, R37, P5 ;  /* 0x0000000102257824 */ /* 0x040fe200028e0625 */
[----:B0-----:R-:W3:Y:S01]  /*e4b90*/  LDL.LU R60, [R1+0x5d3c] ;  /* 0x005d3c00013c7983 */ /* 0x001ee20000300800 */
[----:B------:R-:W-:Y:S01]  /*e4ba0*/  IADD3 R38, P5, PT, R3, R38, RZ ;  /* 0x0000002603267210 */ /* 0x000fe20007fbe0ff */
[----:B------:R-:W-:-:S02]  /*e4bb0*/  IMAD.X R39, R2, 0x1, R39, P4 ;  /* 0x0000000102277824 */ /* 0x000fc400020e0627 */
[----:B------:R-:W-:Y:S01]  /*e4bc0*/  STL [R1+0x5c78], R31 ;  /* 0x005c781f01007387 */ /* 0x000fe20000100800 */
[----:B------:R-:W-:-:S03]  /*e4bd0*/  IADD3 R40, P4, PT, R3, R40, RZ ;  /* 0x0000002803287210 */ /* 0x000fc60007f9e0ff */
[----:B------:R-:W-:Y:S01]  /*e4be0*/  STL [R1+0x5cf8], R36 ;  /* 0x005cf82401007387 */ /* 0x000fe20000100800 */
[----:B------:R-:W-:-:S03]  /*e4bf0*/  IMAD.X R41, R2, 0x1, R41, P3 ;  /* 0x0000000102297824 */ /* 0x000fc600018e0629 */
        /* <DEDUP_REMOVED lines=27> */
[C---:B------:R-:W-:Y:S02]  /*e4db0*/  IMAD.X R35, R2.reuse, 0x1, R35, P3 ;  /* 0x0000000102237824 */ /* 0x040fe400018e0623 */
[----:B------:R-:W-:Y:S01]  /*e4dc0*/  IMAD.X R21, R2, 0x1, R21, P2 ;  /* 0x0000000102157824 */ /* 0x000fe200010e0615 */
[----:B------:R-:W-:Y:S01]  /*e4dd0*/  STL [R1+0x5cec], R47 ;  /* 0x005cec2f01007387 */ /* 0x000fe20000100800 */
[----:B------:R-:W-:-:S03]  /*e4de0*/  IADD3 R61, P2, PT, R3, R61, RZ ;  /* 0x0000003d033d7210 */ /* 0x000fc60007f5e0ff */
[----:B------:R-:W-:Y:S01]  /*e4df0*/  STL [R1+0x5cb8], R32 ;  /* 0x005cb82001007387 */ /* 0x000fe20000100800 */
[----:B------:R-:W-:-:S03]  /*e4e00*/  IADD3 R20, P3, PT, R3, R20, RZ ;  /* 0x0000001403147210 */ /* 0x000fc60007f7e0ff */
[----:B------:R-:W-:Y:S04]  /*e4e10*/  STL [R1+0x5ce4], R33 ;  /* 0x005ce42101007387 */ /* 0x000fe80000100800 */
[----:B------:R-:W-:Y:S04]  /*e4e20*/  STL [R1+0x5cb0], R34 ;  /* 0x005cb02201007387 */ /* 0x000fe80000100800 */
[----:B------:R-:W-:Y:S04]  /*e4e30*/  STL [R1+0x5cdc], R35 ;  /* 0x005cdc2301007387 */ /* 0x000fe80000100800 */
[----:B------:R0:W-:Y:S04]  /*e4e40*/  STL [R1+0x5d30], R61 ;  /* 0x005d303d01007387 */ /* 0x0001e80000100800 */
[----:B------:R1:W-:Y:S04]  /*e4e50*/  STL [R1+0x5ca8], R20 ;  /* 0x005ca81401007387 */ /* 0x0003e80000100800 */
[----:B0-----:R-:W4:Y:S01]  /*e4e60*/  LDL.LU R61, [R1+0x5cb4] ;  /* 0x005cb400013d7983 */ /* 0x001f220000300800 */
[C---:B------:R-:W-:Y:S01]  /*e4e70*/  IMAD.X R22, R2.reuse, 0x1, R22, P1 ;  /* 0x0000000102167824 */ /* 0x040fe200008e0616 */
[C---:B------:R-:W-:Y:S01]  /*e4e80*/  IADD3 R8, P1, PT, R3.reuse, R8, RZ ;  /* 0x0000000803087210 */ /* 0x040fe20007f3e0ff */
[C---:B------:R-:W-:Y:S01]  /*e4e90*/  IMAD.X R9, R2.reuse, 0x1, R9, P0 ;  /* 0x0000000102097824 */ /* 0x040fe200000e0609 */
[----:B------:R0:W-:Y:S04]  /*e4ea0*/  STL [R1+0x5cd4], R21 ;  /* 0x005cd41501007387 */ /* 0x0001e80000100800 */
[----:B------:R-:W-:Y:S04]  /*e4eb0*/  STL [R1+0x5ccc], R22 ;  /* 0x005ccc1601007387 */ /* 0x000fe80000100800 */
[----:B------:R-:W-:Y:S04]  /*e4ec0*/  STL [R1+0x5d2c], R8 ;  /* 0x005d2c0801007387 */ /* 0x000fe80000100800 */
[----:B------:R-:W-:Y:S04]  /*e4ed0*/  STL [R1+0x5cc4], R9 ;  /* 0x005cc40901007387 */ /* 0x000fe80000100800 */
[----:B------:R-:W4:Y:S01]  /*e4ee0*/  LDL.LU R31, [R1+0x5d50] ;  /* 0x005d5000011f7983 */ /* 0x000f220000300800 */
[----:B--2---:R-:W-:Y:S01]  /*e4ef0*/  IADD3 R10, P0, PT, R3, R10, RZ ;  /* 0x0000000a030a7210 */ /* 0x004fe20007f1e0ff */
[----:B------:R-:W-:-:S04]  /*e4f00*/  IMAD.X R11, R2, 0x1, R11, P6 ;  /* 0x00000001020b7824 */ /* 0x000fc800030e060b */
[----:B------:R-:W-:Y:S04]  /*e4f10*/  STL [R1+0x5d40], R10 ;  /* 0x005d400a01007387 */ /* 0x000fe80000100800 */
[----:B------:R-:W2:Y:S01]  /*e4f20*/  LDL.LU R36, [R1+0x5cac] ;  /* 0x005cac0001247983 */ /* 0x000ea20000300800 */
[----:B---3--:R-:W-:-:S03]  /*e4f30*/  IADD3 R60, P6, PT, R3, R60, RZ ;  /* 0x0000003c033c7210 */ /* 0x008fc60007fde0ff */
        /* <DEDUP_REMOVED lines=22> */
[----:B0-----:R-:W3:Y:S04]  /*e50a0*/  LDL.LU R21, [R1+0x5d9c] ;  /* 0x005d9c0001157983 */ /* 0x001ee80000300800 */
[----:B------:R-:W3:Y:S04]  /*e50b0*/  LDL.LU R60, [R1+0x5d34] ;  /* 0x005d3400013c7983 */ /* 0x000ee80000300800 */
[----:B------:R-:W3:Y:S04]  /*e50c0*/  LDL.LU R22, [R1+0x5dac] ;  /* 0x005dac0001167983 */ /* 0x000ee80000300800 */
[----:B------:R-:W3:Y:S04]  /*e50d0*/  LDL.LU R8, [R1+0x5d48] ;  /* 0x005d480001087983 */ /* 0x000ee80000300800 */
[----:B------:R-:W3:Y:S01]  /*e50e0*/  LDL.LU R9, [R1+0x5db0] ;  /* 0x005db00001097983 */ /* 0x000ee20000300800 */
[----:B----4-:R-:W-:-:S05]  /*e50f0*/  IMAD.X R61, R2, 0x1, R61, P5 ;  /* 0x00000001023d7824 */ /* 0x010fca00028e063d */
[----:B------:R0:W-:Y:S04]  /*e5100*/  STL [R1+0x5cb4], R61 ;  /* 0x005cb43d01007387 */ /* 0x0001e80000100800 */
[----:B------:R-:W4:Y:S04]  /*e5110*/  LDL.LU R10, [R1+0x5d44] ;  /* 0x005d4400010a7983 */ /* 0x000f280000300800 */
[----:B------:R-:W4:Y:S04]  /*e5120*/  LDL.LU R11, [R1+0x5dbc] ;  /* 0x005dbc00010b7983 */ /* 0x000f280000300800 */
[----:B0-----:R-:W4:Y:S01]  /*e5130*/  LDL.LU R61, [R1+0x5d58] ;  /* 0x005d5800013d7983 */ /* 0x001f220000300800 */
[----:B------:R-:W-:-:S05]  /*e5140*/  IADD3 R31, P5, PT, R3, R31, RZ ;  /* 0x0000001f031f7210 */ /* 0x000fca0007fbe0ff */
[----:B------:R-:W-:Y:S01]  /*e5150*/  STL [R1+0x5d50], R31 ;  /* 0x005d501f01007387 */ /* 0x000fe20000100800 */
[----:B--2---:R-:W-:Y:S01]  /*e5160*/  IMAD.X R36, R2, 0x1, R36, P4 ;  /* 0x0000000102247824 */ /* 0x004fe200020e0624 */
[----:B---3--:R-:W-:-:S04]  /*e5170*/  IADD3 R37, P4, PT, R3, R37, RZ ;  /* 0x0000002503257210 */ /* 0x008fc80007f9e0ff */
[----:B------:R-:W-:Y:S01]  /*e5180*/  STL [R1+0x5cac], R36 ;  /* 0x005cac2401007387 */ /* 0x000fe20000100800 */
[C---:B------:R-:W-:Y:S01]  /*e5190*/  IMAD.X R38, R2.reuse, 0x1, R38, P3 ;  /* 0x0000000102267824 */ /* 0x040fe200018e0626 */
[C---:B------:R-:W-:Y:S01]  /*e51a0*/  IADD3 R39, P3, PT, R3.reuse, R39, RZ ;  /* 0x0000002703277210 */ /* 0x040fe20007f7e0ff */
[C---:B------:R-:W-:Y:S01]  /*e51b0*/  IMAD.X R40, R2.reuse, 0x1, R40, P2 ;  /* 0x0000000102287824 */ /* 0x040fe200010e0628 */
[----:B------:R-:W-:Y:S01]  /*e51c0*/  IADD3 R41, P2, PT, R3, R41, RZ ;  /* 0x0000002903297210 */ /* 0x000fe20007f5e0ff */
        /* <DEDUP_REMOVED lines=31> */
[----:B------:R-:W-:-:S03]  /*e53c0*/  IMAD.X R20, R2, 0x1, R20, P1 ;  /* 0x0000000102147824 */ /* 0x000fc600008e0614 */
[----:B------:R-:W-:Y:S01]  /*e53d0*/  STL [R1+0x5d8c], R33 ;  /* 0x005d8c2101007387 */ /* 0x000fe20000100800 */
[----:B------:R-:W-:-:S03]  /*e53e0*/  IADD3 R21, P1, PT, R3, R21, RZ ;  /* 0x0000001503157210 */ /* 0x000fc60007f3e0ff */
[----:B------:R-:W-:Y:S04]  /*e53f0*/  STL [R1+0x5d24], R34 ;  /* 0x005d242201007387 */ /* 0x000fe80000100800 */
[----:B------:R-:W-:Y:S01]  /*e5400*/  STL [R1+0x5da0], R35 ;  /* 0x005da02301007387 */ /* 0x000fe20000100800 */
[----:B------:R-:W-:-:S03]  /*e5410*/  IADD3 R22, P0, PT, R3, R22, RZ ;  /* 0x0000001603167210 */ /* 0x000fc60007f1e0ff */
[----:B------:R0:W-:Y:S01]  /*e5420*/  STL [R1+0x5d34], R60 ;  /* 0x005d343c01007387 */ /* 0x0001e20000100800 */
[----:B------:R-:W-:-:S03]  /*e5430*/  IMAD.X R8, R2, 0x1, R8, P6 ;  /* 0x0000000102087824 */ /* 0x000fc600030e0608 */
[----:B------:R1:W-:Y:S01]  /*e5440*/  STL [R1+0x5d38], R20 ;  /* 0x005d381401007387 */ /* 0x0003e20000100800 */
[----:B------:R-:W-:-:S03]  /*e5450*/  IADD3 R9, P6, PT, R3, R9, RZ ;  /* 0x0000000903097210 */ /* 0x000fc60007fde0ff */
[----:B0-----:R-:W2:Y:S04]  /*e5460*/  LDL.LU R60, [R1+0x5dc0] ;  /* 0x005dc000013c7983 */ /* 0x001ea80000300800 */
[----:B------:R0:W-:Y:S01]  /*e5470*/  STL [R1+0x5d9c], R21 ;  /* 0x005d9c1501007387 */ /* 0x0001e20000100800 */
[----:B----4-:R-:W-:-:S03]  /*e5480*/  IMAD.X R10, R2, 0x1, R10, P5 ;  /* 0x00000001020a7824 */ /* 0x010fc600028e060a */
        /* <DEDUP_REMOVED lines=1153> */
[----:B------:R-:W2:Y:S01]  /*e9ca0*/  LDL.LU R10, [R1+0x6400] ;  /* 0x00640000010a7983 */ /* 0x000ea20000300800 */
[----:B---3--:R-:W-:-:S03]  /*e9cb0*/  IMAD.X R31, R2, 0x1, R31, P6 ;  /* 0x00000001021f7824 */ /* 0x008fc600030e061f */
[----:B------:R-:W3:Y:S01]  /*e9cc0*/  LDL.LU R11, [R1+0x6394] ;  /* 0x00639400010b7983 */ /* 0x000ee20000300800 */
[C---:B----4-:R-:W-:Y:S01]  /*e9cd0*/  IADD3 R36, P6, PT, R3.reuse, R36, RZ ;  /* 0x0000002403247210 */ /* 0x050fe20007fde0ff */
[C---:B------:R-:W-:Y:S02]  /*e9ce0*/  IMAD.X R37, R2.reuse, 0x1, R37, P5 ;  /* 0x0000000102257824 */ /* 0x040fe400028e0625 */
[----:B0-----:R-:W4:Y:S01]  /*e9cf0*/  LDL.LU R60, [R1+0x640c] ;  /* 0x00640c00013c7983 */ /* 0x001f220000300800 */
[C---:B------:R-:W-:Y:S01]  /*e9d00*/  IADD3 R38, P5, PT, R3.reuse, R38, RZ ;  /* 0x0000002603267210 */ /* 0x040fe20007fbe0ff */
[----:B------:R-:W-:Y:S02]  /*e9d10*/  IMAD.X R39, R2, 0x1, R39, P4 ;  /* 0x0000000102277824 */ /* 0x000fe400020e0627 */
        /* <DEDUP_REMOVED lines=47> */
[----:B------:R0:W-:Y:S04]  /*ea010*/  STL [R1+0x6384], R22 ;  /* 0x0063841601007387 */ /* 0x0001e80000100800 */
[----:B------:R0:W-:Y:S04]  /*ea020*/  STL [R1+0x63fc], R8 ;  /* 0x0063fc0801007387 */ /* 0x0001e80000100800 */
[----:B------:R0:W-:Y:S04]  /*ea030*/  STL [R1+0x6398], R9 ;  /* 0x0063980901007387 */ /* 0x0001e80000100800 */
[----:B------:R-:W4:Y:S01]  /*ea040*/  LDL.LU R31, [R1+0x6410] ;  /* 0x00641000011f7983 */ /* 0x000f220000300800 */
[----:B--2---:R-:W-:Y:S01]  /*ea050*/  IADD3 R10, P0, PT, R3, R10, RZ ;  /* 0x0000000a030a7210 */ /* 0x004fe20007f1e0ff */
[----:B---3--:R-:W-:-:S04]  /*ea060*/  IMAD.X R11, R2, 0x1, R11, P6 ;  /* 0x00000001020b7824 */ /* 0x008fc800030e060b */
[----:B------:R2:W-:Y:S04]  /*ea070*/  STL [R1+0x6400], R10 ;  /* 0x0064000a01007387 */ /* 0x0005e80000100800 */
[----:B------:R-:W3:Y:S01]  /*ea080*/  LDL.LU R36, [R1+0x63a4] ;  /* 0x0063a40001247983 */ /* 0x000ee20000300800 */
[----:B----4-:R-:W-:-:S03]  /*ea090*/  IADD3 R60, P6, PT, R3, R60, RZ ;  /* 0x0000003c033c7210 */ /* 0x010fc60007fde0ff */
[----:B------:R4:W-:Y:S04]  /*ea0a0*/  STL [R1+0x6394], R11 ;  /* 0x0063940b01007387 */ /* 0x0009e80000100800 */
        /* <DEDUP_REMOVED lines=25> */
[----:B--2---:R-:W2:Y:S01]  /*ea240*/  LDL.LU R10, [R1+0x6414] ;  /* 0x00641400010a7983 */ /* 0x004ea20000300800 */
[----:B------:R-:W-:-:S05]  /*ea250*/  IMAD.X R61, R2, 0x1, R61, P5 ;  /* 0x00000001023d7824 */ /* 0x000fca00028e063d */
[----:B------:R0:W-:Y:S04]  /*ea260*/  STL [R1+0x63a8], R61 ;  /* 0x0063a83d01007387 */ /* 0x0001e80000100800 */
[----:B----4-:R-:W4:Y:S04]  /*ea270*/  LDL.LU R11, [R1+0x6428] ;  /* 0x00642800010b7983 */ /* 0x010f280000300800 */
[----:B------:R-:W4:Y:S04]  /*ea280*/  LDL.LU R60, [R1+0x6424] ;  /* 0x00642400013c7983 */ /* 0x000f280000300800 */
[----:B0-----:R-:W4:Y:S01]  /*ea290*/  LDL.LU R61, [R1+0x6434] ;  /* 0x00643400013d7983 */ /* 0x001f220000300800 */
[----:B------:R-:W-:-:S05]  /*ea2a0*/  IADD3 R31, P5, PT, R3, R31, RZ ;  /* 0x0000001f031f7210 */ /* 0x000fca0007fbe0ff */
[----:B------:R0:W-:Y:S01]  /*ea2b0*/  STL [R1+0x6410], R31 ;  /* 0x0064101f01007387 */ /* 0x0001e20000100800 */
[----:B---3--:R-:W-:Y:S01]  /*ea2c0*/  IMAD.X R36, R2, 0x1, R36, P4 ;  /* 0x0000000102247824 */ /* 0x008fe200020e0624 */
[----:B------:R-:W-:-:S04]  /*ea2d0*/  IADD3 R37, P4, PT, R3, R37, RZ ;  /* 0x0000002503257210 */ /* 0x000fc80007f9e0ff */
[----:B------:R0:W-:Y:S01]  /*ea2e0*/  STL [R1+0x63a4], R36 ;  /* 0x0063a42401007387 */ /* 0x0001e20000100800 */
[C---:B------:R-:W-:Y:S01]  /*ea2f0*/  IMAD.X R38, R2.reuse, 0x1, R38, P3 ;  /* 0x0000000102267824 */ /* 0x040fe200018e0626 */
[C---:B------:R-:W-:Y:S01]  /*ea300*/  IADD3 R39, P3, PT, R3.reuse, R39, RZ ;  /* 0x0000002703277210 */ /* 0x040fe20007f7e0ff */
[C---:B------:R-:W-:Y:S01]  /*ea310*/  IMAD.X R40, R2.reuse, 0x1, R40, P2 ;  /* 0x0000000102287824 */ /* 0x040fe200010e0628 */
[----:B------:R-:W-:Y:S01]  /*ea320*/  IADD3 R41, P2, PT, R3, R41, RZ ;  /* 0x0000002903297210 */ /* 0x000fe20007f5e0ff */
[----:B------:R0:W-:Y:S01]  /*ea330*/  STL [R1+0x641c], R37 ;  /* 0x00641c2501007387 */ /* 0x0001e20000100800 */
[----:B------:R-:W-:-:S03]  /*ea340*/  IMAD.X R42, R2, 0x1, R42, P1 ;  /* 0x00000001022a7824 */ /* 0x000fc600008e062a */
[----:B------:R0:W-:Y:S01]  /*ea350*/  STL [R1+0x63b8], R38 ;  /* 0x0063b82601007387 */ /* 0x0001e20000100800 */
[----:B------:R-:W-:-:S03]  /*ea360*/  IADD3 R43, P1, PT, R3, R43, RZ ;  /* 0x0000002b032b7210 */ /* 0x000fc60007f3e0ff */
        /* <DEDUP_REMOVED lines=31> */
[----:B------:R-:W-:-:S03]  /*ea560*/  IMAD.X R8, R2, 0x1, R8, P6 ;  /* 0x0000000102087824 */ /* 0x000fc600030e0608 */
[----:B------:R0:W-:Y:S01]  /*ea570*/  STL [R1+0x644c], R35 ;  /* 0x00644c2301007387 */ /* 0x0001e20000100800 */
[----:B------:R-:W-:-:S03]  /*ea580*/  IMAD.X R9, R2, 0x1, R9, P5 ;  /* 0x0000000102097824 */ /* 0x000fc600028e0609 */
[----:B------:R0:W-:Y:S01]  /*ea590*/  STL [R1+0x63f4], R20 ;  /* 0x0063f41401007387 */ /* 0x0001e20000100800 */
[----:B--2---:R-:W-:-:S03]  /*ea5a0*/  IMAD.X R10, R2, 0x1, R10, P4 ;  /* 0x00000001020a7824 */ /* 0x004fc600020e060a */
[----:B------:R0:W-:Y:S04]  /*ea5b0*/  STL [R1+0x6454], R21 ;  /* 0x0064541501007387 */ /* 0x0001e80000100800 */
[----:B------:R0:W-:Y:S04]  /*ea5c0*/  STL [R1+0x6408], R22 ;  /* 0x0064081601007387 */ /* 0x0001e80000100800 */
[----:B------:R0:W-:Y:S04]  /*ea5d0*/  STL [R1+0x6404], R8 ;  /* 0x0064040801007387 */ /* 0x0001e80000100800 */
[----:B------:R0:W-:Y:S04]  /*ea5e0*/  STL [R1+0x6418], R9 ;  /* 0x0064180901007387 */ /* 0x0001e80000100800 */
[----:B------:R0:W-:Y:S01]  /*ea5f0*/  STL [R1+0x6414], R10 ;  /* 0x0064140a01007387 */ /* 0x0001e20000100800 */
[----:B----4-:R-:W-:-:S02]  /*ea600*/  IMAD.X R11, R2, 0x1, R11, P3 ;  /* 0x00000001020b7824 */ /* 0x010fc400018e060b */
[C---:B------:R-:W-:Y:S02]  /*ea610*/  IMAD.X R60, R2.reuse, 0x1, R60, P2 ;  /* 0x00000001023c7824 */ /* 0x040fe400010e063c */
[----:B------:R-:W-:-:S05]  /*ea620*/  IMAD.X R61, R2, 0x1, R61, P1 ;  /* 0x00000001023d7824 */ /* 0x000fca00008e063d */
[----:B------:R0:W-:Y:S04]  /*ea630*/  STL [R1+0x6434], R61 ;  /* 0x0064343d01007387 */ /* 0x0001e80000100800 */
[----:B------:R0:W-:Y:S04]  /*ea640*/  STL [R1+0x6428], R11 ;  /* 0x0064280b01007387 */ /* 0x0001e80000100800 */
[----:B------:R0:W-:Y:S01]  /*ea650*/  STL [R1+0x6424], R60 ;  /* 0x0064243c01007387 */ /* 0x0001e20000100800 */
[----:B------:R-:W-:-:S13]  /*ea660*/  ISETP.NE.U32.AND P0, PT, R23, UR11, PT ;  /* 0x0000000b17007c0c */ /* 0x000fda000bf05070 */
[----:B0-----:R-:W-:Y:S05]  /*ea670*/  @P0 BRA `(.L_x_1) ;  /* 0xfffff48400880947 */ /* 0x001fea000383ffff */
.L_x_0:
[----:B------:R-:W-:Y:S01]  /*ea680*/  STL [R1+0x65e4], R60 ;  /* 0x0065e43c01007387 */ /* 0x000fe20000100800 */
[----:B-----5:R-:W-:Y:S01]  /*ea690*/  F2FP.SATFINITE.E4M3.F32.PACK_AB_MERGE_C R0, R5, R4, RZ ;  /* 0x000000040500723e */ /* 0x020fe200048070ff */
[----:B------:R-:W0:Y:S02]  /*ea6a0*/  LDCU UR14, c[0x0][0x3b8] ;  /* 0x00007700ff0e77ac */ /* 0x000e240008000800 */
[----:B------:R-:W-:Y:S01]  /*ea6b0*/  STL [R1+0x65e0], R61 ;  /* 0x0065e03d01007387 */ /* 0x000fe20000100800 */
[----:B------:R-:W-:Y:S01]  /*ea6c0*/  F2FP.SATFINITE.E4M3.F32.PACK_AB_MERGE_C R6, R7, R6, RZ ;  /* 0x000000060706723e */ /* 0x000fe200048070ff */
[----:B------:R-:W2:Y:S02]  /*ea6d0*/  LDCU UR15, c[0x0][0x3b8] ;  /* 0x00007700ff0f77ac */ /* 0x000ea40008000800 */
[----:B------:R-:W-:Y:S01]  /*ea6e0*/  STL [R1+0x65dc], R59 ;  /* 0x0065dc3b01007387 */ /* 0x000fe20000100800 */
[----:B------:R-:W3:Y:S03]  /*ea6f0*/  LDCU UR16, c[0x0][0x3b8] ;  /* 0x00007700ff1077ac */ /* 0x000ee60008000800 */
[----:B------:R-:W-:Y:S01]  /*ea700*/  STL [R1+0x65d8], R58 ;  /* 0x0065d83a01007387 */ /* 0x000fe20000100800 */
[----:B------:R-:W4:Y:S03]  /*ea710*/  LDCU UR17, c[0x0][0x3b8] ;  /* 0x00007700ff1177ac */ /* 0x000f260008000800 */
        /* <DEDUP_REMOVED lines=22> */
[----:B-1----:R-:W2:Y:S01]  /*ea880*/  LDL.LU R57, [R1+0x20] ;  /* 0x0000200001397983 */ /* 0x002ea20000300800 */
[----:B------:R-:W1:Y:S03]  /*ea890*/  LDCU UR35, c[0x0][0x3b8] ;  /* 0x00007700ff2377ac */ /* 0x000e660008000800 */
[----:B------:R-:W2:Y:S01]  /*ea8a0*/  LDL.LU R58, [R1+0x24] ;  /* 0x00002400013a7983 */ /* 0x000ea20000300800 */
[----:B------:R-:W0:Y:S03]  /*ea8b0*/  LDCU UR36, c[0x0][0x3b8] ;  /* 0x00007700ff2477ac */ /* 0x000e260008000800 */
[----:B------:R0:W-:Y:S01]  /*ea8c0*/  STL [R1+0x569c], R0 ;  /* 0x00569c0001007387 */ /* 0x0001e20000100800 */
[----:B------:R-:W1:Y:S03]  /*ea8d0*/  LDCU UR37, c[0x0][0x3b8] ;  /* 0x00007700ff2577ac */ /* 0x000e660008000800 */
[----:B------:R-:W2:Y:S01]  /*ea8e0*/  LDL.LU R59, [R1+0x28] ;  /* 0x00002800013b7983 */ /* 0x000ea20000300800 */
[----:B------:R-:W1:Y:S03]  /*ea8f0*/  LDCU UR38, c[0x0][0x3b8] ;  /* 0x00007700ff2677ac */ /* 0x000e660008000800 */
[----:B------:R-:W2:Y:S01]  /*ea900*/  LDL.LU R61, [R1+0x2c] ;  /* 0x00002c00013d7983 */ /* 0x000ea20000300800 */
[----:B------:R-:W1:Y:S03]  /*ea910*/  LDCU UR39, c[0x0][0x3b8] ;  /* 0x00007700ff2777ac */ /* 0x000e660008000800 */
[----:B------:R-:W2:Y:S01]  /*ea920*/  LDL.LU R60, [R1+0x50] ;  /* 0x00005000013c7983 */ /* 0x000ea20000300800 */
[----:B------:R-:W1:Y:S03]  /*ea930*/  LDCU UR40, c[0x0][0x3b8] ;  /* 0x00007700ff2877ac */ /* 0x000e660008000800 */
[----:B0-----:R-:W2:Y:S01]  /*ea940*/  LDL.LU R0, [R1+0x54] ;  /* 0x0000540001007983 */ /* 0x001ea20000300800 */
[----:B------:R-:W0:Y:S03]  /*ea950*/  LDCU UR41, c[0x0][0x3b8] ;  /* 0x00007700ff2977ac */ /* 0x000e260008000800 */
[----:B------:R-:W3:Y:S01]  /*ea960*/  LDL.LU R47, [R1+0x58] ;  /* 0x00005800012f7983 */ /* 0x000ee20000300800 */
[----:B------:R-:W0:Y:S03]  /*ea970*/  LDCU UR25, c[0x0][0x3b8] ;  /* 0x00007700ff1977ac */ /* 0x000e260008000800 */
[----:B------:R-:W3:Y:S01]  /*ea980*/  LDL.LU R46, [R1+0x5c] ;  /* 0x00005c00012e7983 */ /* 0x000ee20000300800 */
[----:B------:R-:W0:Y:S03]  /*ea990*/  LDCU UR23, c[0x0][0x3b8] ;  /* 0x00007700ff1777ac */ /* 0x000e260008000800 */
[----:B------:R-:W3:Y:S01]  /*ea9a0*/  LDL.LU R45, [R1+0x80] ;  /* 0x00008000012d7983 */ /* 0x000ee20000300800 */
[----:B------:R-:W0:Y:S03]  /*ea9b0*/  LDCU UR22, c[0x0][0x3b8] ;  /* 0x00007700ff1677ac */ /* 0x000e260008000800 */
[----:B------:R-:W3:Y:S01]  /*ea9c0*/  LDL.LU R44, [R1+0x84] ;  /* 0x00008400012c7983 */ /* 0x000ee20000300800 */
[----:B------:R-:W0:Y:S03]  /*ea9d0*/  LDCU UR24, c[0x0][0x3b8] ;  /* 0x00007700ff1877ac */ /* 0x000e260008000800 */
[----:B------:R-:W4:Y:S01]  /*ea9e0*/  LDL.LU R43, [R1+0x88] ;  /* 0x00008800012b7983 */ /* 0x000f220000300800 */
        /* <DEDUP_REMOVED lines=8> */
[----:B------:R-:W-:Y:S01]  /*eaa70*/  LOP3.LUT R16, R16, 0xffffbfff, RZ, 0xc0, !PT ;  /* 0xffffbfff10107812 */ /* 0x000fe200078ec0ff */
[----:B------:R-:W0:Y:S02]  /*eaa80*/  LDCU UR11, c[0x0][0x3b8] ;  /* 0x00007700ff0b77ac */ /* 0x000e240008000800 */
        /* <DEDUP_REMOVED lines=53> */
[----:B------:R-:W-:Y:S01]  /*eade0*/  F2FP.SATFINITE.E4M3.F32.PACK_AB_MERGE_C R5, R13, R12, RZ ;  /* 0x0000000c0d05723e */ /* 0x000fe200048070ff */
[----:B------:R-:W0:Y:S01]  /*eadf0*/  LDCU UR46, c[0x0][0x3b8] ;  /* 0x00007700ff2e77ac */ /* 0x000e220008000800 */
[----:B------:R-:W-:Y:S01]  /*eae00*/  F2FP.SATFINITE.E4M3.F32.PACK_AB_MERGE_C R4, R15, R14, RZ ;  /* 0x0000000e0f04723e */ /* 0x000fe200048070ff */
[----:B------:R-:W-:Y:S01]  /*eae10*/  STL [R1+0x56ac], R6 ;  /* 0x0056ac0601007387 */ /* 0x000fe20000100800 */
[----:B------:R-:W0:Y:S01]  /*eae20*/  LDCU UR47, c[0x0][0x3b8] ;  /* 0x00007700ff2f77ac */ /* 0x000e220008000800 */
[----:B------:R-:W0:Y:S02]  /*eae30*/  LDCU UR48, c[0x0][0x3b8] ;  /* 0x00007700ff3077ac */ /* 0x000e240008000800 */
[----:B------:R0:W-:Y:S01]  /*eae40*/  STL [R1+0x55b4], R5 ;  /* 0x0055b40501007387 */ /* 0x0001e20000100800 */
[----:B------:R-:W0:Y:S03]  /*eae50*/  LDCU.64 UR66, c[0x0][0x398] ;  /* 0x00007300ff4277ac */ /* 0x000e260008000a00 */
[----:B------:R0:W-:Y:S01]  /*eae60*/  STL [R1+0x55bc], R4 ;  /* 0x0055bc0401007387 */ /* 0x0001e20000100800 */
        /* <DEDUP_REMOVED lines=10> */
[----:B--2---:R-:W-:Y:S01]  /*eaf10*/  F2FP.SATFINITE.E4M3.F32.PACK_AB_MERGE_C R0, R0, R60, RZ ;  /* 0x0000003c0000723e */ /* 0x004fe200048070ff */
[----:B------:R-:W2:Y:S01]  /*eaf20*/  LDC R14, c[0x0][0x3b4] ;  /* 0x0000ed00ff0e7b82 */ /* 0x000ea20000000800 */
[----:B0-----:R-:W-:-:S02]  /*eaf30*/  F2FP.SATFINITE.E4M3.F32.PACK_AB_MERGE_C R5, R58, R57, RZ ;  /* 0x000000393a05723e */ /* 0x001fc400048070ff */
[----:B------:R-:W-:-:S03]  /*eaf40*/  F2FP.SATFINITE.E4M3.F32.PACK_AB_MERGE_C R4, R61, R59, RZ ;  /* 0x0000003b3d04723e */ /* 0x000fc600048070ff */
[----:B------:R3:W-:Y:S02]  /*eaf50*/  STL [R1+0x549c], R5 ;  /* 0x00549c0501007387 */ /* 0x0007e40000100800 */
[----:B------:R-:W0:Y:S02]  /*eaf60*/  LDC R13, c[0x0][0x3b4] ;  /* 0x0000ed00ff0d7b82 */ /* 0x000e240000000800 */
[----:B------:R1:W-:Y:S01]  /*eaf70*/  STL [R1+0x54a0], R4 ;  /* 0x0054a00401007387 */ /* 0x0003e20000100800 */
[----:B---3--:R-:W-:-:S03]  /*eaf80*/  F2FP.SATFINITE.E4M3.F32.PACK_AB_MERGE_C R5, R46, R47, RZ ;  /* 0x0000002f2e05723e */ /* 0x008fc600048070ff */
[----:B------:R4:W-:Y:S01]  /*eaf90*/  STL [R1+0x5414], R0 ;  /* 0x0054140001007387 */ /* 0x0009e20000100800 */
[----:B-1----:R-:W-:-:S03]  /*eafa0*/  F2FP.SATFINITE.E4M3.F32.PACK_AB_MERGE_C R4, R44, R45, RZ ;  /* 0x0000002d2c04723e */ /* 0x002fc600048070ff */
[----:B------:R1:W-:Y:S01]  /*eafb0*/  STL [R1+0x5424], R5 ;  /* 0x0054240501007387 */ /* 0x0003e20000100800 */
[----:B----4-:R-:W-:-:S03]  /*eafc0*/  F2FP.SATFINITE.E4M3.F32.PACK_AB_MERGE_C R0, R42, R43, RZ ;  /* 0x0000002b2a00723e */ /* 0x010fc600048070ff */
[----:B------:R3:W-:Y:S01]  /*eafd0*/  STL [R1+0x5354], R4 ;  /* 0x0053540401007387 */ /* 0x0007e20000100800 */
[----:B-1----:R-:W-:-:S03]  /*eafe0*/  F2FP.SATFINITE.E4M3.F32.PACK_AB_MERGE_C R5, R40, R41, RZ ;  /* 0x000000292805723e */ /* 0x002fc600048070ff */
[----:B------:R1:W-:Y:S04]  /*eaff0*/  STL [R1+0x536c], R0 ;  /* 0x00536c0001007387 */ /* 0x0003e80000100800 */
[----:B------:R4:W-:Y:S01]  /*eb000*/  STL [R1+0x52bc], R5 ;  /* 0x0052bc0501007387 */ /* 0x0009e20000100800 */
[----:B---3--:R-:W-:-:S05]  /*eb010*/  F2FP.SATFINITE.E4M3.F32.PACK_AB_MERGE_C R4, R38, R39, RZ ;  /* 0x000000272604723e */ /* 0x008fca00048070ff */
[----:B------:R3:W-:Y:S01]  /*eb020*/  STL [R1+0x52b4], R4 ;  /* 0x0052b40401007387 */ /* 0x0007e20000100800 */
[----:B-1----:R-:W-:-:S05]  /*eb030*/  F2FP.SATFINITE.E4M3.F32.PACK_AB_MERGE_C R0, R36, R37, RZ ;  /* 0x000000252400723e */ /* 0x002fca00048070ff */
[----:B------:R1:W-:Y:S01]  /*eb040*/  STL [R1+0x5230], R0 ;  /* 0x0052300001007387 */ /* 0x0003e20000100800 */
[----:B----4-:R-:W-:-:S05]  /*eb050*/  F2FP.SATFINITE.E4M3.F32.PACK_AB_MERGE_C R5, R34, R35, RZ ;  /* 0x000000232205723e */ /* 0x010fca00048070ff */
        /* <DEDUP_REMOVED lines=19> */
[----:B---3--:R-:W-:-:S03]  /*eb190*/  F2FP.SATFINITE.E4M3.F32.PACK_AB_MERGE_C R4, R8, R9, RZ ;  /* 0x000000090804723e */ /* 0x008fc600048070ff */
[----:B------:R-:W4:Y:S04]  /*eb1a0*/  LDL.LU R45, [R1+0x528] ;  /* 0x00052800012d7983 */ /* 0x000f280000300800 */
[----:B------:R3:W-:Y:S01]  /*eb1b0*/  STL [R1+0x760], R4 ;  /* 0x0007600401007387 */ /* 0x0007e20000100800 */
[----:B-1----:R-:W-:-:S03]  /*eb1c0*/  F2FP.SATFINITE.E4M3.F32.PACK_AB_MERGE_C R0, R2, R3, RZ ;  /* 0x000000030200723e */ /* 0x002fc600048070ff */
[----:B------:R-:W4:Y:S04]  /*eb1d0*/  LDL.LU R44, [R1+0x52c] ;  /* 0x00052c00012c7983 */ /* 0x000f280000300800 */
[----:B------:R1:W-:Y:S04]  /*eb1e0*/  STL [R1+0x744], R0 ;  /* 0x0007440001007387 */ /* 0x0003e80000100800 */
[----:B------:R-:W3:Y:S04]  /*eb1f0*/  LDL.LU R43, [R1+0x550] ;  /* 0x00055000012b7983 */ /* 0x000ee80000300800 */
[----:B------:R-:W3:Y:S04]  /*eb200*/  LDL.LU R42, [R1+0x554] ;  /* 0x00055400012a7983 */ /* 0x000ee80000300800 */
[----:B------:R-:W1:Y:S04]  /*eb210*/  LDL.LU R3, [R1+0x558] ;  /* 0x0005580001037983 */ /* 0x000e680000300800 */
[----:B------:R-:W1:Y:S04]  /*eb220*/  LDL.LU R2, [R1+0x55c] ;  /* 0x00055c0001027983 */ /* 0x000e680000300800 */
        /* <DEDUP_REMOVED lines=28> */
[----:B----4-:R-:W-:-:S05]  /*eb3f0*/  F2FP.SATFINITE.E4M3.F32.PACK_AB_MERGE_C R5, R44, R45, RZ ;  /* 0x0000002d2c05723e */ /* 0x010fca00048070ff */
[----:B------:R2:W-:Y:S01]  /*eb400*/  STL [R1+0x748], R5 ;  /* 0x0007480501007387 */ /* 0x0005e20000100800 */
[----:B---3--:R-:W-:Y:S02]  /*eb410*/  F2FP.SATFINITE.E4M3.F32.PACK_AB_MERGE_C R4, R42, R43, RZ ;  /* 0x0000002b2a04723e */ /* 0x008fe400048070ff */
[----:B-1----:R-:W-:Y:S02]  /*eb420*/  F2FP.SATFINITE.E4M3.F32.PACK_AB_MERGE_C R0, R2, R3, RZ ;  /* 0x000000030200723e */ /* 0x002fe400048070ff */
[----:B------:R-:W3:Y:S04]  /*eb430*/  LDL.LU R3, [R1+0x12f0] ;  /* 0x0012f00001037983 */ /* 0x000ee80000300800 */
[----:B------:R1:W-:Y:S04]  /*eb440*/  STL [R1+0x730], R4 ;  /* 0x0007300401007387 */ /* 0x0003e80000100800 */
[----:B------:R-:W3:Y:S01]  /*eb450*/  LDL.LU R2, [R1+0x12f4] ;  /* 0x0012f40001027983 */ /* 0x000ee20000300800 */
[----:B--2---:R-:W-:-:S03]  /*eb460*/  F2FP.SATFINITE.E4M3.F32.PACK_AB_MERGE_C R5, R20, R22, RZ ;  /* 0x000000161405723e */ /* 0x004fc600048070ff */
[----:B------:R2:W-:Y:S01]  /*eb470*/  STL [R1+0x728], R0 ;  /* 0x0007280001007387 */ /* 0x0005e20000100800 */
[----:B-1----:R-:W-:-:S03]  /*eb480*/  F2FP.SATFINITE.E4M3.F32.PACK_AB_MERGE_C R4, R10, R11, RZ ;  /* 0x0000000b0a04723e */ /* 0x002fc600048070ff */
[----:B--2---:R-:W2:Y:S04]  /*eb490*/  LDL R0, [R1+0x2e40] ;  /* 0x002e400001007983 */ /* 0x004ea80000100800 */
[----:B------:R1:W-:Y:S04]  /*eb4a0*/  STL [R1+0x708], R5 ;  /* 0x0007080501007387 */ /* 0x0003e80000100800 */
[----:B------:R-:W4:Y:S04]  /*eb4b0*/  LDL.LU R22, [R1+0x12f8] ;  /* 0x0012f80001167983 */ /* 0x000f280000300800 */
[----:B------:R0:W-:Y:S04]  /*eb4c0*/  STL [R1+0x710], R4 ;  /* 0x0007100401007387 */ /* 0x0001e80000100800 */
[----:B------:R-:W4:Y:S04]  /*eb4d0*/  LDL.LU R20, [R1+0x12fc] ;  /* 0x0012fc0001147983 */ /* 0x000f280000300800 */
[----:B------:R-:W4:Y:S04]  /*eb4e0*/  LDL.LU R11, [R1+0x12d0] ;  /* 0x0012d000010b7983 */ /* 0x000f280000300800 */
[----:B------:R-:W4:Y:S01]  /*eb4f0*/  LDL.LU R10, [R1+0x12d4] ;  /* 0x0012d400010a7983 */ /* 0x000f220000300800 */
[----:B-1----:R-:W-:-:S02]  /*eb500*/  F2FP.SATFINITE.E4M3.F32.PACK_AB_MERGE_C R5, R40, R41, RZ ;  /* 0x000000292805723e */ /* 0x002fc400048070ff */
[----:B0-----:R-:W-:-:S03]  /*eb510*/  F2FP.SATFINITE.E4M3.F32.PACK_AB_MERGE_C R4, R18, R19, RZ ;  /* 0x000000131204723e */ /* 0x001fc600048070ff */
[----:B------:R0:W-:Y:S04]  /*eb520*/  STL [R1+0x6d0], R5 ;  /* 0x0006d00501007387 */ /* 0x0001e80000100800 */
[----:B------:R-:W4:Y:S04]  /*eb530*/  LDL.LU R19, [R1+0x12d8] ;  /* 0x0012d80001137983 */ /* 0x000f280000300800 */
[----:B------:R-:W4:Y:S01]  /*eb540*/  LDL.LU R18, [R1+0x12dc] ;  /* 0x0012dc0001127983 */ /* 0x000f220000300800 */
[----:B0-----:R-:W-:-:S03]  /*eb550*/  F2FP.SATFINITE.E4M3.F32.PACK_AB_MERGE_C R5, R38, R39, RZ ;  /* 0x000000272605723e */ /* 0x001fc600048070ff */
[----:B------:R0:W-:Y:S01]  /*eb560*/  STL [R1+0x6d8], R4 ;  /* 0x0006d80401007387 */ /* 0x0001e20000100800 */
[----:B------:R-:W-:-:S03]  /*eb570*/  F2FP.SATFINITE.E4M3.F32.PACK_AB_MERGE_C R6, R34, R35, RZ ;  /* 0x000000232206723e */ /* 0x000fc600048070ff */
[----:B------:R1:W-:Y:S01]  /*eb580*/  STL [R1+0x5698], R5 ;  /* 0x0056980501007387 */ /* 0x0003e20000100800 */
[----:B0-----:R-:W-:Y:S02]  /*eb590*/  F2FP.SATFINITE.E4M3.F32.PACK_AB_MERGE_C R4, R36, R37, RZ ;  /* 0x000000252404723e */ /* 0x001fe400048070ff */
[----:B-1----:R-:W-:-:S03]  /*eb5a0*/  F2FP.SATFINITE.E4M3.F32.PACK_AB_MERGE_C R5, R32, R33, RZ ;  /* 0x000000212005723e */ /* 0x002fc600048070ff */
[----:B------:R0:W-:Y:S04]  /*eb5b0*/  STL [R1+0x5694], R4 ;  /* 0x0056940401007387 */ /* 0x0001e80000100800 */
[----:B------:R1:W-:Y:S01]  /*eb5c0*/  STL [R1+0x5598], R6 ;  /* 0x0055980601007387 */ /* 0x0003e20000100800 */
[----:B0-----:R-:W-:-:S03]  /*eb5d0*/  F2FP.SATFINITE.E4M3.F32.PACK_AB_MERGE_C R4, R30, R31, RZ ;  /* 0x0000001f1e04723e */ /* 0x001fc600048070ff */
[----:B------:R0:W-:Y:S01]  /*eb5e0*/  STL [R1+0x55a8], R5 ;  /* 0x0055a80501007387 */ /* 0x0001e20000100800 */
[----:B-1----:R-:W-:-:S03]  /*eb5f0*/  F2FP.SATFINITE.E4M3.F32.PACK_AB_MERGE_C R6, R28, R29, RZ ;  /* 0x0000001d1c06723e */ /* 0x002fc600048070ff */
[----:B------:R1:W-:Y:S01]  /*eb600*/  STL [R1+0x5498], R4 ;  /* 0x0054980401007387 */ /* 0x0003e20000100800 */
[----:B0-----:R-:W-:-:S03]  /*eb610*/  F2FP.SATFINITE.E4M3.F32.PACK_AB_MERGE_C R5, R26, R27, RZ ;  /* 0x0000001b1a05723e */ /* 0x001fc600048070ff */
[----:B------:R-:W-:Y:S01]  /*eb620*/  STL [R1+0x5488], R6 ;  /* 0x0054880601007387 */ /* 0x000fe20000100800 */
[----:B-1----:R-:W-:-:S03]  /*eb630*/  F2FP.SATFINITE.E4M3.F32.PACK_AB_MERGE_C R4, R24, R25, RZ ;  /* 0x000000191804723e */ /* 0x002fc600048070ff */
[----:B------:R0:W-:Y:S04]  /*eb640*/  STL [R1+0x5408], R5 ;  /* 0x0054080501007387 */ /* 0x0001e80000100800 */
[----:B------:R1:W-:Y:S04]  /*eb650*/  STL [R1+0x540c], R4 ;  /* 0x00540c0401007387 */ /* 0x0003e80000100800 */
[----:B------:R-:W4:Y:S01]  /*eb660*/  LDL.LU R36, [R1+0x12c0] ;  /* 0x0012c00001247983 */ /* 0x000f220000300800 */
[----:B0-----:R-:W-:Y:S02]  /*eb670*/  F2FP.SATFINITE.E4M3.F32.PACK_AB_MERGE_C R5, R21, R23, RZ ;  /* 0x000000171505723e */ /* 0x001fe400048070ff */
[----:B-1----:R-:W-:-:S03]  /*eb680*/  F2FP.SATFINITE.E4M3.F32.PACK_AB_MERGE_C R4, R8, R9, RZ ;  /* 0x000000090804723e */ /* 0x002fc600048070ff */
[----:B------:R-:W-:Y:S04]  /*eb690*/  STL [R1+0x5348], R5 ;  /* 0x0053480501007387 */ /* 0x000fe80000100800 */
[----:B------:R-:W4:Y:S04]  /*eb6a0*/  LDL.LU R35, [R1+0x12c4] ;  /* 0x0012c40001237983 */ /* 0x000f280000300800 */
[----:B------:R-:W-:Y:S04]  /*eb6b0*/  STL [R1+0x5340], R4 ;  /* 0x0053400401007387 */ /* 0x000fe80000100800 */
[----:B------:R-:W4:Y:S04]  /*eb6c0*/  LDL.LU R9, [R1+0x12c8] ;  /* 0x0012c80001097983 */ /* 0x000f280000300800 */
[----:B------:R-:W4:Y:S04]  /*eb6d0*/  LDL.LU R8, [R1+0x12cc] ;  /* 0x0012cc0001087983 */ /* 0x000f280000300800 */
[----:B------:R-:W4:Y:S04]  /*eb6e0*/  LDL.LU R34, [R1+0x12a0] ;  /* 0x0012a00001227983 */ /* 0x000f280000300800 */
[----:B------:R-:W4:Y:S01]  /*eb6f0*/  LDL.LU R33, [R1+0x12a4] ;  /* 0x0012a40001217983 */ /* 0x000f220000300800 */
[----:B---3--:R-:W-:-:S05]  /*eb700*/  F2FP.SATFINITE.E4M3.F32.PACK_AB_MERGE_C R2, R2, R3, RZ ;  /* 0x000000030202723e */ /* 0x008fca00048070ff */
[----:B------:R0:W-:Y:S04]  /*eb710*/  STL [R1+0x52ac], R2 ;  /* 0x0052ac0201007387 */ /* 0x0001e80000100800 */
[----:B------:R-:W3:Y:S04]  /*eb720*/  LDL.LU R3, [R1+0x12a8] ;  /* 0x0012a80001037983 */ /* 0x000ee80000300800 */
[----:B0-----:R-:W3:Y:S01]  /*eb730*/  LDL.LU R2, [R1+0x12ac] ;  /* 0x0012ac0001027983 */ /* 0x001ee20000300800 */
[----:B--2---:R-:W-:Y:S01]  /*eb740*/  IMAD R21, R0, UR14, RZ ;  /* 0x0000000e00157c24 */ /* 0x004fe2000f8e02ff */
[----:B------:R-:W-:Y:S01]  /*eb750*/  LOP3.LUT R15, R15, 0xf7ffffff, RZ, 0xc0, !PT ;  /* 0xf7ffffff0f0f7812 */ /* 0x000fe200078ec0ff */
[----:B------:R-:W0:Y:S01]  /*eb760*/  LDCU UR14, c[0x0][0x3b8] ;  /* 0x00007700ff0e77ac */ /* 0x000e220008000800 */
[----:B------:R-:W2:Y:S01]  /*eb770*/  LDL.LU R32, [R1+0x1280] ;  /* 0x0012800001207983 */ /* 0x000ea20000300800 */
[----:B----4-:R-:W-:-:S05]  /*eb780*/  F2FP.SATFINITE.E4M3.F32.PACK_AB_MERGE_C R4, R20, R22, RZ ;  /* 0x000000161404723e */ /* 0x010fca00048070ff */
[----:B------:R-:W-:Y:S01]  /*eb790*/  STL [R1+0x52a4], R4 ;  /* 0x0052a40401007387 */ /* 0x000fe20000100800 */
[----:B------:R-:W-:-:S03]  /*eb7a0*/  F2FP.SATFINITE.E4M3.F32.PACK_AB_MERGE_C R0, R10, R11, RZ ;  /* 0x0000000b0a00723e */ /* 0x000fc600048070ff */
[----:B------:R-:W2:Y:S04]  /*eb7b0*/  LDL.LU R31, [R1+0x1284] ;  /* 0x00128400011f7983 */ /* 0x000ea80000300800 */
[----:B------:R1:W-:Y:S04]  /*eb7c0*/  STL [R1+0x5218], R0 ;  /* 0x0052180001007387 */ /* 0x0003e80000100800 */
[----:B------:R-:W4:Y:S04]  /*eb7d0*/  LDL.LU R11, [R1+0x1288] ;  /* 0x00128800010b7983 */ /* 0x000f280000300800 */
[----:B------:R-:W4:Y:S01]  /*eb7e0*/  LDL.LU R10, [R1+0x128c] ;  /* 0x00128c00010a7983 */ /* 0x000f220000300800 */
[----:B-1----:R-:W-:-:S03]  /*eb7f0*/  F2FP.SATFINITE.E4M3.F32.PACK_AB_MERGE_C R0, R18, R19, RZ ;  /* 0x000000131200723e */ /* 0x002fc600048070ff */
        /* <DEDUP_REMOVED lines=14> */
[----:B------:R-:W-:-:S02]  /*eb8e0*/  F2FP.SATFINITE.E4M3.F32.PACK_AB_MERGE_C R4, R35, R36, RZ ;  /* 0x000000242304723e */ /* 0x000fc400048070ff */
[----:B-1----:R-:W-:Y:S02]  /*eb8f0*/  F2FP.SATFINITE.E4M3.F32.PACK_AB_MERGE_C R0, R8, R9, RZ ;  /* 0x000000090800723e */ /* 0x002fe400048070ff */
[----:B------:R-:W4:Y:S04]  /*eb900*/  LDL.LU R9, [R1+0x1200] ;  /* 0x0012000001097983 */ /* 0x000f280000300800 */
[----:B------:R1:W-:Y:S04]  /*eb910*/  STL [R1+0x51b0], R4 ;  /* 0x0051b00401007387 */ /* 0x0003e80000100800 */
[----:B------:R-:W4:Y:S04]  /*eb920*/  LDL.LU R8, [R1+0x1204] ;  /* 0x0012040001087983 */ /* 0x000f280000300800 */
[----:B------:R3:W-:Y:S01]  /*eb930*/  STL [R1+0x51a0], R0 ;  /* 0x0051a00001007387 */ /* 0x0007e20000100800 */
[----:B-1----:R-:W-:Y:S01]  /*eb940*/  F2FP.SATFINITE.E4M3.F32.PACK_AB_MERGE_C R4, R33, R34, RZ ;  /* 0x000000222104723e */ /* 0x002fe200048070ff */
[----:B------:R-:W-:Y:S01]  /*eb950*/  VIADD R40, R21, UR15 ;  /* 0x0000000f15287c36 */ /* 0x000fe20008000000 */
[----:B------:R-:W1:Y:S03]  /*eb960*/  LDCU UR15, c[0x0][0x3b8] ;  /* 0x00007700ff0f77ac */ /* 0x000e660008000800 */
[----:B------:R-:W-:Y:S01]  /*eb970*/  VIADD R21, R40, UR16 ;  /* 0x0000001028157c36 */ /* 0x000fe20008000000 */
[----:B------:R-:W0:Y:S01]  /*eb980*/  LDCU UR16, c[0x0][0x3b8] ;  /* 0x00007700ff1077ac */ /* 0x000e220008000800 */
[----:B---3--:R-:W-:-:S02]  /*eb990*/  F2FP.SATFINITE.E4M3.F32.PACK_AB_MERGE_C R0, R2, R3, RZ ;  /* 0x000000030200723e */ /* 0x008fc400048070ff */
[----:B------:R-:W3:Y:S04]  /*eb9a0*/  LDL.LU R3, [R1+0x1208] ;  /* 0x0012080001037983 */ /* 0x000ee80000300800 */
[----:B------:R-:W-:Y:S04]  /*eb9b0*/  STL [R1+0x5128], R4 ;  /* 0x0051280401007387 */ /* 0x000fe80000100800 */
[----:B------:R-:W3:Y:S04]  /*eb9c0*/  LDL.LU R2, [R1+0x120c] ;  /* 0x00120c0001027983 */ /* 0x000ee80000300800 */
[----:B------:R0:W-:Y:S04]  /*eb9d0*/  STL [R1+0x511c], R0 ;  /* 0x00511c0001007387 */ /* 0x0001e80000100800 */
[----:B------:R-:W-:Y:S01]  /*eb9e0*/  STL [R1+0x6754], R21 ;  /* 0x0067541501007387 */ /* 0x000fe20000100800 */
[----:B0-----:R-:W-:Y:S01]  /*eb9f0*/  VIADD R0, R21, UR17 ;  /* 0x0000001115007c36 */ /* 0x001fe20008000000 */
[----:B--2---:R-:W-:Y:S01]  /*eba00*/  F2FP.SATFINITE.E4M3.F32.PACK_AB_MERGE_C R5, R31, R32, RZ ;  /* 0x000000201f05723e */ /* 0x004fe200048070ff */
[----:B------:R-:W0:Y:S03]  /*eba10*/  LDCU UR17, c[0x0][0x3b8] ;  /* 0x00007700ff1177ac */ /* 0x000e260008000800 */
[----:B------:R-:W-:Y:S01]  /*eba20*/  STL [R1+0x240], R0 ;  /* 0x0002400001007387 */ /* 0x000fe20000100800 */
[----:B----4-:R-:W-:-:S03]  /*eba30*/  F2FP.SATFINITE.E4M3.F32.PACK_AB_MERGE_C R4, R10, R11, RZ ;  /* 0x0000000b0a04723e */ /* 0x010fc600048070ff */
[----:B------:R-:W-:Y:S04]  /*eba40*/  STL [R1+0x820], R5 ;  /* 0x0008200501007387 */ /* 0x000fe80000100800 */
[----:B------:R2:W-:Y:S04]  /*eba50*/  STL [R1+0x824], R4 ;  /* 0x0008240401007387 */ /* 0x0005e80000100800 */
[----:B------:R-:W4:Y:S04]  /*eba60*/  LDL.LU R11, [R1+0x11e0] ;  /* 0x0011e000010b7983 */ /* 0x000f280000300800 */
[----:B------:R-:W4:Y:S01]  /*eba70*/  LDL.LU R10, [R1+0x11e4] ;  /* 0x0011e400010a7983 */ /* 0x000f220000300800 */
[----:B------:R-:W-:Y:S01]  /*eba80*/  VIADD R61, R0, UR18 ;  /* 0x00000012003d7c36 */ /* 0x000fe20008000000 */
[----:B--2---:R-:W-:Y:S01]  /*eba90*/  F2FP.SATFINITE.E4M3.F32.PACK_AB_MERGE_C R4, R29, R30, RZ ;  /* 0x0000001e1d04723e */ /* 0x004fe200048070ff */
[----:B------:R-:W2:Y:S01]  /*ebaa0*/  LDCU UR18, c[0x0][0x3b8] ;  /* 0x00007700ff1277ac */ /* 0x000ea20008000800 */
[----:B------:R-:W-:-:S03]  /*ebab0*/  F2FP.SATFINITE.E4M3.F32.PACK_AB_MERGE_C R0, R23, R28, RZ ;  /* 0x0000001c1700723e */ /* 0x000fc600048070ff */
[----:B------:R0:W-:Y:S01]  /*ebac0*/  STL [R1+0x7a8], R4 ;  /* 0x0007a80401007387 */ /* 0x0001e20000100800 */
[----:B------:R-:W-:Y:S01]  /*ebad0*/  VIADD R23, R61, UR19 ;  /* 0x000000133d177c36 */ /* 0x000fe20008000000 */
[----:B------:R-:W1:Y:S02]  /*ebae0*/  LDCU UR19, c[0x0][0x3b8] ;  /* 0x00007700ff1377ac */ /* 0x000e640008000800 */
[----:B------:R2:W-:Y:S01]  /*ebaf0*/  STL [R1+0x798], R0 ;  /* 0x0007980001007387 */ /* 0x0005e20000100800 */
[----:B0-----:R-:W-:-:S03]  /*ebb00*/  F2FP.SATFINITE.E4M3.F32.PACK_AB_MERGE_C R4, R26, R27, RZ ;  /* 0x0000001b1a04723e */ /* 0x001fc600048070ff */
[----:B------:R-:W-:Y:S01]  /*ebb10*/  STL [R1+0x65e8], R61 ;  /* 0x0065e83d01007387 */ /* 0x000fe20000100800 */
[----:B--2---:R-:W-:-:S03]  /*ebb20*/  F2FP.SATFINITE.E4M3.F32.PACK_AB_MERGE_C R0, R24, R25, RZ ;  /* 0x000000191800723e */ /* 0x004fc600048070ff */
[----:B------:R0:W-:Y:S04]  /*ebb30*/  STL [R1+0x758], R4 ;  /* 0x0007580401007387 */ /* 0x0001e80000100800 */
[----:B------:R2:W-:Y:S01]  /*ebb40*/  STL [R1+0x754], R0 ;  /* 0x0007540001007387 */ /* 0x0005e20000100800 */
[----:B------:R-:W-:Y:S01]  /*ebb50*/  VIADD R60, R23, UR26 ;  /* 0x0000001a173c7c36 */ /* 0x000fe20008000000 */
[----:B0-----:R-:W-:Y:S02]  /*ebb60*/  F2FP.SATFINITE.E4M3.F32.PACK_AB_MERGE_C R4, R20, R22, RZ ;  /* 0x000000161404723e */ /* 0x001fe400048070ff */
[----:B------:R-:W-:Y:S01]  /*ebb70*/  STL [R1+0x6750], R23 ;  /* 0x0067501701007387 */ /* 0x000fe20000100800 */
[----:B--2---:R-:W-:-:S03]  /*ebb80*/  F2FP.SATFINITE.E4M3.F32.PACK_AB_MERGE_C R0, R18, R19, RZ ;  /* 0x000000131200723e */ /* 0x004fc600048070ff */
[----:B------:R-:W2:Y:S04]  /*ebb90*/  LDL.LU R39, [R1+0x11e8] ;  /* 0x0011e80001277983 */ /* 0x000ea80000300800 */
[----:B------:R-:W-:Y:S04]  /*ebba0*/  STL [R1+0x73c], R4 ;  /* 0x00073c0401007387 */ /* 0x000fe80000100800 */
[----:B------:R-:W2:Y:S04]  /*ebbb0*/  LDL.LU R38, [R1+0x11ec] ;  /* 0x0011ec0001267983 */ /* 0x000ea80000300800 */
[----:B------:R0:W-:Y:S04]  /*ebbc0*/  STL [R1+0x72c], R0 ;  /* 0x00072c0001007387 */ /* 0x0001e80000100800 */
[----:B------:R-:W-:Y:S04]  /*ebbd0*/  STL [R1+0x65ec], R60 ;  /* 0x0065ec3c01007387 */ /* 0x000fe80000100800 */
[----:B------:R-:W2:Y:S04]  /*ebbe0*/  LDL.LU R37, [R1+0x440] ;  /* 0x0004400001257983 */ /* 0x000ea80000300800 */
[----:B------:R-:W2:Y:S01]  /*ebbf0*/  LDL.LU R36, [R1+0x444] ;  /* 0x0004440001247983 */ /* 0x000ea20000300800 */
[----:B0-----:R-:W-:-:S05]  /*ebc00*/  F2FP.SATFINITE.E4M3.F32.PACK_AB_MERGE_C R0, R8, R9, RZ ;  /* 0x000000090800723e */ /* 0x001fca00048070ff */
[----:B------:R3:W-:Y:S04]  /*ebc10*/  STL [R1+0x714], R0 ;  /* 0x0007140001007387 */ /* 0x0007e80000100800 */
[----:B------:R-:W2:Y:S04]  /*ebc20*/  LDL.LU R35, [R1+0x448] ;  /* 0x0004480001237983 */ /* 0x000ea80000300800 */
[----:B------:R-:W2:Y:S04]  /*ebc30*/  LDL.LU R34, [R1+0x44c] ;  /* 0x00044c0001227983 */ /* 0x000ea80000300800 */
[----:B------:R-:W2:Y:S04]  /*ebc40*/  LDL.LU R9, [R1+0x11c0] ;  /* 0x0011c00001097983 */ /* 0x000ea80000300800 */
[----:B------:R-:W2:Y:S01]  /*ebc50*/  LDL.LU R8, [R1+0x11c4] ;  /* 0x0011c40001087983 */ /* 0x000ea20000300800 */
[----:B------:R-:W-:Y:S01]  /*ebc60*/  VIADD R61, R60, UR27 ;  /* 0x0000001b3c3d7c36 */ /* 0x000fe20008000000 */
[----:B---3--:R-:W-:-:S05]  /*ebc70*/  F2FP.SATFINITE.E4M3.F32.PACK_AB_MERGE_C R0, R2, R3, RZ ;  /* 0x000000030200723e */ /* 0x008fca00048070ff */
[----:B------:R4:W-:Y:S04]  /*ebc80*/  STL [R1+0x704], R0 ;  /* 0x0007040001007387 */ /* 0x0009e80000100800 */
[----:B------:R-:W3:Y:S04]  /*ebc90*/  LDL.LU R3, [R1+0x11c8] ;  /* 0x0011c80001037983 */ /* 0x000ee80000300800 */
[----:B------:R-:W3:Y:S04]  /*ebca0*/  LDL.LU R2, [R1+0x11cc] ;  /* 0x0011cc0001027983 */ /* 0x000ee80000300800 */
[----:B------:R-:W-:Y:S04]  /*ebcb0*/  STL [R1+0x65f0], R61 ;  /* 0x0065f03d01007387 */ /* 0x000fe80000100800 */
[----:B------:R-:W3:Y:S04]  /*ebcc0*/  LDL.LU R33, [R1+0x11a0] ;  /* 0x0011a00001217983 */ /* 0x000ee80000300800 */
[----:B------:R-:W3:Y:S01]  /*ebcd0*/  LDL.LU R32, [R1+0x11a4] ;  /* 0x0011a40001207983 */ /* 0x000ee20000300800 */
[----:B----4-:R-:W-:-:S05]  /*ebce0*/  F2FP.SATFINITE.E4M3.F32.PACK_AB_MERGE_C R0, R10, R11, RZ ;  /* 0x0000000b0a00723e */ /* 0x010fca00048070ff */
        /* <DEDUP_REMOVED lines=15> */
[----:B--2---:R-:W-:Y:S01]  /*ebde0*/  F2FP.SATFINITE.E4M3.F32.PACK_AB_MERGE_C R0, R38, R39, RZ ;  /* 0x000000272600723e */ /* 0x004fe200048070ff */
[----:B------:R-:W-:-:S04]  /*ebdf0*/  VIADD R60, R61, UR28 ;  /* 0x0000001c3d3c7c36 */ /* 0x000fc80008000000 */
[----:B------:R0:W-:Y:S01]  /*ebe00*/  STL [R1+0x6e0], R0 ;  /* 0x0006e00001007387 */ /* 0x0001e20000100800 */
[----:B------:R-:W-:-:S03]  /*ebe10*/  VIADD R61, R60, UR29 ;  /* 0x0000001d3c3d7c36 */ /* 0x000fc60008000000 */
[----:B------:R-:W-:Y:S01]  /*ebe20*/  STL [R1+0x65f4], R60 ;  /* 0x0065f43c01007387 */ /* 0x000fe20000100800 */
[----:B0-----:R-:W-:-:S05]  /*ebe30*/  F2FP.SATFINITE.E4M3.F32.PACK_AB_MERGE_C R0, R36, R37, RZ ;  /* 0x000000252400723e */ /* 0x001fca00048070ff */
[----:B------:R0:W-:Y:S01]  /*ebe40*/  STL [R1+0x6ac], R0 ;  /* 0x0006ac0001007387 */ /* 0x0001e20000100800 */
[----:B------:R-:W-:Y:S01]  /*ebe50*/  F2FP.SATFINITE.E4M3.F32.PACK_AB_MERGE_C R4, R34, R35, RZ ;  /* 0x000000232204723e */ /* 0x000fe200048070ff */
[----:B0-----:R-:W-:-:S04]  /*ebe60*/  VIADD R0, R61, UR30 ;  /* 0x0000001e3d007c36 */ /* 0x001fc80008000000 */
[----:B------:R0:W-:Y:S04]  /*ebe70*/  STL [R1+0x6a4], R4 ;  /* 0x0006a40401007387 */ /* 0x0001e80000100800 */
[----:B------:R2:W-:Y:S01]  /*ebe80*/  STL [R1+0x6600], R61 ;  /* 0x0066003d01007387 */ /* 0x0005e20000100800 */
[----:B0-----:R-:W-:-:S03]  /*ebe90*/  F2FP.SATFINITE.E4M3.F32.PACK_AB_MERGE_C R4, R8, R9, RZ ;  /* 0x000000090804723e */ /* 0x001fc600048070ff */
[----:B------:R-:W-:Y:S04]  /*ebea0*/  STL [R1+0xf8], R0 ;  /* 0x0000f80001007387 */ /* 0x000fe80000100800 */
[----:B------:R-:W-:Y:S01]  /*ebeb0*/  STL [R1+0x563c], R4 ;  /* 0x00563c0401007387 */ /* 0x000fe20000100800 */
[----:B--2---:R-:W-:Y:S01]  /*ebec0*/  VIADD R61, R0, UR31 ;  /* 0x0000001f003d7c36 */ /* 0x004fe20008000000 */
[----:B------:R-:W0:Y:S01]  /*ebed0*/  LDCU.128 UR28, c[0x0][0x390] ;  /* 0x00007200ff1c77ac */ /* 0x000e220008000c00 */
[----:B---3--:R-:W-:-:S05]  /*ebee0*/  F2FP.SATFINITE.E4M3.F32.PACK_AB_MERGE_C R2, R2, R3, RZ ;  /* 0x000000030202723e */ /* 0x008fca00048070ff */
[----:B------:R2:W-:Y:S04]  /*ebef0*/  STL [R1+0x5650], R2 ;  /* 0x0056500201007387 */ /* 0x0005e80000100800 */
[----:B------:R-:W3:Y:S04]  /*ebf00*/  LDL.LU R9, [R1+0x1120] ;  /* 0x0011200001097983 */ /* 0x000ee80000300800 */
[----:B------:R-:W3:Y:S04]  /*ebf10*/  LDL.LU R8, [R1+0x1124] ;  /* 0x0011240001087983 */ /* 0x000ee80000300800 */
[----:B------:R-:W3:Y:S04]  /*ebf20*/  LDL.LU R3, [R1+0x1128] ;  /* 0x0011280001037983 */ /* 0x000ee80000300800 */
[----:B--2---:R-:W2:Y:S01]  /*ebf30*/  LDL.LU R2, [R1+0x112c] ;  /* 0x00112c0001027983 */ /* 0x004ea20000300800 */
[----:B------:R-:W-:-:S05]  /*ebf40*/  F2FP.SATFINITE.E4M3.F32.PACK_AB_MERGE_C R0, R32, R33, RZ ;  /* 0x000000212000723e */ /* 0x000fca00048070ff */
[----:B------:R0:W-:Y:S01]  /*ebf50*/  STL [R1+0x552c], R0 ;  /* 0x00552c0001007387 */ /* 0x0001e20000100800 */
[----:B----4-:R-:W-:Y:S01]  /*ebf60*/  F2FP.SATFINITE.E4M3.F32.PACK_AB_MERGE_C R4, R30, R31, RZ ;  /* 0x0000001f1e04723e */ /* 0x010fe200048070ff */
[----:B0-----:R-:W-:Y:S01]  /*ebf70*/  VIADD R0, R61, UR32 ;  /* 0x000000203d007c36 */ /* 0x001fe20008000000 */
[----:B------:R-:W0:Y:S03]  /*ebf80*/  LDCU UR32, c[0x0][0x3b8] ;  /* 0x00007700ff2077ac */ /* 0x000e260008000800 */
[----:B------:R4:W-:Y:S01]  /*ebf90*/  STL [R1+0x5538], R4 ;  /* 0x0055380401007387 */ /* 0x0009e20000100800 */
[----:B------:R-:W-:-:S05]  /*ebfa0*/  F2FP.SATFINITE.E4M3.F32.PACK_AB_MERGE_C R5, R28, R29, RZ ;  /* 0x0000001d1c05723e */ /* 0x000fca00048070ff */
[----:B------:R0:W-:Y:S01]  /*ebfb0*/  STL [R1+0x5458], R5 ;  /* 0x0054580501007387 */ /* 0x0001e20000100800 */
[----:B----4-:R-:W-:-:S03]  /*ebfc0*/  F2FP.SATFINITE.E4M3.F32.PACK_AB_MERGE_C R4, R26, R27, RZ ;  /* 0x0000001b1a04723e */ /* 0x010fc600048070ff */
[----:B------:R4:W-:Y:S04]  /*ebfd0*/  STL [R1+0xf0], R0 ;  /* 0x0000f00001007387 */ /* 0x0009e80000100800 */
[----:B------:R1:W-:Y:S01]  /*ebfe0*/  STL [R1+0x545c], R4 ;  /* 0x00545c0401007387 */ /* 0x0003e20000100800 */
[----:B0-----:R-:W-:Y:S01]  /*ebff0*/  F2FP.SATFINITE.E4M3.F32.PACK_AB_MERGE_C R5, R24, R25, RZ ;  /* 0x000000191805723e */ /* 0x001fe200048070ff */
[----:B----4-:R-:W-:Y:S01]  /*ec000*/  VIADD R0, R0, UR33 ;  /* 0x0000002100007c36 */ /* 0x010fe20008000000 */
[----:B------:R-:W0:Y:S03]  /*ec010*/  LDCU UR33, c[0x0][0x3b8] ;  /* 0x00007700ff2177ac */ /* 0x000e260008000800 */
[----:B------:R-:W-:Y:S01]  /*ec020*/  STL [R1+0x53c0], R5 ;  /* 0x0053c00501007387 */ /* 0x000fe20000100800 */
[----:B-1----:R-:W-:-:S03]  /*ec030*/  F2FP.SATFINITE.E4M3.F32.PACK_AB_MERGE_C R4, R20, R22, RZ ;  /* 0x000000161404723e */ /* 0x002fc600048070ff */
[----:B------:R-:W-:Y:S01]  /*ec040*/  STL [R1+0xec], R0 ;  /* 0x0000ec0001007387 */ /* 0x000fe20000100800 */
[----:B------:R-:W-:Y:S01]  /*ec050*/  VIADD R23, R0, UR34 ;  /* 0x0000002200177c36 */ /* 0x000fe20008000000 */
[----:B------:R-:W1:Y:S02]  /*ec060*/  LDCU UR34, c[0x0][0x3b8] ;  /* 0x00007700ff2277ac */ /* 0x000e640008000800 */
[----:B------:R4:W-:Y:S04]  /*ec070*/  STL [R1+0x53cc], R4 ;  /* 0x0053cc0401007387 */ /* 0x0009e80000100800 */
[----:B------:R-:W2:Y:S01]  /*ec080*/  LDL.LU R44, [R1+0x1100] ;  /* 0x00110000012c7983 */ /* 0x000ea20000300800 */
[----:B----4-:R-:W-:Y:S02]  /*ec090*/  F2FP.SATFINITE.E4M3.F32.PACK_AB_MERGE_C R4, R18, R19, RZ ;  /* 0x000000131204723e */ /* 0x010fe400048070ff */
[----:B------:R-:W-:-:S03]  /*ec0a0*/  F2FP.SATFINITE.E4M3.F32.PACK_AB_MERGE_C R0, R10, R11, RZ ;  /* 0x0000000b0a00723e */ /* 0x000fc600048070ff */
[----:B------:R3:W-:Y:S04]  /*ec0b0*/  STL [R1+0x5304], R4 ;  /* 0x0053040401007387 */ /* 0x0007e80000100800 */
        /* <DEDUP_REMOVED lines=13> */
[----:B------:R-:W4:Y:S01]  /*ec190*/  LDL.LU R35, [R1+0x10b0] ;  /* 0x0010b00001237983 */ /* 0x000f220000300800 */
[----:B------:R-:W-:Y:S01]  /*ec1a0*/  VIADD R25, R23, UR35 ;  /* 0x0000002317197c36 */ /* 0x000fe20008000000 */
[----:B------:R-:W0:Y:S03]  /*ec1b0*/  LDCU UR35, c[0x0][0x3b8] ;  /* 0x00007700ff2377ac */ /* 0x000e260008000800 */
[----:B------:R-:W-:Y:S01]  /*ec1c0*/  VIADD R24, R25, UR36 ;  /* 0x0000002419187c36 */ /* 0x000fe20008000000 */
[----:B------:R-:W0:Y:S01]  /*ec1d0*/  LDCU UR36, c[0x0][0x3b8] ;  /* 0x00007700ff2477ac */ /* 0x000e220008000800 */
[----:B---3--:R-:W-:-:S05]  /*ec1e0*/  F2FP.SATFINITE.E4M3.F32.PACK_AB_MERGE_C R4, R8, R9, RZ ;  /* 0x000000090804723e */ /* 0x008fca00048070ff */
[----:B------:R-:W-:Y:S01]  /*ec1f0*/  STL [R1+0x5280], R4 ;  /* 0x0052800401007387 */ /* 0x000fe20000100800 */
[----:B--2---:R-:W-:-:S03]  /*ec200*/  F2FP.SATFINITE.E4M3.F32.PACK_AB_MERGE_C R0, R2, R3, RZ ;  /* 0x000000030200723e */ /* 0x004fc600048070ff */
[----:B------:R-:W2:Y:S04]  /*ec210*/  LDL.LU R34, [R1+0x10b4] ;  /* 0x0010b40001227983 */ /* 0x000ea80000300800 */
        /* <DEDUP_REMOVED lines=15> */
[----:B----4-:R-:W-:-:S05]  /*ec310*/  F2FP.SATFINITE.E4M3.F32.PACK_AB_MERGE_C R0, R43, R44, RZ ;  /* 0x0000002c2b00723e */ /* 0x010fca00048070ff */
[----:B------:R4:W-:Y:S01]  /*ec320*/  STL [R1+0x51e4], R0 ;  /* 0x0051e40001007387 */ /* 0x0009e20000100800 */
[----:B------:R-:W-:Y:S01]  /*ec330*/  F2FP.SATFINITE.E4M3.F32.PACK_AB_MERGE_C R4, R41, R42, RZ ;  /* 0x0000002a2904723e */ /* 0x000fe200048070ff */
[----:B----4-:R-:W-:Y:S01]  /*ec340*/  VIADD R0, R24, UR37 ;  /* 0x0000002518007c36 */ /* 0x010fe20008000000 */
[----:B------:R-:W4:Y:S03]  /*ec350*/  LDCU UR37, c[0x0][0x3b8] ;  /* 0x00007700ff2577ac */ /* 0x000f260008000800 */
[----:B------:R0:W-:Y:S01]  /*ec360*/  STL [R1+0x51f0], R4 ;  /* 0x0051f00401007387 */ /* 0x0001e20000100800 */
[----:B------:R-:W-:Y:S01]  /*ec370*/  F2FP.SATFINITE.E4M3.F32.PACK_AB_MERGE_C R5, R38, R39, RZ ;  /* 0x000000272605723e */ /* 0x000fe200048070ff */
[----:B------:R-:W-:Y:S01]  /*ec380*/  VIADD R38, R0, UR38 ;  /* 0x0000002600267c36 */ /* 0x000fe20008000000 */
[----:B------:R-:W1:Y:S03]  /*ec390*/  LDCU UR38, c[0x0][0x3b8] ;  /* 0x00007700ff2677ac */ /* 0x000e660008000800 */
[----:B------:R-:W-:Y:S01]  /*ec3a0*/  STL [R1+0x5160], R5 ;  /* 0x0051600501007387 */ /* 0x000fe20000100800 */
[----:B0-----:R-:W-:-:S03]  /*ec3b0*/  F2FP.SATFINITE.E4M3.F32.PACK_AB_MERGE_C R4, R36, R37, RZ ;  /* 0x000000252404723e */ /* 0x001fc600048070ff */
[----:B------:R-:W-:Y:S04]  /*ec3c0*/  STL [R1+0xdc], R0 ;  /* 0x0000dc0001007387 */ /* 0x000fe80000100800 */
[----:B------:R0:W-:Y:S02]  /*ec3d0*/  STL [R1+0x516c], R4 ;  /* 0x00516c0401007387 */ /* 0x0001e40000100800 */
[----:B0-----:R-:W-:Y:S02]  /*ec3e0*/  F2FP.SATFINITE.E4M3.F32.PACK_AB_MERGE_C R4, R18, R19, RZ ;  /* 0x000000131204723e */ /* 0x001fe400048070ff */
[----:B------:R-:W-:Y:S01]  /*ec3f0*/  F2FP.SATFINITE.E4M3.F32.PACK_AB_MERGE_C R0, R10, R11, RZ ;  /* 0x0000000b0a00723e */ /* 0x000fe200048070ff */
[----:B------:R-:W4:Y:S04]  /*ec400*/  LDL.LU R19, [R1+0x1030] ;  /* 0x0010300001137983 */ /* 0x000f280000300800 */
[----:B------:R-:W-:Y:S04]  /*ec410*/  STL [R1+0x2e44], R4 ;  /* 0x002e440401007387 */ /* 0x000fe80000100800 */
[----:B------:R-:W4:Y:S04]  /*ec420*/  LDL.LU R18, [R1+0x1034] ;  /* 0x0010340001127983 */ /* 0x000f280000300800 */
[----:B------:R2:W-:Y:S04]  /*ec430*/  STL [R1+0x894], R0 ;  /* 0x0008940001007387 */ /* 0x0005e80000100800 */
[----:B------:R-:W4:Y:S04]  /*ec440*/  LDL.LU R11, [R1+0x1038] ;  /* 0x00103800010b7983 */ /* 0x000f280000300800 */
[----:B------:R-:W4:Y:S01]  /*ec450*/  LDL.LU R10, [R1+0x103c] ;  /* 0x00103c00010a7983 */ /* 0x000f220000300800 */
[----:B------:R-:W-:Y:S01]  /*ec460*/  VIADD R39, R38, UR39 ;  /* 0x0000002726277c36 */ /* 0x000fe20008000000 */
[----:B------:R-:W0:Y:S02]  /*ec470*/  LDCU UR39, c[0x0][0x3b8] ;  /* 0x00007700ff2777ac */ /* 0x000e240008000800 */
[----:B------:R-:W-:Y:S01]  /*ec480*/  STL [R1+0xd8], R38 ;  /* 0x0000d82601007387 */ /* 0x000fe20000100800 */
[----:B--2---:R-:W-:-:S05]  /*ec490*/  F2FP.SATFINITE.E4M3.F32.PACK_AB_MERGE_C R0, R34, R35, RZ ;  /* 0x000000232200723e */ /* 0x004fca00048070ff */
[----:B------:R2:W-:Y:S01]  /*ec4a0*/  STL [R1+0x7f0], R0 ;  /* 0x0007f00001007387 */ /* 0x0005e20000100800 */
[----:B---3--:R-:W-:Y:S01]  /*ec4b0*/  F2FP.SATFINITE.E4M3.F32.PACK_AB_MERGE_C R4, R32, R33, RZ ;  /* 0x000000212004723e */ /* 0x008fe200048070ff */
[----:B--2---:R-:W-:Y:S01]  /*ec4c0*/  VIADD R0, R39, UR40 ;  /* 0x0000002827007c36 */ /* 0x004fe20008000000 */
[----:B------:R-:W2:Y:S03]  /*ec4d0*/  LDCU UR40, c[0x0][0x3b8] ;  /* 0x00007700ff2877ac */ /* 0x000ea60008000800 */
[----:B------:R3:W-:Y:S01]  /*ec4e0*/  STL [R1+0x7f8], R4 ;  /* 0x0007f80401007387 */ /* 0x0007e20000100800 */
[----:B------:R-:W-:-:S05]  /*ec4f0*/  F2FP.SATFINITE.E4M3.F32.PACK_AB_MERGE_C R5, R30, R31, RZ ;  /* 0x0000001f1e05723e */ /* 0x000fca00048070ff */
[----:B------:R0:W-:Y:S01]  /*ec500*/  STL [R1+0x770], R5 ;  /* 0x0007700501007387 */ /* 0x0001e20000100800 */
[----:B---3--:R-:W-:-:S03]  /*ec510*/  F2FP.SATFINITE.E4M3.F32.PACK_AB_MERGE_C R4, R28, R29, RZ ;  /* 0x0000001d1c04723e */ /* 0x008fc600048070ff */
[----:B------:R3:W-:Y:S04]  /*ec520*/  STL [R1+0xd0], R0 ;  /* 0x0000d00001007387 */ /* 0x0007e80000100800 */
[----:B------:R1:W-:Y:S01]  /*ec530*/  STL [R1+0x774], R4 ;  /* 0x0007740401007387 */ /* 0x0003e20000100800 */
[----:B0-----:R-:W-:Y:S01]  /*ec540*/  F2FP.SATFINITE.E4M3.F32.PACK_AB_MERGE_C R5, R26, R27, RZ ;  /* 0x0000001b1a05723e */ /* 0x001fe200048070ff */
[----:B---3--:R-:W-:Y:S01]  /*ec550*/  VIADD R0, R0, UR41 ;  /* 0x0000002900007c36 */ /* 0x008fe20008000000 */
[----:B------:R-:W0:Y:S03]  /*ec560*/  LDCU UR41, c[0x0][0x3b8] ;  /* 0x00007700ff2977ac */ /* 0x000e260008000800 */
[----:B------:R-:W-:Y:S01]  /*ec570*/  STL [R1+0x738], R5 ;  /* 0x0007380501007387 */ /* 0x000fe20000100800 */
[----:B-1----:R-:W-:-:S03]  /*ec580*/  F2FP.SATFINITE.E4M3.F32.PACK_AB_MERGE_C R4, R20, R22, RZ ;  /* 0x000000161404723e */ /* 0x002fc600048070ff */
[----:B------:R-:W-:Y:S04]  /*ec590*/  STL [R1+0xcc], R0 ;  /* 0x0000cc0001007387 */ /* 0x000fe80000100800 */
[----:B------:R1:W-:Y:S01]  /*ec5a0*/  STL [R1+0x71c], R4 ;  /* 0x00071c0401007387 */ /* 0x0003e20000100800 */
[----:B------:R-:W-:Y:S01]  /*ec5b0*/  VIADD R37, R0, UR25 ;  /* 0x0000001900257c36 */ /* 0x000fe20008000000 */
[----:B-1----:R-:W-:Y:S02]  /*ec5c0*/  F2FP.SATFINITE.E4M3.F32.PACK_AB_MERGE_C R4, R8, R9, RZ ;  /* 0x000000090804723e */ /* 0x002fe400048070ff */
[----:B------:R-:W3:Y:S01]  /*ec5d0*/  LDL.LU R9, [R1+0x1010] ;  /* 0x0010100001097983 */ /* 0x000ee20000300800 */
[----:B------:R-:W-:-:S03]  /*ec5e0*/  F2FP.SATFINITE.E4M3.F32.PACK_AB_MERGE_C R0, R2, R3, RZ ;  /* 0x000000030200723e */ /* 0x000fc600048070ff */
[----:B------:R-:W-:Y:S04]  /*ec5f0*/  STL [R1+0x6f0], R4 ;  /* 0x0006f00401007387 */ /* 0x000fe80000100800 */
[----:B------:R-:W3:Y:S04]  /*ec600*/  LDL.LU R8, [R1+0x1014] ;  /* 0x0010140001087983 */ /* 0x000ee80000300800 */
[----:B------:R1:W-:Y:S04]  /*ec610*/  STL [R1+0x6f8], R0 ;  /* 0x0006f80001007387 */ /* 0x0003e80000100800 */
[----:B------:R-:W2:Y:S04]  /*ec620*/  LDL.LU R43, [R1+0x1018] ;  /* 0x00101800012b7983 */ /* 0x000ea80000300800 */
[----:B------:R-:W2:Y:S04]  /*ec630*/  LDL.LU R2, [R1+0x101c] ;  /* 0x00101c0001027983 */ /* 0x000ea80000300800 */
[----:B------:R-:W2:Y:S04]  /*ec640*/  LDL.LU R42, [R1+0x420] ;  /* 0x00042000012a7983 */ /* 0x000ea80000300800 */
[----:B------:R-:W2:Y:S04]  /*ec650*/  LDL.LU R41, [R1+0x424] ;  /* 0x0004240001297983 */ /* 0x000ea80000300800 */
[----:B------:R-:W2:Y:S04]  /*ec660*/  LDL.LU R36, [R1+0x428] ;  /* 0x0004280001247983 */ /* 0x000ea80000300800 */
[----:B------:R-:W2:Y:S01]  /*ec670*/  LDL.LU R35, [R1+0x42c] ;  /* 0x00042c0001237983 */ /* 0x000ea20000300800 */
[----:B-1----:R-:W-:-:S03]  /*ec680*/  VIADD R0, R37, UR23 ;  /* 0x0000001725007c36 */ /* 0x002fc60008000000 */
[----:B------:R-:W2:Y:S04]  /*ec690*/  LDL.LU R34, [R1+0xff0] ;  /* 0x000ff00001227983 */ /* 0x000ea80000300800 */
[----:B------:R-:W2:Y:S04]  /*ec6a0*/  LDL.LU R33, [R1+0xff4] ;  /* 0x000ff40001217983 */ /* 0x000ea80000300800 */
[----:B------:R-:W2:Y:S04]  /*ec6b0*/  LDL.LU R32, [R1+0xff8] ;  /* 0x000ff80001207983 */ /* 0x000ea80000300800 */
[----:B------:R-:W2:Y:S04]  /*ec6c0*/  LDL.LU R3, [R1+0xffc] ;  /* 0x000ffc0001037983 */ /* 0x000ea80000300800 */
[----:B------:R-:W-:Y:S04]  /*ec6d0*/  STL [R1+0xc8], R37 ;  /* 0x0000c82501007387 */ /* 0x000fe80000100800 */
[----:B------:R-:W2:Y:S01]  /*ec6e0*/  LDL.LU R31, [R1+0xfd0] ;  /* 0x000fd000011f7983 */ /* 0x000ea20000300800 */
[----:B----4-:R-:W-:-:S05]  /*ec6f0*/  F2FP.SATFINITE.E4M3.F32.PACK_AB_MERGE_C R5, R18, R19, RZ ;  /* 0x000000131205723e */ /* 0x010fca00048070ff */
[----:B------:R-:W-:Y:S01]  /*ec700*/  STL [R1+0x6cc], R5 ;  /* 0x0006cc0501007387 */ /* 0x000fe20000100800 */
[----:B------:R-:W-:-:S03]  /*ec710*/  F2FP.SATFINITE.E4M3.F32.PACK_AB_MERGE_C R4, R10, R11, RZ ;  /* 0x0000000b0a04723e */ /* 0x000fc600048070ff */
[----:B------:R1:W-:Y:S04]  /*ec720*/  STL [R1+0xc4], R0 ;  /* 0x0000c40001007387 */ /* 0x0003e80000100800 */
[----:B------:R3:W-:Y:S04]  /*ec730*/  STL [R1+0x6c8], R4 ;  /* 0x0006c80401007387 */ /* 0x0007e80000100800 */
[----:B------:R-:W4:Y:S04]  /*ec740*/  LDL.LU R30, [R1+0xfd4] ;  /* 0x000fd400011e7983 */ /* 0x000f280000300800 */
[----:B------:R-:W4:Y:S04]  /*ec750*/  LDL.LU R29, [R1+0xfd8] ;  /* 0x000fd800011d7983 */ /* 0x000f280000300800 */
[----:B------:R-:W4:Y:S04]  /*ec760*/  LDL.LU R28, [R1+0xfdc] ;  /* 0x000fdc00011c7983 */ /* 0x000f280000300800 */
[----:B------:R-:W4:Y:S01]  /*ec770*/  LDL.LU R27, [R1+0xfb0] ;  /* 0x000fb000011b7983 */ /* 0x000f220000300800 */
[----:B-1----:R-:W-:Y:S01]  /*ec780*/  VIADD R0, R0, UR22 ;  /* 0x0000001600007c36 */ /* 0x002fe20008000000 */
[----:B------:R-:W1:Y:S02]  /*ec790*/  LDCU.64 UR22, c[0x0][0x398] ;  /* 0x00007300ff1677ac */ /* 0x000e640008000a00 */
        /* <DEDUP_REMOVED lines=8> */
[----:B---3--:R-:W-:-:S03]  /*ec820*/  F2FP.SATFINITE.E4M3.F32.PACK_AB_MERGE_C R4, R8, R9, RZ ;  /* 0x000000090804723e */ /* 0x008fc600048070ff */
[----:B------:R-:W3:Y:S04]  /*ec830*/  LDL.LU R9, [R1+0x2b70] ;  /* 0x002b700001097983 */ /* 0x000ee80000300800 */
[----:B------:R-:W3:Y:S04]  /*ec840*/  LDL.LU R8, [R1+0x2b74] ;  /* 0x002b740001087983 */ /* 0x000ee80000300800 */
[----:B------:R2:W-:Y:S02]  /*ec850*/  STL [R1+0x69c], R4 ;  /* 0x00069c0401007387 */ /* 0x0005e40000100800 */
[----:B--2---:R-:W-:-:S02]  /*ec860*/  F2FP.SATFINITE.E4M3.F32.PACK_AB_MERGE_C R4, R2, R43, RZ ;  /* 0x0000002b0204723e */ /* 0x004fc400048070ff */
[----:B------:R-:W2:Y:S04]  /*ec870*/  LDL.LU R2, [R1+0x6464] ;  /* 0x0064640001027983 */ /* 0x000ea80000300800 */
[----:B------:R0:W-:Y:S01]  /*ec880*/  STL [R1+0x6a0], R4 ;  /* 0x0006a00401007387 */ /* 0x0001e20000100800 */
[----:B------:R-:W-:Y:S01]  /*ec890*/  F2FP.SATFINITE.E4M3.F32.PACK_AB_MERGE_C R6, R41, R42, RZ ;  /* 0x0000002a2906723e */ /* 0x000fe200048070ff */
[----:B0-----:R-:W-:Y:S01]  /*ec8a0*/  VIADD R4, R0, UR24 ;  /* 0x0000001800047c36 */ /* 0x001fe20008000000 */
[----:B------:R-:W-:Y:S01]  /*ec8b0*/  F2FP.SATFINITE.E4M3.F32.PACK_AB_MERGE_C R5, R35, R36, RZ ;  /* 0x000000242305723e */ /* 0x000fe200048070ff */
[----:B------:R-:W3:Y:S01]  /*ec8c0*/  LDL.LU R0, [R1+0x6468] ;  /* 0x0064680001007983 */ /* 0x000ee20000300800 */
[----:B------:R-:W3:Y:S01]  /*ec8d0*/  LDCU.128 UR24, c[0x0][0x390] ;  /* 0x00007200ff1877ac */ /* 0x000ee20008000c00 */
[----:B------:R-:W-:-:S02]  /*ec8e0*/  VIADD R36, R4, UR21 ;  /* 0x0000001504247c36 */ /* 0x000fc40008000000 */
[----:B------:R0:W-:Y:S04]  /*ec8f0*/  STL [R1+0x25c], R6 ;  /* 0x00025c0601007387 */ /* 0x0001e80000100800 */
[----:B------:R1:W-:Y:S04]  /*ec900*/  STL [R1+0xbc], R4 ;  /* 0x0000bc0401007387 */ /* 0x0003e80000100800 */
[----:B------:R1:W-:Y:S01]  /*ec910*/  STL [R1+0x260], R5 ;  /* 0x0002600501007387 */ /* 0x0003e20000100800 */
[----:B0-----:R-:W-:-:S03]  /*ec920*/  F2FP.SATFINITE.E4M3.F32.PACK_AB_MERGE_C R6, R33, R34, RZ ;  /* 0x000000222106723e */ /* 0x001fc600048070ff */
[----:B-1----:R-:W3:Y:S01]  /*ec930*/  LDL.LU R4, [R1+0x646c] ;  /* 0x00646c0001047983 */ /* 0x002ee20000300800 */
[----:B------:R-:W-:-:S03]  /*ec940*/  F2FP.SATFINITE.E4M3.F32.PACK_AB_MERGE_C R5, R3, R32, RZ ;  /* 0x000000200305723e */ /* 0x000fc600048070ff */
[----:B------:R-:W-:Y:S04]  /*ec950*/  STL [R1+0x5638], R6 ;  /* 0x0056380601007387 */ /* 0x000fe80000100800 */
[----:B------:R-:W3:Y:S04]  /*ec960*/  LDL.LU R3, [R1+0x6470] ;  /* 0x0064700001037983 */ /* 0x000ee80000300800 */
[----:B------:R0:W-:Y:S04]  /*ec970*/  STL [R1+0x5624], R5 ;  /* 0x0056240501007387 */ /* 0x0001e80000100800 */
[----:B------:R-:W-:Y:S01]  /*ec980*/  STL [R1+0xb8], R36 ;  /* 0x0000b82401007387 */ /* 0x000fe20000100800 */
[----:B----4-:R-:W-:Y:S01]  /*ec990*/  F2FP.SATFINITE.E4M3.F32.PACK_AB_MERGE_C R7, R30, R31, RZ ;  /* 0x0000001f1e07723e */ /* 0x010fe200048070ff */
[----:B0-----:R-:W-:Y:S01]  /*ec9a0*/  VIADD R5, R36, UR20 ;  /* 0x0000001424057c36 */ /* 0x001fe20008000000 */
[----:B------:R-:W0:Y:S03]  /*ec9b0*/  LDCU.64 UR20, c[0x0][0x398] ;  /* 0x00007300ff1477ac */ /* 0x000e260008000a00 */
[----:B------:R-:W-:Y:S01]  /*ec9c0*/  STL [R1+0x54dc], R7 ;  /* 0x0054dc0701007387 */ /* 0x000fe20000100800 */
[----:B------:R-:W-:-:S03]  /*ec9d0*/  F2FP.SATFINITE.E4M3.F32.PACK_AB_MERGE_C R6, R28, R29, RZ ;  /* 0x0000001d1c06723e */ /* 0x000fc600048070ff */
[----:B------:R1:W-:Y:S01]  /*ec9e0*/  STL [R1+0xb4], R5 ;  /* 0x0000b40501007387 */ /* 0x0003e20000100800 */
[----:B------:R-:W-:-:S03]  /*ec9f0*/  VIADD R35, R5, UR5 ;  /* 0x0000000505237c36 */ /* 0x000fc60008000000 */
[----:B------:R4:W-:Y:S04]  /*eca00*/  STL [R1+0x54e8], R6 ;  /* 0x0054e80601007387 */ /* 0x0009e80000100800 */
[----:B-1----:R-:W3:Y:S01]  /*eca10*/  LDL R5, [R1+0x2fd0] ;  /* 0x002fd00001057983 */ /* 0x002ee20000100800 */
[----:B------:R-:W-:Y:S02]  /*eca20*/  F2FP.SATFINITE.E4M3.F32.PACK_AB_MERGE_C R7, R26, R27, RZ ;  /* 0x0000001b1a07723e */ /* 0x000fe400048070ff */
[----:B----4-:R-:W-:-:S03]  /*eca30*/  F2FP.SATFINITE.E4M3.F32.PACK_AB_MERGE_C R6, R20, R22, RZ ;  /* 0x000000161406723e */ /* 0x010fc600048070ff */
[----:B------:R-:W-:Y:S01]  /*eca40*/  STL [R1+0x5450], R7 ;  /* 0x0054500701007387 */ /* 0x000fe20000100800 */
[----:B------:R-:W1:Y:S03]  /*eca50*/  LDC R20, c[0x0][0x3b4] ;  /* 0x0000ed00ff147b82 */ /* 0x000e660000000800 */
[----:B------:R4:W-:Y:S01]  /*eca60*/  STL [R1+0x5440], R6 ;  /* 0x0054400601007387 */ /* 0x0009e20000100800 */
[----:B------:R-:W-:-:S03]  /*eca70*/  F2FP.SATFINITE.E4M3.F32.PACK_AB_MERGE_C R12, R18, R19, RZ ;  /* 0x00000013120c723e */ /* 0x000fc600048070ff */
[----:B------:R-:W-:Y:S01]  /*eca80*/  STL [R1+0xb0], R35 ;  /* 0x0000b02301007387 */ /* 0x000fe20000100800 */
[----:B------:R-:W0:Y:S01]  /*eca90*/  LDC R18, c[0x0][0x3b4] ;  /* 0x0000ed00ff127b82 */ /* 0x000e220000000800 */
[----:B----4-:R-:W-:Y:S02]  /*ecaa0*/  VIADD R6, R35, UR4 ;  /* 0x0000000423067c36 */ /* 0x010fe40008000000 */
[----:B------:R-:W-:Y:S01]  /*ecab0*/  STL [R1+0x53b0], R12 ;  /* 0x0053b00c01007387 */ /* 0x000fe20000100800 */
[----:B------:R-:W4:Y:S04]  /*ecac0*/  LDCU.64 UR4, c[0x0][0x390] ;  /* 0x00007200ff0477ac */ /* 0x000f280008000a00 */
[----:B------:R-:W0:Y:S01]  /*ecad0*/  LDC R19, c[0x0][0x3b4] ;  /* 0x0000ed00ff137b82 */ /* 0x000e220000000800 */
[----:B------:R-:W-:Y:S01]  /*ecae0*/  F2FP.SATFINITE.E4M3.F32.PACK_AB_MERGE_C R7, R10, R11, RZ ;  /* 0x0000000b0a07723e */ /* 0x000fe200048070ff */
[----:B------:R4:W-:Y:S04]  /*ecaf0*/  STL [R1+0xac], R6 ;  /* 0x0000ac0601007387 */ /* 0x0009e80000100800 */
[----:B------:R0:W-:Y:S02]  /*ecb00*/  STL [R1+0x53b4], R7 ;  /* 0x0053b40701007387 */ /* 0x0001e40000100800 */
[----:B------:R-:W0:Y:S01]  /*ecb10*/  LDC R10, c[0x0][0x3b4] ;  /* 0x0000ed00ff0a7b82 */ /* 0x000e220000000800 */
[----:B----4-:R-:W-:-:S07]  /*ecb20*/  VIADD R6, R6, UR11 ;  /* 0x0000000b06067c36 */ /* 0x010fce0008000000 */
[----:B------:R-:W4:Y:S08]  /*ecb30*/  LDC R11, c[0x0][0x3b4] ;  /* 0x0000ed00ff0b7b82 */ /* 0x000f300000000800 */
[----:B------:R-:W0:Y:S01]  /*ecb40*/  LDC R12, c[0x0][0x3b4] ;  /* 0x0000ed00ff0c7b82 */ /* 0x000e220000000800 */
[----:B--2---:R-:W-:Y:S01]  /*ecb50*/  ISETP.GE.AND P0, PT, R2, UR31, PT ;  /* 0x0000001f02007c0c */ /* 0x004fe2000bf06270 */
[----:B------:R-:W2:Y:S01]  /*ecb60*/  LDCU UR31, c[0x0][0x3b8] ;  /* 0x00007700ff1f77ac */ /* 0x000ea20008000800 */
[----:B------:R-:W2:Y:S01]  /*ecb70*/  LDL R2, [R1+0x2f4c] ;  /* 0x002f4c0001027983 */ /* 0x000ea20000100800 */
[----:B---3--:R-:W-:Y:S01]  /*ecb80*/  ISETP.GE.AND P1, PT, R0, UR27, PT ;  /* 0x0000001b00007c0c */ /* 0x008fe2000bf26270 */
[----:B------:R-:W3:Y:S09]  /*ecb90*/  LDCU UR27, c[0x0][0x3b8] ;  /* 0x00007700ff1b77ac */ /* 0x000ef20008000800 */
[----:B------:R-:W-:Y:S01]  /*ecba0*/  @P0 LOP3.LUT R16, R16, 0x4000, RZ, 0xfc, !PT ;  /* 0x0000400010100812 */ /* 0x000fe200078efcff */
[----:B------:R-:W1:Y:S03]  /*ecbb0*/  LDC R0, c[0x0][0x3b4] ;  /* 0x0000ed00ff007b82 */ /* 0x000e660000000800 */
[----:B------:R-:W-:-:S02]  /*ecbc0*/  LOP3.LUT R16, R16, 0xffffdfff, RZ, 0xc0, !PT ;  /* 0xffffdfff10107812 */ /* 0x000fc400078ec0ff */
[----:B0-----:R-:W-:-:S03]  /*ecbd0*/  F2FP.SATFINITE.E4M3.F32.PACK_AB_MERGE_C R7, R8, R9, RZ ;  /* 0x000000090807723e */ /* 0x001fc600048070ff */
[----:B------:R-:W0:Y:S01]  /*ecbe0*/  LDC R9, c[0x0][0x3b4] ;  /* 0x0000ed00ff097b82 */ /* 0x000e220000000800 */
[----:B------:R-:W-:Y:S02]  /*ecbf0*/  @P1 LOP3.LUT R16, R16, 0x2000, RZ, 0xfc, !PT ;  /* 0x0000200010101812 */ /* 0x000fe400078efcff */
[----:B------:R-:W-:Y:S01]  /*ecc00*/  ISETP.GE.AND P1, PT, R4, UR23, PT ;  /* 0x0000001704007c0c */ /* 0x000fe2000bf26270 */
[----:B------:R-:W-:Y:S01]  /*ecc10*/  STL [R1+0x52f4], R7 ;  /* 0x0052f40701007387 */ /* 0x000fe20000100800 */
[----:B------:R-:W0:Y:S03]  /*ecc20*/  LDCU UR23, c[0x0][0x3b8] ;  /* 0x00007700ff1777ac */ /* 0x000e260008000800 */
[----:B------:R4:W-:Y:S01]  /*ecc30*/  STL [R1+0xa8], R6 ;  /* 0x0000a80601007387 */ /* 0x0009e20000100800 */
[----:B------:R-:W-:Y:S01]  /*ecc40*/  ISETP.GE.AND P0, PT, R3, UR21, PT ;  /* 0x0000001503007c0c */ /* 0x000fe2000bf06270 */
[----:B------:R-:W0:Y:S01]  /*ecc50*/  LDCU UR21, c[0x0][0x3b8] ;  /* 0x00007700ff1577ac */ /* 0x000e220008000800 */
[----:B------:R-:W0:Y:S05]  /*ecc60*/  LDC R3, c[0x0][0x3b4] ;  /* 0x0000ed00ff037b82 */ /* 0x000e2a0000000800 */
[----:B------:R-:W-:Y:S01]  /*ecc70*/  @P1 LOP3.LUT R15, R15, 0x8000000, RZ, 0xfc, !PT ;  /* 0x080000000f0f1812 */ /* 0x000fe200078efcff */
[----:B----4-:R-:W-:Y:S01]  /*ecc80*/  VIADD R6, R6, UR10 ;  /* 0x0000000a06067c36 */ /* 0x010fe20008000000 */
[----:B------:R-:W4:Y:S02]  /*ecc90*/  LDCU.64 UR10, c[0x0][0x390] ;  /* 0x00007200ff0a77ac */ /* 0x000f240008000a00 */
[----:B------:R-:W-:Y:S01]  /*ecca0*/  LOP3.LUT R15, R15, 0xffefffff, RZ, 0xc0, !PT ;  /* 0xffefffff0f0f7812 */ /* 0x000fe200078ec0ff */
[----:B------:R-:W-:-:S04]  /*eccb0*/  VIADD R34, R6, UR65 ;  /* 0x0000004106227c36 */ /* 0x000fc80008000000 */
[----:B------:R-:W-:Y:S01]  /*eccc0*/  VIADD R4, R34, UR13 ;  /* 0x0000000d22047c36 */ /* 0x000fe20008000000 */
[----:B------:R-:W-:Y:S01]  /*eccd0*/  @P0 LOP3.LUT R15, R15, 0x100000, RZ, 0xfc, !PT ;  /* 0x001000000f0f0812 */ /* 0x000fe200078efcff */
[----:B------:R-:W-:Y:S02]  /*ecce0*/  STL [R1+0xa4], R6 ;  /* 0x0000a40601007387 */ /* 0x000fe40000100800 */
[----:B------:R-:W-:Y:S02]  /*eccf0*/  VIADD R33, R4, UR6 ;  /* 0x0000000604217c36 */ /* 0x000fe40008000000 */
[----:B------:R0:W-:Y:S04]  /*ecd00*/  STL [R1+0x65f8], R16 ;  /* 0x0065f81001007387 */ /* 0x0001e80000100800 */
[----:B------:R-:W-:Y:S01]  /*ecd10*/  STL [R1+0xa0], R34 ;  /* 0x0000a02201007387 */ /* 0x000fe20000100800 */
[----:B------:R-:W-:-:S03]  /*ecd20*/  IMAD R7, R5, UR12, RZ ;  /* 0x0000000c05077c24 */ /* 0x000fc6000f8e02ff */
[----:B------:R-:W-:Y:S01]  /*ecd30*/  STL [R1+0x6604], R15 ;  /* 0x0066040f01007387 */ /* 0x000fe20000100800 */
[----:B------:R-:W1:Y:S01]  /*ecd40*/  LDCU.64 UR12, c[0x0][0x390] ;  /* 0x00007200ff0c77ac */ /* 0x000e620008000a00 */
[----:B------:R-:W-:Y:S02]  /*ecd50*/  IADD3 R8, P2, PT, R7, UR4, RZ ;  /* 0x0000000407087c10 */ /* 0x000fe4000ff5e0ff */
[----:B------:R0:W-:Y:S04]  /*ecd60*/  STL [R1+0x9c], R4 ;  /* 0x00009c0401007387 */ /* 0x0001e80000100800 */
[----:B------:R-:W-:Y:S04]  /*ecd70*/  STL [R1+0x98], R33 ;  /* 0x0000982101007387 */ /* 0x000fe80000100800 */
[----:B------:R-:W-:Y:S04]  /*ecd80*/  STL [R1+0x6758], R8 ;  /* 0x0067580801007387 */ /* 0x000fe80000100800 */
[----:B0-----:R-:W3:Y:S01]  /*ecd90*/  LDL.LU R16, [R1+0xf8] ;  /* 0x0000f80001107983 */ /* 0x001ee20000300800 */
[----:B------:R-:W-:Y:S01]  /*ecda0*/  VIADD R4, R33, UR7 ;  /* 0x0000000721047c36 */ /* 0x000fe20008000000 */
[----:B------:R-:W-:Y:S01]  /*ecdb0*/  LEA.HI.X.SX32 R7, R7, UR5, 0x1, P2 ;  /* 0x0000000507077c11 */ /* 0x000fe200090f0eff */
[----:B------:R-:W0:Y:S03]  /*ecdc0*/  LDCU.64 UR6, c[0x0][0x390] ;  /* 0x00007200ff0677ac */ /* 0x000e260008000a00 */
[----:B------:R-:W-:Y:S01]  /*ecdd0*/  STL [R1+0x94], R4 ;  /* 0x0000940401007387 */ /* 0x000fe20000100800 */
[----:B------:R-:W0:Y:S03]  /*ecde0*/  LDCU.64 UR4, c[0x0][0x390] ;  /* 0x00007200ff0477ac */ /* 0x000e260008000a00 */
[----:B------:R1:W-:Y:S02]  /*ecdf0*/  STL [R1+0x675c], R7 ;  /* 0x00675c0701007387 */ /* 0x0003e40000100800 */
[----:B-1----:R-:W-:Y:S01]  /*ece00*/  VIADD R7, R4, UR64 ;  /* 0x0000004004077c36 */ /* 0x002fe20008000000 */
[----:B------:R-:W1:Y:S03]  /*ece10*/  LDCU.64 UR64, c[0x0][0x398] ;  /* 0x00007300ff4077ac */ /* 0x000e660008000a00 */
[----:B------:R-:W-:-:S04]  /*ece20*/  VIADD R4, R7, UR62 ;  /* 0x0000003e07047c36 */ /* 0x000fc80008000000 */
[----:B------:R-:W-:Y:S01]  /*ece30*/  VIADD R32, R4, UR61 ;  /* 0x0000003d04207c36 */ /* 0x000fe20008000000 */
[----:B------:R-:W-:Y:S04]  /*ece40*/  STL [R1+0x90], R7 ;  /* 0x0000900701007387 */ /* 0x000fe80000100800 */
[----:B------:R0:W-:Y:S01]  /*ece50*/  STL [R1+0x8c], R4 ;  /* 0x00008c0401007387 */ /* 0x0001e20000100800 */
[----:B--2---:R-:W-:Y:S01]  /*ece60*/  IMAD R2, R2, UR63, RZ ;  /* 0x0000003f02027c24 */ /* 0x004fe2000f8e02ff */
[----:B------:R-:W2:Y:S04]  /*ece70*/  LDCU.64 UR62, c[0x0][0x398] ;  /* 0x00007300ff3e77ac */ /* 0x000ea80008000a00 */
[----:B----4-:R-:W-:Y:S01]  /*ece80*/  IADD3 R6, P2, PT, R2, UR10, RZ ;  /* 0x0000000a02067c10 */ /* 0x010fe2000ff5e0ff */
[----:B------:R-:W-:-:S03]  /*ece90*/  IMAD R0, R0, 0x40, R2 ;  /* 0x0000004000007824 */ /* 0x000fc600078e0202 */
[----:B------:R-:W-:Y:S01]  /*ecea0*/  LEA.HI.X.SX32 R22, R2, UR11, 0x1, P2 ;  /* 0x0000000b02167c11 */ /* 0x000fe200090f0eff */
[----:B------:R-:W-:Y:S01]  /*eceb0*/  VIADD R2, R32, UR60 ;  /* 0x0000003c20027c36 */ /* 0x000fe20008000000 */
[----:B------:R-:W-:Y:S01]  /*ecec0*/  IADD3 R5, P2, PT, R0, UR12, RZ ;  /* 0x0000000c00057c10 */ /* 0x000fe2000ff5e0ff */
[----:B------:R-:W-:Y:S01]  /*eced0*/  IMAD R3, R3, 0x20, R0 ;  /* 0x0000002003037824 */ /* 0x000fe200078e0200 */
[----:B------:R-:W4:Y:S01]  /*ecee0*/  LDCU.64 UR10, c[0x0][0x390] ;  /* 0x00007200ff0a77ac */ /* 0x000f220008000a00 */
[----:B------:R-:W-:Y:S01]  /*ecef0*/  VIADD R31, R2, UR58 ;  /* 0x0000003a021f7c36 */ /* 0x000fe20008000000 */
[----:B------:R-:W-:Y:S01]  /*ecf00*/  STL [R1+0x44], R22 ;  /* 0x0000441601007387 */ /* 0x000fe20000100800 */
[----:B------:R-:W-:Y:S01]  /*ecf10*/  LEA.HI.X.SX32 R0, R0, UR13, 0x1, P2 ;  /* 0x0000000d00007c11 */ /* 0x000fe200090f0eff */
[----:B------:R-:W-:Y:S01]  /*ecf20*/  IMAD R14, R14, 0x20, R3 ;  /* 0x000000200e0e7824 */ /* 0x000fe200078e0203 */
[----:B------:R-:W1:Y:S01]  /*ecf30*/  LDCU.64 UR60, c[0x0][0x398] ;  /* 0x00007300ff3c77ac */ /* 0x000e620008000a00 */
[----:B------:R-:W-:Y:S01]  /*ecf40*/  STL [R1+0x88], R32 ;  /* 0x0000882001007387 */ /* 0x000fe20000100800 */
[----:B------:R-:W1:Y:S03]  /*ecf50*/  LDCU.64 UR12, c[0x0][0x390] ;  /* 0x00007200ff0c77ac */ /* 0x000e660008000a00 */
[----:B------:R2:W-:Y:S01]  /*ecf60*/  STL [R1+0x84], R2 ;  /* 0x0000840201007387 */ /* 0x0005e20000100800 */
[----:B0-----:R-:W-:-:S03]  /*ecf70*/  IADD3 R4, P2, PT, R3, UR6, RZ ;  /* 0x0000000603047c10 */ /* 0x001fc6000ff5e0ff */
[----:B------:R0:W-:Y:S01]  /*ecf80*/  STL [R1+0x40], R0 ;  /* 0x0000400001007387 */ /* 0x0001e20000100800 */
[----:B--2---:R-:W-:-:S03]  /*ecf90*/  VIADD R2, R31, UR59 ;  /* 0x0000003b1f027c36 */ /* 0x004fc60008000000 */
[----:B------:R-:W-:Y:S01]  /*ecfa0*/  STL [R1+0x80], R31 ;  /* 0x0000801f01007387 */ /* 0x000fe20000100800 */
[----:B------:R-:W-:Y:S01]  /*ecfb0*/  LEA.HI.X.SX32 R3, R3, UR7, 0x1, P2 ;  /* 0x0000000703037c11 */ /* 0x000fe200090f0eff */
[----:B------:R-:W2:Y:S01]  /*ecfc0*/  LDCU.64 UR6, c[0x0][0x390] ;  /* 0x00007200ff0677ac */ /* 0x000ea20008000a00 */
[----:B0-----:R-:W-:Y:S02]  /*ecfd0*/  IMAD R0, R9, 0x20, R14 ;  /* 0x0000002009007824 */ /* 0x001fe400078e020e */
[----:B------:R-:W-:Y:S01]  /*ecfe0*/  VIADD R8, R2, UR57 ;  /* 0x0000003902087c36 */ /* 0x000fe20008000000 */
[----:B------:R0:W-:Y:S01]  /*ecff0*/  STL [R1+0x7c], R2 ;  /* 0x00007c0201007387 */ /* 0x0001e20000100800 */
[----:B------:R-:W-:Y:S01]  /*ed000*/  IMAD R9, R10, 0x20, R0 ;  /* 0x000000200a097824 */ /* 0x000fe200078e0200 */
[----:B------:R-:W1:Y:S01]  /*ed010*/  LDCU.64 UR58, c[0x0][0x398] ;  /* 0x00007300ff3a77ac */ /* 0x000e620008000a00 */
[----:B------:R-:W-:Y:S01]  /*ed020*/  VIADD R15, R8, UR54 ;  /* 0x00000036080f7c36 */ /* 0x000fe20008000000 */
[----:B0-----:R-:W-:-:S03]  /*ed030*/  IADD3 R2, P2, PT, R0, UR4, RZ ;  /* 0x0000000400027c10 */ /* 0x001fc6000ff5e0ff */
[----:B------:R-:W-:Y:S01]  /*ed040*/  VIADD R30, R15, UR55 ;  /* 0x000000370f1e7c36 */ /* 0x000fe20008000000 */
[----:B------:R-:W0:Y:S01]  /*ed050*/  LDCU UR54, c[0x0][0x3b8] ;  /* 0x00007700ff3677ac */ /* 0x000e220008000800 */
[----:B------:R-:W-:Y:S01]  /*ed060*/  LEA.HI.X.SX32 R0, R0, UR5, 0x1, P2 ;  /* 0x0000000500007c11 */ /* 0x000fe200090f0eff */
[----:B------:R1:W-:Y:S01]  /*ed070*/  STL [R1+0x6748], R2 ;  /* 0x0067480201007387 */ /* 0x0003e20000100800 */
[----:B----4-:R-:W-:Y:S01]  /*ed080*/  IADD3 R59, P2, PT, R9, UR10, RZ ;  /* 0x0000000a093b7c10 */ /* 0x010fe2000ff5e0ff */
[----:B------:R-:W-:Y:S01]  /*ed090*/  IMAD R10, R11, 0x20, R9 ;  /* 0x000000200b0a7824 */ /* 0x000fe200078e0209 */
[----:B------:R-:W4:Y:S01]  /*ed0a0*/  LDCU.64 UR4, c[0x0][0x390] ;  /* 0x00007200ff0477ac */ /* 0x000f220008000a00 */
[----:B------:R-:W-:Y:S01]  /*ed0b0*/  STL [R1+0x78], R8 ;  /* 0x0000780801007387 */ /* 0x000fe20000100800 */
[----:B------:R-:W-:Y:S01]  /*ed0c0*/  LEA.HI.X.SX32 R9, R9, UR11, 0x1, P2 ;  /* 0x0000000b09097c11 */ /* 0x000fe200090f0eff */
[----:B------:R-:W0:Y:S01]  /*ed0d0*/  LDC R11, c[0x0][0x3b4] ;  /* 0x0000ed00ff0b7b82 */ /* 0x000e220000000800 */
[----:B------:R-:W0:Y:S01]  /*ed0e0*/  LDCU.64 UR10, c[0x0][0x390] ;  /* 0x00007200ff0a77ac */ /* 0x000e220008000a00 */
[----:B------:R-:W-:Y:S01]  /*ed0f0*/  STL [R1+0x74], R15 ;  /* 0x0000740f01007387 */ /* 0x000fe20000100800 */
[----:B-1----:R-:W-:Y:S01]  /*ed100*/  VIADD R2, R30, UR56 ;  /* 0x000000381e027c36 */ /* 0x002fe20008000000 */
[----:B------:R-:W1:Y:S02]  /*ed110*/  LDCU.64 UR56, c[0x0][0x398] ;  /* 0x00007300ff3877ac */ /* 0x000e640008000a00 */
[----:B------:R-:W-:Y:S01]  /*ed120*/  STL [R1+0x70], R30 ;  /* 0x0000701e01007387 */ /* 0x000fe20000100800 */
[----:B------:R-:W-:-:S03]  /*ed130*/  VIADD R29, R2, UR52 ;  /* 0x00000034021d7c36 */ /* 0x000fc60008000000 */
[----:B------:R-:W-:Y:S04]  /*ed140*/  STL [R1+0x3c], R59 ;  /* 0x00003c3b01007387 */ /* 0x000fe80000100800 */
[----:B------:R1:W-:Y:S04]  /*ed150*/  STL [R1+0x6c], R2 ;  /* 0x00006c0201007387 */ /* 0x0003e80000100800 */
[----:B------:R2:W-:Y:S01]  /*ed160*/  STL [R1+0x38], R9 ;  /* 0x0000380901007387 */ /* 0x0005e20000100800 */
[----:B-1----:R-:W-:Y:S01]  /*ed170*/  IADD3 R2, P2, PT, R10, UR12, RZ ;  /* 0x0000000c0a027c10 */ /* 0x002fe2000ff5e0ff */
[----:B--2---:R-:W-:-:S04]  /*ed180*/  IMAD R9, R12, 0x20, R10 ;  /* 0x000000200c097824 */ /* 0x004fc800078e020a */
[----:B------:R1:W-:Y:S01]  /*ed190*/  STL [R1+0x34], R2 ;  /* 0x0000340201007387 */ /* 0x0003e20000100800 */
[----:B------:R-:W2:Y:S01]  /*ed1a0*/  LDC R12, c[0x0][0x3b4] ;  /* 0x0000ed00ff0c7b82 */ /* 0x000ea20000000800 */
[----:B------:R-:W-:Y:S01]  /*ed1b0*/  VIADD R15, R29, UR53 ;  /* 0x000000351d0f7c36 */ /* 0x000fe20008000000 */
[----:B---3--:R-:W-:Y:S02]  /*ed1c0*/  SHF.R.S32.HI R60, RZ, 0x1f, R16 ;  /* 0x0000001fff3c7819 */ /* 0x008fe40000011410 */
[----:B-1----:R-:W-:Y:S01]  /*ed1d0*/  LEA.HI.X.SX32 R2, R10, UR13, 0x1, P2 ;  /* 0x0000000d0a027c11 */ /* 0x002fe200090f0eff */
[----:B------:R-:W-:Y:S01]  /*ed1e0*/  VIADD R21, R15, UR50 ;  /* 0x000000320f157c36 */ /* 0x000fe20008000000 */
[----:B------:R-:W-:Y:S01]  /*ed1f0*/  IADD3 R58, P2, PT, R9, UR6, RZ ;  /* 0x00000006093a7c10 */ /* 0x000fe2000ff5e0ff */
[----:B------:R-:W-:Y:S01]  /*ed200*/  STL [R1+0x68], R29 ;  /* 0x0000681d01007387 */ /* 0x000fe20000100800 */
[----:B------:R-:W-:Y:S01]  /*ed210*/  IMAD R10, R13, 0x20, R9 ;  /* 0x000000200d0a7824 */ /* 0x000fe200078e0209 */
[----:B------:R-:W1:Y:S01]  /*ed220*/  LDCU.64 UR12, c[0x0][0x390] ;  /* 0x00007200ff0c77ac */ /* 0x000e620008000a00 */
[----:B------:R-:W-:Y:S01]  /*ed230*/  LEA.HI.X.SX32 R57, R9, UR7, 0x1, P2 ;  /* 0x0000000709397c11 */ /* 0x000fe200090f0eff */
[----:B------:R3:W-:Y:S01]  /*ed240*/  STL [R1+0x64], R15 ;  /* 0x0000640f01007387 */ /* 0x0007e20000100800 */
[----:B------:R-:W1:Y:S01]  /*ed250*/  LDC R13, c[0x0][0x3b4] ;  /* 0x0000ed00ff0d7b82 */ /* 0x000e620000000800 */
[----:B------:R-:W2:Y:S01]  /*ed260*/  LDCU.64 UR6, c[0x0][0x390] ;  /* 0x00007200ff0677ac */ /* 0x000ea20008000a00 */
[----:B------:R-:W-:Y:S01]  /*ed270*/  IMAD R9, R18, 0x20, R10 ;  /* 0x0000002012097824 */ /* 0x000fe200078e020a */
[----:B------:R-:W-:Y:S01]  /*ed280*/  STL [R1+0x30], R2 ;  /* 0x0000300201007387 */ /* 0x000fe20000100800 */
[C---:B----4-:R-:W-:Y:S01]  /*ed290*/  IADD3 R56, P2, PT, R10.reuse, UR4, RZ ;  /* 0x000000040a387c10 */ /* 0x050fe2000ff5e0ff */
[----:B------:R-:W4:Y:S01]  /*ed2a0*/  LDCU.64 UR52, c[0x0][0x398] ;  /* 0x00007300ff3477ac */ /* 0x000f220008000a00 */
[----:B---3--:R-:W-:Y:S01]  /*ed2b0*/  VIADD R15, R21, UR51 ;  /* 0x00000033150f7c36 */ /* 0x008fe20008000000 */
[----:B------:R-:W-:Y:S01]  /*ed2c0*/  STL [R1+0x60], R21 ;  /* 0x0000601501007387 */ /* 0x000fe20000100800 */
[----:B0-----:R-:W-:Y:S01]  /*ed2d0*/  IMAD R18, R11, 0x20, R9 ;  /* 0x000000200b127824 */ /* 0x001fe200078e0209 */
[----:B------:R-:W-:Y:S01]  /*ed2e0*/  LEA.HI.X.SX32 R55, R10, UR5, 0x1, P2 ;  /* 0x000000050a377c11 */ /* 0x000fe200090f0eff */
[----:B------:R-:W-:Y:S01]  /*ed2f0*/  VIADD R28, R15, UR49 ;  /* 0x000000310f1c7c36 */ /* 0x000fe20008000000 */
[----:B------:R-:W-:Y:S01]  /*ed300*/  STL [R1+0x2c], R58 ;  /* 0x00002c3a01007387 */ /* 0x000fe20000100800 */
[----:B------:R-:W-:Y:S01]  /*ed310*/  IMAD R10, R19, 0x20, R18 ;  /* 0x00000020130a7824 */ /* 0x000fe200078e0212 */
[----:B------:R-:W0:Y:S02]  /*ed320*/  LDCU.64 UR4, c[0x0][0x390] ;  /* 0x00007200ff0477ac */ /* 0x000e240008000a00 */
[----:B------:R-:W-:Y:S01]  /*ed330*/  STL [R1+0x28], R57 ;  /* 0x0000283901007387 */ /* 0x000fe20000100800 */
[C---:B------:R-:W-:Y:S01]  /*ed340*/  IADD3 R54, P2, PT, R9.reuse, UR10, RZ ;  /* 0x0000000a09367c10 */ /* 0x040fe2000ff5e0ff */
[----:B------:R-:W3:Y:S02]  /*ed350*/  LDCU UR10, c[0x0][0x3b8] ;  /* 0x00007700ff0a77ac */ /* 0x000ee40008000800 */
[----:B------:R0:W-:Y:S01]  /*ed360*/  STL [R1+0x5c], R15 ;  /* 0x00005c0f01007387 */ /* 0x0001e20000100800 */
[----:B------:R-:W-:Y:S01]  /*ed370*/  LEA.HI.X.SX32 R53, R9, UR11, 0x1, P2 ;  /* 0x0000000b09357c11 */ /* 0x000fe200090f0eff */
[----:B--2---:R-:W-:Y:S01]  /*ed380*/  IMAD R9, R12, 0x20, R10 ;  /* 0x000000200c097824 */ /* 0x004fe200078e020a */
[----:B------:R-:W-:Y:S01]  /*ed390*/  IADD3 R50, P2, PT, R10, UR6, RZ ;  /* 0x000000060a327c10 */ /* 0x000fe2000ff5e0ff */
[----:B------:R-:W2:Y:S01]  /*ed3a0*/  LDCU.64 UR50, c[0x0][0x398] ;  /* 0x00007300ff3277ac */ /* 0x000ea20008000a00 */
[----:B0-----:R-:W-:Y:S01]  /*ed3b0*/  VIADD R15, R28, UR16 ;  /* 0x000000101c0f7c36 */ /* 0x001fe20008000000 */
[----:B------:R-:W-:Y:S01]  /*ed3c0*/  STL [R1+0x58], R28 ;  /* 0x0000581c01007387 */ /* 0x000fe20000100800 */
[----:B------:R-:W0:Y:S02]  /*ed3d0*/  LDCU UR6, c[0x0][0x3b8] ;  /* 0x00007700ff0677ac */ /* 0x000e240008000800 */
[----:B------:R-:W-:Y:S01]  /*ed3e0*/  VIADD R27, R15, UR17 ;  /* 0x000000110f1b7c36 */ /* 0x000fe20008000000 */
[----:B------:R-:W-:Y:S01]  /*ed3f0*/  STL [R1+0x24], R56 ;  /* 0x0000243801007387 */ /* 0x000fe20000100800 */
[----:B------:R-:W-:Y:S01]  /*ed400*/  LEA.HI.X.SX32 R49, R10, UR7, 0x1, P2 ;  /* 0x000000070a317c11 */ /* 0x000fe200090f0eff */
[----:B------:R-:W0:Y:S01]  /*ed410*/  LDCU.64 UR16, c[0x0][0x390] ;  /* 0x00007200ff1077ac */ /* 0x000e220008000a00 */
[----:B------:R-:W-:Y:S01]  /*ed420*/  VIADD R11, R27, UR42 ;  /* 0x0000002a1b0b7c36 */ /* 0x000fe20008000000 */
[----:B------:R-:W-:Y:S01]  /*ed430*/  STL [R1+0x54], R15 ;  /* 0x0000540f01007387 */ /* 0x000fe20000100800 */
[----:B-1----:R-:W-:Y:S01]  /*ed440*/  IADD3 R48, P2, PT, R9, UR12, RZ ;  /* 0x0000000c09307c10 */ /* 0x002fe2000ff5e0ff */
[----:B------:R-:W1:Y:S01]  /*ed450*/  LDCU UR7, c[0x0][0x3b8] ;  /* 0x00007700ff0777ac */ /* 0x000e620008000800 */
[----:B------:R-:W-:Y:S01]  /*ed460*/  VIADD R26, R11, UR43 ;  /* 0x0000002b0b1a7c36 */ /* 0x000fe20008000000 */
[----:B------:R-:W-:Y:S01]  /*ed470*/  STL [R1+0x20], R55 ;  /* 0x0000203701007387 */ /* 0x000fe20000100800 */
[----:B------:R-:W-:Y:S01]  /*ed480*/  LEA.HI.X.SX32 R17, R9, UR13, 0x1, P2 ;  /* 0x0000000d09117c11 */ /* 0x000fe200090f0eff */
[----:B------:R-:W0:Y:S02]  /*ed490*/  LDCU UR11, c[0x0][0x3b8] ;  /* 0x00007700ff0b77ac */ /* 0x000e240008000800 */
[----:B------:R-:W-:Y:S01]  /*ed4a0*/  STL [R1+0x50], R27 ;  /* 0x0000501b01007387 */ /* 0x000fe20000100800 */
[----:B------:R-:W0:Y:S03]  /*ed4b0*/  LDCU UR12, c[0x0][0x3b8] ;  /* 0x00007700ff0c77ac */ /* 0x000e260008000800 */
[----:B------:R-:W-:Y:S01]  /*ed4c0*/  STL [R1+0x1c], R54 ;  /* 0x00001c3601007387 */ /* 0x000fe20000100800 */
[----:B------:R-:W0:Y:S03]  /*ed4d0*/  LDCU.64 UR42, c[0x0][0x398] ;  /* 0x00007300ff2a77ac */ /* 0x000e260008000a00 */
[----:B------:R-:W-:Y:S04]  /*ed4e0*/  STL [R1+0x4c], R11 ;  /* 0x00004c0b01007387 */ /* 0x000fe80000100800 */
[----:B------:R-:W2:Y:S04]  /*ed4f0*/  LDL R19, [R1+0xec] ;  /* 0x0000ec0001137983 */ /* 0x000ea80000100800 */
[----:B------:R-:W-:Y:S04]  /*ed500*/  STL [R1+0x18], R53 ;  /* 0x0000183501007387 */ /* 0x000fe80000100800 */
[----:B------:R-:W-:Y:S04]  /*ed510*/  STL [R1+0x48], R26 ;  /* 0x0000481a01007387 */ /* 0x000fe80000100800 */
[----:B------:R-:W-:Y:S04]  /*ed520*/  STL [R1+0xc], R50 ;  /* 0x00000c3201007387 */ /* 0x000fe80000100800 */
[----:B------:R-:W-:Y:S04]  /*ed530*/  STL [R1+0x8], R49 ;  /* 0x0000083101007387 */ /* 0x000fe80000100800 */
[----:B------:R-:W-:Y:S04]  /*ed540*/  STL [R1+0x4], R48 ;  /* 0x0000043001007387 */ /* 0x000fe80000100800 */
[----:B------:R-:W-:Y:S04]  /*ed550*/  STL [R1], R17 ;  /* 0x0000001101007387 */ /* 0x000fe80000100800 */
[----:B------:R-:W-:Y:S04]  /*ed560*/  STL [R1+0x660c], R60 ;  /* 0x00660c3c01007387 */ /* 0x000fe80000100800 */
[----:B------:R0:W-:Y:S04]  /*ed570*/  STL [R1+0x6608], R16 ;  /* 0x0066081001007387 */ /* 0x0001e80000100800 */
[----:B0-----:R-:W2:Y:S01]  /*ed580*/  LDL.LU R16, [R1+0xf0] ;  /* 0x0000f00001107983 */ /* 0x001ea20000300800 */
[----:B------:R-:W-:-:S05]  /*ed590*/  IMAD R11, R13, 0x20, R9 ;  /* 0x000000200d0b7824 */ /* 0x000fca00078e0209 */
[----:B------:R-:W-:Y:S01]  /*ed5a0*/  IADD3 R9, P3, PT, R11, UR16, RZ ;  /* 0x000000100b097c10 */ /* 0x000fe2000ff7e0ff */
[----:B------:R-:W-:-:S03]  /*ed5b0*/  IMAD R12, R20, 0x20, R11 ;  /* 0x00000020140c7824 */ /* 0x000fc600078e020b */
[----:B------:R-:W-:Y:S01]  /*ed5c0*/  LEA.HI.X.SX32 R11, R11, UR17, 0x1, P3 ;  /* 0x000000110b0b7c11 */ /* 0x000fe200098f0eff */
[----:B------:R-:W-:Y:S01]  /*ed5d0*/  VIADD R47, R26, UR44 ;  /* 0x0000002c1a2f7c36 */ /* 0x000fe20008000000 */
[C---:B------:R-:W-:Y:S01]  /*ed5e0*/  IADD3 R52, P3, PT, R18.reuse, UR24, RZ ;  /* 0x0000001812347c10 */ /* 0x040fe2000ff7e0ff */
[----:B------:R-:W0:Y:S03]  /*ed5f0*/  LDCU.64 UR16, c[0x0][0x398] ;  /* 0x00007300ff1077ac */ /* 0x000e260008000a00 */
[----:B------:R-:W-:Y:S01]  /*ed600*/  LEA.HI.X.SX32 R51, R18, UR25, 0x1, P3 ;  /* 0x0000001912337c11 */ /* 0x000fe200098f0eff */
[----:B------:R-:W-:Y:S01]  /*ed610*/  STL [R1+0x14], R52 ;  /* 0x0000143401007387 */ /* 0x000fe20000100800 */
[----:B--2---:R-:W-:-:S03]  /*ed620*/  SHF.R.S32.HI R15, RZ, 0x1f, R16 ;  /* 0x0000001fff0f7819 */ /* 0x004fc60000011410 */
[----:B------:R-:W2:Y:S01]  /*ed630*/  LDL R18, [R1+0xc0] ;  /* 0x0000c00001127983 */ /* 0x000ea20000100800 */
[----:B------:R-:W-:Y:S01]  /*ed640*/  SHF.R.S32.HI R60, RZ, 0x1f, R19 ;  /* 0x0000001fff3c7819 */ /* 0x000fe20000011413 */
[----:B------:R-:W-:Y:S01]  /*ed650*/  VIADD R46, R47, UR45 ;  /* 0x0000002d2f2e7c36 */ /* 0x000fe20008000000 */
[----:B------:R-:W-:Y:S01]  /*ed660*/  SHF.R.S32.HI R26, RZ, 0x1f, R26 ;  /* 0x0000001fff1a7819 */ /* 0x000fe2000001141a */
[----:B------:R-:W-:Y:S01]  /*ed670*/  STL [R1+0x662c], R15 ;  /* 0x00662c0f01007387 */ /* 0x000fe20000100800 */
[----:B------:R-:W-:Y:S01]  /*ed680*/  SHF.R.S32.HI R19, RZ, 0x1f, R24 ;  /* 0x0000001fff137819 */ /* 0x000fe20000011418 */
[----:B------:R-:W0:Y:S02]  /*ed690*/  LDCU.64 UR44, c[0x0][0x398] ;  /* 0x00007300ff2c77ac */ /* 0x000e240008000a00 */
[----:B------:R1:W-:Y:S01]  /*ed6a0*/  STL [R1+0x6628], R16 ;  /* 0x0066281001007387 */ /* 0x0003e20000100800 */
[----:B------:R-:W-:Y:S01]  /*ed6b0*/  IADD3 R10, P2, PT, R12, UR4, RZ ;  /* 0x000000040c0a7c10 */ /* 0x000fe2000ff5e0ff */
[----:B------:R-:W-:Y:S01]  /*ed6c0*/  VIADD R45, R46, UR46 ;  /* 0x0000002e2e2d7c36 */ /* 0x000fe20008000000 */
[----:B------:R-:W0:Y:S01]  /*ed6d0*/  LDCU UR4, c[0x0][0x3b8] ;  /* 0x00007700ff0477ac */ /* 0x000e220008000800 */
[----:B------:R-:W0:Y:S01]  /*ed6e0*/  LDCU.64 UR24, c[0x0][0x398] ;  /* 0x00007300ff1877ac */ /* 0x000e220008000a00 */
[----:B-1----:R-:W2:Y:S01]  /*ed6f0*/  LDL.LU R16, [R1+0xdc] ;  /* 0x0000dc0001107983 */ /* 0x002ea20000300800 */
[----:B------:R-:W-:-:S03]  /*ed700*/  SHF.R.S32.HI R15, RZ, 0x1f, R23 ;  /* 0x0000001fff0f7819 */ /* 0x000fc60000011417 */
[----:B------:R-:W-:Y:S04]  /*ed710*/  STL [R1+0x10], R51 ;  /* 0x0000103301007387 */ /* 0x000fe80000100800 */
[----:B------:R-:W-:Y:S04]  /*ed720*/  STL.64 [R1+0x6610], R60 ;  /* 0x0066103c01007387 */ /* 0x000fe80000100a00 */
[----:B------:R1:W-:Y:S02]  /*ed730*/  STL [R1+0x11c], R15 ;  /* 0x00011c0f01007387 */ /* 0x0003e40000100800 */
[----:B-1----:R-:W-:-:S02]  /*ed740*/  SHF.R.S32.HI R15, RZ, 0x1f, R38 ;  /* 0x0000001fff0f7819 */ /* 0x002fc40000011426 */
[----:B--2---:R1:W-:Y:S04]  /*ed750*/  STL [R1+0x6638], R16 ;  /* 0x0066381001007387 */ /* 0x0043e80000100800 */
[----:B-1----:R-:W2:Y:S04]  /*ed760*/  LDL.LU R16, [R1+0xd0] ;  /* 0x0000d00001107983 */ /* 0x002ea80000300800 */
[----:B------:R1:W-:Y:S04]  /*ed770*/  STL [R1+0x663c], R15 ;  /* 0x00663c0f01007387 */ /* 0x0003e80000100800 */
[----:B-1----:R-:W3:Y:S04]  /*ed780*/  LDL R15, [R1+0xcc] ;  /* 0x0000cc00010f7983 */ /* 0x002ee80000100800 */
[----:B--2---:R-:W-:Y:S01]  /*ed790*/  STL [R1+0x6640], R16 ;  /* 0x0066401001007387 */ /* 0x004fe20000100800 */
[----:B---3--:R-:W-:-:S05]  /*ed7a0*/  SHF.R.S32.HI R15, RZ, 0x1f, R15 ;  /* 0x0000001fff0f7819 */ /* 0x008fca000001140f */
[----:B------:R1:W-:Y:S04]  /*ed7b0*/  STL [R1+0x6644], R15 ;  /* 0x0066440f01007387 */ /* 0x0003e80000100800 */
[----:B-1----:R-:W2:Y:S01]  /*ed7c0*/  LDL.LU R15, [R1+0xc4] ;  /* 0x0000c400010f7983 */ /* 0x002ea20000300800 */
[----:B------:R-:W-:-:S05]  /*ed7d0*/  SHF.R.S32.HI R16, RZ, 0x1f, R37 ;  /* 0x0000001fff107819 */ /* 0x000fca0000011425 */
[----:B------:R2:W-:Y:S02]  /*ed7e0*/  STL [R1+0x13c], R16 ;  /* 0x00013c1001007387 */ /* 0x0005e40000100800 */
[----:B--2---:R-:W-:-:S05]  /*ed7f0*/  SHF.R.S32.HI R16, RZ, 0x1f, R15 ;  /* 0x0000001fff107819 */ /* 0x004fca000001140f */
[----:B------:R1:W-:Y:S04]  /*ed800*/  STL [R1+0x664c], R16 ;  /* 0x00664c1001007387 */ /* 0x0003e80000100800 */
[----:B-1----:R-:W2:Y:S04]  /*ed810*/  LDL.LU R16, [R1+0xbc] ;  /* 0x0000bc0001107983 */ /* 0x002ea80000300800 */
[----:B------:R2:W-:Y:S02]  /*ed820*/  STL [R1+0x6648], R15 ;  /* 0x0066480f01007387 */ /* 0x0005e40000100800 */
[----:B--2---:R-:W-:-:S05]  /*ed830*/  SHF.R.S32.HI R15, RZ, 0x1f, R16 ;  /* 0x0000001fff0f7819 */ /* 0x004fca0000011410 */
[----:B------:R1:W-:Y:S04]  /*ed840*/  STL [R1+0x6654], R15 ;  /* 0x0066540f01007387 */ /* 0x0003e80000100800 */
[----:B-1----:R-:W2:Y:S04]  /*ed850*/  LDL.LU R15, [R1+0xb4] ;  /* 0x0000b400010f7983 */ /* 0x002ea80000300800 */
[----:B------:R1:W-:Y:S02]  /*ed860*/  STL [R1+0x6650], R16 ;  /* 0x0066501001007387 */ /* 0x0003e40000100800 */
[----:B-1----:R-:W-:-:S05]  /*ed870*/  IMAD.MOV.U32 R16, RZ, RZ, R36 ;  /* 0x000000ffff107224 */ /* 0x002fca00078e0024 */
[----:B------:R-:W-:-:S05]  /*ed880*/  SHF.R.S32.HI R16, RZ, 0x1f, R16 ;  /* 0x0000001fff107819 */ /* 0x000fca0000011410 */
[----:B------:R2:W-:Y:S02]  /*ed890*/  STL [R1+0x14c], R16 ;  /* 0x00014c1001007387 */ /* 0x0005e40000100800 */
[----:B--2---:R-:W-:-:S05]  /*ed8a0*/  SHF.R.S32.HI R16, RZ, 0x1f, R15 ;  /* 0x0000001fff107819 */ /* 0x004fca000001140f */
[----:B------:R1:W-:Y:S04]  /*ed8b0*/  STL [R1+0x665c], R16 ;  /* 0x00665c1001007387 */ /* 0x0003e80000100800 */
[----:B-1----:R-:W2:Y:S04]  /*ed8c0*/  LDL.LU R16, [R1+0xac] ;  /* 0x0000ac0001107983 */ /* 0x002ea80000300800 */
[----:B------:R1:W-:Y:S02]  /*ed8d0*/  STL [R1+0x6658], R15 ;  /* 0x0066580f01007387 */ /* 0x0003e40000100800 */
[----:B-1----:R-:W-:-:S05]  /*ed8e0*/  SHF.R.S32.HI R15, RZ, 0x1f, R35 ;  /* 0x0000001fff0f7819 */ /* 0x002fca0000011423 */
[----:B------:R2:W-:Y:S02]  /*ed8f0*/  STL [R1+0x154], R15 ;  /* 0x0001540f01007387 */ /* 0x0005e40000100800 */
[----:B--2---:R-:W-:-:S05]  /*ed900*/  SHF.R.S32.HI R15, RZ, 0x1f, R16 ;  /* 0x0000001fff0f7819 */ /* 0x004fca0000011410 */
[----:B------:R1:W-:Y:S04]  /*ed910*/  STL [R1+0x6664], R15 ;  /* 0x0066640f01007387 */ /* 0x0003e80000100800 */
[----:B-1----:R-:W2:Y:S04]  /*ed920*/  LDL.LU R15, [R1+0xa4] ;  /* 0x0000a400010f7983 */ /* 0x002ea80000300800 */
[----:B------:R1:W-:Y:S04]  /*ed930*/  STL [R1+0x6660], R16 ;  /* 0x0066601001007387 */ /* 0x0003e80000100800 */
[----:B-1----:R-:W3:Y:S02]  /*ed940*/  LDL R16, [R1+0xa8] ;  /* 0x0000a80001107983 */ /* 0x002ee40000100800 */
[----:B---3--:R-:W-:-:S05]  /*ed950*/  SHF.R.S32.HI R16, RZ, 0x1f, R16 ;  /* 0x0000001fff107819 */ /* 0x008fca0000011410 */
        /* <DEDUP_REMOVED lines=17> */
[----:B------:R1:W-:Y:S02]  /*eda70*/  STL [R1+0x6678], R15 ;  /* 0x0066780f01007387 */ /* 0x0003e40000100800 */
[----:B-1----:R-:W-:-:S02]  /*eda80*/  SHF.R.S32.HI R15, RZ, 0x1f, R7 ;  /* 0x0000001fff0f7819 */ /* 0x002fc40000011407 */
[----:B------:R-:W3:Y:S04]  /*eda90*/  LDL.LU R7, [R1+0x675c] ;  /* 0x00675c0001077983 */ /* 0x000ee80000300800 */
        /* <DEDUP_REMOVED lines=53> */
[----:B------:R2:W-:Y:S01]  /*eddf0*/  STL [R1+0x1b4], R15 ;  /* 0x0001b40f01007387 */ /* 0x0005e20000100800 */
[----:B------:R-:W-:Y:S01]  /*ede00*/  SHF.R.S32.HI R23, RZ, 0x1f, R25 ;  /* 0x0000001fff177819 */ /* 0x000fe20000011419 */
[----:B------:R-:W-:Y:S01]  /*ede10*/  VIADD R44, R45, UR47 ;  /* 0x0000002f2d2c7c36 */ /* 0x000fe20008000000 */
[----:B------:R-:W-:Y:S01]  /*ede20*/  SHF.R.S32.HI R18, RZ, 0x1f, R18 ;  /* 0x0000001fff127819 */ /* 0x000fe20000011412 */
[----:B------:R-:W-:Y:S01]  /*ede30*/  IMAD.MOV.U32 R60, RZ, RZ, R40 ;  /* 0x000000ffff3c7224 */ /* 0x000fe200078e0028 */
[----:B------:R-:W-:Y:S01]  /*ede40*/  LEA.HI.X.SX32 R12, R12, UR5, 0x1, P2 ;  /* 0x000000050c0c7c11 */ /* 0x000fe200090f0eff */
[----:B------:R-:W-:Y:S01]  /*ede50*/  VIADD R43, R44, UR48 ;  /* 0x000000302c2b7c36 */ /* 0x000fe20008000000 */
[----:B--2---:R-:W-:Y:S01]  /*ede60*/  SHF.R.S32.HI R15, RZ, 0x1f, R16 ;  /* 0x0000001fff0f7819 */ /* 0x004fe20000011410 */
[----:B------:R-:W-:Y:S01]  /*ede70*/  IMAD.MOV.U32 R61, RZ, RZ, R39 ;  /* 0x000000ffff3d7224 */ /* 0x000fe200078e0027 */
[----:B------:R-:W-:Y:S01]  /*ede80*/  IADD3 R13, P2, PT, R14, UR28, RZ ;  /* 0x0000001c0e0d7c10 */ /* 0x000fe2000ff5e0ff */
[----:B------:R-:W1:Y:S02]  /*ede90*/  LDCU.64 UR48, c[0x0][0x398] ;  /* 0x00007300ff3077ac */ /* 0x000e640008000a00 */
[----:B------:R2:W-:Y:S01]  /*edea0*/  STL [R1+0x6724], R15 ;  /* 0x0067240f01007387 */ /* 0x0005e20000100800 */
[----:B------:R-:W0:Y:S01]  /*edeb0*/  LDCU.64 UR46, c[0x0][0x398] ;  /* 0x00007300ff2e77ac */ /* 0x000e220008000a00 */
[----:B------:R-:W0:Y:S02]  /*edec0*/  LDCU UR5, c[0x0][0x398] ;  /* 0x00007300ff0577ac */ /* 0x000e240008000800 */
[----:B--2---:R-:W2:Y:S04]  /*eded0*/  LDL.LU R15, [R1+0x240] ;  /* 0x00024000010f7983 */ /* 0x004ea80000300800 */
[----:B------:R0:W-:Y:S02]  /*edee0*/  STL [R1+0x6720], R16 ;  /* 0x0067201001007387 */ /* 0x0001e40000100800 */
[----:B0-----:R-:W-:-:S02]  /*edef0*/  IMAD.MOV.U32 R16, RZ, RZ, R23 ;  /* 0x000000ffff107224 */ /* 0x001fc400078e0017 */
[----:B------:R-:W4:Y:S04]  /*edf00*/  LDL.LU R23, [R1+0x6750] ;  /* 0x0067500001177983 */ /* 0x000f280000300800 */
[----:B------:R-:W-:Y:S04]  /*edf10*/  STL [R1+0x1bc], R26 ;  /* 0x0001bc1a01007387 */ /* 0x000fe80000100800 */
[----:B------:R3:W-:Y:S01]  /*edf20*/  STL.64 [R1+0x66c0], R46 ;  /* 0x0066c02e01007387 */ /* 0x0007e20000100a00 */
[----:B------:R-:W-:Y:S02]  /*edf30*/  VIADD R42, R43, UR14 ;  /* 0x0000000e2b2a7c36 */ /* 0x000fe40008000000 */
[----:B---3--:R-:W-:-:S02]  /*edf40*/  IMAD.MOV.U32 R46, RZ, RZ, R21 ;  /* 0x000000ffff2e7224 */ /* 0x008fc400078e0015 */
[----:B------:R-:W3:Y:S01]  /*edf50*/  LDL.LU R21, [R1+0x674c] ;  /* 0x00674c0001157983 */ /* 0x000ee20000300800 */
[----:B------:R-:W-:Y:S01]  /*edf60*/  VIADD R41, R42, UR15 ;  /* 0x0000000f2a297c36 */ /* 0x000fe20008000000 */
[----:B------:R-:W-:Y:S01]  /*edf70*/  SHF.R.S32.HI R20, RZ, 0x1f, R61 ;  /* 0x0000001fff147819 */ /* 0x000fe2000001143d */
[----:B------:R-:W-:Y:S01]  /*edf80*/  IMAD.MOV.U32 R47, RZ, RZ, R25 ;  /* 0x000000ffff2f7224 */ /* 0x000fe200078e0019 */
[----:B------:R0:W-:Y:S01]  /*edf90*/  STL.64 [R1+0x66c8], R44 ;  /* 0x0066c82c01007387 */ /* 0x0001e20000100a00 */
[----:B------:R-:W-:Y:S01]  /*edfa0*/  VIADD R40, R41, UR18 ;  /* 0x0000001229287c36 */ /* 0x000fe20008000000 */
[----:B------:R-:W-:Y:S01]  /*edfb0*/  LEA.HI.X.SX32 R14, R14, UR29, 0x1, P2 ;  /* 0x0000001d0e0e7c11 */ /* 0x000fe200090f0eff */
[----:B------:R-:W1:Y:S02]  /*edfc0*/  LDCU.64 UR14, c[0x0][0x398] ;  /* 0x00007300ff0e77ac */ /* 0x000e640008000a00 */
[----:B------:R-:W-:Y:S01]  /*edfd0*/  VIADD R39, R40, UR19 ;  /* 0x0000001328277c36 */ /* 0x000fe20008000000 */
[----:B------:R0:W-:Y:S01]  /*edfe0*/  STL.64 [R1+0x66d0], R42 ;  /* 0x0066d02a01007387 */ /* 0x0001e20000100a00 */
[----:B------:R-:W1:Y:S02]  /*edff0*/  LDCU.64 UR18, c[0x0][0x398] ;  /* 0x00007300ff1277ac */ /* 0x000e640008000a00 */
[----:B------:R-:W-:Y:S01]  /*ee000*/  VIADD R38, R39, UR32 ;  /* 0x0000002027267c36 */ /* 0x000fe20008000000 */
[----:B------:R-:W1:Y:S03]  /*ee010*/  LDCU.64 UR28, c[0x0][0x398] ;  /* 0x00007300ff1c77ac */ /* 0x000e660008000a00 */
[----:B------:R-:W-:Y:S01]  /*ee020*/  VIADD R37, R38, UR33 ;  /* 0x0000002126257c36 */ /* 0x000fe20008000000 */
[----:B------:R4:W-:Y:S01]  /*ee030*/  STL.64 [R1+0x66d8], R40 ;  /* 0x0066d82801007387 */ /* 0x0009e20000100a00 */
[----:B0-----:R-:W-:Y:S01]  /*ee040*/  IMAD.MOV.U32 R45, RZ, RZ, R46 ;  /* 0x000000ffff2d7224 */ /* 0x001fe200078e002e */
[----:B------:R-:W0:Y:S01]  /*ee050*/  LDCU.64 UR32, c[0x0][0x398] ;  /* 0x00007300ff2077ac */ /* 0x000e220008000a00 */
[----:B------:R-:W-:Y:S01]  /*ee060*/  SHF.R.S32.HI R42, RZ, 0x1f, R38 ;  /* 0x0000001fff2a7819 */ /* 0x000fe20000011426 */
[----:B------:R-:W-:Y:S01]  /*ee070*/  VIADD R36, R37, UR34 ;  /* 0x0000002225247c36 */ /* 0x000fe20008000000 */
[----:B------:R-:W-:Y:S04]  /*ee080*/  STL [R1+0x66e0], R41 ;  /* 0x0066e02901007387 */ /* 0x000fe80000100800 */
[----:B------:R0:W-:Y:S04]  /*ee090*/  STL [R1+0x6728], R42 ;  /* 0x0067282a01007387 */ /* 0x0001e80000100800 */
[----:B------:R-:W-:Y:S04]  /*ee0a0*/  STL.64 [R1+0x66e8], R38 ;  /* 0x0066e82601007387 */ /* 0x000fe80000100a00 */
[----:B------:R-:W-:Y:S04]  /*ee0b0*/  STL [R1+0x66f0], R39 ;  /* 0x0066f02701007387 */ /* 0x000fe80000100800 */
[----:B------:R-:W-:Y:S04]  /*ee0c0*/  STL.64 [R1+0x66f8], R36 ;  /* 0x0066f82401007387 */ /* 0x000fe80000100a00 */
[----:B------:R0:W-:Y:S01]  /*ee0d0*/  STL [R1+0x6700], R37 ;  /* 0x0067002501007387 */ /* 0x0001e20000100800 */
[----:B------:R-:W-:Y:S01]  /*ee0e0*/  VIADD R35, R36, UR35 ;  /* 0x0000002324237c36 */ /* 0x000fe20008000000 */
[----:B------:R-:W0:Y:S01]  /*ee0f0*/  LDCU.64 UR34, c[0x0][0x398] ;  /* 0x00007300ff2277ac */ /* 0x000e220008000a00 */
[----:B--2---:R-:W-:-:S02]  /*ee100*/  IMAD.MOV.U32 R46, RZ, RZ, R15 ;  /* 0x000000ffff2e7224 */ /* 0x004fc400078e000f */
[----:B------:R-:W2:Y:S01]  /*ee110*/  LDL R15, [R1+0x40] ;  /* 0x00004000010f7983 */ /* 0x000ea20000100800 */
[----:B------:R-:W-:-:S04]  /*ee120*/  VIADD R34, R35, UR36 ;  /* 0x0000002423227c36 */ /* 0x000fc80008000000 */
[----:B------:R-:W-:Y:S02]  /*ee130*/  VIADD R33, R34, UR37 ;  /* 0x0000002522217c36 */ /* 0x000fe40008000000 */
[----:B------:R-:W-:Y:S02]  /*ee140*/  IMAD.MOV.U32 R43, RZ, RZ, R24 ;  /* 0x000000ffff2b7224 */ /* 0x000fe400078e0018 */
[----:B------:R-:W-:Y:S02]  /*ee150*/  IMAD.MOV.U32 R44, RZ, RZ, R47 ;  /* 0x000000ffff2c7224 */ /* 0x000fe400078e002f */
[----:B----4-:R-:W-:Y:S01]  /*ee160*/  IMAD.MOV.U32 R40, RZ, RZ, R23 ;  /* 0x000000ffff287224 */ /* 0x010fe200078e0017 */
[----:B------:R4:W-:Y:S01]  /*ee170*/  STL.64 [R1+0x6708], R34 ;  /* 0x0067082201007387 */ /* 0x0009e20000100a00 */
[----:B------:R-:W-:Y:S01]  /*ee180*/  VIADD R32, R33, UR38 ;  /* 0x0000002621207c36 */ /* 0x000fe20008000000 */
[----:B------:R-:W1:Y:S03]  /*ee190*/  LDCU.64 UR36, c[0x0][0x398] ;  /* 0x00007300ff2477ac */ /* 0x000e660008000a00 */
[----:B------:R-:W-:-:S02]  /*ee1a0*/  VIADD R31, R32, UR39 ;  /* 0x00000027201f7c36 */ /* 0x000fc40008000000 */
[----:B------:R-:W-:Y:S02]  /*ee1b0*/  IMAD.MOV.U32 R47, RZ, RZ, R19 ;  /* 0x000000ffff2f7224 */ /* 0x000fe400078e0013 */
[----:B0-----:R-:W-:Y:S02]  /*ee1c0*/  IMAD.MOV.U32 R42, RZ, RZ, R44 ;  /* 0x000000ffff2a7224 */ /* 0x001fe400078e002c */
[----:B------:R-:W-:Y:S01]  /*ee1d0*/  IMAD.MOV.U32 R41, RZ, RZ, R40 ;  /* 0x000000ffff297224 */ /* 0x000fe200078e0028 */
[----:B------:R-:W-:Y:S01]  /*ee1e0*/  STL.64 [R1+0x6710], R32 ;  /* 0x0067102001007387 */ /* 0x000fe20000100a00 */
[----:B------:R-:W-:Y:S01]  /*ee1f0*/  VIADD R30, R31, UR40 ;  /* 0x000000281f1e7c36 */ /* 0x000fe20008000000 */
[----:B------:R-:W0:Y:S03]  /*ee200*/  LDCU.64 UR38, c[0x0][0x398] ;  /* 0x00007300ff2677ac */ /* 0x000e260008000a00 */
[----:B------:R-:W-:-:S02]  /*ee210*/  VIADD R29, R30, UR41 ;  /* 0x000000291e1d7c36 */ /* 0x000fc40008000000 */
[----:B------:R-:W-:Y:S02]  /*ee220*/  IMAD.MOV.U32 R19, RZ, RZ, R22 ;  /* 0x000000ffff137224 */ /* 0x000fe400078e0016 */
[----:B------:R-:W-:Y:S02]  /*ee230*/  IMAD.MOV.U32 R44, RZ, RZ, R47 ;  /* 0x000000ffff2c7224 */ /* 0x000fe400078e002f */
[----:B------:R-:W-:Y:S01]  /*ee240*/  IMAD.MOV.U32 R40, RZ, RZ, R46 ;  /* 0x000000ffff287224 */ /* 0x000fe200078e002e */
[----:B------:R0:W-:Y:S01]  /*ee250*/  STL.64 [R1+0x6718], R30 ;  /* 0x0067181e01007387 */ /* 0x0001e20000100a00 */
[----:B------:R-:W-:Y:S01]  /*ee260*/  VIADD R28, R29, UR31 ;  /* 0x0000001f1d1c7c36 */ /* 0x000fe20008000000 */
[----:B------:R-:W0:Y:S03]  /*ee270*/  LDCU.64 UR40, c[0x0][0x398] ;  /* 0x00007300ff2877ac */ /* 0x000e260008000a00 */
[----:B------:R-:W-:-:S02]  /*ee280*/  VIADD R27, R28, UR21 ;  /* 0x000000151c1b7c36 */ /* 0x000fc40008000000 */
[----:B------:R-:W-:Y:S02]  /*ee290*/  IMAD.MOV.U32 R47, RZ, RZ, R61 ;  /* 0x000000ffff2f7224 */ /* 0x000fe400078e003d */
[----:B------:R-:W-:Y:S01]  /*ee2a0*/  IMAD.MOV.U32 R46, RZ, RZ, R16 ;  /* 0x000000ffff2e7224 */ /* 0x000fe200078e0010 */
[----:B------:R-:W-:Y:S01]  /*ee2b0*/  SHF.R.S32.HI R37, RZ, 0x1f, R28 ;  /* 0x0000001fff257819 */ /* 0x000fe2000001141c */
[----:B------:R-:W-:Y:S02]  /*ee2c0*/  VIADD R26, R27, UR23 ;  /* 0x000000171b1a7c36 */ /* 0x000fe40008000000 */
[----:B----4-:R-:W-:Y:S01]  /*ee2d0*/  IMAD.MOV.U32 R35, RZ, RZ, R19 ;  /* 0x000000ffff237224 */ /* 0x010fe200078e0013 */
[----:B------:R-:W-:Y:S01]  /*ee2e0*/  STL [R1+0x672c], R31 ;  /* 0x00672c1f01007387 */ /* 0x000fe20000100800 */
[----:B------:R-:W-:Y:S01]  /*ee2f0*/  VIADD R25, R26, UR27 ;  /* 0x0000001b1a197c36 */ /* 0x000fe20008000000 */
[----:B------:R-:W4:Y:S03]  /*ee300*/  LDCU UR21, c[0x0][0x398] ;  /* 0x00007300ff1577ac */ /* 0x000f260008000800 */
[----:B------:R-:W-:Y:S01]  /*ee310*/  VIADD R24, R25, UR54 ;  /* 0x0000003619187c36 */ /* 0x000fe20008000000 */
[----:B------:R-:W1:Y:S03]  /*ee320*/  LDCU UR31, c[0x0][0x398] ;  /* 0x00007300ff1f77ac */ /* 0x000e660008000800 */
[----:B------:R-:W-:-:S02]  /*ee330*/  VIADD R23, R24, UR10 ;  /* 0x0000000a18177c36 */ /* 0x000fc40008000000 */
[----:B---3--:R-:W-:Y:S02]  /*ee340*/  IMAD.MOV.U32 R61, RZ, RZ, R21 ;  /* 0x000000ffff3d7224 */ /* 0x008fe400078e0015 */
[----:B------:R-:W-:Y:S01]  /*ee350*/  IMAD.MOV.U32 R16, RZ, RZ, R20 ;  /* 0x000000ffff107224 */ /* 0x000fe200078e0014 */
[----:B------:R3:W-:Y:S01]  /*ee360*/  STL [R1+0x6730], R29 ;  /* 0x0067301d01007387 */ /* 0x0007e20000100800 */
[----:B------:R-:W-:Y:S02]  /*ee370*/  VIADD R22, R23, UR6 ;  /* 0x0000000617167c36 */ /* 0x000fe40008000000 */
[----:B------:R-:W-:Y:S02]  /*ee380*/  IMAD.MOV.U32 R38, RZ, RZ, R46 ;  /* 0x000000ffff267224 */ /* 0x000fe400078e002e */
[----:B------:R-:W-:Y:S02]  /*ee390*/  IMAD.MOV.U32 R39, RZ, RZ, R42 ;  /* 0x000000ffff277224 */ /* 0x000fe400078e002a */
[----:B------:R-:W-:Y:S01]  /*ee3a0*/  IMAD.MOV.U32 R36, RZ, RZ, R40 ;  /* 0x000000ffff247224 */ /* 0x000fe200078e0028 */
[----:B0-----:R-:W-:Y:S01]  /*ee3b0*/  SHF.R.S32.HI R30, RZ, 0x1f, R26 ;  /* 0x0000001fff1e7819 */ /* 0x001fe2000001141a */
[----:B------:R-:W-:Y:S01]  /*ee3c0*/  VIADD R21, R22, UR7 ;  /* 0x0000000716157c36 */ /* 0x000fe20008000000 */
[----:B------:R0:W-:Y:S01]  /*ee3d0*/  STL [R1+0x6738], R37 ;  /* 0x0067382501007387 */ /* 0x0001e20000100800 */
[----:B------:R-:W-:Y:S01]  /*ee3e0*/  IMAD.MOV.U32 R46, RZ, RZ, R18 ;  /* 0x000000ffff2e7224 */ /* 0x000fe200078e0012 */
[----:B------:R-:W1:Y:S01]  /*ee3f0*/  LDCU UR23, c[0x0][0x398] ;  /* 0x00007300ff1777ac */ /* 0x000e620008000800 */
[----:B------:R-:W-:Y:S01]  /*ee400*/  VIADD R20, R21, UR11 ;  /* 0x0000000b15147c36 */ /* 0x000fe20008000000 */
[----:B------:R1:W-:Y:S01]  /*ee410*/  STL [R1+0x6734], R28 ;  /* 0x0067341c01007387 */ /* 0x0003e20000100800 */
[----:B------:R-:W-:Y:S01]  /*ee420*/  IMAD.MOV.U32 R33, RZ, RZ, R35 ;  /* 0x000000ffff217224 */ /* 0x000fe200078e0023 */
[----:B---3--:R-:W-:Y:S01]  /*ee430*/  SHF.R.S32.HI R29, RZ, 0x1f, R21 ;  /* 0x0000001fff1d7819 */ /* 0x008fe20000011415 */
[----:B------:R-:W-:Y:S01]  /*ee440*/  VIADD R19, R20, UR12 ;  /* 0x0000000c14137c36 */ /* 0x000fe20008000000 */
[----:B------:R-:W-:Y:S01]  /*ee450*/  STL [R1+0x673c], R27 ;  /* 0x00673c1b01007387 */ /* 0x000fe20000100800 */
[----:B------:R-:W-:Y:S01]  /*ee460*/  IMAD.MOV.U32 R35, RZ, RZ, R33 ;  /* 0x000000ffff237224 */ /* 0x000fe200078e0021 */
[----:B0-----:R-:W-:Y:S01]  /*ee470*/  SHF.R.S32.HI R37, RZ, 0x1f, R20 ;  /* 0x0000001fff257819 */ /* 0x001fe20000011414 */
[----:B------:R-:W-:Y:S01]  /*ee480*/  VIADD R18, R19, UR4 ;  /* 0x0000000413127c36 */ /* 0x000fe20008000000 */
[----:B------:R-:W3:Y:S01]  /*ee490*/  LDL R31, [R1+0x34] ;  /* 0x00003400011f7983 */ /* 0x000ee20000100800 */
[----:B------:R-:W-:Y:S01]  /*ee4a0*/  SHF.R.S32.HI R42, RZ, 0x1f, R22 ;  /* 0x0000001fff2a7819 */ /* 0x000fe20000011416 */
[----:B------:R-:W-:Y:S01]  /*ee4b0*/  IMAD.MOV.U32 R40, RZ, RZ, R47 ;  /* 0x000000ffff287224 */ /* 0x000fe200078e002f */
[----:B------:R-:W0:Y:S01]  /*ee4c0*/  LDCU UR4, c[0x0][0x3b8] ;  /* 0x00007700ff0477ac */ /* 0x000e220008000800 */
[----:B------:R4:W-:Y:S01]  /*ee4d0*/  STL.64 [R1+0x6740], R24 ;  /* 0x0067401801007387 */ /* 0x0009e20000100a00 */
[C---:B------:R-:W-:Y:S01]  /*ee4e0*/  IADD3 R32, P4, PT, R18.reuse, R5, RZ ;  /* 0x0000000512207210 */ /* 0x040fe20007f9e0ff */
[----:B------:R-:W0:Y:S02]  /*ee4f0*/  LDCU.64 UR12, c[0x0][0x398] ;  /* 0x00007300ff0c77ac */ /* 0x000e240008000a00 */
[----:B-1----:R-:W3:Y:S01]  /*ee500*/  LDL R28, [R1+0x38] ;  /* 0x00003800011c7983 */ /* 0x002ee20000100800 */
[----:B------:R-:W1:Y:S01]  /*ee510*/  LDCU.64 UR10, c[0x0][0x398] ;  /* 0x00007300ff0a77ac */ /* 0x000e620008000a00 */
[----:B------:R-:W0:Y:S01]  /*ee520*/  LDCU.64 UR6, c[0x0][0x398] ;  /* 0x00007300ff0677ac */ /* 0x000e220008000a00 */
[----:B----4-:R-:W-:-:S02]  /*ee530*/  IADD3 R24, P3, PT, R18, R4, RZ ;  /* 0x0000000412187210 */ /* 0x010fc40007f7e0ff */
[----:B------:R-:W-:Y:S01]  /*ee540*/  SHF.R.S32.HI R25, RZ, 0x1f, R18 ;  /* 0x0000001fff197819 */ /* 0x000fe20000011412 */
[----:B------:R-:W4:Y:S04]  /*ee550*/  LDCU.64 UR54, c[0x0][0x398] ;  /* 0x00007300ff3677ac */ /* 0x000f280008000a00 */
[----:B------:R-:W-:Y:S01]  /*ee560*/  IMAD.X R25, R25, 0x1, R3, P3 ;  /* 0x0000000119197824 */ /* 0x000fe200018e0603 */
[----:B------:R-:W0:Y:S04]  /*ee570*/  LDCU UR27, c[0x0][0x398] ;  /* 0x00007300ff1b77ac */ /* 0x000e280008000800 */
[----:B------:R1:W-:Y:S01]  /*ee580*/  STL.64 [R1+0x5058], R24 ;  /* 0x0050581801007387 */ /* 0x0003e20000100a00 */
[----:B------:R-:W-:-:S02]  /*ee590*/  IADD3 R34, P2, PT, R18, R8, RZ ;  /* 0x0000000812227210 */ /* 0x000fc40007f5e0ff */
[----:B-1----:R-:W-:-:S05]  /*ee5a0*/  SHF.R.S32.HI R25, RZ, 0x1f, R18 ;  /* 0x0000001fff197819 */ /* 0x002fca0000011412 */
[----:B--2---:R-:W-:-:S05]  /*ee5b0*/  IMAD.X R33, R25, 0x1, R15, P4 ;  /* 0x0000000119217824 */ /* 0x004fca00020e060f */
[----:B------:R1:W-:Y:S02]  /*ee5c0*/  STL.64 [R1+0x5050], R32 ;  /* 0x0050502001007387 */ /* 0x0003e40000100a00 */
[----:B-1----:R-:W-:Y:S02]  /*ee5d0*/  IMAD.MOV.U32 R33, RZ, RZ, R35 ;  /* 0x000000ffff217224 */ /* 0x002fe400078e0023 */
[----:B------:R-:W-:-:S05]  /*ee5e0*/  IMAD.X R35, R25, 0x1, R7, P2 ;  /* 0x0000000119237824 */ /* 0x000fca00010e0607 */
[----:B------:R1:W-:Y:S02]  /*ee5f0*/  STL.64 [R1+0x5048], R34 ;  /* 0x0050482201007387 */ /* 0x0003e40000100a00 */
[----:B-1----:R-:W-:Y:S02]  /*ee600*/  IMAD.MOV.U32 R35, RZ, RZ, R2 ;  /* 0x000000ffff237224 */ /* 0x002fe400078e0002 */
[----:B------:R-:W2:Y:S01]  /*ee610*/  LDL.LU R2, [R1+0x6748] ;  /* 0x0067480001027983 */ /* 0x000ea20000300800 */
[----:B------:R-:W-:Y:S02]  /*ee620*/  IADD3 R24, P3, PT, R18, R6, RZ ;  /* 0x0000000612187210 */ /* 0x000fe40007f7e0ff */
[----:B------:R-:W-:-:S03]  /*ee630*/  SHF.R.S32.HI R27, RZ, 0x1f, R19 ;  /* 0x0000001fff1b7819 */ /* 0x000fc60000011413 */
[----:B------:R-:W-:Y:S01]  /*ee640*/  IMAD.X R25, R25, 0x1, R33, P3 ;  /* 0x0000000119197824 */ /* 0x000fe200018e0621 */
[----:B------:R-:W-:-:S04]  /*ee650*/  IADD3 R32, P4, PT, R19, R10, RZ ;  /* 0x0000000a13207210 */ /* 0x000fc80007f9e0ff */
[----:B------:R1:W-:Y:S01]  /*ee660*/  STL.64 [R1+0x5040], R24 ;  /* 0x0050401801007387 */ /* 0x0003e20000100a00 */
[----:B------:R-:W-:Y:S01]  /*ee670*/  IADD3 R34, P2, PT, R19, R9, RZ ;  /* 0x0000000913227210 */ /* 0x000fe20007f5e0ff */
[----:B-1----:R-:W-:Y:S02]  /*ee680*/  IMAD.MOV.U32 R25, RZ, RZ, R33 ;  /* 0x000000ffff197224 */ /* 0x002fe400078e0021 */
[----:B------:R-:W-:Y:S01]  /*ee690*/  IMAD.X R33, R27, 0x1, R12, P4 ;  /* 0x000000011b217824 */ /* 0x000fe200020e060c */
[----:B------:R-:W-:-:S04]  /*ee6a0*/  IADD3 R24, P3, PT, R19, R48, RZ ;  /* 0x0000003013187210 */ /* 0x000fc80007f7e0ff */
[----:B------:R1:W-:Y:S02]  /*ee6b0*/  STL.64 [R1+0x5038], R32 ;  /* 0x0050382001007387 */ /* 0x0003e40000100a00 */
        /* <DEDUP_REMOVED lines=22> */
[----:B---3--:R-:W-:-:S04]  /*ee820*/  IADD3 R24, P3, PT, R19, R31, RZ ;  /* 0x0000001f13187210 */ /* 0x008fc80007f7e0ff */
[----:B------:R1:W-:Y:S02]  /*ee830*/  STL.64 [R1+0x5008], R32 ;  /* 0x0050082001007387 */ /* 0x0003e40000100a00 */
[----:B-1----:R-:W-:Y:S02]  /*ee840*/  IMAD.MOV.U32 R33, RZ, RZ, R35 ;  /* 0x000000ffff217224 */ /* 0x002fe400078e0023 */
[----:B------:R-:W-:Y:S01]  /*ee850*/  IMAD.X R35, R27, 0x1, R57, P2 ;  /* 0x000000011b237824 */ /* 0x000fe200010e0639 */
[----:B------:R-:W-:-:S04]  /*ee860*/  IADD3 R32, P4, PT, R19, R59, RZ ;  /* 0x0000003b13207210 */ /* 0x000fc80007f9e0ff */
[----:B------:R1:W-:Y:S02]  /*ee870*/  STL.64 [R1+0x5000], R34 ;  /* 0x0050002201007387 */ /* 0x0003e40000100a00 */
[----:B-1----:R-:W-:Y:S02]  /*ee880*/  IMAD.MOV.U32 R35, RZ, RZ, R25 ;  /* 0x000000ffff237224 */ /* 0x002fe400078e0019 */
[----:B------:R-:W-:-:S05]  /*ee890*/  IMAD.X R25, R27, 0x1, R33, P3 ;  /* 0x000000011b197824 */ /* 0x000fca00018e0621 */
[----:B------:R1:W-:Y:S02]  /*ee8a0*/  STL.64 [R1+0x4ff8], R24 ;  /* 0x004ff81801007387 */ /* 0x0003e40000100a00 */
[----:B-1----:R-:W-:Y:S02]  /*ee8b0*/  IMAD.MOV.U32 R25, RZ, RZ, R33 ;  /* 0x000000ffff197224 */ /* 0x002fe400078e0021 */
[----:B------:R-:W-:Y:S01]  /*ee8c0*/  IMAD.X R33, R27, 0x1, R28, P4 ;  /* 0x000000011b217824 */ /* 0x000fe200020e061c */
[----:B------:R-:W-:-:S04]  /*ee8d0*/  IADD3 R24, P3, PT, R19, R13, RZ ;  /* 0x0000000d13187210 */ /* 0x000fc80007f7e0ff */
[----:B------:R1:W-:Y:S02]  /*ee8e0*/  STL.64 [R1+0x4ff0], R32 ;  /* 0x004ff02001007387 */ /* 0x0003e40000100a00 */
[----:B-1----:R-:W-:Y:S01]  /*ee8f0*/  IMAD.MOV.U32 R33, RZ, RZ, R35 ;  /* 0x000000ffff217224 */ /* 0x002fe200078e0023 */
[C---:B------:R-:W-:Y:S02]  /*ee900*/  IADD3 R32, P4, PT, R19.reuse, R4, RZ ;  /* 0x0000000413207210 */ /* 0x040fe40007f9e0ff */
[----:B--2---:R-:W-:-:S05]  /*ee910*/  IADD3 R34, P2, PT, R19, R2, RZ ;  /* 0x0000000213227210 */ /* 0x004fca0007f5e0ff */
[----:B------:R-:W-:-:S05]  /*ee920*/  IMAD.X R35, R27, 0x1, R0, P2 ;  /* 0x000000011b237824 */ /* 0x000fca00010e0600 */
        /* <DEDUP_REMOVED lines=8> */
[----:B------:R1:W-:Y:S04]  /*ee9b0*/  STL.64 [R1+0x4fd8], R32 ;  /* 0x004fd82001007387 */ /* 0x0003e80000100a00 */
[----:B------:R-:W-:Y:S01]  /*ee9c0*/  STL [R1+0x6618], R18 ;  /* 0x0066181201007387 */ /* 0x000fe20000100800 */
[----:B-1----:R-:W-:Y:S02]  /*ee9d0*/  IMAD.MOV.U32 R33, RZ, RZ, R35 ;  /* 0x000000ffff217224 */ /* 0x002fe400078e0023 */
[----:B------:R-:W-:Y:S01]  /*ee9e0*/  IMAD.X R35, R27, 0x1, R15, P2 ;  /* 0x000000011b237824 */ /* 0x000fe200010e060f */
[----:B------:R-:W-:-:S04]  /*ee9f0*/  IADD3 R32, P4, PT, R19, R6, RZ ;  /* 0x0000000613207210 */ /* 0x000fc80007f9e0ff */
[----:B------:R1:W-:Y:S01]  /*eea00*/  STL.64 [R1+0x4fd0], R34 ;  /* 0x004fd02201007387 */ /* 0x0003e20000100a00 */
[----:B------:R-:W-:Y:S02]  /*eea10*/  IMAD.MOV.U32 R19, RZ, RZ, R33 ;  /* 0x000000ffff137224 */ /* 0x000fe400078e0021 */
[----:B-1----:R-:W-:Y:S02]  /*eea20*/  IMAD.MOV.U32 R35, RZ, RZ, R25 ;  /* 0x000000ffff237224 */ /* 0x002fe400078e0019 */
[C---:B------:R-:W-:Y:S02]  /*eea30*/  IMAD.X R25, R27.reuse, 0x1, R7, P3 ;  /* 0x000000011b197824 */ /* 0x040fe400018e0607 */
[----:B------:R-:W-:Y:S01]  /*eea40*/  IMAD.X R33, R27, 0x1, R35, P4 ;  /* 0x000000011b217824 */ /* 0x000fe200020e0623 */
[C---:B------:R-:W-:Y:S02]  /*eea50*/  IADD3 R34, P2, PT, R20.reuse, R10, RZ ;  /* 0x0000000a14227210 */ /* 0x040fe40007f5e0ff */
[----:B------:R1:W-:Y:S01]  /*eea60*/  STL.64 [R1+0x4fc8], R24 ;  /* 0x004fc81801007387 */ /* 0x0003e20000100a00 */
[----:B------:R-:W-:-:S03]  /*eea70*/  IADD3 R18, P3, PT, R20, R9, RZ ;  /* 0x0000000914127210 */ /* 0x000fc60007f7e0ff */
[----:B-1----:R-:W2:Y:S04]  /*eea80*/  LDL.LU.64 R24, [R1+0x6740] ;  /* 0x0067400001187983 */ /* 0x002ea80000300a00 */
[----:B------:R-:W3:Y:S04]  /*eea90*/  LDL.LU R27, [R1+0x673c] ;  /* 0x00673c00011b7983 */ /* 0x000ee80000300800 */
[----:B------:R1:W-:Y:S02]  /*eeaa0*/  STL.64 [R1+0x4fc0], R32 ;  /* 0x004fc02001007387 */ /* 0x0003e40000100a00 */
[----:B-1----:R-:W-:-:S02]  /*eeab0*/  IMAD.MOV.U32 R33, RZ, RZ, R35 ;  /* 0x000000ffff217224 */ /* 0x002fc400078e0023 */
        /* <DEDUP_REMOVED lines=44> */
[----:B------:R-:W-:-:S05]  /*eed80*/  IMAD.X R33, R37, 0x1, R14, P4 ;  /* 0x0000000125217824 */ /* 0x000fca00020e060e */
[----:B------:R1:W-:Y:S01]  /*eed90*/  STL.64 [R1+0x4f60], R32 ;  /* 0x004f602001007387 */ /* 0x0003e20000100a00 */
[C---:B------:R-:W-:Y:S01]  /*eeda0*/  IADD3 R18, P3, PT, R20.reuse, R5, RZ ;  /* 0x0000000514127210 */ /* 0x040fe20007f7e0ff */
[----:B-1----:R-:W-:Y:S02]  /*eedb0*/  IMAD.MOV.U32 R33, RZ, RZ, R35 ;  /* 0x000000ffff217224 */ /* 0x002fe400078e0023 */
[----:B------:R-:W-:Y:S01]  /*eedc0*/  IMAD.X R35, R37, 0x1, R3, P2 ;  /* 0x0000000125237824 */ /* 0x000fe200010e0603 */
[----:B------:R-:W-:-:S04]  /*eedd0*/  IADD3 R32, P4, PT, R20, R8, RZ ;  /* 0x0000000814207210 */ /* 0x000fc80007f9e0ff */
[----:B------:R1:W-:Y:S02]  /*eede0*/  STL.64 [R1+0x4f58], R34 ;  /* 0x004f582201007387 */ /* 0x0003e40000100a00 */
[----:B-1----:R-:W-:Y:S01]  /*eedf0*/  IMAD.MOV.U32 R35, RZ, RZ, R37 ;  /* 0x000000ffff237224 */ /* 0x002fe200078e0025 */
[----:B------:R-:W-:Y:S01]  /*eee00*/  IADD3 R34, P2, PT, R20, R6, RZ ;  /* 0x0000000614227210 */ /* 0x000fe20007f5e0ff */
[----:B------:R-:W-:Y:S01]  /*eee10*/  IMAD.MOV.U32 R20, RZ, RZ, R19 ;  /* 0x000000ffff147224 */ /* 0x000fe200078e0013 */
[----:B------:R-:W2:Y:S01]  /*eee20*/  LDL.LU R37, [R1+0x6738] ;  /* 0x0067380001257983 */ /* 0x000ea20000300800 */
[----:B------:R-:W-:-:S05]  /*eee30*/  IMAD.X R19, R35, 0x1, R15, P3 ;  /* 0x0000000123137824 */ /* 0x000fca00018e060f */
[----:B------:R1:W-:Y:S02]  /*eee40*/  STL.64 [R1+0x4f50], R18 ;  /* 0x004f501201007387 */ /* 0x0003e40000100a00 */
[----:B-1----:R-:W-:Y:S02]  /*eee50*/  IMAD.MOV.U32 R19, RZ, RZ, R33 ;  /* 0x000000ffff137224 */ /* 0x002fe400078e0021 */
[C---:B------:R-:W-:Y:S02]  /*eee60*/  IMAD.X R33, R35.reuse, 0x1, R7, P4 ;  /* 0x0000000123217824 */ /* 0x040fe400020e0607 */
[----:B------:R-:W-:Y:S01]  /*eee70*/  IMAD.X R35, R35, 0x1, R19, P2 ;  /* 0x0000000123237824 */ /* 0x000fe200010e0613 */
[----:B------:R-:W-:Y:S02]  /*eee80*/  IADD3 R18, P3, PT, R21, R10, RZ ;  /* 0x0000000a15127210 */ /* 0x000fe40007f7e0ff */
[----:B------:R1:W-:Y:S02]  /*eee90*/  STL.64 [R1+0x4f48], R32 ;  /* 0x004f482001007387 */ /* 0x0003e40000100a00 */
[----:B-1----:R-:W-:-:S02]  /*eeea0*/  IMAD.MOV.U32 R33, RZ, RZ, R28 ;  /* 0x000000ffff217224 */ /* 0x002fc400078e001c */
[----:B------:R-:W2:Y:S04]  /*eeeb0*/  LDL.LU R28, [R1+0x6734] ;  /* 0x00673400011c7983 */ /* 0x000ea80000300800 */
        /* <DEDUP_REMOVED lines=33> */
[----:B------:R-:W-:Y:S01]  /*ef0d0*/  IADD3 R18, P3, PT, R21, R59, RZ ;  /* 0x0000003b15127210 */ /* 0x000fe20007f7e0ff */
[----:B-1----:R-:W-:Y:S02]  /*ef0e0*/  IMAD.MOV.U32 R33, RZ, RZ, R35 ;  /* 0x000000ffff217224 */ /* 0x002fe400078e0023 */
[----:B------:R-:W-:-:S05]  /*ef0f0*/  IMAD.X R35, R29, 0x1, R20, P2 ;  /* 0x000000011d237824 */ /* 0x000fca00010e0614 */
[----:B------:R1:W-:Y:S01]  /*ef100*/  STL.64 [R1+0x4ef8], R34 ;  /* 0x004ef82201007387 */ /* 0x0003e20000100a00 */
[----:B------:R-:W-:Y:S01]  /*ef110*/  IADD3 R32, P4, PT, R21, R2, RZ ;  /* 0x0000000215207210 */ /* 0x000fe20007f9e0ff */
[----:B-1----:R-:W-:-:S04]  /*ef120*/  IMAD.MOV.U32 R35, RZ, RZ, R19 ;  /* 0x000000ffff237224 */ /* 0x002fc800078e0013 */
        /* <DEDUP_REMOVED lines=12> */
[----:B------:R-:W-:Y:S01]  /*ef1f0*/  IMAD.X R19, R29, 0x1, R3, P3 ;  /* 0x000000011d137824 */ /* 0x000fe200018e0603 */
[----:B------:R-:W-:-:S04]  /*ef200*/  IADD3 R34, P2, PT, R21, R8, RZ ;  /* 0x0000000815227210 */ /* 0x000fc80007f5e0ff */
[----:B------:R1:W-:Y:S02]  /*ef210*/  STL.64 [R1+0x4ed8], R18 ;  /* 0x004ed81201007387 */ /* 0x0003e40000100a00 */
[----:B-1----:R-:W-:Y:S01]  /*ef220*/  IMAD.MOV.U32 R19, RZ, RZ, R29 ;  /* 0x000000ffff137224 */ /* 0x002fe200078e001d */
[----:B------:R-:W-:Y:S01]  /*ef230*/  IADD3 R18, P3, PT, R21, R6, RZ ;  /* 0x0000000615127210 */ /* 0x000fe20007f7e0ff */
[----:B------:R-:W2:Y:S04]  /*ef240*/  LDL.LU R29, [R1+0x6730] ;  /* 0x00673000011d7983 */ /* 0x000ea80000300800 */
[----:B------:R1:W-:Y:S02]  /*ef250*/  STL [R1+0x656c], R21 ;  /* 0x00656c1501007387 */ /* 0x0003e40000100800 */
[----:B-1----:R-:W-:-:S02]  /*ef260*/  IMAD.MOV.U32 R21, RZ, RZ, R33 ;  /* 0x000000ffff157224 */ /* 0x002fc400078e0021 */
        /* <DEDUP_REMOVED lines=69> */
[----:B------:R1:W-:Y:S01]  /*ef6c0*/  STL.64 [R1+0x4e50], R34 ;  /* 0x004e502201007387 */ /* 0x0003e20000100a00 */
[----:B------:R-:W-:Y:S01]  /*ef6d0*/  IMAD.MOV.U32 R47, RZ, RZ, R16 ;  /* 0x000000ffff2f7224 */ /* 0x000fe200078e0010 */
[----:B------:R-:W-:Y:S01]  /*ef6e0*/  SHF.R.S32.HI R16, RZ, 0x1f, R23 ;  /* 0x0000001fff107819 */ /* 0x000fe20000011417 */
        /* <DEDUP_REMOVED lines=8> */
[C---:B------:R-:W-:Y:S01]  /*ef770*/  IADD3 R18, P3, PT, R23.reuse, R9, RZ ;  /* 0x0000000917127210 */ /* 0x040fe20007f7e0ff */
        /* <DEDUP_REMOVED lines=54> */
[----:B------:R-:W3:Y:S04]  /*efae0*/  LDL.LU R16, [R1+0x6720] ;  /* 0x0067200001107983 */ /* 0x000ee80000300800 */
[----:B------:R1:W-:Y:S02]  /*efaf0*/  STL [R1+0x6574], R23 ;  /* 0x0065741701007387 */ /* 0x0003e40000100800 */
[----:B-1----:R-:W-:-:S04]  /*efb00*/  IMAD.MOV.U32 R23, RZ, RZ, R19 ;  /* 0x000000ffff177224 */ /* 0x002fc800078e0013 */
[----:B------:R-:W-:-:S05]  /*efb10*/  IMAD.X R19, R35, 0x1, R23, P3 ;  /* 0x0000000123137824 */ /* 0x000fca00018e0617 */
[----:B------:R1:W-:Y:S02]  /*efb20*/  STL.64 [R1+0x4dd0], R18 ;  /* 0x004dd01201007387 */ /* 0x0003e40000100a00 */
[----:B-1----:R-:W-:Y:S02]  /*efb30*/  IMAD.MOV.U32 R19, RZ, RZ, R33 ;  /* 0x000000ffff137224 */ /* 0x002fe400078e0021 */
[----:B------:R-:W-:-:S05]  /*efb40*/  IMAD.X R33, R35, 0x1, R7, P4 ;  /* 0x0000000123217824 */ /* 0x000fca00020e0607 */
[----:B------:R1:W-:Y:S01]  /*efb50*/  STL.64 [R1+0x4dc8], R32 ;  /* 0x004dc82001007387 */ /* 0x0003e20000100a00 */
[----:B--2---:R-:W-:Y:S01]  /*efb60*/  IADD3 R18, P3, PT, R24, R10, RZ ;  /* 0x0000000a18127210 */ /* 0x004fe20007f7e0ff */
[----:B-1----:R-:W-:-:S04]  /*efb70*/  IMAD.MOV.U32 R33, RZ, RZ, R19 ;  /* 0x000000ffff217224 */ /* 0x002fc800078e0013 */
[----:B------:R-:W-:-:S05]  /*efb80*/  IMAD.X R35, R35, 0x1, R33, P2 ;  /* 0x0000000123237824 */ /* 0x000fca00010e0621 */
[----:B------:R1:W-:Y:S01]  /*efb90*/  STL.64 [R1+0x4dc0], R34 ;  /* 0x004dc02201007387 */ /* 0x0003e20000100a00 */
[C---:B------:R-:W-:Y:S02]  /*efba0*/  IADD3 R32, P4, PT, R24.reuse, R9, RZ ;  /* 0x0000000918207210 */ /* 0x040fe40007f9e0ff */
[----:B-1----:R-:W-:Y:S02]  /*efbb0*/  SHF.R.S32.HI R35, RZ, 0x1f, R24 ;  /* 0x0000001fff237819 */ /* 0x002fe40000011418 */
[----:B------:R-:W-:-:S03]  /*efbc0*/  IADD3 R34, P2, PT, R24, R48, RZ ;  /* 0x0000003018227210 */ /* 0x000fc60007f5e0ff */
[----:B------:R-:W-:-:S05]  /*efbd0*/  IMAD.X R19, R35, 0x1, R12, P3 ;  /* 0x0000000123137824 */ /* 0x000fca00018e060c */
[----:B------:R1:W-:Y:S02]  /*efbe0*/  STL.64 [R1+0x4db8], R18 ;  /* 0x004db81201007387 */ /* 0x0003e40000100a00 */
[----:B-1----:R-:W-:Y:S02]  /*efbf0*/  IMAD.MOV.U32 R19, RZ, RZ, R33 ;  /* 0x000000ffff137224 */ /* 0x002fe400078e0021 */
[C---:B------:R-:W-:Y:S02]  /*efc00*/  IMAD.X R33, R35.reuse, 0x1, R11, P4 ;  /* 0x0000000123217824 */ /* 0x040fe400020e060b */
[----:B------:R-:W-:Y:S01]  /*efc10*/  IMAD.X R35, R35, 0x1, R17, P2 ;  /* 0x0000000123237824 */ /* 0x000fe200010e0611 */
[----:B------:R-:W-:Y:S02]  /*efc20*/  IADD3 R18, P3, PT, R24, R50, RZ ;  /* 0x0000003218127210 */ /* 0x000fe40007f7e0ff */
[----:B------:R1:W-:Y:S04]  /*efc30*/  STL.64 [R1+0x4db0], R32 ;  /* 0x004db02001007387 */ /* 0x0003e80000100a00 */
[----:B------:R2:W-:Y:S01]  /*efc40*/  STL.64 [R1+0x4da8], R34 ;  /* 0x004da82201007387 */ /* 0x0005e20000100a00 */
[----:B-1----:R-:W-:Y:S01]  /*efc50*/  IMAD.MOV.U32 R33, RZ, RZ, R19 ;  /* 0x000000ffff217224 */ /* 0x002fe200078e0013 */
[----:B--2---:R-:W-:-:S02]  /*efc60*/  SHF.R.S32.HI R35, RZ, 0x1f, R24 ;  /* 0x0000001fff237819 */ /* 0x004fc40000011418 */
[----:B------:R-:W-:-:S03]  /*efc70*/  IADD3 R32, P4, PT, R24, R52, RZ ;  /* 0x0000003418207210 */ /* 0x000fc60007f9e0ff */
[----:B------:R-:W-:Y:S01]  /*efc80*/  IMAD.X R19, R35, 0x1, R49, P3 ;  /* 0x0000000123137824 */ /* 0x000fe200018e0631 */
[----:B------:R-:W-:-:S04]  /*efc90*/  IADD3 R34, P2, PT, R24, R54, RZ ;  /* 0x0000003618227210 */ /* 0x000fc80007f5e0ff */
        /* <DEDUP_REMOVED lines=32> */
[----:B--2---:R-:W-:-:S05]  /*efea0*/  SHF.R.S32.HI R35, RZ, 0x1f, R24 ;  /* 0x0000001fff237819 */ /* 0x004fca0000011418 */
[----:B------:R-:W-:Y:S01]  /*efeb0*/  IMAD.X R19, R35, 0x1, R3, P3 ;  /* 0x0000000123137824 */ /* 0x000fe200018e0603 */
[----:B------:R-:W-:-:S04]  /*efec0*/  IADD3 R32, P4, PT, R24, R5, RZ ;  /* 0x0000000518207210 */ /* 0x000fc80007f9e0ff */
[----:B------:R1:W-:Y:S01]  /*efed0*/  STL.64 [R1+0x4d58], R18 ;  /* 0x004d581201007387 */ /* 0x0003e20000100a00 */
[----:B------:R-:W-:-:S03]  /*efee0*/  IADD3 R34, P2, PT, R24, R8, RZ ;  /* 0x0000000818227210 */ /* 0x000fc60007f5e0ff */
[----:B------:R2:W-:Y:S01]  /*efef0*/  STL [R1+0x6578], R24 ;  /* 0x0065781801007387 */ /* 0x0005e20000100800 */
[----:B-1----:R-:W-:Y:S01]  /*eff00*/  IMAD.MOV.U32 R19, RZ, RZ, R35 ;  /* 0x000000ffff137224 */ /* 0x002fe200078e0023 */
[----:B------:R-:W-:Y:S01]  /*eff10*/  IADD3 R18, P3, PT, R24, R6, RZ ;  /* 0x0000000618127210 */ /* 0x000fe20007f7e0ff */
[----:B--2---:R-:W-:Y:S02]  /*eff20*/  IMAD.MOV.U32 R24, RZ, RZ, R33 ;  /* 0x000000ffff187224 */ /* 0x004fe400078e0021 */
[C---:B------:R-:W-:Y:S02]  /*eff30*/  IMAD.X R33, R19.reuse, 0x1, R23, P4 ;  /* 0x0000000113217824 */ /* 0x040fe400020e0617 */
[----:B------:R-:W-:-:S03]  /*eff40*/  IMAD.X R35, R19, 0x1, R7, P2 ;  /* 0x0000000113237824 */ /* 0x000fc600010e0607 */
[----:B------:R1:W-:Y:S01]  /*eff50*/  STL.64 [R1+0x4d50], R32 ;  /* 0x004d502001007387 */ /* 0x0003e20000100a00 */
[----:B------:R-:W-:-:S03]  /*eff60*/  IMAD.X R19, R19, 0x1, R24, P3 ;  /* 0x0000000113137824 */ /* 0x000fc600018e0618 */
[----:B------:R2:W-:Y:S01]  /*eff70*/  STL.64 [R1+0x4d48], R34 ;  /* 0x004d482201007387 */ /* 0x0005e20000100a00 */
[----:B-1----:R-:W-:Y:S01]  /*eff80*/  IMAD.MOV.U32 R33, RZ, RZ, R20 ;  /* 0x000000ffff217224 */ /* 0x002fe200078e0014 */
[C---:B------:R-:W-:Y:S02]  /*eff90*/  IADD3 R32, P4, PT, R25.reuse, R10, RZ ;  /* 0x0000000a19207210 */ /* 0x040fe40007f9e0ff */
[----:B------:R-:W-:Y:S01]  /*effa0*/  SHF.R.S32.HI R20, RZ, 0x1f, R25 ;  /* 0x0000001fff147819 */ /* 0x000fe20000011419 */
[----:B--2---:R-:W-:Y:S01]  /*effb0*/  IMAD.MOV.U32 R35, RZ, RZ, R33 ;  /* 0x000000ffff237224 */ /* 0x004fe200078e0021 */
[----:B------:R-:W-:Y:S01]  /*effc0*/  IADD3 R34, P2, PT, R25, R9, RZ ;  /* 0x0000000919227210 */ /* 0x000fe20007f5e0ff */
[----:B------:R1:W-:Y:S02]  /*effd0*/  STL.64 [R1+0x4d40], R18 ;  /* 0x004d401201007387 */ /* 0x0003e40000100a00 */
[----:B------:R-:W-:-:S05]  /*effe0*/  IMAD.X R33, R20, 0x1, R12, P4 ;  /* 0x0000000114217824 */ /* 0x000fca00020e060c */
[----:B------:R2:W-:Y:S01]  /*efff0*/  STL.64 [R1+0x4d38], R32 ;  /* 0x004d382001007387 */ /* 0x0005e20000100a00 */
[----:B-1----:R-:W-:-:S05]  /*f0000*/  IADD3 R18, P3, PT, R25, R48, RZ ;  /* 0x0000003019127210 */ /* 0x002fca0007f7e0ff */
[C---:B------:R-:W-:Y:S02]  /*f0010*/  IMAD.X R19, R20.reuse, 0x1, R17, P3 ;  /* 0x0000000114137824 */ /* 0x040fe400018e0611 */
[----:B--2---:R-:W-:Y:S02]  /*f0020*/  IMAD.MOV.U32 R33, RZ, RZ, R35 ;  /* 0x000000ffff217224 */ /* 0x004fe400078e0023 */
[----:B------:R-:W-:Y:S01]  /*f0030*/  IMAD.X R35, R20, 0x1, R11, P2 ;  /* 0x0000000114237824 */ /* 0x000fe200010e060b */
[----:B------:R-:W-:-:S04]  /*f0040*/  IADD3 R32, P4, PT, R25, R50, RZ ;  /* 0x0000003219207210 */ /* 0x000fc80007f9e0ff */
[----:B------:R1:W-:Y:S04]  /*f0050*/  STL.64 [R1+0x4d30], R34 ;  /* 0x004d302201007387 */ /* 0x0003e80000100a00 */
[----:B------:R2:W-:Y:S01]  /*f0060*/  STL.64 [R1+0x4d28], R18 ;  /* 0x004d281201007387 */ /* 0x0005e20000100a00 */
[C---:B-1----:R-:W-:Y:S01]  /*f0070*/  IADD3 R34, P2, PT, R25.reuse, R52, RZ ;  /* 0x0000003419227210 */ /* 0x042fe20007f5e0ff */
[----:B--2---:R-:W-:Y:S02]  /*f0080*/  IMAD.MOV.U32 R19, RZ, RZ, R33 ;  /* 0x000000ffff137224 */ /* 0x004fe400078e0021 */
[C---:B------:R-:W-:Y:S02]  /*f0090*/  IMAD.X R33, R20.reuse, 0x1, R49, P4 ;  /* 0x0000000114217824 */ /* 0x040fe400020e0631 */
[----:B------:R-:W-:Y:S01]  /*f00a0*/  IMAD.X R35, R20, 0x1, R51, P2 ;  /* 0x0000000114237824 */ /* 0x000fe200010e0633 */
[----:B------:R-:W-:-:S02]  /*f00b0*/  IADD3 R18, P3, PT, R25, R54, RZ ;  /* 0x0000003619127210 */ /* 0x000fc40007f7e0ff */
        /* <DEDUP_REMOVED lines=29> */
[----:B------:R2:W-:Y:S04]  /*f0290*/  STL.64 [R1+0x4cd8], R32 ;  /* 0x004cd82001007387 */ /* 0x0005e80000100a00 */
[----:B------:R0:W-:Y:S01]  /*f02a0*/  STL [R1+0x657c], R25 ;  /* 0x00657c1901007387 */ /* 0x0001e20000100800 */
[C---:B-1----:R-:W-:Y:S02]  /*f02b0*/  IADD3 R18, P3, PT, R25.reuse, R8, RZ ;  /* 0x0000000819127210 */ /* 0x042fe40007f7e0ff */
[----:B--2---:R-:W-:Y:S01]  /*f02c0*/  IADD3 R32, P4, PT, R25, R6, RZ ;  /* 0x0000000619207210 */ /* 0x004fe20007f9e0ff */
[----:B0-----:R-:W-:-:S02]  /*f02d0*/  IMAD.MOV.U32 R25, RZ, RZ, R35 ;  /* 0x000000ffff197224 */ /* 0x001fc400078e0023 */
[C---:B------:R-:W-:Y:S02]  /*f02e0*/  IMAD.X R35, R20.reuse, 0x1, R23, P2 ;  /* 0x0000000114237824 */ /* 0x040fe400010e0617 */
[----:B------:R-:W-:-:S03]  /*f02f0*/  IMAD.X R19, R20, 0x1, R7, P3 ;  /* 0x0000000114137824 */ /* 0x000fc600018e0607 */
[----:B------:R0:W-:Y:S01]  /*f0300*/  STL.64 [R1+0x4cd0], R34 ;  /* 0x004cd02201007387 */ /* 0x0001e20000100a00 */
[----:B------:R-:W-:-:S03]  /*f0310*/  IMAD.X R33, R20, 0x1, R24, P4 ;  /* 0x0000000114217824 */ /* 0x000fc600020e0618 */
[----:B------:R1:W-:Y:S01]  /*f0320*/  STL.64 [R1+0x4cc0], R18 ;  /* 0x004cc01201007387 */ /* 0x0003e20000100a00 */
[----:B0-----:R-:W-:-:S03]  /*f0330*/  IADD3 R34, P2, PT, R26, R10, RZ ;  /* 0x0000000a1a227210 */ /* 0x001fc60007f5e0ff */
[----:B------:R0:W-:Y:S01]  /*f0340*/  STL.64 [R1+0x4ca8], R32 ;  /* 0x004ca82001007387 */ /* 0x0001e20000100a00 */
[----:B-1----:R-:W-:Y:S01]  /*f0350*/  IADD3 R18, P3, PT, R26, R9, RZ ;  /* 0x000000091a127210 */ /* 0x002fe20007f7e0ff */
[----:B------:R-:W-:-:S04]  /*f0360*/  IMAD.X R35, R30, 0x1, R12, P2 ;  /* 0x000000011e237824 */ /* 0x000fc800010e060c */
[----:B------:R-:W-:Y:S01]  /*f0370*/  IMAD.X R19, R30, 0x1, R11, P3 ;  /* 0x000000011e137824 */ /* 0x000fe200018e060b */
[----:B------:R1:W-:Y:S01]  /*f0380*/  STL.64 [R1+0x4c98], R34 ;  /* 0x004c982201007387 */ /* 0x0003e20000100a00 */
[----:B0-----:R-:W-:-:S03]  /*f0390*/  IADD3 R32, P4, PT, R26, R48, RZ ;  /* 0x000000301a207210 */ /* 0x001fc60007f9e0ff */
[----:B------:R0:W-:Y:S02]  /*f03a0*/  STL.64 [R1+0x4c88], R18 ;  /* 0x004c881201007387 */ /* 0x0001e40000100a00 */
[----:B------:R-:W-:Y:S01]  /*f03b0*/  IMAD.X R33, R30, 0x1, R17, P4 ;  /* 0x000000011e217824 */ /* 0x000fe200020e0611 */
[----:B-1----:R-:W-:-:S04]  /*f03c0*/  IADD3 R34, P2, PT, R26, R50, RZ ;  /* 0x000000321a227210 */ /* 0x002fc80007f5e0ff */
[----:B------:R1:W-:Y:S01]  /*f03d0*/  STL.64 [R1+0x4c70], R32 ;  /* 0x004c702001007387 */ /* 0x0003e20000100a00 */
[----:B0-----:R-:W-:Y:S01]  /*f03e0*/  IADD3 R18, P3, PT, R26, R52, RZ ;  /* 0x000000341a127210 */ /* 0x001fe20007f7e0ff */
[----:B------:R-:W-:-:S04]  /*f03f0*/  IMAD.X R35, R30, 0x1, R49, P2 ;  /* 0x000000011e237824 */ /* 0x000fc800010e0631 */
[----:B------:R-:W-:Y:S01]  /*f0400*/  IMAD.X R19, R30, 0x1, R51, P3 ;  /* 0x000000011e137824 */ /* 0x000fe200018e0633 */
[----:B------:R0:W-:Y:S01]  /*f0410*/  STL.64 [R1+0x4c68], R34 ;  /* 0x004c682201007387 */ /* 0x0001e20000100a00 */
[----:B-1----:R-:W-:-:S03]  /*f0420*/  IADD3 R32, P4, PT, R26, R54, RZ ;  /* 0x000000361a207210 */ /* 0x002fc60007f9e0ff */
[----:B------:R1:W-:Y:S02]  /*f0430*/  STL.64 [R1+0x4c58], R18 ;  /* 0x004c581201007387 */ /* 0x0003e40000100a00 */
[----:B------:R-:W-:Y:S01]  /*f0440*/  IMAD.X R33, R30, 0x1, R53, P4 ;  /* 0x000000011e217824 */ /* 0x000fe200020e0635 */
[----:B0-----:R-:W-:-:S04]  /*f0450*/  IADD3 R34, P2, PT, R26, R56, RZ ;  /* 0x000000381a227210 */ /* 0x001fc80007f5e0ff */
        /* <DEDUP_REMOVED lines=24> */
[----:B------:R-:W-:Y:S01]  /*f05e0*/  STL [R1+0x6580], R26 ;  /* 0x0065801a01007387 */ /* 0x000fe20000100800 */
[----:B---3--:R-:W-:Y:S01]  /*f05f0*/  SHF.R.S32.HI R20, RZ, 0x1f, R27 ;  /* 0x0000001fff147819 */ /* 0x008fe2000001141b */
[----:B------:R-:W-:Y:S01]  /*f0600*/  IMAD.X R33, R30, 0x1, R7, P4 ;  /* 0x000000011e217824 */ /* 0x000fe200020e0607 */
[----:B-1----:R-:W-:Y:S01]  /*f0610*/  IADD3 R34, P2, PT, R26, R6, RZ ;  /* 0x000000061a227210 */ /* 0x002fe20007f5e0ff */
[----:B------:R0:W-:Y:S04]  /*f0620*/  STL.64 [R1+0x4b70], R18 ;  /* 0x004b701201007387 */ /* 0x0001e80000100a00 */
[----:B------:R-:W-:Y:S01]  /*f0630*/  IMAD.X R35, R30, 0x1, R24, P2 ;  /* 0x000000011e237824 */ /* 0x000fe200010e0618 */
[----:B------:R1:W-:Y:S01]  /*f0640*/  STL.64 [R1+0x4b58], R32 ;  /* 0x004b582001007387 */ /* 0x0003e20000100a00 */
[----:B0-----:R-:W-:-:S03]  /*f0650*/  IADD3 R18, P3, PT, R27, R10, RZ ;  /* 0x0000000a1b127210 */ /* 0x001fc60007f7e0ff */
[----:B------:R0:W-:Y:S01]  /*f0660*/  STL.64 [R1+0x4b40], R34 ;  /* 0x004b402201007387 */ /* 0x0001e20000100a00 */
[----:B-1----:R-:W-:Y:S01]  /*f0670*/  IADD3 R32, P4, PT, R27, R9, RZ ;  /* 0x000000091b207210 */ /* 0x002fe20007f9e0ff */
[----:B------:R-:W-:-:S04]  /*f0680*/  IMAD.X R19, R20, 0x1, R12, P3 ;  /* 0x0000000114137824 */ /* 0x000fc800018e060c */
[C---:B------:R-:W-:Y:S01]  /*f0690*/  IMAD.X R33, R20.reuse, 0x1, R11, P4 ;  /* 0x0000000114217824 */ /* 0x040fe200020e060b */
[C---:B0-----:R-:W-:Y:S01]  /*f06a0*/  IADD3 R34, P2, PT, R27.reuse, R48, RZ ;  /* 0x000000301b227210 */ /* 0x041fe20007f5e0ff */
        /* <DEDUP_REMOVED lines=32> */
[C---:B-1----:R-:W-:Y:S01]  /*f08b0*/  IADD3 R32, P4, PT, R27.reuse, R5, RZ ;  /* 0x000000051b207210 */ /* 0x042fe20007f9e0ff */
[----:B------:R-:W-:Y:S01]  /*f08c0*/  IMAD.X R19, R20, 0x1, R3, P3 ;  /* 0x0000000114137824 */ /* 0x000fe200018e0603 */
[----:B------:R-:W-:-:S03]  /*f08d0*/  IADD3 R30, P3, PT, R27, R6, RZ ;  /* 0x000000061b1e7210 */ /* 0x000fc60007f7e0ff */
[----:B------:R-:W-:Y:S01]  /*f08e0*/  IMAD.X R33, R20, 0x1, R23, P4 ;  /* 0x0000000114217824 */ /* 0x000fe200020e0617 */
[----:B0-----:R-:W-:Y:S01]  /*f08f0*/  IADD3 R34, P2, PT, R27, R8, RZ ;  /* 0x000000081b227210 */ /* 0x001fe20007f5e0ff */
[----:B------:R0:W-:Y:S01]  /*f0900*/  STL.64 [R1+0x4a78], R18 ;  /* 0x004a781201007387 */ /* 0x0001e20000100a00 */
[----:B------:R-:W-:-:S03]  /*f0910*/  IMAD.MOV.U32 R26, RZ, RZ, R30 ;  /* 0x000000ffff1a7224 */ /* 0x000fc600078e001e */
[----:B------:R1:W-:Y:S01]  /*f0920*/  STL [R1+0x6584], R27 ;  /* 0x0065841b01007387 */ /* 0x0003e20000100800 */
[----:B------:R-:W-:-:S03]  /*f0930*/  IMAD.X R35, R20, 0x1, R7, P2 ;  /* 0x0000000114237824 */ /* 0x000fc600010e0607 */
[----:B------:R2:W-:Y:S01]  /*f0940*/  STL [R1+0x4a60], R30 ;  /* 0x004a601e01007387 */ /* 0x0005e20000100800 */
[----:B0-----:R-:W-:Y:S02]  /*f0950*/  IMAD.MOV.U32 R19, RZ, RZ, R36 ;  /* 0x000000ffff137224 */ /* 0x001fe400078e0024 */
[----:B-1----:R-:W-:Y:S02]  /*f0960*/  IMAD.MOV.U32 R27, RZ, RZ, R31 ;  /* 0x000000ffff1b7224 */ /* 0x002fe400078e001f */
[----:B------:R-:W-:Y:S01]  /*f0970*/  IMAD.MOV.U32 R36, RZ, RZ, R38 ;  /* 0x000000ffff247224 */ /* 0x000fe200078e0026 */
[----:B--2---:R-:W2:Y:S01]  /*f0980*/  LDL.LU.64 R30, [R1+0x6718] ;  /* 0x00671800011e7983 */ /* 0x004ea20000300a00 */
[----:B------:R-:W-:-:S03]  /*f0990*/  IADD3 R38, P4, PT, R28, R10, RZ ;  /* 0x0000000a1c267210 */ /* 0x000fc60007f9e0ff */
[----:B------:R0:W-:Y:S01]  /*f09a0*/  STL.64 [R1+0x4a70], R32 ;  /* 0x004a702001007387 */ /* 0x0001e20000100a00 */
[----:B------:R-:W-:Y:S01]  /*f09b0*/  IMAD.X R27, R20, 0x1, R24, P3 ;  /* 0x00000001141b7824 */ /* 0x000fe200018e0618 */
[C---:B------:R-:W-:Y:S01]  /*f09c0*/  IADD3 R26, P3, PT, R28.reuse, R48, RZ ;  /* 0x000000301c1a7210 */ /* 0x040fe20007f7e0ff */
[----:B------:R-:W-:Y:S02]  /*f09d0*/  IMAD.MOV.U32 R18, RZ, RZ, R39 ;  /* 0x000000ffff127224 */ /* 0x000fe400078e0027 */
[----:B------:R-:W-:Y:S01]  /*f09e0*/  IMAD.X R39, R37, 0x1, R12, P4 ;  /* 0x0000000125277824 */ /* 0x000fe200020e060c */
[----:B0-----:R-:W3:Y:S04]  /*f09f0*/  LDL.LU.64 R32, [R1+0x6710] ;  /* 0x0067100001207983 */ /* 0x001ee80000300a00 */
[----:B------:R0:W-:Y:S04]  /*f0a00*/  STL.64 [R1+0x4a68], R34 ;  /* 0x004a682201007387 */ /* 0x0001e80000100a00 */
[----:B------:R1:W-:Y:S01]  /*f0a10*/  STL [R1+0x4a64], R27 ;  /* 0x004a641b01007387 */ /* 0x0003e20000100800 */
[----:B0-----:R-:W-:-:S03]  /*f0a20*/  IADD3 R34, P2, PT, R28, R9, RZ ;  /* 0x000000091c227210 */ /* 0x001fc60007f5e0ff */
[----:B------:R0:W-:Y:S01]  /*f0a30*/  STL.64 [R1+0x4a58], R38 ;  /* 0x004a582601007387 */ /* 0x0001e20000100a00 */
[C---:B-1----:R-:W-:Y:S02]  /*f0a40*/  IMAD.X R27, R37.reuse, 0x1, R17, P3 ;  /* 0x00000001251b7824 */ /* 0x042fe400018e0611 */
[----:B------:R-:W-:-:S05]  /*f0a50*/  IMAD.X R35, R37, 0x1, R11, P2 ;  /* 0x0000000125237824 */ /* 0x000fca00010e060b */
[----:B------:R1:W-:Y:S01]  /*f0a60*/  STL.64 [R1+0x4a50], R34 ;  /* 0x004a502201007387 */ /* 0x0003e20000100a00 */
[----:B0-----:R-:W-:-:S03]  /*f0a70*/  IADD3 R38, P4, PT, R28, R50, RZ ;  /* 0x000000321c267210 */ /* 0x001fc60007f9e0ff */
[----:B------:R0:W-:Y:S02]  /*f0a80*/  STL.64 [R1+0x4a48], R26 ;  /* 0x004a481a01007387 */ /* 0x0001e40000100a00 */
[----:B------:R-:W-:Y:S01]  /*f0a90*/  IMAD.X R39, R37, 0x1, R49, P4 ;  /* 0x0000000125277824 */ /* 0x000fe200020e0631 */
[C---:B-1----:R-:W-:Y:S02]  /*f0aa0*/  IADD3 R34, P2, PT, R28.reuse, R52, RZ ;  /* 0x000000341c227210 */ /* 0x042fe40007f5e0ff */
[----:B0-----:R-:W-:-:S03]  /*f0ab0*/  IADD3 R26, P3, PT, R28, R54, RZ ;  /* 0x000000361c1a7210 */ /* 0x001fc60007f7e0ff */
[C---:B------:R-:W-:Y:S01]  /*f0ac0*/  IMAD.X R35, R37.reuse, 0x1, R51, P2 ;  /* 0x0000000125237824 */ /* 0x040fe200010e0633 */
[----:B------:R0:W-:Y:S01]  /*f0ad0*/  STL.64 [R1+0x4a40], R38 ;  /* 0x004a402601007387 */ /* 0x0001e20000100a00 */
[----:B------:R-:W-:-:S03]  /*f0ae0*/  IMAD.X R27, R37, 0x1, R53, P3 ;  /* 0x00000001251b7824 */ /* 0x000fc600018e0635 */
[----:B------:R1:W-:Y:S04]  /*f0af0*/  STL.64 [R1+0x4a38], R34 ;  /* 0x004a382201007387 */ /* 0x0003e80000100a00 */
[----:B------:R4:W-:Y:S01]  /*f0b00*/  STL.64 [R1+0x4a30], R26 ;  /* 0x004a301a01007387 */ /* 0x0009e20000100a00 */
[C---:B0-----:R-:W-:Y:S02]  /*f0b10*/  IADD3 R38, P4, PT, R28.reuse, R56, RZ ;  /* 0x000000381c267210 */ /* 0x041fe40007f9e0ff */
[----:B-1----:R-:W-:-:S03]  /*f0b20*/  IADD3 R34, P2, PT, R28, R58, RZ ;  /* 0x0000003a1c227210 */ /* 0x002fc60007f5e0ff */
[C---:B------:R-:W-:Y:S01]  /*f0b30*/  IMAD.X R39, R37.reuse, 0x1, R55, P4 ;  /* 0x0000000125277824 */ /* 0x040fe200020e0637 */
[----:B----4-:R-:W-:Y:S01]  /*f0b40*/  IADD3 R26, P3, PT, R28, R22, RZ ;  /* 0x000000161c1a7210 */ /* 0x010fe20007f7e0ff */
[----:B------:R-:W-:-:S03]  /*f0b50*/  IMAD.X R35, R37, 0x1, R57, P2 ;  /* 0x0000000125237824 */ /* 0x000fc600010e0639 */
        /* <DEDUP_REMOVED lines=20> */
[----:B------:R1:W-:Y:S04]  /*f0ca0*/  STL [R1+0x6588], R28 ;  /* 0x0065881c01007387 */ /* 0x0003e80000100800 */
[----:B------:R4:W-:Y:S01]  /*f0cb0*/  STL.64 [R1+0x49f0], R34 ;  /* 0x0049f02201007387 */ /* 0x0009e20000100a00 */
[----:B0-----:R-:W-:-:S03]  /*f0cc0*/  IADD3 R38, P4, PT, R28, R6, RZ ;  /* 0x000000061c267210 */ /* 0x001fc60007f9e0ff */
[----:B------:R0:W-:Y:S01]  /*f0cd0*/  STL.64 [R1+0x49e8], R26 ;  /* 0x0049e81a01007387 */ /* 0x0001e20000100a00 */
[----:B-1----:R-:W-:Y:S02]  /*f0ce0*/  SHF.R.S32.HI R28, RZ, 0x1f, R29 ;  /* 0x0000001fff1c7819 */ /* 0x002fe4000001141d */
[----:B----4-:R-:W-:Y:S01]  /*f0cf0*/  IADD3 R34, P2, PT, R29, R10, RZ ;  /* 0x0000000a1d227210 */ /* 0x010fe20007f5e0ff */
[----:B------:R-:W-:Y:S01]  /*f0d00*/  IMAD.X R39, R37, 0x1, R24, P4 ;  /* 0x0000000125277824 */ /* 0x000fe200020e0618 */
[----:B0-----:R-:W-:-:S03]  /*f0d10*/  IADD3 R26, P3, PT, R29, R9, RZ ;  /* 0x000000091d1a7210 */ /* 0x001fc60007f7e0ff */
[C---:B------:R-:W-:Y:S01]  /*f0d20*/  IMAD.X R35, R28.reuse, 0x1, R12, P2 ;  /* 0x000000011c237824 */ /* 0x040fe200010e060c */
[----:B------:R0:W-:Y:S01]  /*f0d30*/  STL.64 [R1+0x49e0], R38 ;  /* 0x0049e02601007387 */ /* 0x0001e20000100a00 */
[----:B------:R-:W-:-:S03]  /*f0d40*/  IMAD.X R27, R28, 0x1, R11, P3 ;  /* 0x000000011c1b7824 */ /* 0x000fc600018e060b */
[----:B------:R1:W-:Y:S01]  /*f0d50*/  STL.64 [R1+0x49d8], R34 ;  /* 0x0049d82201007387 */ /* 0x0003e20000100a00 */
[----:B------:R-:W-:Y:S01]  /*f0d60*/  IMAD.MOV.U32 R20, RZ, RZ, R36 ;  /* 0x000000ffff147224 */ /* 0x000fe200078e0024 */
[C---:B------:R-:W-:Y:S02]  /*f0d70*/  IADD3 R36, P2, PT, R29.reuse, R50, RZ ;  /* 0x000000321d247210 */ /* 0x040fe40007f5e0ff */
[----:B0-----:R-:W-:Y:S01]  /*f0d80*/  IADD3 R38, P4, PT, R29, R48, RZ ;  /* 0x000000301d267210 */ /* 0x001fe20007f9e0ff */
[----:B-1----:R-:W4:Y:S04]  /*f0d90*/  LDL.LU.64 R34, [R1+0x6708] ;  /* 0x0067080001227983 */ /* 0x002f280000300a00 */
[----:B------:R0:W-:Y:S01]  /*f0da0*/  STL.64 [R1+0x49d0], R26 ;  /* 0x0049d01a01007387 */ /* 0x0001e20000100a00 */
[----:B------:R-:W-:-:S02]  /*f0db0*/  IMAD.X R39, R28, 0x1, R17, P4 ;  /* 0x000000011c277824 */ /* 0x000fc400020e0611 */
[C---:B------:R-:W-:Y:S01]  /*f0dc0*/  IMAD.X R37, R28.reuse, 0x1, R49, P2 ;  /* 0x000000011c257824 */ /* 0x040fe200010e0631 */
[C---:B0-----:R-:W-:Y:S02]  /*f0dd0*/  IADD3 R26, P3, PT, R29.reuse, R52, RZ ;  /* 0x000000341d1a7210 */ /* 0x041fe40007f7e0ff */
[----:B------:R0:W-:Y:S03]  /*f0de0*/  STL.64 [R1+0x49c8], R38 ;  /* 0x0049c82601007387 */ /* 0x0001e60000100a00 */
[----:B------:R-:W-:Y:S01]  /*f0df0*/  IMAD.X R27, R28, 0x1, R51, P3 ;  /* 0x000000011c1b7824 */ /* 0x000fe200018e0633 */
[----:B------:R1:W-:Y:S04]  /*f0e00*/  STL.64 [R1+0x49c0], R36 ;  /* 0x0049c02401007387 */ /* 0x0003e80000100a00 */
[----:B------:R1:W-:Y:S01]  /*f0e10*/  STL.64 [R1+0x49b8], R26 ;  /* 0x0049b81a01007387 */ /* 0x0003e20000100a00 */
[----:B0-----:R-:W-:-:S02]  /*f0e20*/  IADD3 R38, P4, PT, R29, R54, RZ ;  /* 0x000000361d267210 */ /* 0x001fc40007f9e0ff */
[----:B-1----:R-:W-:-:S03]  /*f0e30*/  IADD3 R36, P2, PT, R29, R56, RZ ;  /* 0x000000381d247210 */ /* 0x002fc60007f5e0ff */
[C---:B------:R-:W-:Y:S01]  /*f0e40*/  IMAD.X R39, R28.reuse, 0x1, R53, P4 ;  /* 0x000000011c277824 */ /* 0x040fe200020e0635 */
[----:B------:R-:W-:Y:S01]  /*f0e50*/  IADD3 R26, P3, PT, R29, R58, RZ ;  /* 0x0000003a1d1a7210 */ /* 0x000fe20007f7e0ff */
        /* <DEDUP_REMOVED lines=15> */
[----:B-1----:R-:W-:Y:S02]  /*f0f50*/  IADD3 R36, P2, PT, R29, R4, RZ ;  /* 0x000000041d247210 */ /* 0x002fe40007f5e0ff */
[----:B------:R-:W-:-:S05]  /*f0f60*/  SHF.R.S32.HI R27, RZ, 0x1f, R29 ;  /* 0x0000001fff1b7819 */ /* 0x000fca000001141d */
[C---:B------:R-:W-:Y:S02]  /*f0f70*/  IMAD.X R39, R27.reuse, 0x1, R14, P4 ;  /* 0x000000011b277824 */ /* 0x040fe400020e060e */
[----:B------:R-:W-:-:S03]  /*f0f80*/  IMAD.X R37, R27, 0x1, R3, P2 ;  /* 0x000000011b257824 */ /* 0x000fc600010e0603 */
[----:B------:R-:W-:Y:S04]  /*f0f90*/  STL.64 [R1+0x4980], R38 ;  /* 0x0049802601007387 */ /* 0x000fe80000100a00 */
[----:B------:R0:W-:Y:S04]  /*f0fa0*/  STL.64 [R1+0x4978], R36 ;  /* 0x0049782401007387 */ /* 0x0001e80000100a00 */
[----:B0-----:R-:W2:Y:S01]  /*f0fb0*/  LDL.LU R37, [R1+0x6700] ;  /* 0x0067000001257983 */ /* 0x001ea20000300800 */
[C---:B------:R-:W-:Y:S02]  /*f0fc0*/  IADD3 R26, P3, PT, R29.reuse, R5, RZ ;  /* 0x000000051d1a7210 */ /* 0x040fe40007f7e0ff */
[C---:B------:R-:W-:Y:S01]  /*f0fd0*/  IADD3 R38, P4, PT, R29.reuse, R8, RZ ;  /* 0x000000081d267210 */ /* 0x040fe20007f9e0ff */
[----:B------:R2:W-:Y:S01]  /*f0fe0*/  STL [R1+0x658c], R29 ;  /* 0x00658c1d01007387 */ /* 0x0005e20000100800 */
[----:B------:R-:W-:-:S05]  /*f0ff0*/  IADD3 R36, P2, PT, R29, R6, RZ ;  /* 0x000000061d247210 */ /* 0x000fca0007f5e0ff */
[----:B------:R0:W-:Y:S01]  /*f1000*/  STL [R1+0x4960], R36 ;  /* 0x0049602401007387 */ /* 0x0001e20000100800 */
[----:B------:R-:W-:Y:S02]  /*f1010*/  IMAD.MOV.U32 R28, RZ, RZ, R36 ;  /* 0x000000ffff1c7224 */ /* 0x000fe400078e0024 */
[----:B--2---:R-:W-:Y:S02]  /*f1020*/  IMAD.MOV.U32 R29, RZ, RZ, R37 ;  /* 0x000000ffff1d7224 */ /* 0x004fe400078e0025 */
[----:B------:R-:W-:Y:S01]  /*f1030*/  IMAD.MOV.U32 R29, RZ, RZ, R27 ;  /* 0x000000ffff1d7224 */ /* 0x000fe200078e001b */
[----:B0-----:R-:W2:Y:S03]  /*f1040*/  LDL.LU.64 R36, [R1+0x66f8] ;  /* 0x0066f80001247983 */ /* 0x001ea60000300a00 */
[C---:B------:R-:W-:Y:S02]  /*f1050*/  IMAD.X R27, R29.reuse, 0x1, R23, P3 ;  /* 0x000000011d1b7824 */ /* 0x040fe400018e0617 */
[----:B------:R-:W-:-:S03]  /*f1060*/  IMAD.X R39, R29, 0x1, R7, P4 ;  /* 0x000000011d277824 */ /* 0x000fc600020e0607 */
[----:B------:R0:W-:Y:S04]  /*f1070*/  STL.64 [R1+0x4970], R26 ;  /* 0x0049701a01007387 */ /* 0x0001e80000100a00 */
[----:B------:R1:W-:Y:S01]  /*f1080*/  STL.64 [R1+0x4968], R38 ;  /* 0x0049682601007387 */ /* 0x0003e20000100a00 */
[----:B------:R-:W-:Y:S01]  /*f1090*/  IMAD.X R29, R29, 0x1, R24, P2 ;  /* 0x000000011d1d7824 */ /* 0x000fe200010e0618 */
[C---:B0-----:R-:W-:Y:S02]  /*f10a0*/  IADD3 R26, P3, PT, R30.reuse, R10, RZ ;  /* 0x0000000a1e1a7210 */ /* 0x041fe40007f7e0ff */
[----:B-1----:R-:W-:Y:S02]  /*f10b0*/  SHF.R.S32.HI R39, RZ, 0x1f, R30 ;  /* 0x0000001fff277819 */ /* 0x002fe4000001141e */
[----:B------:R-:W-:-:S03]  /*f10c0*/  IADD3 R38, P4, PT, R30, R9, RZ ;  /* 0x000000091e267210 */ /* 0x000fc60007f9e0ff */
[C---:B------:R-:W-:Y:S02]  /*f10d0*/  IMAD.X R27, R39.reuse, 0x1, R12, P3 ;  /* 0x00000001271b7824 */ /* 0x040fe400018e060c */
[----:B------:R-:W-:Y:S01]  /*f10e0*/  IMAD.X R39, R39, 0x1, R11, P4 ;  /* 0x0000000127277824 */ /* 0x000fe200020e060b */
[----:B------:R-:W-:Y:S01]  /*f10f0*/  STL [R1+0x4964], R29 ;  /* 0x0049641d01007387 */ /* 0x000fe20000100800 */
[----:B------:R-:W-:-:S03]  /*f1100*/  IADD3 R28, P2, PT, R30, R48, RZ ;  /* 0x000000301e1c7210 */ /* 0x000fc60007f5e0ff */
[----:B------:R0:W-:Y:S04]  /*f1110*/  STL.64 [R1+0x4958], R26 ;  /* 0x0049581a01007387 */ /* 0x0001e80000100a00 */
[----:B------:R1:W-:Y:S01]  /*f1120*/  STL.64 [R1+0x4950], R38 ;  /* 0x0049502601007387 */ /* 0x0003e20000100a00 */
[C---:B0-----:R-:W-:Y:S02]  /*f1130*/  IADD3 R26, P3, PT, R30.reuse, R50, RZ ;  /* 0x000000321e1a7210 */ /* 0x041fe40007f7e0ff */
[----:B-1----:R-:W-:Y:S02]  /*f1140*/  SHF.R.S32.HI R39, RZ, 0x1f, R30 ;  /* 0x0000001fff277819 */ /* 0x002fe4000001141e */
[----:B------:R-:W-:-:S03]  /*f1150*/  IADD3 R38, P4, PT, R30, R52, RZ ;  /* 0x000000341e267210 */ /* 0x000fc60007f9e0ff */
[C---:B------:R-:W-:Y:S02]  /*f1160*/  IMAD.X R29, R39.reuse, 0x1, R17, P2 ;  /* 0x00000001271d7824 */ /* 0x040fe400010e0611 */
[C---:B------:R-:W-:Y:S02]  /*f1170*/  IMAD.X R27, R39.reuse, 0x1, R49, P3 ;  /* 0x00000001271b7824 */ /* 0x040fe400018e0631 */
[----:B------:R-:W-:Y:S01]  /*f1180*/  IMAD.X R39, R39, 0x1, R51, P4 ;  /* 0x0000000127277824 */ /* 0x000fe200020e0633 */
[----:B------:R0:W-:Y:S04]  /*f1190*/  STL.64 [R1+0x4948], R28 ;  /* 0x0049481c01007387 */ /* 0x0001e80000100a00 */
[----:B------:R1:W-:Y:S04]  /*f11a0*/  STL.64 [R1+0x4940], R26 ;  /* 0x0049401a01007387 */ /* 0x0003e80000100a00 */
[----:B------:R3:W-:Y:S01]  /*f11b0*/  STL.64 [R1+0x4938], R38 ;  /* 0x0049382601007387 */ /* 0x0007e20000100a00 */
[----:B0-----:R-:W-:-:S02]  /*f11c0*/  IADD3 R28, P2, PT, R30, R54, RZ ;  /* 0x000000361e1c7210 */ /* 0x001fc40007f5e0ff */
[C---:B-1----:R-:W-:Y:S02]  /*f11d0*/  IADD3 R26, P3, PT, R30.reuse, R56, RZ ;  /* 0x000000381e1a7210 */ /* 0x042fe40007f7e0ff */
[----:B---3--:R-:W-:Y:S02]  /*f11e0*/  SHF.R.S32.HI R39, RZ, 0x1f, R30 ;  /* 0x0000001fff277819 */ /* 0x008fe4000001141e */
        /* <DEDUP_REMOVED lines=18> */
[----:B-1----:R-:W-:Y:S02]  /*f1310*/  IADD3 R26, P3, PT, R30, R4, RZ ;  /* 0x000000041e1a7210 */ /* 0x002fe40007f7e0ff */
[----:B---3--:R-:W-:-:S05]  /*f1320*/  SHF.R.S32.HI R39, RZ, 0x1f, R30 ;  /* 0x0000001fff277819 */ /* 0x008fca000001141e */
[C---:B------:R-:W-:Y:S02]  /*f1330*/  IMAD.X R29, R39.reuse, 0x1, R14, P2 ;  /* 0x00000001271d7824 */ /* 0x040fe400010e060e */
[----:B------:R-:W-:Y:S01]  /*f1340*/  IMAD.X R27, R39, 0x1, R3, P3 ;  /* 0x00000001271b7824 */ /* 0x000fe200018e0603 */
[C---:B------:R-:W-:Y:S02]  /*f1350*/  IADD3 R38, P4, PT, R30.reuse, R5, RZ ;  /* 0x000000051e267210 */ /* 0x040fe40007f9e0ff */
[----:B------:R0:W-:Y:S04]  /*f1360*/  STL.64 [R1+0x4900], R28 ;  /* 0x0049001c01007387 */ /* 0x0001e80000100a00 */
[----:B------:R1:W-:Y:S01]  /*f1370*/  STL.64 [R1+0x48f8], R26 ;  /* 0x0048f81a01007387 */ /* 0x0003e20000100a00 */
[----:B0-----:R-:W-:Y:S01]  /*f1380*/  IADD3 R28, P2, PT, R30, R8, RZ ;  /* 0x000000081e1c7210 */ /* 0x001fe20007f5e0ff */
[----:B-1----:R-:W-:-:S04]  /*f1390*/  IMAD.MOV.U32 R27, RZ, RZ, R39 ;  /* 0x000000ffff1b7224 */ /* 0x002fc800078e0027 */
[C---:B------:R-:W-:Y:S02]  /*f13a0*/  IMAD.X R39, R27.reuse, 0x1, R23, P4 ;  /* 0x000000011b277824 */ /* 0x040fe400020e0617 */
[----:B------:R-:W-:Y:S01]  /*f13b0*/  IMAD.X R29, R27, 0x1, R7, P2 ;  /* 0x000000011b1d7824 */ /* 0x000fe200010e0607 */
[----:B------:R0:W-:Y:S01]  /*f13c0*/  STL [R1+0x6590], R30 ;  /* 0x0065901e01007387 */ /* 0x0001e20000100800 */
[----:B------:R-:W-:-:S03]  /*f13d0*/  IADD3 R26, P3, PT, R30, R6, RZ ;  /* 0x000000061e1a7210 */ /* 0x000fc60007f7e0ff */
[----:B------:R1:W-:Y:S04]  /*f13e0*/  STL.64 [R1+0x48f0], R38 ;  /* 0x0048f02601007387 */ /* 0x0003e80000100a00 */
[----:B------:R3:W-:Y:S01]  /*f13f0*/  STL.64 [R1+0x48e8], R28 ;  /* 0x0048e81c01007387 */ /* 0x0007e20000100a00 */
[----:B0-----:R-:W-:Y:S01]  /*f1400*/  SHF.R.S32.HI R30, RZ, 0x1f, R31 ;  /* 0x0000001fff1e7819 */ /* 0x001fe2000001141f */
[----:B------:R-:W-:Y:S01]  /*f1410*/  IMAD.X R27, R27, 0x1, R24, P3 ;  /* 0x000000011b1b7824 */ /* 0x000fe200018e0618 */
[C---:B-1----:R-:W-:Y:S02]  /*f1420*/  IADD3 R38, P4, PT, R31.reuse, R10, RZ ;  /* 0x0000000a1f267210 */ /* 0x042fe40007f9e0ff */
[----:B---3--:R-:W-:-:S03]  /*f1430*/  IADD3 R28, P2, PT, R31, R9, RZ ;  /* 0x000000091f1c7210 */ /* 0x008fc60007f5e0ff */
        /* <DEDUP_REMOVED lines=8> */
[----:B---3--:R-:W-:Y:S01]  /*f14c0*/  IADD3 R28, P2, PT, R31, R52, RZ ;  /* 0x000000341f1c7210 */ /* 0x008fe20007f5e0ff */
        /* <DEDUP_REMOVED lines=24> */
[----:B-1----:R-:W-:Y:S02]  /*f1650*/  IADD3 R38, P4, PT, R31, R4, RZ ;  /* 0x000000041f267210 */ /* 0x002fe40007f9e0ff */
[----:B---3--:R-:W-:-:S05]  /*f1660*/  SHF.R.S32.HI R29, RZ, 0x1f, R31 ;  /* 0x0000001fff1d7819 */ /* 0x008fca000001141f */
[C---:B------:R-:W-:Y:S02]  /*f1670*/  IMAD.X R27, R29.reuse, 0x1, R14, P3 ;  /* 0x000000011d1b7824 */ /* 0x040fe400018e060e */
[----:B------:R-:W-:-:S03]  /*f1680*/  IMAD.X R39, R29, 0x1, R3, P4 ;  /* 0x000000011d277824 */ /* 0x000fc600020e0603 */
[----:B------:R-:W-:Y:S04]  /*f1690*/  STL.64 [R1+0x4880], R26 ;  /* 0x0048801a01007387 */ /* 0x000fe80000100a00 */
[----:B------:R0:W-:Y:S04]  /*f16a0*/  STL.64 [R1+0x4878], R38 ;  /* 0x0048782601007387 */ /* 0x0001e80000100a00 */
[----:B0-----:R-:W3:Y:S01]  /*f16b0*/  LDL.LU R39, [R1+0x66f0] ;  /* 0x0066f00001277983 */ /* 0x001ee20000300800 */
[C---:B------:R-:W-:Y:S02]  /*f16c0*/  IADD3 R28, P2, PT, R31.reuse, R5, RZ ;  /* 0x000000051f1c7210 */ /* 0x040fe40007f5e0ff */
[C---:B------:R-:W-:Y:S01]  /*f16d0*/  IADD3 R26, P3, PT, R31.reuse, R8, RZ ;  /* 0x000000081f1a7210 */ /* 0x040fe20007f7e0ff */
[----:B------:R3:W-:Y:S01]  /*f16e0*/  STL [R1+0x6594], R31 ;  /* 0x0065941f01007387 */ /* 0x0007e20000100800 */
[----:B------:R-:W-:-:S05]  /*f16f0*/  IADD3 R38, P4, PT, R31, R6, RZ ;  /* 0x000000061f267210 */ /* 0x000fca0007f9e0ff */
[----:B------:R0:W-:Y:S01]  /*f1700*/  STL [R1+0x4860], R38 ;  /* 0x0048602601007387 */ /* 0x0001e20000100800 */
[----:B------:R-:W-:Y:S02]  /*f1710*/  IMAD.MOV.U32 R30, RZ, RZ, R38 ;  /* 0x000000ffff1e7224 */ /* 0x000fe400078e0026 */
[----:B---3--:R-:W-:Y:S02]  /*f1720*/  IMAD.MOV.U32 R31, RZ, RZ, R39 ;  /* 0x000000ffff1f7224 */ /* 0x008fe400078e0027 */
[----:B------:R-:W-:Y:S01]  /*f1730*/  IMAD.MOV.U32 R31, RZ, RZ, R29 ;  /* 0x000000ffff1f7224 */ /* 0x000fe200078e001d */
[----:B0-----:R-:W3:Y:S03]  /*f1740*/  LDL.LU.64 R38, [R1+0x66e8] ;  /* 0x0066e80001267983 */ /* 0x001ee60000300a00 */
        /* <DEDUP_REMOVED lines=25> */
[----:B--2---:R-:W-:Y:S02]  /*f18e0*/  SHF.R.S32.HI R27, RZ, 0x1f, R32 ;  /* 0x0000001fff1b7819 */ /* 0x004fe40000011420 */
        /* <DEDUP_REMOVED lines=19> */
[----:B--2---:R-:W-:-:S05]  /*f1a20*/  SHF.R.S32.HI R27, RZ, 0x1f, R32 ;  /* 0x0000001fff1b7819 */ /* 0x004fca0000011420 */
        /* <DEDUP_REMOVED lines=16> */
[----:B--2---:R-:W-:-:S03]  /*f1b30*/  IADD3 R30, P4, PT, R33, R9, RZ ;  /* 0x00000009211e7210 */ /* 0x004fc60007f9e0ff */
        /* <DEDUP_REMOVED lines=8> */
[----:B--2---:R-:W-:Y:S01]  /*f1bc0*/  IADD3 R30, P4, PT, R33, R52, RZ ;  /* 0x00000034211e7210 */ /* 0x004fe20007f9e0ff */
        /* <DEDUP_REMOVED lines=23> */
[C---:B0-----:R-:W-:Y:S01]  /*f1d40*/  IADD3 R28, P2, PT, R33.reuse, R13, RZ ;  /* 0x0000000d211c7210 */ /* 0x041fe20007f5e0ff */
[----:B-1----:R-:W-:Y:S01]  /*f1d50*/  IMAD.MOV.U32 R27, RZ, RZ, R40 ;  /* 0x000000ffff1b7224 */ /* 0x002fe200078e0028 */
[----:B------:R-:W-:Y:S02]  /*f1d60*/  IADD3 R40, P3, PT, R33, R4, RZ ;  /* 0x0000000421287210 */ /* 0x000fe40007f7e0ff */
[----:B--2---:R-:W-:Y:S01]  /*f1d70*/  SHF.R.S32.HI R31, RZ, 0x1f, R33 ;  /* 0x0000001fff1f7819 */ /* 0x004fe20000011421 */
[----:B------:R-:W-:-:S02]  /*f1d80*/  IMAD.MOV.U32 R26, RZ, RZ, R20 ;  /* 0x000000ffff1a7224 */ /* 0x000fc400078e0014 */
[----:B------:R-:W-:Y:S02]  /*f1d90*/  IMAD.MOV.U32 R20, RZ, RZ, R41 ;  /* 0x000000ffff147224 */ /* 0x000fe400078e0029 */
        /* <DEDUP_REMOVED lines=19> */
[C---:B----4-:R-:W-:Y:S02]  /*f1ed0*/  IADD3 R30, P4, PT, R34.reuse, R10, RZ ;  /* 0x0000000a221e7210 */ /* 0x050fe40007f9e0ff */
[----:B0-----:R-:W-:Y:S02]  /*f1ee0*/  SHF.R.S32.HI R29, RZ, 0x1f, R34 ;  /* 0x0000001fff1d7819 */ /* 0x001fe40000011422 */
        /* <DEDUP_REMOVED lines=18> */
[----:B----4-:R-:W-:Y:S02]  /*f2010*/  SHF.R.S32.HI R29, RZ, 0x1f, R34 ;  /* 0x0000001fff1d7819 */ /* 0x010fe40000011422 */
        /* <DEDUP_REMOVED lines=19> */
[----:B----4-:R-:W-:-:S05]  /*f2150*/  SHF.R.S32.HI R29, RZ, 0x1f, R34 ;  /* 0x0000001fff1d7819 */ /* 0x010fca0000011422 */
[C---:B------:R-:W-:Y:S02]  /*f2160*/  IMAD.X R33, R29.reuse, 0x1, R14, P3 ;  /* 0x000000011d217824 */ /* 0x040fe400018e060e */
[----:B------:R-:W-:Y:S01]  /*f2170*/  IMAD.X R31, R29, 0x1, R3, P4 ;  /* 0x000000011d1f7824 */ /* 0x000fe200020e0603 */
[C---:B------:R-:W-:Y:S02]  /*f2180*/  IADD3 R28, P2, PT, R34.reuse, R5, RZ ;  /* 0x00000005221c7210 */ /* 0x040fe40007f5e0ff */
[----:B------:R0:W-:Y:S04]  /*f2190*/  STL.64 [R1+0x4700], R32 ;  /* 0x0047002001007387 */ /* 0x0001e80000100a00 */
[----:B------:R1:W-:Y:S04]  /*f21a0*/  STL.64 [R1+0x46f8], R30 ;  /* 0x0046f81e01007387 */ /* 0x0003e80000100a00 */
[----:B------:R4:W-:Y:S01]  /*f21b0*/  STL [R1+0x65a0], R34 ;  /* 0x0065a02201007387 */ /* 0x0009e20000100800 */
[----:B0-----:R-:W-:Y:S01]  /*f21c0*/  IADD3 R32, P3, PT, R34, R8, RZ ;  /* 0x0000000822207210 */ /* 0x001fe20007f7e0ff */
[----:B-1----:R-:W-:-:S04]  /*f21d0*/  IMAD.MOV.U32 R31, RZ, RZ, R29 ;  /* 0x000000ffff1f7224 */ /* 0x002fc800078e001d */
[C---:B------:R-:W-:Y:S01]  /*f21e0*/  IMAD.X R29, R31.reuse, 0x1, R23, P2 ;  /* 0x000000011f1d7824 */ /* 0x040fe200010e0617 */
[----:B------:R-:W-:Y:S01]  /*f21f0*/  IADD3 R30, P4, PT, R34, R6, RZ ;  /* 0x00000006221e7210 */ /* 0x000fe20007f9e0ff */
[C---:B------:R-:W-:Y:S01]  /*f2200*/  IMAD.X R33, R31.reuse, 0x1, R7, P3 ;  /* 0x000000011f217824 */ /* 0x040fe200018e0607 */
[----:B----4-:R-:W-:Y:S02]  /*f2210*/  SHF.R.S32.HI R34, RZ, 0x1f, R35 ;  /* 0x0000001fff227819 */ /* 0x010fe40000011423 */
        /* <DEDUP_REMOVED lines=46> */
[----:B------:R0:W-:Y:S02]  /*f2500*/  STL [R1+0x65a4], R35 ;  /* 0x0065a42301007387 */ /* 0x0001e40000100800 */
[----:B------:R-:W-:Y:S01]  /*f2510*/  IMAD.X R31, R34, 0x1, R7, P4 ;  /* 0x00000001221f7824 */ /* 0x000fe200020e0607 */
[----:B-1----:R-:W-:Y:S01]  /*f2520*/  IADD3 R28, P2, PT, R35, R6, RZ ;  /* 0x00000006231c7210 */ /* 0x002fe20007f5e0ff */
[----:B------:R1:W-:Y:S01]  /*f2530*/  STL.64 [R1+0x4670], R32 ;  /* 0x0046702001007387 */ /* 0x0003e20000100a00 */
[----:B0-----:R-:W-:-:S03]  /*f2540*/  SHF.R.S32.HI R35, RZ, 0x1f, R36 ;  /* 0x0000001fff237819 */ /* 0x001fc60000011424 */
[----:B------:R-:W-:Y:S01]  /*f2550*/  IMAD.X R29, R34, 0x1, R24, P2 ;  /* 0x00000001221d7824 */ /* 0x000fe200010e0618 */
[----:B------:R0:W-:Y:S01]  /*f2560*/  STL.64 [R1+0x4668], R30 ;  /* 0x0046681e01007387 */ /* 0x0001e20000100a00 */
[----:B-1----:R-:W-:-:S03]  /*f2570*/  IADD3 R32, P3, PT, R36, R10, RZ ;  /* 0x0000000a24207210 */ /* 0x002fc60007f7e0ff */
[----:B------:R1:W-:Y:S01]  /*f2580*/  STL.64 [R1+0x4660], R28 ;  /* 0x0046601c01007387 */ /* 0x0003e20000100a00 */
[----:B0-----:R-:W-:Y:S01]  /*f2590*/  IADD3 R30, P4, PT, R36, R9, RZ ;  /* 0x00000009241e7210 */ /* 0x001fe20007f9e0ff */
[----:B------:R-:W-:-:S04]  /*f25a0*/  IMAD.X R33, R35, 0x1, R12, P3 ;  /* 0x0000000123217824 */ /* 0x000fc800018e060c */
[C---:B------:R-:W-:Y:S01]  /*f25b0*/  IMAD.X R31, R35.reuse, 0x1, R11, P4 ;  /* 0x00000001231f7824 */ /* 0x040fe200020e060b */
[C---:B-1----:R-:W-:Y:S01]  /*f25c0*/  IADD3 R28, P2, PT, R36.reuse, R48, RZ ;  /* 0x00000030241c7210 */ /* 0x042fe20007f5e0ff */
        /* <DEDUP_REMOVED lines=35> */
[----:B0-----:R-:W-:Y:S01]  /*f2800*/  IADD3 R28, P2, PT, R36, R8, RZ ;  /* 0x00000008241c7210 */ /* 0x001fe20007f5e0ff */
[----:B------:R0:W-:Y:S04]  /*f2810*/  STL.64 [R1+0x45f8], R32 ;  /* 0x0045f82001007387 */ /* 0x0001e80000100a00 */
[----:B------:R-:W-:Y:S01]  /*f2820*/  IMAD.X R29, R35, 0x1, R7, P2 ;  /* 0x00000001231d7824 */ /* 0x000fe200010e0607 */
[----:B------:R-:W-:Y:S01]  /*f2830*/  STL [R1+0x65a8], R36 ;  /* 0x0065a82401007387 */ /* 0x000fe20000100800 */
[----:B------:R-:W-:-:S03]  /*f2840*/  SHF.R.S32.HI R34, RZ, 0x1f, R37 ;  /* 0x0000001fff227819 */ /* 0x000fc60000011425 */
        /* <DEDUP_REMOVED lines=47> */
[----:B------:R-:W-:Y:S01]  /*f2b40*/  STL [R1+0x65fc], R37 ;  /* 0x0065fc2501007387 */ /* 0x000fe20000100800 */
[----:B-1----:R-:W-:-:S03]  /*f2b50*/  IADD3 R30, P4, PT, R37, R6, RZ ;  /* 0x00000006251e7210 */ /* 0x002fc60007f9e0ff */
[----:B------:R3:W-:Y:S01]  /*f2b60*/  STL.64 [R1+0x4570], R28 ;  /* 0x0045701c01007387 */ /* 0x0007e20000100a00 */
[C---:B------:R-:W-:Y:S02]  /*f2b70*/  IMAD.X R33, R34.reuse, 0x1, R7, P3 ;  /* 0x0000000122217824 */ /* 0x040fe400018e0607 */
[----:B------:R-:W-:-:S03]  /*f2b80*/  IMAD.X R31, R34, 0x1, R24, P4 ;  /* 0x00000001221f7824 */ /* 0x000fc600020e0618 */
[----:B------:R0:W-:Y:S01]  /*f2b90*/  STL.64 [R1+0x4568], R32 ;  /* 0x0045682001007387 */ /* 0x0001e20000100a00 */
[----:B---3--:R-:W-:-:S03]  /*f2ba0*/  IADD3 R28, P2, PT, R38, R10, RZ ;  /* 0x0000000a261c7210 */ /* 0x008fc60007f5e0ff */
[----:B------:R1:W-:Y:S02]  /*f2bb0*/  STL.64 [R1+0x4560], R30 ;  /* 0x0045601e01007387 */ /* 0x0003e40000100a00 */
[----:B------:R-:W-:Y:S01]  /*f2bc0*/  IMAD.X R29, R42, 0x1, R12, P2 ;  /* 0x000000012a1d7824 */ /* 0x000fe200010e060c */
[----:B0-----:R-:W-:-:S04]  /*f2bd0*/  IADD3 R32, P3, PT, R38, R9, RZ ;  /* 0x0000000926207210 */ /* 0x001fc80007f7e0ff */
[----:B------:R0:W-:Y:S01]  /*f2be0*/  STL.64 [R1+0x4558], R28 ;  /* 0x0045581c01007387 */ /* 0x0001e20000100a00 */
[----:B------:R-:W-:Y:S01]  /*f2bf0*/  IMAD.X R33, R42, 0x1, R11, P3 ;  /* 0x000000012a217824 */ /* 0x000fe200018e060b */
[----:B-1----:R-:W-:-:S04]  /*f2c00*/  IADD3 R30, P4, PT, R38, R48, RZ ;  /* 0x00000030261e7210 */ /* 0x002fc80007f9e0ff */
[----:B------:R1:W-:Y:S01]  /*f2c10*/  STL.64 [R1+0x4550], R32 ;  /* 0x0045502001007387 */ /* 0x0003e20000100a00 */
        /* <DEDUP_REMOVED lines=28> */
[C---:B-1----:R-:W-:Y:S02]  /*f2de0*/  IADD3 R28, P2, PT, R38.reuse, R4, RZ ;  /* 0x00000004261c7210 */ /* 0x042fe40007f5e0ff */
[----:B------:R-:W-:-:S03]  /*f2df0*/  IADD3 R34, P3, PT, R38, R5, RZ ;  /* 0x0000000526227210 */ /* 0x000fc60007f7e0ff */
[----:B------:R-:W-:Y:S01]  /*f2e00*/  IMAD.X R29, R42, 0x1, R3, P2 ;  /* 0x000000012a1d7824 */ /* 0x000fe200010e0603 */
[----:B0-----:R-:W-:Y:S01]  /*f2e10*/  IADD3 R32, P4, PT, R38, R8, RZ ;  /* 0x0000000826207210 */ /* 0x001fe20007f9e0ff */
[----:B------:R-:W-:Y:S01]  /*f2e20*/  STL.64 [R1+0x4500], R30 ;  /* 0x0045001e01007387 */ /* 0x000fe20000100a00 */
[----:B------:R-:W-:-:S03]  /*f2e30*/  IMAD.X R35, R42, 0x1, R23, P3 ;  /* 0x000000012a237824 */ /* 0x000fc600018e0617 */
[----:B------:R0:W-:Y:S01]  /*f2e40*/  STL.64 [R1+0x44f8], R28 ;  /* 0x0044f81c01007387 */ /* 0x0001e20000100a00 */
[----:B------:R-:W-:Y:S01]  /*f2e50*/  IMAD.X R33, R42, 0x1, R7, P4 ;  /* 0x000000012a217824 */ /* 0x000fe200020e0607 */
[----:B------:R-:W-:-:S04]  /*f2e60*/  IADD3 R36, P3, PT, R39, R10, RZ ;  /* 0x0000000a27247210 */ /* 0x000fc80007f7e0ff */
[----:B------:R1:W-:Y:S01]  /*f2e70*/  STL.64 [R1+0x44e8], R32 ;  /* 0x0044e82001007387 */ /* 0x0003e20000100a00 */
[----:B0-----:R-:W-:-:S03]  /*f2e80*/  IADD3 R28, P2, PT, R38, R6, RZ ;  /* 0x00000006261c7210 */ /* 0x001fc60007f5e0ff */
[----:B------:R0:W-:Y:S02]  /*f2e90*/  STL.64 [R1+0x44f0], R34 ;  /* 0x0044f02201007387 */ /* 0x0001e40000100a00 */
[----:B------:R-:W-:Y:S01]  /*f2ea0*/  IMAD.X R29, R42, 0x1, R24, P2 ;  /* 0x000000012a1d7824 */ /* 0x000fe200010e0618 */
[----:B-1----:R-:W-:Y:S02]  /*f2eb0*/  SHF.R.S32.HI R33, RZ, 0x1f, R39 ;  /* 0x0000001fff217819 */ /* 0x002fe40000011427 */
[C---:B------:R-:W-:Y:S02]  /*f2ec0*/  IADD3 R42, P2, PT, R39.reuse, R48, RZ ;  /* 0x00000030272a7210 */ /* 0x040fe40007f5e0ff */
[----:B0-----:R-:W-:Y:S01]  /*f2ed0*/  IADD3 R34, P4, PT, R39, R9, RZ ;  /* 0x0000000927227210 */ /* 0x001fe20007f9e0ff */
[----:B------:R0:W-:Y:S01]  /*f2ee0*/  STL.64 [R1+0x44e0], R28 ;  /* 0x0044e01c01007387 */ /* 0x0001e20000100a00 */
[----:B------:R-:W-:-:S03]  /*f2ef0*/  IMAD.X R37, R33, 0x1, R12, P3 ;  /* 0x0000000121257824 */ /* 0x000fc600018e060c */
[C---:B------:R-:W-:Y:S02]  /*f2f00*/  IMAD.X R35, R33.reuse, 0x1, R11, P4 ;  /* 0x0000000121237824 */ /* 0x040fe400020e060b */
[----:B------:R-:W-:Y:S01]  /*f2f10*/  STL.64 [R1+0x44d8], R36 ;  /* 0x0044d82401007387 */ /* 0x000fe20000100a00 */
[----:B0-----:R-:W-:Y:S02]  /*f2f20*/  IMAD.MOV.U32 R28, RZ, RZ, R43 ;  /* 0x000000ffff1c7224 */ /* 0x001fe400078e002b */
[----:B------:R-:W-:Y:S01]  /*f2f30*/  IMAD.X R43, R33, 0x1, R17, P2 ;  /* 0x00000001212b7824 */ /* 0x000fe200010e0611 */
[----:B------:R-:W-:Y:S04]  /*f2f40*/  STL.64 [R1+0x44d0], R34 ;  /* 0x0044d02201007387 */ /* 0x000fe80000100a00 */
[----:B------:R0:W-:Y:S04]  /*f2f50*/  STL.64 [R1+0x44c8], R42 ;  /* 0x0044c82a01007387 */ /* 0x0001e80000100a00 */
[----:B0-----:R-:W3:Y:S01]  /*f2f60*/  LDL.LU.64 R42, [R1+0x66d0] ;  /* 0x0066d000012a7983 */ /* 0x001ee20000300a00 */
[C---:B------:R-:W-:Y:S01]  /*f2f70*/  IADD3 R36, P3, PT, R39.reuse, R50, RZ ;  /* 0x0000003227247210 */ /* 0x040fe20007f7e0ff */
[----:B------:R-:W-:Y:S01]  /*f2f80*/  IMAD.MOV.U32 R29, RZ, RZ, R44 ;  /* 0x000000ffff1d7224 */ /* 0x000fe200078e002c */
[C---:B------:R-:W-:Y:S01]  /*f2f90*/  IADD3 R34, P4, PT, R39.reuse, R52, RZ ;  /* 0x0000003427227210 */ /* 0x040fe20007f9e0ff */
[----:B------:R-:W-:Y:S01]  /*f2fa0*/  IMAD.MOV.U32 R30, RZ, RZ, R27 ;  /* 0x000000ffff1e7224 */ /* 0x000fe200078e001b */
[----:B------:R-:W-:Y:S01]  /*f2fb0*/  IADD3 R44, P2, PT, R39, R54, RZ ;  /* 0x00000036272c7210 */ /* 0x000fe20007f5e0ff */
[----:B------:R-:W-:-:S02]  /*f2fc0*/  IMAD.MOV.U32 R27, RZ, RZ, R18 ;  /* 0x000000ffff1b7224 */ /* 0x000fc400078e0012 */
[----:B------:R-:W-:Y:S02]  /*f2fd0*/  IMAD.MOV.U32 R18, RZ, RZ, R19 ;  /* 0x000000ffff127224 */ /* 0x000fe400078e0013 */
[C---:B------:R-:W-:Y:S02]  /*f2fe0*/  IMAD.X R37, R33.reuse, 0x1, R49, P3 ;  /* 0x0000000121257824 */ /* 0x040fe400018e0631 */
[----:B------:R-:W-:Y:S02]  /*f2ff0*/  IMAD.MOV.U32 R19, RZ, RZ, R45 ;  /* 0x000000ffff137224 */ /* 0x000fe400078e002d */
[C---:B------:R-:W-:Y:S02]  /*f3000*/  IMAD.X R35, R33.reuse, 0x1, R51, P4 ;  /* 0x0000000121237824 */ /* 0x040fe400020e0633 */
[----:B------:R-:W-:Y:S01]  /*f3010*/  IMAD.X R45, R33, 0x1, R53, P2 ;  /* 0x00000001212d7824 */ /* 0x000fe200010e0635 */
[----:B------:R0:W-:Y:S04]  /*f3020*/  STL.64 [R1+0x44c0], R36 ;  /* 0x0044c02401007387 */ /* 0x0001e80000100a00 */
[----:B------:R-:W-:Y:S04]  /*f3030*/  STL.64 [R1+0x44b8], R34 ;  /* 0x0044b82201007387 */ /* 0x000fe80000100a00 */
[----:B------:R1:W-:Y:S01]  /*f3040*/  STL.64 [R1+0x44b0], R44 ;  /* 0x0044b02c01007387 */ /* 0x0003e20000100a00 */
[----:B0-----:R-:W-:-:S03]  /*f3050*/  IADD3 R36, P3, PT, R39, R56, RZ ;  /* 0x0000003827247210 */ /* 0x001fc60007f7e0ff */
[----:B-1----:R-:W4:Y:S02]  /*f3060*/  LDL.LU.64 R44, [R1+0x66c8] ;  /* 0x0066c800012c7983 */ /* 0x002f240000300a00 */
[----:B------:R-:W-:Y:S01]  /*f3070*/  IMAD.X R37, R33, 0x1, R55, P3 ;  /* 0x0000000121257824 */ /* 0x000fe200018e0637 */
[C---:B------:R-:W-:Y:S01]  /*f3080*/  IADD3 R34, P4, PT, R39.reuse, R58, RZ ;  /* 0x0000003a27227210 */ /* 0x040fe20007f9e0ff */
[----:B------:R-:W-:Y:S01]  /*f3090*/  IMAD.MOV.U32 R32, RZ, RZ, R46 ;  /* 0x000000ffff207224 */ /* 0x000fe200078e002e */
[----:B------:R-:W-:Y:S02]  /*f30a0*/  IADD3 R46, P2, PT, R39, R22, RZ ;  /* 0x00000016272e7210 */ /* 0x000fe40007f5e0ff */
[----:B------:R0:W-:Y:S01]  /*f30b0*/  STL.64 [R1+0x44a8], R36 ;  /* 0x0044a82401007387 */ /* 0x0001e20000100a00 */
[----:B------:R-:W-:Y:S02]  /*f30c0*/  IMAD.MOV.U32 R31, RZ, RZ, R30 ;  /* 0x000000ffff1f7224 */ /* 0x000fe400078e001e */
[----:B------:R-:W-:-:S02]  /*f30d0*/  IMAD.MOV.U32 R30, RZ, RZ, R47 ;  /* 0x000000ffff1e7224 */ /* 0x000fc400078e002f */
[C---:B------:R-:W-:Y:S02]  /*f30e0*/  IMAD.X R35, R33.reuse, 0x1, R57, P4 ;  /* 0x0000000121237824 */ /* 0x040fe400020e0639 */
[----:B------:R-:W-:Y:S01]  /*f30f0*/  IMAD.X R47, R33, 0x1, R25, P2 ;  /* 0x00000001212f7824 */ /* 0x000fe200010e0619 */
[----:B0-----:R-:W-:Y:S02]  /*f3100*/  IADD3 R36, P3, PT, R39, R59, RZ ;  /* 0x0000003b27247210 */ /* 0x001fe40007f7e0ff */
[----:B------:R0:W-:Y:S03]  /*f3110*/  STL.64 [R1+0x44a0], R34 ;  /* 0x0044a02201007387 */ /* 0x0001e60000100a00 */
[----:B------:R-:W-:Y:S01]  /*f3120*/  IMAD.X R37, R33, 0x1, R21, P3 ;  /* 0x0000000121257824 */ /* 0x000fe200018e0615 */
[----:B------:R1:W-:Y:S04]  /*f3130*/  STL.64 [R1+0x4498], R46 ;  /* 0x0044982e01007387 */ /* 0x0003e80000100a00 */
[----:B------:R2:W-:Y:S01]  /*f3140*/  STL.64 [R1+0x4490], R36 ;  /* 0x0044902401007387 */ /* 0x0005e20000100a00 */
[----:B0-----:R-:W-:-:S02]  /*f3150*/  IADD3 R34, P4, PT, R39, R2, RZ ;  /* 0x0000000227227210 */ /* 0x001fc40007f9e0ff */
[----:B-1----:R-:W-:-:S03]  /*f3160*/  IADD3 R46, P2, PT, R39, R13, RZ ;  /* 0x0000000d272e7210 */ /* 0x002fc60007f5e0ff */
[----:B------:R-:W-:Y:S01]  /*f3170*/  IMAD.X R35, R33, 0x1, R0, P4 ;  /* 0x0000000121237824 */ /* 0x000fe200020e0600 */
[----:B--2---:R-:W-:Y:S01]  /*f3180*/  IADD3 R36, P3, PT, R39, R4, RZ ;  /* 0x0000000427247210 */ /* 0x004fe20007f7e0ff */
[----:B------:R-:W-:-:S03]  /*f3190*/  IMAD.X R47, R33, 0x1, R14, P2 ;  /* 0x00000001212f7824 */ /* 0x000fc600010e060e */
[----:B------:R0:W-:Y:S01]  /*f31a0*/  STL.64 [R1+0x4488], R34 ;  /* 0x0044882201007387 */ /* 0x0001e20000100a00 */
[----:B------:R-:W-:-:S03]  /*f31b0*/  IMAD.X R37, R33, 0x1, R3, P3 ;  /* 0x0000000121257824 */ /* 0x000fc600018e0603 */
[----:B------:R-:W-:Y:S04]  /*f31c0*/  STL.64 [R1+0x4480], R46 ;  /* 0x0044802e01007387 */ /* 0x000fe80000100a00 */
[----:B------:R1:W-:Y:S01]  /*f31d0*/  STL.64 [R1+0x4478], R36 ;  /* 0x0044782401007387 */ /* 0x0003e20000100a00 */
[C---:B0-----:R-:W-:Y:S01]  /*f31e0*/  IADD3 R34, P4, PT, R39.reuse, R5, RZ ;  /* 0x0000000527227210 */ /* 0x041fe20007f9e0ff */
[----:B-1----:R-:W-:Y:S01]  /*f31f0*/  IMAD.MOV.U32 R37, RZ, RZ, R33 ;  /* 0x000000ffff257224 */ /* 0x002fe200078e0021 */
[----:B------:R-:W-:-:S03]  /*f3200*/  IADD3 R46, P2, PT, R39, R8, RZ ;  /* 0x00000008272e7210 */ /* 0x000fc60007f5e0ff */
[----:B------:R-:W-:Y:S01]  /*f3210*/  IMAD.X R35, R37, 0x1, R23, P4 ;  /* 0x0000000125237824 */ /* 0x000fe200020e0617 */
[----:B------:R-:W-:Y:S01]  /*f3220*/  STL.64 [R1+0x6620], R38 ;  /* 0x0066202601007387 */ /* 0x000fe20000100a00 */
[----:B------:R-:W-:Y:S02]  /*f3230*/  IADD3 R36, P3, PT, R39, R6, RZ ;  /* 0x0000000627247210 */ /* 0x000fe40007f7e0ff */
[----:B------:R-:W-:Y:S01]  /*f3240*/  SHF.R.S32.HI R33, RZ, 0x1f, R40 ;  /* 0x0000001fff217819 */ /* 0x000fe20000011428 */
[----:B------:R0:W-:Y:S01]  /*f3250*/  STL.64 [R1+0x4470], R34 ;  /* 0x0044702201007387 */ /* 0x0001e20000100a00 */
[C---:B------:R-:W-:Y:S02]  /*f3260*/  IMAD.X R47, R37.reuse, 0x1, R7, P2 ;  /* 0x00000001252f7824 */ /* 0x040fe400010e0607 */
[----:B------:R-:W-:Y:S01]  /*f3270*/  IMAD.X R37, R37, 0x1, R24, P3 ;  /* 0x0000000125257824 */ /* 0x000fe200018e0618 */
[C---:B0-----:R-:W-:Y:S02]  /*f3280*/  IADD3 R34, P4, PT, R40.reuse, R10, RZ ;  /* 0x0000000a28227210 */ /* 0x041fe40007f9e0ff */
[----:B------:R0:W-:Y:S03]  /*f3290*/  STL.64 [R1+0x4468], R46 ;  /* 0x0044682e01007387 */ /* 0x0001e60000100a00 */
[C---:B------:R-:W-:Y:S01]  /*f32a0*/  IMAD.X R35, R33.reuse, 0x1, R12, P4 ;  /* 0x0000000121237824 */ /* 0x040fe200020e060c */
[C---:B------:R-:W-:Y:S01]  /*f32b0*/  IADD3 R38, P2, PT, R40.reuse, R9, RZ ;  /* 0x0000000928267210 */ /* 0x040fe20007f5e0ff */
[----:B0-----:R-:W2:Y:S04]  /*f32c0*/  LDL.LU.64 R46, [R1+0x66c0] ;  /* 0x0066c000012e7983 */ /* 0x001ea80000300a00 */
[----:B------:R0:W-:Y:S04]  /*f32d0*/  STL.64 [R1+0x4460], R36 ;  /* 0x0044602401007387 */ /* 0x0001e80000100a00 */
[----:B------:R1:W-:Y:S01]  /*f32e0*/  STL.64 [R1+0x4458], R34 ;  /* 0x0044582201007387 */ /* 0x0003e20000100a00 */
[----:B------:R-:W-:Y:S01]  /*f32f0*/  IMAD.X R39, R33, 0x1, R11, P2 ;  /* 0x0000000121277824 */ /* 0x000fe200010e060b */
[----:B0-----:R-:W-:-:S02]  /*f3300*/  IADD3 R36, P3, PT, R40, R48, RZ ;  /* 0x0000003028247210 */ /* 0x001fc40007f7e0ff */
[----:B-1----:R-:W-:-:S03]  /*f3310*/  IADD3 R34, P4, PT, R40, R50, RZ ;  /* 0x0000003228227210 */ /* 0x002fc60007f9e0ff */
        /* <DEDUP_REMOVED lines=30> */
[----:B------:R-:W-:Y:S04]  /*f3500*/  STL.64 [R1+0x4400], R36 ;  /* 0x0044002401007387 */ /* 0x000fe80000100a00 */
[----:B------:R1:W-:Y:S01]  /*f3510*/  STL.64 [R1+0x43f8], R34 ;  /* 0x0043f82201007387 */ /* 0x0003e20000100a00 */
[----:B0-----:R-:W-:Y:S01]  /*f3520*/  IADD3 R38, P2, PT, R40, R5, RZ ;  /* 0x0000000528267210 */ /* 0x001fe20007f5e0ff */
[----:B-1----:R-:W-:-:S04]  /*f3530*/  IMAD.MOV.U32 R35, RZ, RZ, R33 ;  /* 0x000000ffff237224 */ /* 0x002fc800078e0021 */
[C---:B------:R-:W-:Y:S01]  /*f3540*/  IMAD.X R39, R35.reuse, 0x1, R23, P2 ;  /* 0x0000000123277824 */ /* 0x040fe200010e0617 */
[C---:B------:R-:W-:Y:S02]  /*f3550*/  IADD3 R36, P3, PT, R40.reuse, R8, RZ ;  /* 0x0000000828247210 */ /* 0x040fe40007f7e0ff */
[----:B------:R-:W-:Y:S02]  /*f3560*/  IADD3 R34, P4, PT, R40, R6, RZ ;  /* 0x0000000628227210 */ /* 0x000fe40007f9e0ff */
[----:B------:R0:W-:Y:S01]  /*f3570*/  STL.64 [R1+0x43f0], R38 ;  /* 0x0043f02601007387 */ /* 0x0001e20000100a00 */
[----:B------:R-:W-:Y:S01]  /*f3580*/  SHF.R.S32.HI R33, RZ, 0x1f, R41 ;  /* 0x0000001fff217819 */ /* 0x000fe20000011429 */
[C---:B------:R-:W-:Y:S02]  /*f3590*/  IMAD.X R37, R35.reuse, 0x1, R7, P3 ;  /* 0x0000000123257824 */ /* 0x040fe400018e0607 */
[----:B------:R-:W-:Y:S01]  /*f35a0*/  IMAD.X R35, R35, 0x1, R24, P4 ;  /* 0x0000000123237824 */ /* 0x000fe200020e0618 */
[----:B0-----:R-:W-:-:S02]  /*f35b0*/  IADD3 R38, P2, PT, R41, R10, RZ ;  /* 0x0000000a29267210 */ /* 0x001fc40007f5e0ff */
[----:B------:R0:W-:Y:S03]  /*f35c0*/  STL.64 [R1+0x43e8], R36 ;  /* 0x0043e82401007387 */ /* 0x0001e60000100a00 */
[----:B------:R-:W-:Y:S01]  /*f35d0*/  IMAD.X R39, R33, 0x1, R12, P2 ;  /* 0x0000000121277824 */ /* 0x000fe200010e060c */
[----:B------:R1:W-:Y:S04]  /*f35e0*/  STL.64 [R1+0x43e0], R34 ;  /* 0x0043e02201007387 */ /* 0x0003e80000100a00 */
[----:B------:R1:W-:Y:S01]  /*f35f0*/  STL.64 [R1+0x43d8], R38 ;  /* 0x0043d82601007387 */ /* 0x0003e20000100a00 */
[C---:B0-----:R-:W-:Y:S02]  /*f3600*/  IADD3 R36, P3, PT, R41.reuse, R9, RZ ;  /* 0x0000000929247210 */ /* 0x041fe40007f7e0ff */
[----:B-1----:R-:W-:-:S03]  /*f3610*/  IADD3 R34, P4, PT, R41, R48, RZ ;  /* 0x0000003029227210 */ /* 0x002fc60007f9e0ff */
[----:B------:R-:W-:Y:S01]  /*f3620*/  IMAD.X R37, R33, 0x1, R11, P3 ;  /* 0x0000000121257824 */ /* 0x000fe200018e060b */
        /* <DEDUP_REMOVED lines=8> */
[----:B------:R-:W-:Y:S01]  /*f36b0*/  IMAD.X R37, R33, 0x1, R51, P3 ;  /* 0x0000000121257824 */ /* 0x000fe200018e0633 */
        /* <DEDUP_REMOVED lines=22> */
[----:B------:R-:W-:Y:S04]  /*f3820*/  STL.64 [R1+0x4380], R34 ;  /* 0x0043802201007387 */ /* 0x000fe80000100a00 */
[----:B------:R1:W-:Y:S01]  /*f3830*/  STL.64 [R1+0x4378], R38 ;  /* 0x0043782601007387 */ /* 0x0003e20000100a00 */
[----:B0-----:R-:W-:Y:S01]  /*f3840*/  IADD3 R36, P3, PT, R41, R5, RZ ;  /* 0x0000000529247210 */ /* 0x001fe20007f7e0ff */
[----:B-1----:R-:W-:-:S04]  /*f3850*/  IMAD.MOV.U32 R39, RZ, RZ, R33 ;  /* 0x000000ffff277224 */ /* 0x002fc800078e0021 */
[----:B------:R-:W-:Y:S01]  /*f3860*/  IMAD.X R37, R39, 0x1, R23, P3 ;  /* 0x0000000127257824 */ /* 0x000fe200018e0617 */
[C---:B------:R-:W-:Y:S01]  /*f3870*/  IADD3 R34, P4, PT, R41.reuse, R8, RZ ;  /* 0x0000000829227210 */ /* 0x040fe20007f9e0ff */
[----:B------:R-:W-:Y:S01]  /*f3880*/  STL.64 [R1+0x6630], R40 ;  /* 0x0066302801007387 */ /* 0x000fe20000100a00 */
[----:B------:R-:W-:Y:S02]  /*f3890*/  IADD3 R38, P2, PT, R41, R6, RZ ;  /* 0x0000000629267210 */ /* 0x000fe40007f5e0ff */
[----:B------:R-:W-:Y:S01]  /*f38a0*/  SHF.R.S32.HI R33, RZ, 0x1f, R42 ;  /* 0x0000001fff217819 */ /* 0x000fe2000001142a */
[----:B------:R0:W-:Y:S01]  /*f38b0*/  STL.64 [R1+0x4370], R36 ;  /* 0x0043702401007387 */ /* 0x0001e20000100a00 */
        /* <DEDUP_REMOVED lines=50> */
[----:B------:R1:W-:Y:S01]  /*f3be0*/  STL.64 [R1+0x42e8], R38 ;  /* 0x0042e82601007387 */ /* 0x0003e20000100a00 */
[----:B------:R-:W-:-:S03]  /*f3bf0*/  SHF.R.S32.HI R41, RZ, 0x1f, R43 ;  /* 0x0000001fff297819 */ /* 0x000fc6000001142b */
        /* <DEDUP_REMOVED lines=44> */
[----:B------:R1:W-:Y:S01]  /*f3ec0*/  STL.64 [R1+0x4270], R38 ;  /* 0x0042702601007387 */ /* 0x0003e20000100a00 */
[----:B----4-:R-:W-:-:S03]  /*f3ed0*/  SHF.R.S32.HI R33, RZ, 0x1f, R44 ;  /* 0x0000001fff217819 */ /* 0x010fc6000001142c */
[----:B------:R3:W-:Y:S01]  /*f3ee0*/  STL.64 [R1+0x4268], R36 ;  /* 0x0042682401007387 */ /* 0x0007e20000100a00 */
[----:B0-----:R-:W-:Y:S02]  /*f3ef0*/  IADD3 R34, P4, PT, R43, R6, RZ ;  /* 0x000000062b227210 */ /* 0x001fe40007f9e0ff */
        /* <DEDUP_REMOVED lines=98> */
[----:B--2---:R-:W-:-:S03]  /*f4520*/  SHF.R.S32.HI R33, RZ, 0x1f, R46 ;  /* 0x0000001fff217819 */ /* 0x004fc6000001142e */
        /* <DEDUP_REMOVED lines=46> */
[----:B0-----:R-:W-:Y:S02]  /*f4810*/  IADD3 R34, P4, PT, R46, R6, RZ ;  /* 0x000000062e227210 */ /* 0x001fe40007f9e0ff */
[----:B-1----:R-:W-:Y:S02]  /*f4820*/  IADD3 R38, P2, PT, R47, R10, RZ ;  /* 0x0000000a2f267210 */ /* 0x002fe40007f5e0ff */
[----:B--2---:R-:W-:Y:S01]  /*f4830*/  SHF.R.S32.HI R37, RZ, 0x1f, R47 ;  /* 0x0000001fff257819 */ /* 0x004fe2000001142f */
[----:B------:R-:W-:Y:S01]  /*f4840*/  IMAD.X R35, R33, 0x1, R24, P4 ;  /* 0x0000000121237824 */ /* 0x000fe200020e0618 */
[----:B------:R-:W2:Y:S03]  /*f4850*/  LDL.LU R36, [R1+0x48] ;  /* 0x0000480001247983 */ /* 0x000ea60000300800 */
[----:B------:R-:W-:Y:S01]  /*f4860*/  IMAD.X R39, R37, 0x1, R12, P2 ;  /* 0x0000000125277824 */ /* 0x000fe200010e060c */
[----:B------:R0:W-:Y:S04]  /*f4870*/  STL.64 [R1+0x40e0], R34 ;  /* 0x0040e02201007387 */ /* 0x0001e80000100a00 */
[----:B------:R1:W-:Y:S04]  /*f4880*/  STL.64 [R1+0x40d8], R38 ;  /* 0x0040d82601007387 */ /* 0x0003e80000100a00 */
[----:B------:R-:W3:Y:S01]  /*f4890*/  LDL.LU R33, [R1+0x1bc] ;  /* 0x0001bc0001217983 */ /* 0x000ee20000300800 */
[----:B------:R-:W-:-:S02]  /*f48a0*/  IADD3 R40, P3, PT, R47, R9, RZ ;  /* 0x000000092f287210 */ /* 0x000fc40007f7e0ff */
[----:B0-----:R-:W-:-:S03]  /*f48b0*/  IADD3 R34, P4, PT, R47, R48, RZ ;  /* 0x000000302f227210 */ /* 0x001fc60007f9e0ff */
[----:B------:R-:W-:Y:S01]  /*f48c0*/  IMAD.X R41, R37, 0x1, R11, P3 ;  /* 0x0000000125297824 */ /* 0x000fe200018e060b */
[----:B-1----:R-:W-:Y:S01]  /*f48d0*/  IADD3 R38, P2, PT, R47, R50, RZ ;  /* 0x000000322f267210 */ /* 0x002fe20007f5e0ff */
        /* <DEDUP_REMOVED lines=41> */
[C---:B--2---:R-:W-:Y:S02]  /*f4b70*/  IADD3 R40, P3, PT, R36.reuse, R10, RZ ;  /* 0x0000000a24287210 */ /* 0x044fe40007f7e0ff */
[C---:B0-----:R-:W-:Y:S02]  /*f4b80*/  IADD3 R34, P4, PT, R36.reuse, R9, RZ ;  /* 0x0000000924227210 */ /* 0x041fe40007f9e0ff */
[----:B-1----:R-:W-:Y:S01]  /*f4b90*/  IADD3 R38, P2, PT, R36, R48, RZ ;  /* 0x0000003024267210 */ /* 0x002fe20007f5e0ff */
[----:B---3--:R-:W-:-:S02]  /*f4ba0*/  IMAD.X R41, R33, 0x1, R12, P3 ;  /* 0x0000000121297824 */ /* 0x008fc400018e060c */
[C---:B------:R-:W-:Y:S02]  /*f4bb0*/  IMAD.X R35, R33.reuse, 0x1, R11, P4 ;  /* 0x0000000121237824 */ /* 0x040fe400020e060b */
[----:B------:R-:W-:Y:S01]  /*f4bc0*/  IMAD.X R39, R33, 0x1, R17, P2 ;  /* 0x0000000121277824 */ /* 0x000fe200010e0611 */
[----:B------:R0:W-:Y:S04]  /*f4bd0*/  STL.64 [R1+0x4058], R40 ;  /* 0x0040582801007387 */ /* 0x0001e80000100a00 */
[----:B------:R1:W-:Y:S04]  /*f4be0*/  STL.64 [R1+0x4050], R34 ;  /* 0x0040502201007387 */ /* 0x0003e80000100a00 */
[----:B------:R2:W-:Y:S01]  /*f4bf0*/  STL.64 [R1+0x4048], R38 ;  /* 0x0040482601007387 */ /* 0x0005e20000100a00 */
[----:B0-----:R-:W-:-:S02]  /*f4c00*/  IADD3 R40, P3, PT, R36, R50, RZ ;  /* 0x0000003224287210 */ /* 0x001fc40007f7e0ff */
        /* <DEDUP_REMOVED lines=29> */
[C---:B--2---:R-:W-:Y:S01]  /*f4de0*/  IADD3 R38, P2, PT, R36.reuse, R8, RZ ;  /* 0x0000000824267210 */ /* 0x044fe20007f5e0ff */
[C---:B------:R-:W-:Y:S01]  /*f4df0*/  IMAD.X R35, R33.reuse, 0x1, R23, P4 ;  /* 0x0000000121237824 */ /* 0x040fe200020e0617 */
[----:B------:R-:W-:Y:S02]  /*f4e00*/  IADD3 R36, P3, PT, R36, R6, RZ ;  /* 0x0000000624247210 */ /* 0x000fe40007f7e0ff */
[----:B------:R-:W-:Y:S01]  /*f4e10*/  STL.64 [R1+0x3ff8], R40 ;  /* 0x003ff82801007387 */ /* 0x000fe20000100a00 */
[----:B------:R-:W-:-:S03]  /*f4e20*/  IMAD.X R39, R33, 0x1, R7, P2 ;  /* 0x0000000121277824 */ /* 0x000fc600010e0607 */
[----:B------:R0:W-:Y:S01]  /*f4e30*/  STL.64 [R1+0x3ff0], R34 ;  /* 0x003ff02201007387 */ /* 0x0001e20000100a00 */
[----:B------:R-:W-:-:S03]  /*f4e40*/  IMAD.X R37, R33, 0x1, R24, P3 ;  /* 0x0000000121257824 */ /* 0x000fc600018e0618 */
[----:B------:R1:W-:Y:S01]  /*f4e50*/  STL.64 [R1+0x3fe8], R38 ;  /* 0x003fe82601007387 */ /* 0x0003e20000100a00 */
[C---:B0-----:R-:W-:Y:S02]  /*f4e60*/  IADD3 R34, P4, PT, R16.reuse, R10, RZ ;  /* 0x0000000a10227210 */ /* 0x041fe40007f9e0ff */
[----:B------:R-:W-:Y:S01]  /*f4e70*/  IADD3 R40, P2, PT, R16, R9, RZ ;  /* 0x0000000910287210 */ /* 0x000fe20007f5e0ff */
[----:B-1----:R-:W2:Y:S02]  /*f4e80*/  LDL.LU R39, [R1+0x50] ;  /* 0x0000500001277983 */ /* 0x002ea40000300800 */
[C---:B------:R-:W-:Y:S02]  /*f4e90*/  IMAD.X R35, R15.reuse, 0x1, R12, P4 ;  /* 0x000000010f237824 */ /* 0x040fe400020e060c */
[----:B------:R0:W-:Y:S01]  /*f4ea0*/  STL.64 [R1+0x3fe0], R36 ;  /* 0x003fe02401007387 */ /* 0x0001e20000100a00 */
[----:B------:R-:W-:-:S03]  /*f4eb0*/  IMAD.X R41, R15, 0x1, R11, P2 ;  /* 0x000000010f297824 */ /* 0x000fc600010e060b */
[----:B------:R-:W3:Y:S04]  /*f4ec0*/  LDL.LU R33, [R1+0x1b4] ;  /* 0x0001b40001217983 */ /* 0x000ee80000300800 */
        /* <DEDUP_REMOVED lines=15> */
[C---:B-1----:R-:W-:Y:S01]  /*f4fc0*/  IADD3 R40, P2, PT, R16.reuse, R58, RZ ;  /* 0x0000003a10287210 */ /* 0x042fe20007f5e0ff */
[----:B------:R-:W-:Y:S01]  /*f4fd0*/  IMAD.X R35, R15, 0x1, R55, P4 ;  /* 0x000000010f237824 */ /* 0x000fe200020e0637 */
[----:B0-----:R-:W-:-:S04]  /*f4fe0*/  IADD3 R36, P3, PT, R16, R22, RZ ;  /* 0x0000001610247210 */ /* 0x001fc80007f7e0ff */
[----:B------:R0:W-:Y:S01]  /*f4ff0*/  STL.64 [R1+0x3fa8], R34 ;  /* 0x003fa82201007387 */ /* 0x0001e20000100a00 */
[C---:B------:R-:W-:Y:S02]  /*f5000*/  IMAD.X R41, R15.reuse, 0x1, R57, P2 ;  /* 0x000000010f297824 */ /* 0x040fe400010e0639 */
[----:B------:R-:W-:-:S03]  /*f5010*/  IMAD.X R37, R15, 0x1, R25, P3 ;  /* 0x000000010f257824 */ /* 0x000fc600018e0619 */
[----:B------:R1:W-:Y:S01]  /*f5020*/  STL.64 [R1+0x3fa0], R40 ;  /* 0x003fa02801007387 */ /* 0x0003e20000100a00 */
[----:B0-----:R-:W-:-:S03]  /*f5030*/  IADD3 R34, P4, PT, R16, R59, RZ ;  /* 0x0000003b10227210 */ /* 0x001fc60007f9e0ff */
[----:B------:R0:W-:Y:S02]  /*f5040*/  STL.64 [R1+0x3f98], R36 ;  /* 0x003f982401007387 */ /* 0x0001e40000100a00 */
[C---:B------:R-:W-:Y:S01]  /*f5050*/  IMAD.X R35, R15.reuse, 0x1, R21, P4 ;  /* 0x000000010f237824 */ /* 0x040fe200020e0615 */
[C---:B-1----:R-:W-:Y:S02]  /*f5060*/  IADD3 R40, P2, PT, R16.reuse, R2, RZ ;  /* 0x0000000210287210 */ /* 0x042fe40007f5e0ff */
[----:B0-----:R-:W-:Y:S02]  /*f5070*/  IADD3 R36, P3, PT, R16, R13, RZ ;  /* 0x0000000d10247210 */ /* 0x001fe40007f7e0ff */
        /* <DEDUP_REMOVED lines=8> */
[C---:B0-----:R-:W-:Y:S02]  /*f5100*/  IADD3 R36, P3, PT, R16.reuse, R8, RZ ;  /* 0x0000000810247210 */ /* 0x041fe40007f7e0ff */
[----:B------:R0:W-:Y:S01]  /*f5110*/  STL.64 [R1+0x3f78], R34 ;  /* 0x003f782201007387 */ /* 0x0001e20000100a00 */
[C---:B------:R-:W-:Y:S02]  /*f5120*/  IMAD.X R41, R15.reuse, 0x1, R23, P2 ;  /* 0x000000010f297824 */ /* 0x040fe400010e0617 */
[----:B------:R-:W-:Y:S01]  /*f5130*/  IMAD.X R37, R15, 0x1, R7, P3 ;  /* 0x000000010f257824 */ /* 0x000fe200018e0607 */
[----:B0-----:R-:W-:-:S02]  /*f5140*/  IADD3 R34, P4, PT, R16, R6, RZ ;  /* 0x0000000610227210 */ /* 0x001fc40007f9e0ff */
[----:B------:R-:W4:Y:S03]  /*f5150*/  LDL.LU R16, [R1+0x66bc] ;  /* 0x0066bc0001107983 */ /* 0x000f260000300800 */
[----:B------:R-:W-:Y:S01]  /*f5160*/  IMAD.X R35, R15, 0x1, R24, P4 ;  /* 0x000000010f237824 */ /* 0x000fe200020e0618 */
[----:B------:R2:W-:Y:S04]  /*f5170*/  STL.64 [R1+0x3f70], R40 ;  /* 0x003f702801007387 */ /* 0x0005e80000100a00 */
[----:B------:R0:W-:Y:S04]  /*f5180*/  STL.64 [R1+0x3f68], R36 ;  /* 0x003f682401007387 */ /* 0x0001e80000100a00 */
[----:B------:R-:W4:Y:S04]  /*f5190*/  LDL.LU R15, [R1+0x66b8] ;  /* 0x0066b800010f7983 */ /* 0x000f280000300800 */
[----:B------:R1:W-:Y:S01]  /*f51a0*/  STL.64 [R1+0x3f60], R34 ;  /* 0x003f602201007387 */ /* 0x0003e20000100a00 */
[----:B--2---:R-:W-:-:S02]  /*f51b0*/  IADD3 R40, P2, PT, R39, R10, RZ ;  /* 0x0000000a27287210 */ /* 0x004fc40007f5e0ff */
[C---:B0-----:R-:W-:Y:S02]  /*f51c0*/  IADD3 R36, P3, PT, R39.reuse, R9, RZ ;  /* 0x0000000927247210 */ /* 0x041fe40007f7e0ff */
[----:B-1----:R-:W-:Y:S01]  /*f51d0*/  IADD3 R34, P4, PT, R39, R48, RZ ;  /* 0x0000003027227210 */ /* 0x002fe20007f9e0ff */
[C---:B---3--:R-:W-:Y:S02]  /*f51e0*/  IMAD.X R41, R33.reuse, 0x1, R12, P2 ;  /* 0x0000000121297824 */ /* 0x048fe400010e060c */
[C---:B------:R-:W-:Y:S02]  /*f51f0*/  IMAD.X R37, R33.reuse, 0x1, R11, P3 ;  /* 0x0000000121257824 */ /* 0x040fe400018e060b */
[----:B------:R-:W-:Y:S01]  /*f5200*/  IMAD.X R35, R33, 0x1, R17, P4 ;  /* 0x0000000121237824 */ /* 0x000fe200020e0611 */
[----:B------:R0:W-:Y:S04]  /*f5210*/  STL.64 [R1+0x3f58], R40 ;  /* 0x003f582801007387 */ /* 0x0001e80000100a00 */
[----:B------:R1:W-:Y:S01]  /*f5220*/  STL.64 [R1+0x3f50], R36 ;  /* 0x003f502401007387 */ /* 0x0003e20000100a00 */
[----:B0-----:R-:W-:-:S02]  /*f5230*/  IADD3 R40, P2, PT, R39, R50, RZ ;  /* 0x0000003227287210 */ /* 0x001fc40007f5e0ff */
[----:B-1----:R-:W-:Y:S01]  /*f5240*/  IADD3 R36, P3, PT, R39, R52, RZ ;  /* 0x0000003427247210 */ /* 0x002fe20007f7e0ff */
[----:B------:R0:W-:Y:S02]  /*f5250*/  STL.64 [R1+0x3f48], R34 ;  /* 0x003f482201007387 */ /* 0x0001e40000100a00 */
[C---:B------:R-:W-:Y:S02]  /*f5260*/  IMAD.X R41, R33.reuse, 0x1, R49, P2 ;  /* 0x0000000121297824 */ /* 0x040fe400010e0631 */
[----:B------:R-:W-:-:S03]  /*f5270*/  IMAD.X R37, R33, 0x1, R51, P3 ;  /* 0x0000000121257824 */ /* 0x000fc600018e0633 */
[----:B------:R1:W-:Y:S01]  /*f5280*/  STL.64 [R1+0x3f40], R40 ;  /* 0x003f402801007387 */ /* 0x0003e20000100a00 */
[----:B0-----:R-:W-:-:S03]  /*f5290*/  IADD3 R34, P4, PT, R39, R54, RZ ;  /* 0x0000003627227210 */ /* 0x001fc60007f9e0ff */
[----:B------:R0:W-:Y:S02]  /*f52a0*/  STL.64 [R1+0x3f38], R36 ;  /* 0x003f382401007387 */ /* 0x0001e40000100a00 */
[----:B------:R-:W-:Y:S01]  /*f52b0*/  IMAD.X R35, R33, 0x1, R53, P4 ;  /* 0x0000000121237824 */ /* 0x000fe200020e0635 */
        /* <DEDUP_REMOVED lines=21> */
[----:B------:R-:W-:Y:S01]  /*f5410*/  IMAD.X R41, R33, 0x1, R3, P2 ;  /* 0x0000000121297824 */ /* 0x000fe200010e0603 */
[----:B------:R-:W-:Y:S01]  /*f5420*/  IADD3 R38, P2, PT, R39, R6, RZ ;  /* 0x0000000627267210 */ /* 0x000fe20007f5e0ff */
[----:B------:R-:W-:-:S03]  /*f5430*/  IMAD.X R37, R33, 0x1, R23, P3 ;  /* 0x0000000121257824 */ /* 0x000fc600018e0617 */
[----:B------:R-:W-:Y:S01]  /*f5440*/  STL.64 [R1+0x3ef8], R40 ;  /* 0x003ef82801007387 */ /* 0x000fe20000100a00 */
[----:B0-----:R-:W-:-:S03]  /*f5450*/  IADD3 R34, P4, PT, R39, R8, RZ ;  /* 0x0000000827227210 */ /* 0x001fc60007f9e0ff */
[----:B------:R-:W-:Y:S01]  /*f5460*/  STL.64 [R1+0x3ef0], R36 ;  /* 0x003ef02401007387 */ /* 0x000fe20000100a00 */
[C---:B------:R-:W-:Y:S02]  /*f5470*/  IMAD.X R39, R33.reuse, 0x1, R24, P2 ;  /* 0x0000000121277824 */ /* 0x040fe400010e0618 */
[----:B------:R-:W-:-:S05]  /*f5480*/  IMAD.X R35, R33, 0x1, R7, P4 ;  /* 0x0000000121237824 */ /* 0x000fca00020e0607 */
[----:B------:R0:W-:Y:S04]  /*f5490*/  STL.64 [R1+0x3ee8], R34 ;  /* 0x003ee82201007387 */ /* 0x0001e80000100a00 */
[----:B0-----:R-:W2:Y:S01]  /*f54a0*/  LDL.LU R34, [R1+0x58] ;  /* 0x0000580001227983 */ /* 0x001ea20000300800 */
[C---:B----4-:R-:W-:Y:S02]  /*f54b0*/  IADD3 R36, P3, PT, R15.reuse, R10, RZ ;  /* 0x0000000a0f247210 */ /* 0x050fe40007f7e0ff */
[----:B------:R-:W-:Y:S01]  /*f54c0*/  IADD3 R40, P4, PT, R15, R9, RZ ;  /* 0x000000090f287210 */ /* 0x000fe20007f9e0ff */
[----:B------:R0:W-:Y:S02]  /*f54d0*/  STL.64 [R1+0x3ee0], R38 ;  /* 0x003ee02601007387 */ /* 0x0001e40000100a00 */
[----:B------:R-:W-:-:S02]  /*f54e0*/  IMAD.X R37, R16, 0x1, R12, P3 ;  /* 0x0000000110257824 */ /* 0x000fc400018e060c */
[----:B------:R-:W-:-:S03]  /*f54f0*/  IMAD.X R41, R16, 0x1, R11, P4 ;  /* 0x0000000110297824 */ /* 0x000fc600020e060b */
[----:B------:R1:W-:Y:S04]  /*f5500*/  STL.64 [R1+0x3ed8], R36 ;  /* 0x003ed82401007387 */ /* 0x0003e80000100a00 */
[----:B------:R-:W3:Y:S01]  /*f5510*/  LDL.LU R33, [R1+0x1ac] ;  /* 0x0001ac0001217983 */ /* 0x000ee20000300800 */
[----:B0-----:R-:W-:-:S05]  /*f5520*/  IADD3 R38, P2, PT, R15, R48, RZ ;  /* 0x000000300f267210 */ /* 0x001fca0007f5e0ff */
[C---:B------:R-:W-:Y:S01]  /*f5530*/  IMAD.X R39, R16.reuse, 0x1, R17, P2 ;  /* 0x0000000110277824 */ /* 0x040fe200010e0611 */
[C---:B-1----:R-:W-:Y:S01]  /*f5540*/  IADD3 R36, P3, PT, R15.reuse, R50, RZ ;  /* 0x000000320f247210 */ /* 0x042fe20007f7e0ff */
[----:B------:R0:W-:Y:S04]  /*f5550*/  STL.64 [R1+0x3ed0], R40 ;  /* 0x003ed02801007387 */ /* 0x0001e80000100a00 */
[----:B------:R1:W-:Y:S01]  /*f5560*/  STL.64 [R1+0x3ec8], R38 ;  /* 0x003ec82601007387 */ /* 0x0003e20000100a00 */
[----:B------:R-:W-:Y:S01]  /*f5570*/  IMAD.X R37, R16, 0x1, R49, P3 ;  /* 0x0000000110257824 */ /* 0x000fe200018e0631 */
[C---:B0-----:R-:W-:Y:S02]  /*f5580*/  IADD3 R40, P4, PT, R15.reuse, R52, RZ ;  /* 0x000000340f287210 */ /* 0x041fe40007f9e0ff */
[----:B-1----:R-:W-:-:S02]  /*f5590*/  IADD3 R38, P2, PT, R15, R54, RZ ;  /* 0x000000360f267210 */ /* 0x002fc40007f5e0ff */
        /* <DEDUP_REMOVED lines=39> */
[C---:B-1----:R-:W-:Y:S01]  /*f5810*/  IADD3 R36, P3, PT, R34.reuse, R48, RZ ;  /* 0x0000003022247210 */ /* 0x042fe20007f7e0ff */
        /* <DEDUP_REMOVED lines=37> */
[----:B------:R-:W-:Y:S01]  /*f5a70*/  STL.64 [R1+0x3df8], R40 ;  /* 0x003df82801007387 */ /* 0x000fe20000100a00 */
[C---:B0-----:R-:W-:Y:S02]  /*f5a80*/  IADD3 R36, P3, PT, R34.reuse, R8, RZ ;  /* 0x0000000822247210 */ /* 0x041fe40007f7e0ff */
[----:B------:R-:W-:Y:S01]  /*f5a90*/  IADD3 R34, P4, PT, R34, R6, RZ ;  /* 0x0000000622227210 */ /* 0x000fe20007f9e0ff */
[----:B------:R4:W-:Y:S02]  /*f5aa0*/  STL.64 [R1+0x3df0], R38 ;  /* 0x003df02601007387 */ /* 0x0009e40000100a00 */
[C---:B------:R-:W-:Y:S02]  /*f5ab0*/  IMAD.X R37, R33.reuse, 0x1, R7, P3 ;  /* 0x0000000121257824 */ /* 0x040fe400018e0607 */
[----:B------:R-:W-:-:S03]  /*f5ac0*/  IMAD.X R35, R33, 0x1, R24, P4 ;  /* 0x0000000121237824 */ /* 0x000fc600020e0618 */
[----:B------:R0:W-:Y:S01]  /*f5ad0*/  STL.64 [R1+0x3de8], R36 ;  /* 0x003de82401007387 */ /* 0x0001e20000100a00 */
[C---:B----4-:R-:W-:Y:S02]  /*f5ae0*/  IADD3 R38, P2, PT, R16.reuse, R10, RZ ;  /* 0x0000000a10267210 */ /* 0x050fe40007f5e0ff */
[----:B------:R-:W-:Y:S01]  /*f5af0*/  IADD3 R40, P3, PT, R16, R9, RZ ;  /* 0x0000000910287210 */ /* 0x000fe20007f7e0ff */
[----:B0-----:R-:W2:Y:S02]  /*f5b00*/  LDL.LU R36, [R1+0x60] ;  /* 0x0000600001247983 */ /* 0x001ea40000300800 */
[C---:B------:R-:W-:Y:S02]  /*f5b10*/  IMAD.X R39, R15.reuse, 0x1, R12, P2 ;  /* 0x000000010f277824 */ /* 0x040fe400010e060c */
[----:B------:R0:W-:Y:S01]  /*f5b20*/  STL.64 [R1+0x3de0], R34 ;  /* 0x003de02201007387 */ /* 0x0001e20000100a00 */
[----:B------:R-:W-:-:S03]  /*f5b30*/  IMAD.X R41, R15, 0x1, R11, P3 ;  /* 0x000000010f297824 */ /* 0x000fc600018e060b */
[----:B------:R1:W-:Y:S04]  /*f5b40*/  STL.64 [R1+0x3dd8], R38 ;  /* 0x003dd82601007387 */ /* 0x0003e80000100a00 */
[----:B------:R-:W3:Y:S01]  /*f5b50*/  LDL.LU R33, [R1+0x1a4] ;  /* 0x0001a40001217983 */ /* 0x000ee20000300800 */
[C---:B0-----:R-:W-:Y:S02]  /*f5b60*/  IADD3 R34, P4, PT, R16.reuse, R48, RZ ;  /* 0x0000003010227210 */ /* 0x041fe40007f9e0ff */
[----:B-1----:R-:W-:-:S03]  /*f5b70*/  IADD3 R38, P2, PT, R16, R50, RZ ;  /* 0x0000003210267210 */ /* 0x002fc60007f5e0ff */
[C---:B------:R-:W-:Y:S01]  /*f5b80*/  IMAD.X R35, R15.reuse, 0x1, R17, P4 ;  /* 0x000000010f237824 */ /* 0x040fe200020e0611 */
[----:B------:R0:W-:Y:S01]  /*f5b90*/  STL.64 [R1+0x3dd0], R40 ;  /* 0x003dd02801007387 */ /* 0x0001e20000100a00 */
[----:B------:R-:W-:-:S03]  /*f5ba0*/  IMAD.X R39, R15, 0x1, R49, P2 ;  /* 0x000000010f277824 */ /* 0x000fc600010e0631 */
[----:B------:R1:W-:Y:S01]  /*f5bb0*/  STL.64 [R1+0x3dc8], R34 ;  /* 0x003dc82201007387 */ /* 0x0003e20000100a00 */
[C---:B0-----:R-:W-:Y:S02]  /*f5bc0*/  IADD3 R40, P3, PT, R16.reuse, R52, RZ ;  /* 0x0000003410287210 */ /* 0x041fe40007f7e0ff */
        /* <DEDUP_REMOVED lines=82> */
[----:B------:R-:W-:Y:S01]  /*f60f0*/  STL.64 [R1+0x3cf0], R34 ;  /* 0x003cf02201007387 */ /* 0x000fe20000100a00 */
[----:B------:R-:W-:-:S03]  /*f6100*/  IMAD.X R37, R33, 0x1, R24, P3 ;  /* 0x0000000121257824 */ /* 0x000fc600018e0618 */
[----:B------:R0:W-:Y:S04]  /*f6110*/  STL.64 [R1+0x3ce8], R38 ;  /* 0x003ce82601007387 */ /* 0x0001e80000100a00 */
[----:B0-----:R-:W2:Y:S04]  /*f6120*/  LDL.LU R39, [R1+0x68] ;  /* 0x0000680001277983 */ /* 0x001ea80000300800 */
[----:B------:R0:W-:Y:S04]  /*f6130*/  STL.64 [R1+0x3ce0], R36 ;  /* 0x003ce02401007387 */ /* 0x0001e80000100a00 */
[----:B------:R-:W3:Y:S01]  /*f6140*/  LDL.LU R33, [R1+0x19c] ;  /* 0x00019c0001217983 */ /* 0x000ee20000300800 */
[----:B----4-:R-:W-:-:S02]  /*f6150*/  IADD3 R34, P4, PT, R15, R10, RZ ;  /* 0x0000000a0f227210 */ /* 0x010fc40007f9e0ff */
[C---:B------:R-:W-:Y:S02]  /*f6160*/  IADD3 R40, P2, PT, R15.reuse, R9, RZ ;  /* 0x000000090f287210 */ /* 0x040fe40007f5e0ff */
[C---:B0-----:R-:W-:Y:S01]  /*f6170*/  IADD3 R36, P3, PT, R15.reuse, R48, RZ ;  /* 0x000000300f247210 */ /* 0x041fe20007f7e0ff */
[C---:B------:R-:W-:Y:S02]  /*f6180*/  IMAD.X R35, R16.reuse, 0x1, R12, P4 ;  /* 0x0000000110237824 */ /* 0x040fe400020e060c */
[C---:B------:R-:W-:Y:S02]  /*f6190*/  IMAD.X R41, R16.reuse, 0x1, R11, P2 ;  /* 0x0000000110297824 */ /* 0x040fe400010e060b */
[----:B------:R-:W-:Y:S01]  /*f61a0*/  IMAD.X R37, R16, 0x1, R17, P3 ;  /* 0x0000000110257824 */ /* 0x000fe200018e0611 */
[----:B------:R0:W-:Y:S04]  /*f61b0*/  STL.64 [R1+0x3cd8], R34 ;  /* 0x003cd82201007387 */ /* 0x0001e80000100a00 */
        /* <DEDUP_REMOVED lines=90> */
[----:B0-----:R-:W2:Y:S04]  /*f6760*/  LDL.LU R34, [R1+0x70] ;  /* 0x0000700001227983 */ /* 0x001ea80000300800 */
[----:B------:R0:W-:Y:S01]  /*f6770*/  STL.64 [R1+0x3be0], R38 ;  /* 0x003be02601007387 */ /* 0x0001e20000100a00 */
[C---:B----4-:R-:W-:Y:S02]  /*f6780*/  IADD3 R36, P3, PT, R16.reuse, R10, RZ ;  /* 0x0000000a10247210 */ /* 0x050fe40007f7e0ff */
[----:B------:R-:W-:-:S03]  /*f6790*/  IADD3 R40, P4, PT, R16, R9, RZ ;  /* 0x0000000910287210 */ /* 0x000fc60007f9e0ff */
[C---:B------:R-:W-:Y:S01]  /*f67a0*/  IMAD.X R37, R15.reuse, 0x1, R12, P3 ;  /* 0x000000010f257824 */ /* 0x040fe200018e060c */
[----:B0-----:R-:W-:Y:S01]  /*f67b0*/  IADD3 R38, P2, PT, R16, R48, RZ ;  /* 0x0000003010267210 */ /* 0x001fe20007f5e0ff */
[----:B------:R-:W-:-:S03]  /*f67c0*/  IMAD.X R41, R15, 0x1, R11, P4 ;  /* 0x000000010f297824 */ /* 0x000fc600020e060b */
[----:B------:R0:W-:Y:S01]  /*f67d0*/  STL.64 [R1+0x3bd8], R36 ;  /* 0x003bd82401007387 */ /* 0x0001e20000100a00 */
[----:B------:R-:W-:-:S03]  /*f67e0*/  IMAD.X R39, R15, 0x1, R17, P2 ;  /* 0x000000010f277824 */ /* 0x000fc600010e0611 */
[----:B------:R-:W3:Y:S04]  /*f67f0*/  LDL.LU R33, [R1+0x194] ;  /* 0x0001940001217983 */ /* 0x000ee80000300800 */
        /* <DEDUP_REMOVED lines=91> */
[----:B------:R-:W-:-:S03]  /*f6db0*/  IADD3 R40, P3, PT, R15, R9, RZ ;  /* 0x000000090f287210 */ /* 0x000fc60007f7e0ff */
[C---:B------:R-:W-:Y:S01]  /*f6dc0*/  IMAD.X R39, R16.reuse, 0x1, R12, P2 ;  /* 0x0000000110277824 */ /* 0x040fe200010e060c */
[----:B0-----:R-:W2:Y:S04]  /*f6dd0*/  LDL.LU R36, [R1+0x78] ;  /* 0x0000780001247983 */ /* 0x001ea80000300800 */
        /* <DEDUP_REMOVED lines=902> */
[----:B------:R1:W-:Y:S01]  /*fa640*/  STL.64 [R1+0x31d8], R38 ;  /* 0x0031d82601007387 */ /* 0x0003e20000100a00 */
[C---:B0-----:R-:W-:Y:S01]  /*fa650*/  IADD3 R34, P4, PT, R16.reuse, R48, RZ ;  /* 0x0000003010227210 */ /* 0x041fe20007f9e0ff */
[----:B-1----:R-:W-:Y:S01]  /*fa660*/  IMAD.MOV.U32 R38, RZ, RZ, R32 ;  /* 0x000000ffff267224 */ /* 0x002fe200078e0020 */
[----:B------:R-:W-:-:S03]  /*fa670*/  IADD3 R32, P2, PT, R16, R50, RZ ;  /* 0x0000003210207210 */ /* 0x000fc60007f5e0ff */
        /* <DEDUP_REMOVED lines=37> */
[----:B------:R-:W3:Y:S03]  /*fa8d0*/  LDL.LU R16, [R1+0x664c] ;  /* 0x00664c0001107983 */ /* 0x000ee60000300800 */
        /* <DEDUP_REMOVED lines=8> */
[C---:B------:R-:W-:Y:S02]  /*fa960*/  IMAD.X R41, R38.reuse, 0x1, R12, P3 ;  /* 0x0000000126297824 */ /* 0x040fe400018e060c */
[C---:B------:R-:W-:Y:S02]  /*fa970*/  IMAD.X R35, R38.reuse, 0x1, R11, P4 ;  /* 0x0000000126237824 */ /* 0x040fe400020e060b */
[----:B------:R-:W-:Y:S01]  /*fa980*/  IMAD.X R33, R38, 0x1, R17, P2 ;  /* 0x0000000126217824 */ /* 0x000fe200010e0611 */
[----:B------:R0:W-:Y:S04]  /*fa990*/  STL.64 [R1+0x3158], R40 ;  /* 0x0031582801007387 */ /* 0x0001e80000100a00 */
        /* <DEDUP_REMOVED lines=34> */
[----:B------:R-:W-:Y:S01]  /*fabc0*/  STL.64 [R1+0x3138], R40 ;  /* 0x0031382801007387 */ /* 0x000fe20000100a00 */
[----:B------:R-:W-:Y:S01]  /*fabd0*/  IMAD.X R33, R38, 0x1, R7, P2 ;  /* 0x0000000126217824 */ /* 0x000fe200010e0607 */
[----:B------:R-:W-:Y:S02]  /*fabe0*/  IADD3 R36, P3, PT, R36, R6, RZ ;  /* 0x0000000624247210 */ /* 0x000fe40007f7e0ff */
[----:B------:R4:W-:Y:S04]  /*fabf0*/  STL.64 [R1+0x3140], R34 ;  /* 0x0031402201007387 */ /* 0x0009e80000100a00 */
[----:B------:R0:W-:Y:S01]  /*fac00*/  STL.64 [R1+0x3148], R32 ;  /* 0x0031482001007387 */ /* 0x0001e20000100a00 */
[----:B------:R-:W-:-:S03]  /*fac10*/  IMAD.X R37, R38, 0x1, R24, P3 ;  /* 0x0000000126257824 */ /* 0x000fc600018e0618 */
[----:B------:R-:W2:Y:S04]  /*fac20*/  LDL.LU R39, [R1+0xc8] ;  /* 0x0000c80001277983 */ /* 0x000ea80000300800 */
[----:B------:R1:W-:Y:S01]  /*fac30*/  STL.64 [R1+0x30d0], R36 ;  /* 0x0030d02401007387 */ /* 0x0003e20000100a00 */
[C---:B----4-:R-:W-:Y:S02]  /*fac40*/  IADD3 R34, P4, PT, R15.reuse, R10, RZ ;  /* 0x0000000a0f227210 */ /* 0x050fe40007f9e0ff */
[----:B0-----:R-:W-:-:S03]  /*fac50*/  IADD3 R32, P2, PT, R15, R9, RZ ;  /* 0x000000090f207210 */ /* 0x001fc60007f5e0ff */
[C---:B---3--:R-:W-:Y:S02]  /*fac60*/  IMAD.X R35, R16.reuse, 0x1, R12, P4 ;  /* 0x0000000110237824 */ /* 0x048fe400020e060c */
[----:B------:R-:W-:-:S03]  /*fac70*/  IMAD.X R33, R16, 0x1, R11, P2 ;  /* 0x0000000110217824 */ /* 0x000fc600010e060b */
[----:B------:R-:W-:Y:S04]  /*fac80*/  STL.64 [R1+0x30d8], R34 ;  /* 0x0030d82201007387 */ /* 0x000fe80000100a00 */
[----:B------:R0:W-:Y:S01]  /*fac90*/  STL.64 [R1+0x30e0], R32 ;  /* 0x0030e02001007387 */ /* 0x0001e20000100a00 */
[C---:B-1----:R-:W-:Y:S02]  /*faca0*/  IADD3 R36, P3, PT, R15.reuse, R48, RZ ;  /* 0x000000300f247210 */ /* 0x042fe40007f7e0ff */
[C---:B------:R-:W-:Y:S01]  /*facb0*/  IADD3 R40, P2, PT, R15.reuse, R52, RZ ;  /* 0x000000340f287210 */ /* 0x040fe20007f5e0ff */
[----:B0-----:R-:W3:Y:S01]  /*facc0*/  LDL.LU R33, [R1+0x13c] ;  /* 0x00013c0001217983 */ /* 0x001ee20000300800 */
[----:B------:R-:W-:Y:S01]  /*facd0*/  IADD3 R34, P4, PT, R15, R50, RZ ;  /* 0x000000320f227210 */ /* 0x000fe20007f9e0ff */
[----:B------:R-:W-:-:S04]  /*face0*/  IMAD.X R37, R16, 0x1, R17, P3 ;  /* 0x0000000110257824 */ /* 0x000fc800018e0611 */
        /* <DEDUP_REMOVED lines=30> */
[----:B------:R1:W-:Y:S01]  /*faed0*/  STL.64 [R1+0x3098], R34 ;  /* 0x0030982201007387 */ /* 0x0003e20000100a00 */
[----:B------:R-:W-:Y:S02]  /*faee0*/  IMAD.MOV.U32 R32, RZ, RZ, R31 ;  /* 0x000000ffff207224 */ /* 0x000fe400078e001f */
[----:B------:R-:W-:Y:S01]  /*faef0*/  IMAD.MOV.U32 R31, RZ, RZ, R30 ;  /* 0x000000ffff1f7224 */ /* 0x000fe200078e001e */
[C---:B0-----:R-:W-:Y:S02]  /*faf00*/  IADD3 R36, P3, PT, R15.reuse, R8, RZ ;  /* 0x000000080f247210 */ /* 0x041fe40007f7e0ff */
[----:B-1----:R-:W-:Y:S02]  /*faf10*/  IADD3 R34, P4, PT, R15, R6, RZ ;  /* 0x000000060f227210 */ /* 0x002fe40007f9e0ff */
[----:B------:R-:W4:Y:S04]  /*faf20*/  LDL.LU R15, [R1+0x6644] ;  /* 0x00664400010f7983 */ /* 0x000f280000300800 */
[----:B------:R2:W-:Y:S04]  /*faf30*/  STL.64 [R1+0x30a0], R40 ;  /* 0x0030a02801007387 */ /* 0x0005e80000100a00 */
[----:B------:R-:W4:Y:S01]  /*faf40*/  LDL.LU R30, [R1+0xcc] ;  /* 0x0000cc00011e7983 */ /* 0x000f220000300800 */
[----:B------:R-:W-:-:S02]  /*faf50*/  IMAD.X R37, R16, 0x1, R7, P3 ;  /* 0x0000000110257824 */ /* 0x000fc400018e0607 */
[----:B------:R-:W-:-:S03]  /*faf60*/  IMAD.X R35, R16, 0x1, R24, P4 ;  /* 0x0000000110237824 */ /* 0x000fc600020e0618 */
[----:B------:R0:W-:Y:S04]  /*faf70*/  STL.64 [R1+0x30a8], R36 ;  /* 0x0030a82401007387 */ /* 0x0001e80000100a00 */
[----:B------:R-:W4:Y:S04]  /*faf80*/  LDL.LU R16, [R1+0x6640] ;  /* 0x0066400001107983 */ /* 0x000f280000300800 */
[----:B------:R1:W-:Y:S01]  /*faf90*/  STL.64 [R1+0x3050], R34 ;  /* 0x0030502201007387 */ /* 0x0003e20000100a00 */
[C---:B--2---:R-:W-:Y:S02]  /*fafa0*/  IADD3 R40, P2, PT, R39.reuse, R10, RZ ;  /* 0x0000000a27287210 */ /* 0x044fe40007f5e0ff */
[----:B0-----:R-:W-:-:S02]  /*fafb0*/  IADD3 R36, P3, PT, R39, R9, RZ ;  /* 0x0000000927247210 */ /* 0x001fc40007f7e0ff */
[----:B-1----:R-:W-:Y:S01]  /*fafc0*/  IADD3 R34, P4, PT, R39, R48, RZ ;  /* 0x0000003027227210 */ /* 0x002fe20007f9e0ff */
        /* <DEDUP_REMOVED lines=36> */
[C---:B------:R-:W-:Y:S02]  /*fb210*/  IADD3 R38, P2, PT, R39.reuse, R6, RZ ;  /* 0x0000000627267210 */ /* 0x040fe40007f5e0ff */
[----:B--2---:R-:W-:Y:S01]  /*fb220*/  IADD3 R34, P4, PT, R39, R8, RZ ;  /* 0x0000000827227210 */ /* 0x004fe20007f9e0ff */
[C---:B------:R-:W-:Y:S01]  /*fb230*/  IMAD.X R37, R33.reuse, 0x1, R23, P3 ;  /* 0x0000000121257824 */ /* 0x040fe200018e0617 */
[----:B------:R-:W-:Y:S01]  /*fb240*/  STL.64 [R1+0x3038], R40 ;  /* 0x0030382801007387 */ /* 0x000fe20000100a00 */
[C---:B------:R-:W-:Y:S02]  /*fb250*/  IMAD.X R39, R33.reuse, 0x1, R24, P2 ;  /* 0x0000000121277824 */ /* 0x040fe400010e0618 */
[----:B------:R-:W-:Y:S01]  /*fb260*/  IMAD.X R35, R33, 0x1, R7, P4 ;  /* 0x0000000121237824 */ /* 0x000fe200020e0607 */
[----:B------:R4:W-:Y:S04]  /*fb270*/  STL.64 [R1+0x3040], R36 ;  /* 0x0030402401007387 */ /* 0x0009e80000100a00 */
[----:B------:R0:W-:Y:S04]  /*fb280*/  STL.64 [R1+0x3048], R34 ;  /* 0x0030482201007387 */ /* 0x0001e80000100a00 */
[----:B------:R1:W-:Y:S01]  /*fb290*/  STL.64 [R1+0x2f90], R38 ;  /* 0x002f902601007387 */ /* 0x0003e20000100a00 */
[----:B----4-:R-:W-:-:S02]  /*fb2a0*/  IADD3 R36, P3, PT, R30, R10, RZ ;  /* 0x0000000a1e247210 */ /* 0x010fc40007f7e0ff */
[----:B0-----:R-:W-:-:S03]  /*fb2b0*/  IADD3 R34, P4, PT, R30, R9, RZ ;  /* 0x000000091e227210 */ /* 0x001fc60007f9e0ff */
[C---:B------:R-:W-:Y:S01]  /*fb2c0*/  IMAD.X R37, R15.reuse, 0x1, R12, P3 ;  /* 0x000000010f257824 */ /* 0x040fe200018e060c */
        /* <DEDUP_REMOVED lines=21> */
[C---:B------:R-:W-:Y:S01]  /*fb420*/  IADD3 R40, P3, PT, R30.reuse, R59, RZ ;  /* 0x0000003b1e287210 */ /* 0x040fe20007f7e0ff */
[C---:B------:R-:W-:Y:S02]  /*fb430*/  IMAD.X R39, R15.reuse, 0x1, R25, P2 ;  /* 0x000000010f277824 */ /* 0x040fe400010e0619 */
[----:B------:R-:W-:Y:S02]  /*fb440*/  STL.64 [R1+0x2f50], R34 ;  /* 0x002f502201007387 */ /* 0x000fe40000100a00 */
[----:B------:R-:W-:Y:S02]  /*fb450*/  IMAD.X R41, R15, 0x1, R21, P3 ;  /* 0x000000010f297824 */ /* 0x000fe400018e0615 */
[----:B------:R1:W-:Y:S01]  /*fb460*/  STL.64 [R1+0x2f58], R38 ;  /* 0x002f582601007387 */ /* 0x0003e20000100a00 */
[----:B0-----:R-:W-:-:S03]  /*fb470*/  IADD3 R36, P4, PT, R30, R2, RZ ;  /* 0x000000021e247210 */ /* 0x001fc60007f9e0ff */
[----:B------:R0:W-:Y:S02]  /*fb480*/  STL.64 [R1+0x2f60], R40 ;  /* 0x002f602801007387 */ /* 0x0001e40000100a00 */
[----:B------:R-:W-:Y:S01]  /*fb490*/  IMAD.X R37, R15, 0x1, R0, P4 ;  /* 0x000000010f257824 */ /* 0x000fe200020e0600 */
[----:B-1----:R-:W-:-:S04]  /*fb4a0*/  IADD3 R38, P2, PT, R30, R13, RZ ;  /* 0x0000000d1e267210 */ /* 0x002fc80007f5e0ff */
[----:B------:R1:W-:Y:S01]  /*fb4b0*/  STL.64 [R1+0x2f68], R36 ;  /* 0x002f682401007387 */ /* 0x0003e20000100a00 */
[----:B------:R-:W-:Y:S01]  /*fb4c0*/  IMAD.X R39, R15, 0x1, R14, P2 ;  /* 0x000000010f277824 */ /* 0x000fe200010e060e */
[----:B0-----:R-:W-:-:S04]  /*fb4d0*/  IADD3 R40, P3, PT, R30, R4, RZ ;  /* 0x000000041e287210 */ /* 0x001fc80007f7e0ff */
[----:B------:R0:W-:Y:S01]  /*fb4e0*/  STL.64 [R1+0x2f70], R38 ;  /* 0x002f702601007387 */ /* 0x0001e20000100a00 */
[----:B-1----:R-:W-:Y:S01]  /*fb4f0*/  IADD3 R36, P4, PT, R30, R5, RZ ;  /* 0x000000051e247210 */ /* 0x002fe20007f9e0ff */
[----:B------:R-:W-:-:S04]  /*fb500*/  IMAD.X R41, R15, 0x1, R3, P3 ;  /* 0x000000010f297824 */ /* 0x000fc800018e0603 */
[----:B------:R-:W-:Y:S01]  /*fb510*/  IMAD.X R37, R15, 0x1, R23, P4 ;  /* 0x000000010f257824 */ /* 0x000fe200020e0617 */
[C---:B0-----:R-:W-:Y:S01]  /*fb520*/  IADD3 R38, P2, PT, R30.reuse, R8, RZ ;  /* 0x000000081e267210 */ /* 0x041fe20007f5e0ff */
[----:B------:R-:W-:Y:S01]  /*fb530*/  STL.64 [R1+0x2f78], R40 ;  /* 0x002f782801007387 */ /* 0x000fe20000100a00 */
[----:B------:R-:W-:-:S03]  /*fb540*/  IADD3 R30, P3, PT, R30, R6, RZ ;  /* 0x000000061e1e7210 */ /* 0x000fc60007f7e0ff */
[C---:B------:R-:W-:Y:S01]  /*fb550*/  IMAD.X R39, R15.reuse, 0x1, R7, P2 ;  /* 0x000000010f277824 */ /* 0x040fe200010e0607 */
[----:B------:R0:W-:Y:S01]  /*fb560*/  STL.64 [R1+0x2f80], R36 ;  /* 0x002f802401007387 */ /* 0x0001e20000100a00 */
[----:B------:R-:W-:Y:S01]  /*fb570*/  SHF.R.S32.HI R33, RZ, 0x1f, R16 ;  /* 0x0000001fff217819 */ /* 0x000fe20000011410 */
[----:B------:R-:W-:Y:S02]  /*fb580*/  IMAD.MOV.U32 R34, RZ, RZ, R31 ;  /* 0x000000ffff227224 */ /* 0x000fe400078e001f */
[----:B------:R1:W-:Y:S01]  /*fb590*/  STL.64 [R1+0x2f88], R38 ;  /* 0x002f882601007387 */ /* 0x0003e20000100a00 */
[----:B------:R-:W-:-:S03]  /*fb5a0*/  IMAD.X R31, R15, 0x1, R24, P3 ;  /* 0x000000010f1f7824 */ /* 0x000fc600018e0618 */
[----:B------:R-:W2:Y:S01]  /*fb5b0*/  LDL.LU R15, [R1+0x663c] ;  /* 0x00663c00010f7983 */ /* 0x000ea20000300800 */
[C---:B0-----:R-:W-:Y:S02]  /*fb5c0*/  IADD3 R36, P4, PT, R16.reuse, R10, RZ ;  /* 0x0000000a10247210 */ /* 0x041fe40007f9e0ff */
        /* <DEDUP_REMOVED lines=41> */
[----:B------:R-:W-:Y:S01]  /*fb860*/  IMAD.MOV.U32 R35, RZ, RZ, R34 ;  /* 0x000000ffff237224 */ /* 0x000fe200078e0022 */
[C---:B0-----:R-:W-:Y:S02]  /*fb870*/  IADD3 R30, P3, PT, R16.reuse, R8, RZ ;  /* 0x00000008101e7210 */ /* 0x041fe40007f7e0ff */
[----:B-1----:R-:W-:Y:S02]  /*fb880*/  IADD3 R36, P4, PT, R16, R6, RZ ;  /* 0x0000000610247210 */ /* 0x002fe40007f9e0ff */
[----:B------:R-:W3:Y:S04]  /*fb890*/  LDL.LU R16, [R1+0x6638] ;  /* 0x0066380001107983 */ /* 0x000ee80000300800 */
[----:B------:R0:W-:Y:S04]  /*fb8a0*/  STL.64 [R1+0x2ef8], R38 ;  /* 0x002ef82601007387 */ /* 0x0001e80000100a00 */
[----:B------:R-:W4:Y:S01]  /*fb8b0*/  LDL.LU R34, [R1+0xd8] ;  /* 0x0000d80001227983 */ /* 0x000f220000300800 */
[----:B------:R-:W-:-:S02]  /*fb8c0*/  IMAD.X R31, R33, 0x1, R7, P3 ;  /* 0x00000001211f7824 */ /* 0x000fc400018e0607 */
[----:B------:R-:W-:-:S03]  /*fb8d0*/  IMAD.X R37, R33, 0x1, R24, P4 ;  /* 0x0000000121257824 */ /* 0x000fc600020e0618 */
        /* <DEDUP_REMOVED lines=41> */
[C---:B------:R-:W-:Y:S02]  /*fbb70*/  IADD3 R36, P4, PT, R32.reuse, R8, RZ ;  /* 0x0000000820247210 */ /* 0x040fe40007f9e0ff */
[----:B------:R-:W-:Y:S01]  /*fbb80*/  IADD3 R32, P2, PT, R32, R6, RZ ;  /* 0x0000000620207210 */ /* 0x000fe20007f5e0ff */
[C---:B------:R-:W-:Y:S02]  /*fbb90*/  IMAD.X R31, R35.reuse, 0x1, R23, P3 ;  /* 0x00000001231f7824 */ /* 0x040fe400018e0617 */
[C---:B------:R-:W-:Y:S01]  /*fbba0*/  IMAD.X R37, R35.reuse, 0x1, R7, P4 ;  /* 0x0000000123257824 */ /* 0x040fe200020e0607 */
[----:B------:R-:W-:Y:S01]  /*fbbb0*/  STL.64 [R1+0x2e70], R38 ;  /* 0x002e702601007387 */ /* 0x000fe20000100a00 */
[----:B------:R-:W-:-:S03]  /*fbbc0*/  IMAD.X R33, R35, 0x1, R24, P2 ;  /* 0x0000000123217824 */ /* 0x000fc600010e0618 */
[----:B------:R4:W-:Y:S04]  /*fbbd0*/  STL.64 [R1+0x2e78], R30 ;  /* 0x002e781e01007387 */ /* 0x0009e80000100a00 */
[----:B------:R0:W-:Y:S04]  /*fbbe0*/  STL.64 [R1+0x2e80], R36 ;  /* 0x002e802401007387 */ /* 0x0001e80000100a00 */
[----:B------:R1:W-:Y:S01]  /*fbbf0*/  STL.64 [R1+0x1468], R32 ;  /* 0x0014682001007387 */ /* 0x0003e20000100a00 */
[C---:B----4-:R-:W-:Y:S02]  /*fbc00*/  IADD3 R30, P3, PT, R34.reuse, R10, RZ ;  /* 0x0000000a221e7210 */ /* 0x050fe40007f7e0ff */
[----:B0-----:R-:W-:-:S02]  /*fbc10*/  IADD3 R36, P4, PT, R34, R9, RZ ;  /* 0x0000000922247210 */ /* 0x001fc40007f9e0ff */
[C---:B-1----:R-:W-:Y:S01]  /*fbc20*/  IADD3 R32, P2, PT, R34.reuse, R48, RZ ;  /* 0x0000003022207210 */ /* 0x042fe20007f5e0ff */
[C---:B--2---:R-:W-:Y:S02]  /*fbc30*/  IMAD.X R31, R15.reuse, 0x1, R12, P3 ;  /* 0x000000010f1f7824 */ /* 0x044fe400018e060c */
[C---:B------:R-:W-:Y:S02]  /*fbc40*/  IMAD.X R37, R15.reuse, 0x1, R11, P4 ;  /* 0x000000010f257824 */ /* 0x040fe400020e060b */
[----:B------:R-:W-:Y:S01]  /*fbc50*/  IMAD.X R33, R15, 0x1, R17, P2 ;  /* 0x000000010f217824 */ /* 0x000fe200010e0611 */
[----:B------:R0:W-:Y:S04]  /*fbc60*/  STL.64 [R1+0x1480], R30 ;  /* 0x0014801e01007387 */ /* 0x0001e80000100a00 */
[----:B------:R-:W-:Y:S04]  /*fbc70*/  STL.64 [R1+0x1488], R36 ;  /* 0x0014882401007387 */ /* 0x000fe80000100a00 */
[----:B------:R1:W-:Y:S01]  /*fbc80*/  STL.64 [R1+0x13a0], R32 ;  /* 0x0013a02001007387 */ /* 0x0003e20000100a00 */
[----:B0-----:R-:W-:-:S02]  /*fbc90*/  IADD3 R30, P3, PT, R34, R50, RZ ;  /* 0x00000032221e7210 */ /* 0x001fc40007f7e0ff */
[----:B------:R-:W-:-:S03]  /*fbca0*/  IADD3 R38, P4, PT, R34, R52, RZ ;  /* 0x0000003422267210 */ /* 0x000fc60007f9e0ff */
[C---:B------:R-:W-:Y:S01]  /*fbcb0*/  IMAD.X R31, R15.reuse, 0x1, R49, P3 ;  /* 0x000000010f1f7824 */ /* 0x040fe200018e0631 */
[----:B-1----:R-:W-:Y:S01]  /*fbcc0*/  IADD3 R32, P2, PT, R34, R54, RZ ;  /* 0x0000003622207210 */ /* 0x002fe20007f5e0ff */
[----:B------:R-:W-:-:S03]  /*fbcd0*/  IMAD.X R39, R15, 0x1, R51, P4 ;  /* 0x000000010f277824 */ /* 0x000fc600020e0633 */
[----:B------:R0:W-:Y:S01]  /*fbce0*/  STL.64 [R1+0x13a8], R30 ;  /* 0x0013a81e01007387 */ /* 0x0001e20000100a00 */
[----:B------:R-:W-:Y:S01]  /*fbcf0*/  IMAD.X R33, R15, 0x1, R53, P2 ;  /* 0x000000010f217824 */ /* 0x000fe200010e0635 */
[----:B------:R-:W-:-:S04]  /*fbd00*/  IADD3 R40, P4, PT, R34, R58, RZ ;  /* 0x0000003a22287210 */ /* 0x000fc80007f9e0ff */
[----:B------:R1:W-:Y:S01]  /*fbd10*/  STL.64 [R1+0x13c8], R32 ;  /* 0x0013c82001007387 */ /* 0x0003e20000100a00 */
[----:B0-----:R-:W-:-:S03]  /*fbd20*/  IADD3 R30, P3, PT, R34, R56, RZ ;  /* 0x00000038221e7210 */ /* 0x001fc60007f7e0ff */
[----:B------:R0:W-:Y:S01]  /*fbd30*/  STL.64 [R1+0x13c0], R38 ;  /* 0x0013c02601007387 */ /* 0x0001e20000100a00 */
[C---:B------:R-:W-:Y:S02]  /*fbd40*/  IMAD.X R41, R15.reuse, 0x1, R57, P4 ;  /* 0x000000010f297824 */ /* 0x040fe400020e0639 */
[----:B------:R-:W-:Y:S01]  /*fbd50*/  IMAD.X R31, R15, 0x1, R55, P3 ;  /* 0x000000010f1f7824 */ /* 0x000fe200018e0637 */
[----:B-1----:R-:W-:-:S04]  /*fbd60*/  IADD3 R32, P2, PT, R34, R22, RZ ;  /* 0x0000001622207210 */ /* 0x002fc80007f5e0ff */
[----:B------:R1:W-:Y:S01]  /*fbd70*/  STL.64 [R1+0x13e0], R30 ;  /* 0x0013e01e01007387 */ /* 0x0003e20000100a00 */
[C---:B0-----:R-:W-:Y:S01]  /*fbd80*/  IADD3 R38, P3, PT, R34.reuse, R59, RZ ;  /* 0x0000003b22267210 */ /* 0x041fe20007f7e0ff */
[C---:B------:R-:W-:Y:S02]  /*fbd90*/  IMAD.X R33, R15.reuse, 0x1, R25, P2 ;  /* 0x000000010f217824 */ /* 0x040fe400010e0619 */
[----:B------:R0:W-:Y:S02]  /*fbda0*/  STL.64 [R1+0x13e8], R40 ;  /* 0x0013e82801007387 */ /* 0x0001e40000100a00 */
[----:B------:R-:W-:Y:S02]  /*fbdb0*/  IMAD.X R39, R15, 0x1, R21, P3 ;  /* 0x000000010f277824 */ /* 0x000fe400018e0615 */
[----:B------:R2:W-:Y:S01]  /*fbdc0*/  STL.64 [R1+0x1400], R32 ;  /* 0x0014002001007387 */ /* 0x0005e20000100a00 */
[----:B-1----:R-:W-:Y:S01]  /*fbdd0*/  IMAD.MOV.U32 R31, RZ, RZ, R29 ;  /* 0x000000ffff1f7224 */ /* 0x002fe200078e001d */
[----:B0-----:R-:W-:-:S02]  /*fbde0*/  IADD3 R40, P4, PT, R34, R2, RZ ;  /* 0x0000000222287210 */ /* 0x001fc40007f9e0ff */
[----:B------:R0:W-:Y:S01]  /*fbdf0*/  STL.64 [R1+0x1408], R38 ;  /* 0x0014082601007387 */ /* 0x0001e20000100a00 */
[C---:B--2---:R-:W-:Y:S02]  /*fbe00*/  IADD3 R32, P2, PT, R34.reuse, R13, RZ ;  /* 0x0000000d22207210 */ /* 0x044fe40007f5e0ff */
[C---:B------:R-:W-:Y:S02]  /*fbe10*/  IMAD.X R41, R15.reuse, 0x1, R0, P4 ;  /* 0x000000010f297824 */ /* 0x040fe400020e0600 */
[----:B------:R-:W-:Y:S01]  /*fbe20*/  IMAD.MOV.U32 R29, RZ, RZ, R26 ;  /* 0x000000ffff1d7224 */ /* 0x000fe200078e001a */
[C---:B------:R-:W-:Y:S01]  /*fbe30*/  IADD3 R26, P4, PT, R34.reuse, R5, RZ ;  /* 0x00000005221a7210 */ /* 0x040fe20007f9e0ff */
[----:B------:R-:W-:Y:S01]  /*fbe40*/  IMAD.X R33, R15, 0x1, R14, P2 ;  /* 0x000000010f217824 */ /* 0x000fe200010e060e */
[----:B0-----:R-:W-:Y:S01]  /*fbe50*/  IADD3 R38, P3, PT, R34, R4, RZ ;  /* 0x0000000422267210 */ /* 0x001fe20007f7e0ff */
[----:B------:R0:W-:Y:S01]  /*fbe60*/  STL.64 [R1+0x1420], R40 ;  /* 0x0014202801007387 */ /* 0x0001e20000100a00 */
[----:B------:R-:W-:-:S02]  /*fbe70*/  IMAD.MOV.U32 R30, RZ, RZ, R27 ;  /* 0x000000ffff1e7224 */ /* 0x000fc400078e001b */
[C---:B------:R-:W-:Y:S02]  /*fbe80*/  IMAD.X R27, R15.reuse, 0x1, R23, P4 ;  /* 0x000000010f1b7824 */ /* 0x040fe400020e0617 */
[----:B------:R-:W-:Y:S01]  /*fbe90*/  IMAD.X R39, R15, 0x1, R3, P3 ;  /* 0x000000010f277824 */ /* 0x000fe200018e0603 */
[----:B---3--:R-:W-:Y:S01]  /*fbea0*/  SHF.R.S32.HI R35, RZ, 0x1f, R16 ;  /* 0x0000001fff237819 */ /* 0x008fe20000011410 */
[----:B0-----:R-:W2:Y:S04]  /*fbeb0*/  LDL.LU.64 R40, [R1+0x6630] ;  /* 0x0066300001287983 */ /* 0x001ea80000300a00 */
[----:B------:R0:W-:Y:S01]  /*fbec0*/  STL.64 [R1+0x1428], R32 ;  /* 0x0014282001007387 */ /* 0x0001e20000100a00 */
[----:B------:R-:W-:-:S03]  /*fbed0*/  IMAD.MOV.U32 R36, RZ, RZ, R35 ;  /* 0x000000ffff247224 */ /* 0x000fc600078e0023 */
[----:B------:R-:W-:Y:S04]  /*fbee0*/  STL.64 [R1+0x1440], R38 ;  /* 0x0014402601007387 */ /* 0x000fe80000100a00 */
[----:B------:R1:W-:Y:S01]  /*fbef0*/  STL.64 [R1+0x1448], R26 ;  /* 0x0014481a01007387 */ /* 0x0003e20000100a00 */
[C---:B0-----:R-:W-:Y:S02]  /*fbf00*/  IADD3 R32, P2, PT, R34.reuse, R8, RZ ;  /* 0x0000000822207210 */ /* 0x041fe40007f5e0ff */
[----:B------:R-:W-:-:S03]  /*fbf10*/  IADD3 R34, P3, PT, R34, R6, RZ ;  /* 0x0000000622227210 */ /* 0x000fc60007f7e0ff */
[C---:B------:R-:W-:Y:S01]  /*fbf20*/  IMAD.X R33, R15.reuse, 0x1, R7, P2 ;  /* 0x000000010f217824 */ /* 0x040fe200010e0607 */
[----:B-1----:R-:W-:Y:S01]  /*fbf30*/  IADD3 R26, P4, PT, R16, R10, RZ ;  /* 0x0000000a101a7210 */ /* 0x002fe20007f9e0ff */
[----:B------:R-:W-:-:S03]  /*fbf40*/  IMAD.X R35, R15, 0x1, R24, P3 ;  /* 0x000000010f237824 */ /* 0x000fc600018e0618 */
[----:B------:R0:W-:Y:S01]  /*fbf50*/  STL.64 [R1+0x1460], R32 ;  /* 0x0014602001007387 */ /* 0x0001e20000100a00 */
[----:B------:R-:W-:Y:S01]  /*fbf60*/  IADD3 R38, P3, PT, R16, R48, RZ ;  /* 0x0000003010267210 */ /* 0x000fe20007f7e0ff */
[C---:B------:R-:W-:Y:S02]  /*fbf70*/  IMAD.X R27, R36.reuse, 0x1, R12, P4 ;  /* 0x00000001241b7824 */ /* 0x040fe400020e060c */
[----:B------:R-:W3:Y:S02]  /*fbf80*/  LDL.LU R15, [R1+0x662c] ;  /* 0x00662c00010f7983 */ /* 0x000ee40000300800 */
[----:B------:R-:W-:Y:S02]  /*fbf90*/  IMAD.X R39, R36, 0x1, R17, P3 ;  /* 0x0000000124277824 */ /* 0x000fe400018e0611 */
[----:B------:R1:W-:Y:S01]  /*fbfa0*/  STL.64 [R1+0x1390], R26 ;  /* 0x0013901a01007387 */ /* 0x0003e20000100a00 */
[----:B0-----:R-:W-:-:S03]  /*fbfb0*/  IADD3 R32, P2, PT, R16, R9, RZ ;  /* 0x0000000910207210 */ /* 0x001fc60007f5e0ff */
[----:B------:R0:W-:Y:S02]  /*fbfc0*/  STL.64 [R1+0x1388], R34 ;  /* 0x0013882201007387 */ /* 0x0001e40000100a00 */
[----:B------:R-:W-:Y:S01]  /*fbfd0*/  IMAD.X R33, R36, 0x1, R11, P2 ;  /* 0x0000000124217824 */ /* 0x000fe200010e060b */
[----:B-1----:R-:W-:-:S04]  /*fbfe0*/  IADD3 R26, P4, PT, R16, R50, RZ ;  /* 0x00000032101a7210 */ /* 0x002fc80007f9e0ff */
[----:B------:R-:W-:Y:S01]  /*fbff0*/  STL.64 [R1+0x1398], R32 ;  /* 0x0013982001007387 */ /* 0x000fe20000100a00 */
[----:B0-----:R-:W-:Y:S01]  /*fc000*/  IADD3 R34, P2, PT, R16, R52, RZ ;  /* 0x0000003410227210 */ /* 0x001fe20007f5e0ff */
[C---:B------:R-:W-:Y:S02]  /*fc010*/  IMAD.X R27, R36.reuse, 0x1, R49, P4 ;  /* 0x00000001241b7824 */ /* 0x040fe400020e0631 */
[----:B------:R0:W-:Y:S02]  /*fc020*/  STL.64 [R1+0x1320], R38 ;  /* 0x0013202601007387 */ /* 0x0001e40000100a00 */
[----:B------:R-:W-:Y:S02]  /*fc030*/  IMAD.X R35, R36, 0x1, R51, P2 ;  /* 0x0000000124237824 */ /* 0x000fe400010e0633 */
        /* <DEDUP_REMOVED lines=28> */
[C---:B-1----:R-:W-:Y:S01]  /*fc200*/  IADD3 R38, P3, PT, R16.reuse, R8, RZ ;  /* 0x0000000810267210 */ /* 0x042fe20007f7e0ff */
[----:B------:R-:W-:Y:S01]  /*fc210*/  IMAD.MOV.U32 R32, RZ, RZ, R30 ;  /* 0x000000ffff207224 */ /* 0x000fe200078e001e */
[----:B0-----:R-:W-:-:S03]  /*fc220*/  IADD3 R26, P4, PT, R16, R6, RZ ;  /* 0x00000006101a7210 */ /* 0x001fc60007f9e0ff */
[----:B------:R-:W-:Y:S01]  /*fc230*/  IMAD.X R39, R36, 0x1, R7, P3 ;  /* 0x0000000124277824 */ /* 0x000fe200018e0607 */
[----:B------:R-:W4:Y:S01]  /*fc240*/  LDL.LU R16, [R1+0x6628] ;  /* 0x0066280001107983 */ /* 0x000f220000300800 */
[----:B------:R-:W-:Y:S01]  /*fc250*/  IADD3 R30, P3, PT, R28, R9, RZ ;  /* 0x000000091c1e7210 */ /* 0x000fe20007f7e0ff */
[----:B------:R-:W-:Y:S02]  /*fc260*/  IMAD.MOV.U32 R33, RZ, RZ, R31 ;  /* 0x000000ffff217224 */ /* 0x000fe400078e001f */
[----:B------:R0:W-:Y:S01]  /*fc270*/  STL.64 [R1+0x1378], R34 ;  /* 0x0013782201007387 */ /* 0x0001e20000100a00 */
[----:B------:R-:W-:Y:S02]  /*fc280*/  IMAD.X R27, R36, 0x1, R24, P4 ;  /* 0x00000001241b7824 */ /* 0x000fe400020e0618 */
[----:B------:R-:W-:Y:S01]  /*fc290*/  IMAD.X R31, R33, 0x1, R11, P3 ;  /* 0x00000001211f7824 */ /* 0x000fe200018e060b */
[----:B------:R-:W-:Y:S01]  /*fc2a0*/  STL.64 [R1+0x1380], R38 ;  /* 0x0013802601007387 */ /* 0x000fe20000100a00 */
[----:B0-----:R-:W-:-:S03]  /*fc2b0*/  IADD3 R34, P2, PT, R28, R10, RZ ;  /* 0x0000000a1c227210 */ /* 0x001fc60007f5e0ff */
[----:B------:R0:W-:Y:S02]  /*fc2c0*/  STL.64 [R1+0x1308], R26 ;  /* 0x0013081a01007387 */ /* 0x0001e40000100a00 */
[----:B------:R-:W-:Y:S02]  /*fc2d0*/  IMAD.X R35, R33, 0x1, R12, P2 ;  /* 0x0000000121237824 */ /* 0x000fe400010e060c */
[----:B------:R-:W-:Y:S01]  /*fc2e0*/  STL.64 [R1+0x1318], R30 ;  /* 0x0013181e01007387 */ /* 0x000fe20000100a00 */
[----:B------:R-:W-:-:S03]  /*fc2f0*/  IADD3 R36, P2, PT, R28, R50, RZ ;  /* 0x000000321c247210 */ /* 0x000fc60007f5e0ff */
[----:B------:R1:W-:Y:S01]  /*fc300*/  STL.64 [R1+0x1310], R34 ;  /* 0x0013102201007387 */ /* 0x0003e20000100a00 */
[----:B0-----:R-:W-:Y:S01]  /*fc310*/  IADD3 R26, P4, PT, R28, R48, RZ ;  /* 0x000000301c1a7210 */ /* 0x001fe20007f9e0ff */
[----:B------:R-:W-:-:S04]  /*fc320*/  IMAD.X R37, R33, 0x1, R49, P2 ;  /* 0x0000000121257824 */ /* 0x000fc800010e0631 */
[----:B------:R-:W-:Y:S01]  /*fc330*/  IMAD.X R27, R33, 0x1, R17, P4 ;  /* 0x00000001211b7824 */ /* 0x000fe200020e0611 */
[----:B-1----:R-:W-:-:S04]  /*fc340*/  IADD3 R34, P3, PT, R28, R52, RZ ;  /* 0x000000341c227210 */ /* 0x002fc80007f7e0ff */
        /* <DEDUP_REMOVED lines=29> */
[----:B------:R-:W-:Y:S01]  /*fc520*/  STL.64 [R1+0x12f0], R36 ;  /* 0x0012f02401007387 */ /* 0x000fe20000100a00 */
[----:B------:R-:W-:-:S03]  /*fc530*/  IMAD.MOV.U32 R31, RZ, RZ, R29 ;  /* 0x000000ffff1f7224 */ /* 0x000fc600078e001d */
[----:B------:R1:W-:Y:S01]  /*fc540*/  STL.64 [R1+0x12f8], R34 ;  /* 0x0012f82201007387 */ /* 0x0003e20000100a00 */
[----:B0-----:R-:W-:-:S03]  /*fc550*/  IADD3 R26, P4, PT, R28, R8, RZ ;  /* 0x000000081c1a7210 */ /* 0x001fc60007f9e0ff */
[----:B------:R-:W2:Y:S01]  /*fc560*/  LDL.LU R30, [R1+0xe8] ;  /* 0x0000e800011e7983 */ /* 0x000ea20000300800 */
[----:B------:R-:W-:Y:S01]  /*fc570*/  IADD3 R28, P2, PT, R28, R6, RZ ;  /* 0x000000061c1c7210 */ /* 0x000fe20007f5e0ff */
[----:B------:R-:W-:Y:S01]  /*fc580*/  IMAD.X R27, R33, 0x1, R7, P4 ;  /* 0x00000001211b7824 */ /* 0x000fe200020e0607 */
[----:B-1----:R-:W-:-:S03]  /*fc590*/  IADD3 R34, P3, PT, R32, R10, RZ ;  /* 0x0000000a20227210 */ /* 0x002fc60007f7e0ff */
[----:B------:R-:W-:Y:S01]  /*fc5a0*/  IMAD.X R29, R33, 0x1, R24, P2 ;  /* 0x00000001211d7824 */ /* 0x000fe200010e0618 */
[----:B------:R-:W-:Y:S01]  /*fc5b0*/  STL.64 [R1+0x1300], R26 ;  /* 0x0013001a01007387 */ /* 0x000fe20000100a00 */
[----:B------:R-:W-:-:S03]  /*fc5c0*/  IMAD.X R35, R31, 0x1, R12, P3 ;  /* 0x000000011f237824 */ /* 0x000fc600018e060c */
[----:B------:R-:W-:Y:S04]  /*fc5d0*/  STL.64 [R1+0x1288], R28 ;  /* 0x0012881c01007387 */ /* 0x000fe80000100a00 */
[----:B------:R0:W-:Y:S04]  /*fc5e0*/  STL.64 [R1+0x1290], R34 ;  /* 0x0012902201007387 */ /* 0x0001e80000100a00 */
[----:B0-----:R-:W3:Y:S01]  /*fc5f0*/  LDL.LU R35, [R1+0x11c] ;  /* 0x00011c0001237983 */ /* 0x001ee20000300800 */
[----:B------:R-:W-:-:S05]  /*fc600*/  IADD3 R26, P4, PT, R32, R9, RZ ;  /* 0x00000009201a7210 */ /* 0x000fca0007f9e0ff */
[C---:B------:R-:W-:Y:S01]  /*fc610*/  IMAD.X R27, R31.reuse, 0x1, R11, P4 ;  /* 0x000000011f1b7824 */ /* 0x040fe200020e060b */
[C---:B------:R-:W-:Y:S02]  /*fc620*/  IADD3 R28, P2, PT, R32.reuse, R48, RZ ;  /* 0x00000030201c7210 */ /* 0x040fe40007f5e0ff */
[C---:B------:R-:W-:Y:S02]  /*fc630*/  IADD3 R36, P3, PT, R32.reuse, R50, RZ ;  /* 0x0000003220247210 */ /* 0x040fe40007f7e0ff */
[----:B------:R0:W-:Y:S01]  /*fc640*/  STL.64 [R1+0x1298], R26 ;  /* 0x0012981a01007387 */ /* 0x0001e20000100a00 */
[C---:B------:R-:W-:Y:S02]  /*fc650*/  IMAD.X R29, R31.reuse, 0x1, R17, P2 ;  /* 0x000000011f1d7824 */ /* 0x040fe400010e0611 */
        /* <DEDUP_REMOVED lines=9> */
[C---:B------:R-:W-:Y:S01]  /*fc6f0*/  IADD3 R26, P4, PT, R32.reuse, R58, RZ ;  /* 0x0000003a201a7210 */ /* 0x040fe20007f9e0ff */
[----:B------:R-:W-:Y:S01]  /*fc700*/  IMAD.X R37, R31, 0x1, R55, P3 ;  /* 0x000000011f257824 */ /* 0x000fe200018e0637 */
[----:B------:R-:W-:-:S03]  /*fc710*/  IADD3 R38, P2, PT, R32, R22, RZ ;  /* 0x0000001620267210 */ /* 0x000fc60007f5e0ff */
[C---:B------:R-:W-:Y:S01]  /*fc720*/  IMAD.X R27, R31.reuse, 0x1, R57, P4 ;  /* 0x000000011f1b7824 */ /* 0x040fe200020e0639 */
[----:B------:R0:W-:Y:S01]  /*fc730*/  STL.64 [R1+0x1258], R28 ;  /* 0x0012581c01007387 */ /* 0x0001e20000100a00 */
[----:B------:R-:W-:-:S03]  /*fc740*/  IMAD.X R39, R31, 0x1, R25, P2 ;  /* 0x000000011f277824 */ /* 0x000fc600010e0619 */
[----:B------:R1:W-:Y:S04]  /*fc750*/  STL.64 [R1+0x1260], R36 ;  /* 0x0012602401007387 */ /* 0x0003e80000100a00 */
[----:B------:R1:W-:Y:S01]  /*fc760*/  STL.64 [R1+0x1268], R26 ;  /* 0x0012681a01007387 */ /* 0x0003e20000100a00 */
[----:B0-----:R-:W-:Y:S01]  /*fc770*/  IMAD.MOV.U32 R29, RZ, RZ, R18 ;  /* 0x000000ffff1d7224 */ /* 0x001fe200078e0012 */
[C---:B------:R-:W-:Y:S02]  /*fc780*/  IADD3 R18, P2, PT, R32.reuse, R13, RZ ;  /* 0x0000000d20127210 */ /* 0x040fe40007f5e0ff */
[C---:B-1----:R-:W-:Y:S02]  /*fc790*/  IADD3 R36, P3, PT, R32.reuse, R59, RZ ;  /* 0x0000003b20247210 */ /* 0x042fe40007f7e0ff */
[----:B------:R-:W-:-:S03]  /*fc7a0*/  IADD3 R26, P4, PT, R32, R2, RZ ;  /* 0x00000002201a7210 */ /* 0x000fc60007f9e0ff */
[C---:B------:R-:W-:Y:S02]  /*fc7b0*/  IMAD.X R37, R31.reuse, 0x1, R21, P3 ;  /* 0x000000011f257824 */ /* 0x040fe400018e0615 */
[----:B------:R-:W-:Y:S02]  /*fc7c0*/  IMAD.MOV.U32 R28, RZ, RZ, R19 ;  /* 0x000000ffff1c7224 */ /* 0x000fe400078e0013 */
[C---:B------:R-:W-:Y:S01]  /*fc7d0*/  IMAD.X R27, R31.reuse, 0x1, R0, P4 ;  /* 0x000000011f1b7824 */ /* 0x040fe200020e0600 */
[----:B------:R0:W-:Y:S01]  /*fc7e0*/  STL.64 [R1+0x1270], R38 ;  /* 0x0012702601007387 */ /* 0x0001e20000100a00 */
[----:B------:R-:W-:-:S03]  /*fc7f0*/  IMAD.X R19, R31, 0x1, R14, P2 ;  /* 0x000000011f137824 */ /* 0x000fc600010e060e */
[----:B0-----:R-:W4:Y:S04]  /*fc800*/  LDL.LU.64 R38, [R1+0x6620] ;  /* 0x0066200001267983 */ /* 0x001f280000300a00 */
[----:B------:R0:W-:Y:S04]  /*fc810*/  STL.64 [R1+0x1278], R36 ;  /* 0x0012782401007387 */ /* 0x0001e80000100a00 */
        /* <DEDUP_REMOVED lines=9> */
[----:B------:R-:W-:Y:S04]  /*fc8b0*/  STL.64 [R1+0x1228], R36 ;  /* 0x0012282401007387 */ /* 0x000fe80000100a00 */
[----:B------:R2:W-:Y:S01]  /*fc8c0*/  STL.64 [R1+0x1230], R26 ;  /* 0x0012301a01007387 */ /* 0x0005e20000100a00 */
[----:B------:R-:W-:-:S03]  /*fc8d0*/  IMAD.X R33, R31, 0x1, R24, P3 ;  /* 0x000000011f217824 */ /* 0x000fc600018e0618 */
[----:B------:R0:W-:Y:S04]  /*fc8e0*/  STL.64 [R1+0x1238], R18 ;  /* 0x0012381201007387 */ /* 0x0001e80000100a00 */
[----:B------:R1:W-:Y:S04]  /*fc8f0*/  STL.64 [R1+0x1208], R32 ;  /* 0x0012082001007387 */ /* 0x0003e80000100a00 */
[----:B------:R-:W4:Y:S01]  /*fc900*/  LDL.LU R34, [R1+0xec] ;  /* 0x0000ec0001227983 */ /* 0x000f220000300800 */
[C---:B--2---:R-:W-:Y:S02]  /*fc910*/  IADD3 R26, P4, PT, R30.reuse, R10, RZ ;  /* 0x0000000a1e1a7210 */ /* 0x044fe40007f9e0ff */
[----:B0-----:R-:W-:-:S02]  /*fc920*/  IADD3 R18, P2, PT, R30, R9, RZ ;  /* 0x000000091e127210 */ /* 0x001fc40007f5e0ff */
[----:B-1----:R-:W-:Y:S01]  /*fc930*/  IADD3 R32, P3, PT, R30, R48, RZ ;  /* 0x000000301e207210 */ /* 0x002fe20007f7e0ff */
[C---:B---3--:R-:W-:Y:S02]  /*fc940*/  IMAD.X R27, R35.reuse, 0x1, R12, P4 ;  /* 0x00000001231b7824 */ /* 0x048fe400020e060c */
[----:B------:R-:W-:-:S03]  /*fc950*/  IMAD.X R19, R35, 0x1, R11, P2 ;  /* 0x0000000123137824 */ /* 0x000fc600010e060b */
[----:B------:R0:W-:Y:S04]  /*fc960*/  STL.64 [R1+0x1210], R26 ;  /* 0x0012101a01007387 */ /* 0x0001e80000100a00 */
[----:B------:R1:W-:Y:S01]  /*fc970*/  STL.64 [R1+0x1218], R18 ;  /* 0x0012181201007387 */ /* 0x0003e20000100a00 */
[----:B------:R-:W-:Y:S01]  /*fc980*/  IMAD.X R33, R35, 0x1, R17, P3 ;  /* 0x0000000123217824 */ /* 0x000fe200018e0611 */
        /* <DEDUP_REMOVED lines=23> */
[----:B------:R1:W-:Y:S01]  /*fcb00*/  STL.64 [R1+0x11d8], R26 ;  /* 0x0011d81a01007387 */ /* 0x0003e20000100a00 */
[----:B------:R-:W-:-:S03]  /*fcb10*/  IADD3 R36, P3, PT, R30, R13, RZ ;  /* 0x0000000d1e247210 */ /* 0x000fc60007f7e0ff */
[----:B------:R2:W-:Y:S01]  /*fcb20*/  STL.64 [R1+0x11e0], R18 ;  /* 0x0011e01201007387 */ /* 0x0005e20000100a00 */
[C---:B0-----:R-:W-:Y:S01]  /*fcb30*/  IADD3 R32, P4, PT, R30.reuse, R4, RZ ;  /* 0x000000041e207210 */ /* 0x041fe20007f9e0ff */
[----:B-1----:R-:W-:Y:S02]  /*fcb40*/  IMAD.MOV.U32 R26, RZ, RZ, R60 ;  /* 0x000000ffff1a7224 */ /* 0x002fe400078e003c */
[----:B--2---:R-:W2:Y:S01]  /*fcb50*/  LDL.LU R18, [R1+0x6618] ;  /* 0x0066180001127983 */ /* 0x004ea20000300800 */
[----:B------:R-:W-:Y:S01]  /*fcb60*/  IADD3 R60, P2, PT, R30, R5, RZ ;  /* 0x000000051e3c7210 */ /* 0x000fe20007f5e0ff */
[C---:B------:R-:W-:Y:S02]  /*fcb70*/  IMAD.X R37, R35.reuse, 0x1, R14, P3 ;  /* 0x0000000123257824 */ /* 0x040fe400018e060e */
[----:B------:R-:W-:Y:S02]  /*fcb80*/  IMAD.MOV.U32 R19, RZ, RZ, R61 ;  /* 0x000000ffff137224 */ /* 0x000fe400078e003d */
[----:B------:R-:W-:-:S02]  /*fcb90*/  IMAD.X R33, R35, 0x1, R3, P4 ;  /* 0x0000000123217824 */ /* 0x000fc400020e0603 */
[----:B------:R-:W-:Y:S01]  /*fcba0*/  IMAD.X R61, R35, 0x1, R23, P2 ;  /* 0x00000001233d7824 */ /* 0x000fe200010e0617 */
[----:B------:R-:W-:Y:S04]  /*fcbb0*/  STL.64 [R1+0x11e8], R36 ;  /* 0x0011e82401007387 */ /* 0x000fe80000100a00 */
[----:B------:R-:W-:Y:S04]  /*fcbc0*/  STL.64 [R1+0x11f0], R32 ;  /* 0x0011f02001007387 */ /* 0x000fe80000100a00 */
[----:B------:R0:W-:Y:S04]  /*fcbd0*/  STL.64 [R1+0x11f8], R60 ;  /* 0x0011f83c01007387 */ /* 0x0001e80000100a00 */
[----:B0-----:R-:W3:Y:S01]  /*fcbe0*/  LDL.LU.64 R60, [R1+0x6610] ;  /* 0x00661000013c7983 */ /* 0x001ee20000300a00 */
[----:B------:R-:W-:-:S02]  /*fcbf0*/  IADD3 R36, P3, PT, R30, R8, RZ ;  /* 0x000000081e247210 */ /* 0x000fc40007f7e0ff */
[----:B------:R-:W-:-:S03]  /*fcc00*/  IADD3 R30, P2, PT, R30, R6, RZ ;  /* 0x000000061e1e7210 */ /* 0x000fc60007f5e0ff */
[C---:B------:R-:W-:Y:S02]  /*fcc10*/  IMAD.X R37, R35.reuse, 0x1, R7, P3 ;  /* 0x0000000123257824 */ /* 0x040fe400018e0607 */
[----:B------:R-:W-:-:S03]  /*fcc20*/  IMAD.X R31, R35, 0x1, R24, P2 ;  /* 0x00000001231f7824 */ /* 0x000fc600010e0618 */
[----:B------:R4:W-:Y:S02]  /*fcc30*/  STL.64 [R1+0x1200], R36 ;  /* 0x0012002401007387 */ /* 0x0009e40000100a00 */
[----:B----4-:R-:W-:Y:S02]  /*fcc40*/  IADD3 R36, P3, PT, R34, R10, RZ ;  /* 0x0000000a22247210 */ /* 0x010fe40007f7e0ff */
[----:B--2---:R-:W-:Y:S02]  /*fcc50*/  IADD3 R32, P4, PT, R18, R13, RZ ;  /* 0x0000000d12207210 */ /* 0x004fe40007f9e0ff */
[----:B------:R-:W-:-:S05]  /*fcc60*/  SHF.R.S32.HI R27, RZ, 0x1f, R18 ;  /* 0x0000001fff1b7819 */ /* 0x000fca0000011412 */
[----:B------:R-:W-:-:S05]  /*fcc70*/  IMAD.X R33, R27, 0x1, R14, P4 ;  /* 0x000000011b217824 */ /* 0x000fca00020e060e */
[----:B------:R0:W-:Y:S04]  /*fcc80*/  STL.64 [R1+0x4c40], R32 ;  /* 0x004c402001007387 */ /* 0x0001e80000100a00 */
[----:B------:R1:W-:Y:S01]  /*fcc90*/  STL.64 [R1+0x1188], R30 ;  /* 0x0011881e01007387 */ /* 0x0003e20000100a00 */
[C---:B0-----:R-:W-:Y:S02]  /*fcca0*/  IADD3 R32, P4, PT, R34.reuse, R9, RZ ;  /* 0x0000000922207210 */ /* 0x041fe40007f9e0ff */
[----:B-1----:R-:W-:Y:S01]  /*fccb0*/  IADD3 R30, P2, PT, R34, R48, RZ ;  /* 0x00000030221e7210 */ /* 0x002fe20007f5e0ff */
[C---:B---3--:R-:W-:Y:S02]  /*fccc0*/  IMAD.X R37, R60.reuse, 0x1, R12, P3 ;  /* 0x000000013c257824 */ /* 0x048fe400018e060c */
[----:B------:R-:W-:-:S02]  /*fccd0*/  IMAD.X R33, R60, 0x1, R11, P4 ;  /* 0x000000013c217824 */ /* 0x000fc400020e060b */
        /* <DEDUP_REMOVED lines=32> */
[C---:B-1----:R-:W-:Y:S02]  /*fcee0*/  IADD3 R32, P4, PT, R34.reuse, R5, RZ ;  /* 0x0000000522207210 */ /* 0x042fe40007f9e0ff */
[----:B--2---:R-:W-:-:S03]  /*fcef0*/  IADD3 R30, P2, PT, R34, R8, RZ ;  /* 0x00000008221e7210 */ /* 0x004fc60007f5e0ff */
[C---:B------:R-:W-:Y:S02]  /*fcf00*/  IMAD.X R33, R60.reuse, 0x1, R23, P4 ;  /* 0x000000013c217824 */ /* 0x040fe400020e0617 */
[C---:B------:R-:W-:Y:S02]  /*fcf10*/  IMAD.X R37, R60.reuse, 0x1, R3, P3 ;  /* 0x000000013c257824 */ /* 0x040fe400018e0603 */
[----:B------:R-:W-:Y:S01]  /*fcf20*/  IMAD.X R31, R60, 0x1, R7, P2 ;  /* 0x000000013c1f7824 */ /* 0x000fe200010e0607 */
[----:B------:R0:W-:Y:S01]  /*fcf30*/  STL.64 [R1+0x1178], R32 ;  /* 0x0011782001007387 */ /* 0x0001e20000100a00 */
[----:B------:R-:W-:-:S03]  /*fcf40*/  IADD3 R34, P3, PT, R34, R6, RZ ;  /* 0x0000000622227210 */ /* 0x000fc60007f7e0ff */
[----:B------:R-:W-:Y:S04]  /*fcf50*/  STL.64 [R1+0x1170], R36 ;  /* 0x0011702401007387 */ /* 0x000fe80000100a00 */
[----:B------:R1:W-:Y:S01]  /*fcf60*/  STL.64 [R1+0x1180], R30 ;  /* 0x0011801e01007387 */ /* 0x0003e20000100a00 */
[----:B0-----:R-:W-:Y:S01]  /*fcf70*/  IADD3 R32, P4, PT, R18, R2, RZ ;  /* 0x0000000212207210 */ /* 0x001fe20007f9e0ff */
[----:B------:R-:W-:Y:S02]  /*fcf80*/  IMAD.X R35, R60, 0x1, R24, P3 ;  /* 0x000000013c237824 */ /* 0x000fe400018e0618 */
[----:B------:R-:W2:Y:S02]  /*fcf90*/  LDL.LU R60, [R1+0x660c] ;  /* 0x00660c00013c7983 */ /* 0x000ea40000300800 */
[----:B------:R-:W-:Y:S01]  /*fcfa0*/  IMAD.X R33, R27, 0x1, R0, P4 ;  /* 0x000000011b217824 */ /* 0x000fe200020e0600 */
[----:B-1----:R-:W-:-:S04]  /*fcfb0*/  IADD3 R30, P2, PT, R18, R59, RZ ;  /* 0x0000003b121e7210 */ /* 0x002fc80007f5e0ff */
[----:B------:R0:W-:Y:S01]  /*fcfc0*/  STL.64 [R1+0x4c00], R32 ;  /* 0x004c002001007387 */ /* 0x0001e20000100a00 */
[----:B------:R-:W-:-:S03]  /*fcfd0*/  IMAD.X R31, R27, 0x1, R21, P2 ;  /* 0x000000011b1f7824 */ /* 0x000fc600010e0615 */
[----:B------:R-:W-:Y:S04]  /*fcfe0*/  STL.64 [R1+0x1118], R34 ;  /* 0x0011182201007387 */ /* 0x000fe80000100a00 */
[----:B------:R1:W-:Y:S01]  /*fcff0*/  STL.64 [R1+0x4c28], R30 ;  /* 0x004c281e01007387 */ /* 0x0003e20000100a00 */
[C---:B0-----:R-:W-:Y:S02]  /*fd000*/  IADD3 R32, P3, PT, R16.reuse, R10, RZ ;  /* 0x0000000a10207210 */ /* 0x041fe40007f7e0ff */
[C---:B------:R-:W-:Y:S02]  /*fd010*/  IADD3 R36, P2, PT, R16.reuse, R48, RZ ;  /* 0x0000003010247210 */ /* 0x040fe40007f5e0ff */
[C---:B-1----:R-:W-:Y:S01]  /*fd020*/  IADD3 R30, P4, PT, R16.reuse, R9, RZ ;  /* 0x00000009101e7210 */ /* 0x042fe20007f9e0ff */
[----:B------:R-:W-:Y:S01]  /*fd030*/  IMAD.X R33, R15, 0x1, R12, P3 ;  /* 0x000000010f217824 */ /* 0x000fe200018e060c */
[----:B------:R-:W-:-:S03]  /*fd040*/  IADD3 R34, P3, PT, R16, R50, RZ ;  /* 0x0000003210227210 */ /* 0x000fc60007f7e0ff */
[C---:B------:R-:W-:Y:S01]  /*fd050*/  IMAD.X R31, R15.reuse, 0x1, R11, P4 ;  /* 0x000000010f1f7824 */ /* 0x040fe200020e060b */
[----:B------:R-:W-:Y:S01]  /*fd060*/  STL.64 [R1+0x10a0], R32 ;  /* 0x0010a02001007387 */ /* 0x000fe20000100a00 */
[----:B------:R-:W-:-:S03]  /*fd070*/  IMAD.X R37, R15, 0x1, R17, P2 ;  /* 0x000000010f257824 */ /* 0x000fc600010e0611 */
[----:B------:R0:W-:Y:S01]  /*fd080*/  STL.64 [R1+0x10a8], R30 ;  /* 0x0010a81e01007387 */ /* 0x0001e20000100a00 */
[----:B------:R-:W-:-:S03]  /*fd090*/  IMAD.X R35, R15, 0x1, R49, P3 ;  /* 0x000000010f237824 */ /* 0x000fc600018e0631 */
[----:B------:R1:W-:Y:S01]  /*fd0a0*/  STL.64 [R1+0x10b0], R36 ;  /* 0x0010b02401007387 */ /* 0x0003e20000100a00 */
[----:B0-----:R-:W-:Y:S02]  /*fd0b0*/  SHF.R.S32.HI R30, RZ, 0x1f, R61 ;  /* 0x0000001fff1e7819 */ /* 0x001fe4000001143d */
[C---:B------:R-:W-:Y:S01]  /*fd0c0*/  IADD3 R32, P4, PT, R16.reuse, R52, RZ ;  /* 0x0000003410207210 */ /* 0x040fe20007f9e0ff */
[----:B------:R0:W-:Y:S02]  /*fd0d0*/  STL.64 [R1+0x10b8], R34 ;  /* 0x0010b82201007387 */ /* 0x0001e40000100a00 */
[----:B-1----:R-:W-:Y:S01]  /*fd0e0*/  IMAD.MOV.U32 R36, RZ, RZ, R30 ;  /* 0x000000ffff247224 */ /* 0x002fe200078e001e */
[----:B------:R-:W-:Y:S01]  /*fd0f0*/  IADD3 R30, P2, PT, R16, R54, RZ ;  /* 0x00000036101e7210 */ /* 0x000fe20007f5e0ff */
[----:B------:R-:W-:-:S04]  /*fd100*/  IMAD.X R33, R15, 0x1, R51, P4 ;  /* 0x000000010f217824 */ /* 0x000fc800020e0633 */
[C---:B------:R-:W-:Y:S01]  /*fd110*/  IMAD.X R31, R15.reuse, 0x1, R53, P2 ;  /* 0x000000010f1f7824 */ /* 0x040fe200010e0635 */
[C---:B0-----:R-:W-:Y:S01]  /*fd120*/  IADD3 R34, P3, PT, R16.reuse, R56, RZ ;  /* 0x0000003810227210 */ /* 0x041fe20007f7e0ff */
[----:B------:R0:W-:Y:S04]  /*fd130*/  STL.64 [R1+0x10c0], R32 ;  /* 0x0010c02001007387 */ /* 0x0001e80000100a00 */
[----:B------:R-:W-:Y:S01]  /*fd140*/  IMAD.X R35, R15, 0x1, R55, P3 ;  /* 0x000000010f237824 */ /* 0x000fe200018e0637 */
[----:B------:R1:W-:Y:S04]  /*fd150*/  STL.64 [R1+0x10c8], R30 ;  /* 0x0010c81e01007387 */ /* 0x0003e80000100a00 */
[----:B------:R3:W-:Y:S01]  /*fd160*/  STL.64 [R1+0x10d0], R34 ;  /* 0x0010d02201007387 */ /* 0x0007e20000100a00 */
[----:B0-----:R-:W-:-:S02]  /*fd170*/  IADD3 R32, P4, PT, R16, R58, RZ ;  /* 0x0000003a10207210 */ /* 0x001fc40007f9e0ff */
        /* <DEDUP_REMOVED lines=21> */
[C---:B------:R-:W-:Y:S01]  /*fd2d0*/  IMAD.X R31, R15.reuse, 0x1, R7, P2 ;  /* 0x000000010f1f7824 */ /* 0x040fe200010e0607 */
[----:B------:R-:W3:Y:S03]  /*fd2e0*/  LDL.LU R16, [R1+0x6608] ;  /* 0x0066080001107983 */ /* 0x000ee60000300800 */
[----:B------:R-:W-:Y:S01]  /*fd2f0*/  IMAD.X R35, R15, 0x1, R24, P3 ;  /* 0x000000010f237824 */ /* 0x000fe200018e0618 */
[----:B------:R0:W-:Y:S04]  /*fd300*/  STL.64 [R1+0x1108], R32 ;  /* 0x0011082001007387 */ /* 0x0001e80000100a00 */
[----:B------:R1:W-:Y:S04]  /*fd310*/  STL.64 [R1+0x1110], R30 ;  /* 0x0011101e01007387 */ /* 0x0003e80000100a00 */
[----:B------:R-:W4:Y:S01]  /*fd320*/  LDL.LU R15, [R1+0x6604] ;  /* 0x00660400010f7983 */ /* 0x000f220000300800 */
[----:B0-----:R-:W-:-:S03]  /*fd330*/  IADD3 R32, P4, PT, R18, R22, RZ ;  /* 0x0000001612207210 */ /* 0x001fc60007f9e0ff */
[----:B------:R0:W-:Y:S01]  /*fd340*/  STL.64 [R1+0x1098], R34 ;  /* 0x0010982201007387 */ /* 0x0001e20000100a00 */
[----:B-1----:R-:W-:Y:S01]  /*fd350*/  IADD3 R30, P2, PT, R18, R58, RZ ;  /* 0x0000003a121e7210 */ /* 0x002fe20007f5e0ff */
[----:B------:R-:W-:-:S04]  /*fd360*/  IMAD.X R33, R27, 0x1, R25, P4 ;  /* 0x000000011b217824 */ /* 0x000fc800020e0619 */
[----:B------:R-:W-:Y:S01]  /*fd370*/  IMAD.X R31, R27, 0x1, R57, P2 ;  /* 0x000000011b1f7824 */ /* 0x000fe200010e0639 */
[----:B0-----:R-:W-:-:S04]  /*fd380*/  IADD3 R34, P3, PT, R61, R10, RZ ;  /* 0x0000000a3d227210 */ /* 0x001fc80007f7e0ff */
        /* <DEDUP_REMOVED lines=44> */
[C---:B------:R-:W-:Y:S01]  /*fd650*/  IMAD.X R33, R36.reuse, 0x1, R7, P2 ;  /* 0x0000000124217824 */ /* 0x040fe200010e0607 */
[----:B------:R-:W4:Y:S03]  /*fd660*/  LDL.LU R61, [R1+0x6600] ;  /* 0x00660000013d7983 */ /* 0x000f260000300800 */
[----:B------:R-:W-:Y:S01]  /*fd670*/  IMAD.X R35, R36, 0x1, R24, P3 ;  /* 0x0000000124237824 */ /* 0x000fe200018e0618 */
[----:B------:R-:W-:Y:S04]  /*fd680*/  STL.64 [R1+0x1088], R30 ;  /* 0x0010881e01007387 */ /* 0x000fe80000100a00 */
[----:B------:R-:W-:Y:S04]  /*fd690*/  STL.64 [R1+0x1090], R32 ;  /* 0x0010902001007387 */ /* 0x000fe80000100a00 */
[----:B------:R0:W-:Y:S04]  /*fd6a0*/  STL.64 [R1+0x1018], R34 ;  /* 0x0010182201007387 */ /* 0x0001e80000100a00 */
[----:B0-----:R-:W4:Y:S01]  /*fd6b0*/  LDL.LU R34, [R1+0x6474] ;  /* 0x0064740001227983 */ /* 0x001f220000300800 */
[----:B------:R-:W-:-:S05]  /*fd6c0*/  IADD3 R30, P4, PT, R18, R56, RZ ;  /* 0x00000038121e7210 */ /* 0x000fca0007f9e0ff */
[----:B------:R-:W-:Y:S01]  /*fd6d0*/  IMAD.X R31, R27, 0x1, R55, P4 ;  /* 0x000000011b1f7824 */ /* 0x000fe200020e0637 */
[----:B------:R-:W-:-:S04]  /*fd6e0*/  IADD3 R32, P2, PT, R18, R54, RZ ;  /* 0x0000003612207210 */ /* 0x000fc80007f5e0ff */
[----:B------:R3:W-:Y:S01]  /*fd6f0*/  STL.64 [R1+0x4bf0], R30 ;  /* 0x004bf01e01007387 */ /* 0x0007e20000100a00 */
[----:B------:R-:W-:-:S05]  /*fd700*/  IMAD.X R33, R27, 0x1, R53, P2 ;  /* 0x000000011b217824 */ /* 0x000fca00010e0635 */
[----:B------:R0:W-:Y:S01]  /*fd710*/  STL.64 [R1+0x4c18], R32 ;  /* 0x004c182001007387 */ /* 0x0001e20000100a00 */
[C---:B---3--:R-:W-:Y:S02]  /*fd720*/  IADD3 R30, P3, PT, R16.reuse, R10, RZ ;  /* 0x0000000a101e7210 */ /* 0x048fe40007f7e0ff */
[----:B------:R-:W-:-:S03]  /*fd730*/  IADD3 R36, P4, PT, R16, R9, RZ ;  /* 0x0000000910247210 */ /* 0x000fc60007f9e0ff */
[----:B--2---:R-:W-:Y:S01]  /*fd740*/  IMAD.X R31, R60, 0x1, R12, P3 ;  /* 0x000000013c1f7824 */ /* 0x004fe200018e060c */
[----:B0-----:R-:W-:Y:S01]  /*fd750*/  IADD3 R32, P2, PT, R16, R48, RZ ;  /* 0x0000003010207210 */ /* 0x001fe20007f5e0ff */
[----:B------:R-:W-:-:S03]  /*fd760*/  IMAD.X R37, R60, 0x1, R11, P4 ;  /* 0x000000013c257824 */ /* 0x000fc600020e060b */
[----:B------:R0:W-:Y:S01]  /*fd770*/  STL.64 [R1+0xfe0], R30 ;  /* 0x000fe01e01007387 */ /* 0x0001e20000100a00 */
[----:B------:R-:W-:-:S03]  /*fd780*/  IMAD.X R33, R60, 0x1, R17, P2 ;  /* 0x000000013c217824 */ /* 0x000fc600010e0611 */
        /* <DEDUP_REMOVED lines=9> */
[----:B-1----:R-:W-:Y:S01]  /*fd820*/  IADD3 R30, P3, PT, R16, R56, RZ ;  /* 0x00000038101e7210 */ /* 0x002fe20007f7e0ff */
[----:B------:R0:W-:Y:S04]  /*fd830*/  STL.64 [R1+0x1000], R36 ;  /* 0x0010002401007387 */ /* 0x0001e80000100a00 */
[----:B------:R-:W-:Y:S01]  /*fd840*/  IMAD.X R31, R60, 0x1, R55, P3 ;  /* 0x000000013c1f7824 */ /* 0x000fe200018e0637 */
[----:B0-----:R-:W2:Y:S04]  /*fd850*/  LDL.LU R37, [R1+0x65fc] ;  /* 0x0065fc0001257983 */ /* 0x001ea80000300800 */
[----:B------:R0:W-:Y:S04]  /*fd860*/  STL.64 [R1+0x1008], R32 ;  /* 0x0010082001007387 */ /* 0x0001e80000100a00 */
[----:B------:R1:W-:Y:S01]  /*fd870*/  STL.64 [R1+0x1010], R30 ;  /* 0x0010101e01007387 */ /* 0x0003e20000100a00 */
[----:B0-----:R-:W-:-:S02]  /*fd880*/  IADD3 R32, P2, PT, R16, R58, RZ ;  /* 0x0000003a10207210 */ /* 0x001fc40007f5e0ff */
[----:B-1----:R-:W-:-:S03]  /*fd890*/  IADD3 R30, P3, PT, R16, R22, RZ ;  /* 0x00000016101e7210 */ /* 0x002fc60007f7e0ff */
[C---:B------:R-:W-:Y:S02]  /*fd8a0*/  IMAD.X R33, R60.reuse, 0x1, R57, P2 ;  /* 0x000000013c217824 */ /* 0x040fe400010e0639 */
[----:B------:R-:W-:-:S05]  /*fd8b0*/  IMAD.X R31, R60, 0x1, R25, P3 ;  /* 0x000000013c1f7824 */ /* 0x000fca00018e0619 */
[----:B------:R-:W-:Y:S04]  /*fd8c0*/  STL.64 [R1+0xfa8], R30 ;  /* 0x000fa81e01007387 */ /* 0x000fe80000100a00 */
[----:B------:R0:W-:Y:S02]  /*fd8d0*/  STL.64 [R1+0xfa0], R32 ;  /* 0x000fa02001007387 */ /* 0x0001e40000100a00 */
[----:B0-----:R-:W-:-:S05]  /*fd8e0*/  IADD3 R32, P3, PT, R16, R2, RZ ;  /* 0x0000000210207210 */ /* 0x001fca0007f7e0ff */
[----:B------:R-:W-:Y:S01]  /*fd8f0*/  IMAD.X R33, R60, 0x1, R0, P3 ;  /* 0x000000013c217824 */ /* 0x000fe200018e0600 */
[----:B----4-:R-:W-:Y:S01]  /*fd900*/  ISETP.GE.AND P0, PT, R34, UR17, PT ;  /* 0x0000001122007c0c */ /* 0x010fe2000bf06270 */
[----:B------:R-:W-:Y:S01]  /*fd910*/  IMAD.MOV.U32 R30, RZ, RZ, R29 ;  /* 0x000000ffff1e7224 */ /* 0x000fe200078e001d */
[----:B------:R-:W-:Y:S01]  /*fd920*/  IADD3 R34, P2, PT, R16, R59, RZ ;  /* 0x0000003b10227210 */ /* 0x000fe20007f5e0ff */
[----:B------:R-:W0:Y:S04]  /*fd930*/  LDCU UR17, c[0x0][0x398] ;  /* 0x00007300ff1177ac */ /* 0x000e280008000800 */
[----:B------:R-:W-:-:S05]  /*fd940*/  IMAD.X R35, R60, 0x1, R21, P2 ;  /* 0x000000013c237824 */ /* 0x000fca00010e0615 */
[----:B------:R1:W-:Y:S04]  /*fd950*/  STL.64 [R1+0xfb0], R34 ;  /* 0x000fb02201007387 */ /* 0x0003e80000100a00 */
[----:B------:R3:W-:Y:S01]  /*fd960*/  STL.64 [R1+0xfb8], R32 ;  /* 0x000fb82001007387 */ /* 0x0007e20000100a00 */
[C---:B-1----:R-:W-:Y:S02]  /*fd970*/  IADD3 R34, P2, PT, R16.reuse, R13, RZ ;  /* 0x0000000d10227210 */ /* 0x042fe40007f5e0ff */
[----:B---3--:R-:W-:-:S03]  /*fd980*/  IADD3 R32, P3, PT, R16, R4, RZ ;  /* 0x0000000410207210 */ /* 0x008fc60007f7e0ff */
[C---:B------:R-:W-:Y:S02]  /*fd990*/  IMAD.X R35, R60.reuse, 0x1, R14, P2 ;  /* 0x000000013c237824 */ /* 0x040fe400010e060e */
[----:B------:R-:W-:-:S03]  /*fd9a0*/  IMAD.X R33, R60, 0x1, R3, P3 ;  /* 0x000000013c217824 */ /* 0x000fc600018e0603 */
[----:B------:R1:W-:Y:S04]  /*fd9b0*/  STL.64 [R1+0xfc0], R34 ;  /* 0x000fc02201007387 */ /* 0x0003e80000100a00 */
[----:B------:R3:W-:Y:S01]  /*fd9c0*/  STL.64 [R1+0xfc8], R32 ;  /* 0x000fc82001007387 */ /* 0x0007e20000100a00 */
[C---:B-1----:R-:W-:Y:S02]  /*fd9d0*/  IADD3 R34, P2, PT, R16.reuse, R5, RZ ;  /* 0x0000000510227210 */ /* 0x042fe40007f5e0ff */
[----:B---3--:R-:W-:-:S03]  /*fd9e0*/  IADD3 R32, P3, PT, R16, R8, RZ ;  /* 0x0000000810207210 */ /* 0x008fc60007f7e0ff */
[C---:B------:R-:W-:Y:S02]  /*fd9f0*/  IMAD.X R35, R60.reuse, 0x1, R23, P2 ;  /* 0x000000013c237824 */ /* 0x040fe400010e0617 */
[----:B------:R-:W-:-:S03]  /*fda00*/  IMAD.X R33, R60, 0x1, R7, P3 ;  /* 0x000000013c217824 */ /* 0x000fc600018e0607 */
[----:B------:R1:W-:Y:S02]  /*fda10*/  STL.64 [R1+0xfd0], R34 ;  /* 0x000fd02201007387 */ /* 0x0003e40000100a00 */
[----:B-1----:R-:W-:Y:S02]  /*fda20*/  IADD3 R34, P2, PT, R16, R6, RZ ;  /* 0x0000000610227210 */ /* 0x002fe40007f5e0ff */
[----:B------:R-:W3:Y:S03]  /*fda30*/  LDL.LU R16, [R1+0x65f8] ;  /* 0x0065f80001107983 */ /* 0x000ee60000300800 */
[----:B------:R-:W-:Y:S01]  /*fda40*/  IMAD.X R35, R60, 0x1, R24, P2 ;  /* 0x000000013c237824 */ /* 0x000fe200010e0618 */
[----:B------:R1:W-:Y:S04]  /*fda50*/  STL.64 [R1+0xfd8], R32 ;  /* 0x000fd82001007387 */ /* 0x0003e80000100a00 */
[----:B------:R-:W4:Y:S01]  /*fda60*/  LDL.LU R60, [R1+0x65f4] ;  /* 0x0065f400013c7983 */ /* 0x000f220000300800 */
[----:B-1----:R-:W-:Y:S01]  /*fda70*/  IADD3 R32, P3, PT, R18, R52, RZ ;  /* 0x0000003412207210 */ /* 0x002fe20007f7e0ff */
[----:B------:R-:W-:-:S04]  /*fda80*/  IMAD.MOV.U32 R29, RZ, RZ, R28 ;  /* 0x000000ffff1d7224 */ /* 0x000fc800078e001c */
[----:B------:R-:W-:Y:S01]  /*fda90*/  IMAD.X R33, R27, 0x1, R51, P3 ;  /* 0x000000011b217824 */ /* 0x000fe200018e0633 */
[----:B------:R1:W-:Y:S01]  /*fdaa0*/  STL.64 [R1+0xf98], R34 ;  /* 0x000f982201007387 */ /* 0x0003e20000100a00 */
[----:B------:R-:W-:Y:S01]  /*fdab0*/  IMAD.MOV.U32 R28, RZ, RZ, R20 ;  /* 0x000000ffff1c7224 */ /* 0x000fe200078e0014 */
[----:B------:R-:W-:Y:S02]  /*fdac0*/  SHF.R.S32.HI R20, RZ, 0x1f, R61 ;  /* 0x0000001fff147819 */ /* 0x000fe4000001143d */
[----:B------:R0:W-:Y:S01]  /*fdad0*/  STL.64 [R1+0x4be8], R32 ;  /* 0x004be82001007387 */ /* 0x0001e20000100a00 */
[C---:B-1----:R-:W-:Y:S02]  /*fdae0*/  IADD3 R34, P3, PT, R61.reuse, R9, RZ ;  /* 0x000000093d227210 */ /* 0x042fe40007f7e0ff */
[----:B0-----:R-:W-:-:S03]  /*fdaf0*/  IADD3 R32, P2, PT, R61, R10, RZ ;  /* 0x0000000a3d207210 */ /* 0x001fc60007f5e0ff */
[C---:B------:R-:W-:Y:S02]  /*fdb00*/  IMAD.X R35, R20.reuse, 0x1, R11, P3 ;  /* 0x0000000114237824 */ /* 0x040fe400018e060b */
[----:B------:R-:W-:-:S05]  /*fdb10*/  IMAD.X R33, R20, 0x1, R12, P2 ;  /* 0x0000000114217824 */ /* 0x000fca00010e060c */
[----:B------:R0:W-:Y:S04]  /*fdb20*/  STL.64 [R1+0xd30], R32 ;  /* 0x000d302001007387 */ /* 0x0001e80000100a00 */
[----:B------:R1:W-:Y:S01]  /*fdb30*/  STL.64 [R1+0xd38], R34 ;  /* 0x000d382201007387 */ /* 0x0003e20000100a00 */
[C---:B0-----:R-:W-:Y:S02]  /*fdb40*/  IADD3 R32, P2, PT, R61.reuse, R48, RZ ;  /* 0x000000303d207210 */ /* 0x041fe40007f5e0ff */
[----:B-1----:R-:W-:-:S03]  /*fdb50*/  IADD3 R34, P3, PT, R61, R50, RZ ;  /* 0x000000323d227210 */ /* 0x002fc60007f7e0ff */
[C---:B------:R-:W-:Y:S02]  /*fdb60*/  IMAD.X R33, R20.reuse, 0x1, R17, P2 ;  /* 0x0000000114217824 */ /* 0x040fe400010e0611 */
[----:B------:R-:W-:-:S03]  /*fdb70*/  IMAD.X R35, R20, 0x1, R49, P3 ;  /* 0x0000000114237824 */ /* 0x000fc600018e0631 */
        /* <DEDUP_REMOVED lines=33> */
[----:B-1----:R-:W-:Y:S02]  /*fdd90*/  IADD3 R34, P3, PT, R61, R6, RZ ;  /* 0x000000063d227210 */ /* 0x002fe40007f7e0ff */
[----:B------:R-:W2:Y:S01]  /*fdda0*/  LDL.LU R61, [R1+0x65f0] ;  /* 0x0065f000013d7983 */ /* 0x000ea20000300800 */
[----:B------:R-:W-:-:S02]  /*fddb0*/  IMAD.X R33, R20, 0x1, R7, P2 ;  /* 0x0000000114217824 */ /* 0x000fc400010e0607 */
[----:B------:R-:W-:Y:S02]  /*fddc0*/  IMAD.X R35, R20, 0x1, R24, P3 ;  /* 0x0000000114237824 */ /* 0x000fe400018e0618 */
[----:B------:R-:W-:Y:S01]  /*fddd0*/  IMAD.MOV.U32 R31, RZ, RZ, R28 ;  /* 0x000000ffff1f7224 */ /* 0x000fe200078e001c */
[----:B------:R0:W-:Y:S01]  /*fdde0*/  STL.64 [R1+0xf90], R32 ;  /* 0x000f902001007387 */ /* 0x0001e20000100a00 */
[----:B------:R-:W-:Y:S02]  /*fddf0*/  IMAD.MOV.U32 R28, RZ, RZ, R26 ;  /* 0x000000ffff1c7224 */ /* 0x000fe400078e001a */
[----:B------:R-:W-:Y:S01]  /*fde00*/  IMAD.MOV.U32 R26, RZ, RZ, R19 ;  /* 0x000000ffff1a7224 */ /* 0x000fe200078e0013 */
[----:B------:R1:W-:Y:S01]  /*fde10*/  STL.64 [R1+0xd20], R34 ;  /* 0x000d202201007387 */ /* 0x0003e20000100a00 */
[----:B----4-:R-:W-:Y:S02]  /*fde20*/  SHF.R.S32.HI R19, RZ, 0x1f, R60 ;  /* 0x0000001fff137819 */ /* 0x010fe4000001143c */
[----:B0-----:R-:W-:-:S02]  /*fde30*/  IADD3 R32, P2, PT, R60, R10, RZ ;  /* 0x0000000a3c207210 */ /* 0x001fc40007f5e0ff */
        /* <DEDUP_REMOVED lines=43> */
[----:B------:R-:W4:Y:S01]  /*fe0f0*/  LDL.LU R60, [R1+0x65ec] ;  /* 0x0065ec00013c7983 */ /* 0x000f220000300800 */
[----:B------:R-:W-:-:S05]  /*fe100*/  IMAD.X R33, R19, 0x1, R7, P2 ;  /* 0x0000000113217824 */ /* 0x000fca00010e0607 */
[----:B------:R0:W-:Y:S01]  /*fe110*/  STL.64 [R1+0xd18], R32 ;  /* 0x000d182001007387 */ /* 0x0001e20000100a00 */
[----:B------:R-:W-:Y:S01]  /*fe120*/  IMAD.X R35, R19, 0x1, R24, P3 ;  /* 0x0000000113237824 */ /* 0x000fe200018e0618 */
[----:B0-----:R-:W-:-:S04]  /*fe130*/  IADD3 R32, P2, PT, R18, R50, RZ ;  /* 0x0000003212207210 */ /* 0x001fc80007f5e0ff */
[----:B------:R0:W-:Y:S01]  /*fe140*/  STL.64 [R1+0xca8], R34 ;  /* 0x000ca82201007387 */ /* 0x0001e20000100a00 */
[----:B------:R-:W-:-:S05]  /*fe150*/  IMAD.X R33, R27, 0x1, R49, P2 ;  /* 0x000000011b217824 */ /* 0x000fca00010e0631 */
[----:B------:R1:W-:Y:S01]  /*fe160*/  STL.64 [R1+0x4bb0], R32 ;  /* 0x004bb02001007387 */ /* 0x0003e20000100a00 */
[----:B--2---:R-:W-:Y:S02]  /*fe170*/  SHF.R.S32.HI R20, RZ, 0x1f, R61 ;  /* 0x0000001fff147819 */ /* 0x004fe4000001143d */
[C---:B0-----:R-:W-:Y:S02]  /*fe180*/  IADD3 R34, P3, PT, R61.reuse, R9, RZ ;  /* 0x000000093d227210 */ /* 0x041fe40007f7e0ff */
[----:B-1----:R-:W-:-:S03]  /*fe190*/  IADD3 R32, P2, PT, R61, R10, RZ ;  /* 0x0000000a3d207210 */ /* 0x002fc60007f5e0ff */
        /* <DEDUP_REMOVED lines=44> */
[----:B------:R-:W-:-:S03]  /*fe460*/  IMAD.X R35, R20, 0x1, R24, P3 ;  /* 0x0000000114237824 */ /* 0x000fc600018e0618 */
[----:B------:R0:W-:Y:S04]  /*fe470*/  STL.64 [R1+0xca0], R32 ;  /* 0x000ca02001007387 */ /* 0x0001e80000100a00 */
[----:B------:R1:W-:Y:S01]  /*fe480*/  STL.64 [R1+0xc28], R34 ;  /* 0x000c282201007387 */ /* 0x0003e20000100a00 */
[----:B----4-:R-:W-:Y:S02]  /*fe490*/  SHF.R.S32.HI R19, RZ, 0x1f, R60 ;  /* 0x0000001fff137819 */ /* 0x010fe4000001143c */
[C---:B0-----:R-:W-:Y:S02]  /*fe4a0*/  IADD3 R32, P2, PT, R60.reuse, R10, RZ ;  /* 0x0000000a3c207210 */ /* 0x041fe40007f5e0ff */
[----:B-1----:R-:W-:-:S03]  /*fe4b0*/  IADD3 R34, P3, PT, R60, R9, RZ ;  /* 0x000000093c227210 */ /* 0x002fc60007f7e0ff */
[C---:B------:R-:W-:Y:S02]  /*fe4c0*/  IMAD.X R33, R19.reuse, 0x1, R12, P2 ;  /* 0x0000000113217824 */ /* 0x040fe400010e060c */
[----:B------:R-:W-:-:S03]  /*fe4d0*/  IMAD.X R35, R19, 0x1, R11, P3 ;  /* 0x0000000113237824 */ /* 0x000fc600018e060b */
[----:B------:R0:W-:Y:S04]  /*fe4e0*/  STL.64 [R1+0xc20], R32 ;  /* 0x000c202001007387 */ /* 0x0001e80000100a00 */
[----:B------:R1:W-:Y:S01]  /*fe4f0*/  STL.64 [R1+0xbb0], R34 ;  /* 0x000bb02201007387 */ /* 0x0003e20000100a00 */
[----:B0-----:R-:W-:-:S05]  /*fe500*/  IADD3 R32, P2, PT, R60, R48, RZ ;  /* 0x000000303c207210 */ /* 0x001fca0007f5e0ff */
[----:B------:R-:W-:Y:S01]  /*fe510*/  IMAD.X R33, R19, 0x1, R17, P2 ;  /* 0x0000000113217824 */ /* 0x000fe200010e0611 */
[----:B-1----:R-:W-:-:S04]  /*fe520*/  IADD3 R34, P3, PT, R60, R50, RZ ;  /* 0x000000323c227210 */ /* 0x002fc80007f7e0ff */
[----:B------:R0:W-:Y:S01]  /*fe530*/  STL.64 [R1+0xbb8], R32 ;  /* 0x000bb82001007387 */ /* 0x0001e20000100a00 */
[----:B------:R-:W-:Y:S01]  /*fe540*/  IMAD.X R35, R19, 0x1, R49, P3 ;  /* 0x0000000113237824 */ /* 0x000fe200018e0631 */
[----:B0-----:R-:W-:-:S04]  /*fe550*/  IADD3 R32, P2, PT, R60, R52, RZ ;  /* 0x000000343c207210 */ /* 0x001fc80007f5e0ff */
[----:B------:R0:W-:Y:S01]  /*fe560*/  STL.64 [R1+0xbc0], R34 ;  /* 0x000bc02201007387 */ /* 0x0001e20000100a00 */
[----:B------:R-:W-:-:S05]  /*fe570*/  IMAD.X R33, R19, 0x1, R51, P2 ;  /* 0x0000000113217824 */ /* 0x000fca00010e0633 */
[----:B------:R1:W-:Y:S01]  /*fe580*/  STL.64 [R1+0xbc8], R32 ;  /* 0x000bc82001007387 */ /* 0x0003e20000100a00 */
[----:B0-----:R-:W-:-:S05]  /*fe590*/  IADD3 R34, P3, PT, R60, R54, RZ ;  /* 0x000000363c227210 */ /* 0x001fca0007f7e0ff */
[----:B------:R-:W-:Y:S01]  /*fe5a0*/  IMAD.X R35, R19, 0x1, R53, P3 ;  /* 0x0000000113237824 */ /* 0x000fe200018e0635 */
[----:B-1----:R-:W-:-:S04]  /*fe5b0*/  IADD3 R32, P2, PT, R60, R56, RZ ;  /* 0x000000383c207210 */ /* 0x002fc80007f5e0ff */
        /* <DEDUP_REMOVED lines=25> */
[C---:B------:R-:W-:Y:S01]  /*fe750*/  IMAD.X R33, R19.reuse, 0x1, R7, P2 ;  /* 0x0000000113217824 */ /* 0x040fe200010e0607 */
[----:B0-----:R-:W-:Y:S02]  /*fe760*/  IADD3 R34, P3, PT, R60, R6, RZ ;  /* 0x000000063c227210 */ /* 0x001fe40007f7e0ff */
[----:B------:R-:W4:Y:S04]  /*fe770*/  LDL.LU R60, [R1+0x65e4] ;  /* 0x0065e400013c7983 */ /* 0x000f280000300800 */
[----:B------:R0:W-:Y:S01]  /*fe780*/  STL.64 [R1+0xc18], R32 ;  /* 0x000c182001007387 */ /* 0x0001e20000100a00 */
[----:B------:R-:W-:Y:S01]  /*fe790*/  IMAD.X R35, R19, 0x1, R24, P3 ;  /* 0x0000000113237824 */ /* 0x000fe200018e0618 */
[----:B0-----:R-:W-:-:S04]  /*fe7a0*/  IADD3 R32, P2, PT, R18, R48, RZ ;  /* 0x0000003012207210 */ /* 0x001fc80007f5e0ff */
[----:B------:R0:W-:Y:S01]  /*fe7b0*/  STL.64 [R1+0xba8], R34 ;  /* 0x000ba82201007387 */ /* 0x0001e20000100a00 */
[----:B------:R-:W-:Y:S01]  /*fe7c0*/  IMAD.X R33, R27, 0x1, R17, P2 ;  /* 0x000000011b217824 */ /* 0x000fe200010e0611 */
[----:B------:R-:W-:-:S04]  /*fe7d0*/  SHF.R.S32.HI R19, RZ, 0x1f, R31 ;  /* 0x0000001fff137819 */ /* 0x000fc8000001141f */
[----:B------:R1:W-:Y:S01]  /*fe7e0*/  STL.64 [R1+0x4b68], R32 ;  /* 0x004b682001007387 */ /* 0x0003e20000100a00 */
[C---:B0-----:R-:W-:Y:S02]  /*fe7f0*/  IADD3 R34, P3, PT, R31.reuse, R9, RZ ;  /* 0x000000091f227210 */ /* 0x041fe40007f7e0ff */
[----:B-1----:R-:W-:-:S05]  /*fe800*/  IADD3 R32, P2, PT, R31, R10, RZ ;  /* 0x0000000a1f207210 */ /* 0x002fca0007f5e0ff */
[----:B------:R-:W-:-:S05]  /*fe810*/  IMAD.X R33, R19, 0x1, R12, P2 ;  /* 0x0000000113217824 */ /* 0x000fca00010e060c */
        /* <DEDUP_REMOVED lines=40> */
[----:B------:R-:W-:Y:S01]  /*feaa0*/  IMAD.X R33, R19, 0x1, R7, P2 ;  /* 0x0000000113217824 */ /* 0x000fe200010e0607 */
[----:B--2---:R-:W-:-:S04]  /*feab0*/  SHF.R.S32.HI R20, RZ, 0x1f, R61 ;  /* 0x0000001fff147819 */ /* 0x004fc8000001143d */
        /* <DEDUP_REMOVED lines=8> */
[C---:B------:R-:W-:Y:S02]  /*feb40*/  IMAD.X R35, R20.reuse, 0x1, R11, P3 ;  /* 0x0000000114237824 */ /* 0x040fe400018e060b */
[----:B-1----:R-:W-:Y:S01]  /*feb50*/  IMAD.MOV.U32 R32, RZ, RZ, R30 ;  /* 0x000000ffff207224 */ /* 0x002fe200078e001e */
[----:B------:R-:W-:Y:S02]  /*feb60*/  IADD3 R30, P2, PT, R61, R48, RZ ;  /* 0x000000303d1e7210 */ /* 0x000fe40007f5e0ff */
[----:B------:R0:W-:Y:S03]  /*feb70*/  STL.64 [R1+0xab0], R34 ;  /* 0x000ab02201007387 */ /* 0x0001e60000100a00 */
        /* <DEDUP_REMOVED lines=38> */
[----:B------:R-:W2:Y:S04]  /*fede0*/  LDL.LU R61, [R1+0x65e0] ;  /* 0x0065e000013d7983 */ /* 0x000ea80000300800 */
[----:B------:R0:W-:Y:S01]  /*fedf0*/  STL.64 [R1+0xb18], R30 ;  /* 0x000b181e01007387 */ /* 0x0001e20000100a00 */
[----:B------:R-:W-:Y:S01]  /*fee00*/  IMAD.X R35, R20, 0x1, R24, P3 ;  /* 0x0000000114237824 */ /* 0x000fe200018e0618 */
[----:B0-----:R-:W-:-:S04]  /*fee10*/  IADD3 R30, P2, PT, R18, R9, RZ ;  /* 0x00000009121e7210 */ /* 0x001fc80007f5e0ff */
[----:B------:R-:W-:Y:S01]  /*fee20*/  STL.64 [R1+0xaa8], R34 ;  /* 0x000aa82201007387 */ /* 0x000fe20000100a00 */
[----:B------:R-:W-:Y:S01]  /*fee30*/  IMAD.X R31, R27, 0x1, R11, P2 ;  /* 0x000000011b1f7824 */ /* 0x000fe200010e060b */
[----:B------:R-:W-:-:S04]  /*fee40*/  SHF.R.S32.HI R19, RZ, 0x1f, R32 ;  /* 0x0000001fff137819 */ /* 0x000fc80000011420 */
[----:B------:R0:W-:Y:S02]  /*fee50*/  STL.64 [R1+0x4b38], R30 ;  /* 0x004b381e01007387 */ /* 0x0001e40000100a00 */
[----:B0-----:R-:W-:-:S05]  /*fee60*/  IADD3 R30, P2, PT, R32, R10, RZ ;  /* 0x0000000a201e7210 */ /* 0x001fca0007f5e0ff */
[----:B------:R-:W-:Y:S01]  /*fee70*/  IMAD.X R31, R19, 0x1, R12, P2 ;  /* 0x00000001131f7824 */ /* 0x000fe200010e060c */
[----:B------:R-:W-:-:S04]  /*fee80*/  IADD3 R34, P3, PT, R32, R9, RZ ;  /* 0x0000000920227210 */ /* 0x000fc80007f7e0ff */
        /* <DEDUP_REMOVED lines=39> */
[----:B------:R-:W-:Y:S01]  /*ff100*/  STL.64 [R1+0xa98], R34 ;  /* 0x000a982201007387 */ /* 0x000fe20000100a00 */
[C---:B------:R-:W-:Y:S01]  /*ff110*/  IMAD.X R31, R19.reuse, 0x1, R7, P2 ;  /* 0x00000001131f7824 */ /* 0x040fe200010e0607 */
[----:B------:R-:W-:Y:S02]  /*ff120*/  IADD3 R32, P3, PT, R32, R6, RZ ;  /* 0x0000000620207210 */ /* 0x000fe40007f7e0ff */
[----:B------:R-:W-:Y:S02]  /*ff130*/  SHF.R.S32.HI R20, RZ, 0x1f, R29 ;  /* 0x0000001fff147819 */ /* 0x000fe4000001141d */
        /* <DEDUP_REMOVED lines=48> */
[----:B0-----:R-:W-:Y:S02]  /*ff440*/  IADD3 R32, P3, PT, R29, R6, RZ ;  /* 0x000000061d207210 */ /* 0x001fe40007f7e0ff */
[----:B-1----:R-:W-:-:S05]  /*ff450*/  IADD3 R30, P2, PT, R18, R10, RZ ;  /* 0x0000000a121e7210 */ /* 0x002fca0007f5e0ff */
[----:B------:R-:W-:Y:S02]  /*ff460*/  IMAD.X R31, R27, 0x1, R12, P2 ;  /* 0x000000011b1f7824 */ /* 0x000fe400010e060c */
[----:B------:R-:W-:Y:S01]  /*ff470*/  IMAD.X R33, R20, 0x1, R24, P3 ;  /* 0x0000000114217824 */ /* 0x000fe200018e0618 */
[----:B------:R-:W-:Y:S02]  /*ff480*/  SHF.R.S32.HI R20, RZ, 0x1f, R28 ;  /* 0x0000001fff147819 */ /* 0x000fe4000001141c */
[----:B------:R0:W-:Y:S02]  /*ff490*/  STL.64 [R1+0x4b08], R30 ;  /* 0x004b081e01007387 */ /* 0x0001e40000100a00 */
[----:B0-----:R-:W-:Y:S02]  /*ff4a0*/  IADD3 R30, P2, PT, R28, R10, RZ ;  /* 0x0000000a1c1e7210 */ /* 0x001fe40007f5e0ff */
[----:B------:R0:W-:Y:S03]  /*ff4b0*/  STL.64 [R1+0x9a8], R32 ;  /* 0x0009a82001007387 */ /* 0x0001e60000100a00 */
[----:B------:R-:W-:-:S05]  /*ff4c0*/  IMAD.X R31, R20, 0x1, R12, P2 ;  /* 0x00000001141f7824 */ /* 0x000fca00010e060c */
[----:B------:R1:W-:Y:S01]  /*ff4d0*/  STL.64 [R1+0x9a0], R30 ;  /* 0x0009a01e01007387 */ /* 0x0003e20000100a00 */
[C---:B0-----:R-:W-:Y:S01]  /*ff4e0*/  IADD3 R32, P3, PT, R28.reuse, R9, RZ ;  /* 0x000000091c207210 */ /* 0x041fe20007f7e0ff */
[----:B-1----:R-:W-:Y:S01]  /*ff4f0*/  IMAD.MOV.U32 R30, RZ, RZ, R26 ;  /* 0x000000ffff1e7224 */ /* 0x002fe200078e001a */
[----:B------:R-:W-:-:S03]  /*ff500*/  IADD3 R26, P2, PT, R28, R48, RZ ;  /* 0x000000301c1a7210 */ /* 0x000fc60007f5e0ff */
        /* <DEDUP_REMOVED lines=34> */
[----:B------:R-:W-:Y:S01]  /*ff730*/  VIADD R18, R18, UR4 ;  /* 0x0000000412127c36 */ /* 0x000fe20008000000 */
[C---:B0-----:R-:W-:Y:S02]  /*ff740*/  IADD3 R32, P3, PT, R28.reuse, R5, RZ ;  /* 0x000000051c207210 */ /* 0x041fe40007f7e0ff */
[----:B-1----:R-:W-:-:S03]  /*ff750*/  IADD3 R26, P2, PT, R28, R8, RZ ;  /* 0x000000081c1a7210 */ /* 0x002fc60007f5e0ff */
[C---:B------:R-:W-:Y:S02]  /*ff760*/  IMAD.X R33, R20.reuse, 0x1, R23, P3 ;  /* 0x0000000114217824 */ /* 0x040fe400018e0617 */
[----:B------:R-:W-:-:S03]  /*ff770*/  IMAD.X R27, R20, 0x1, R7, P2 ;  /* 0x00000001141b7824 */ /* 0x000fc600010e0607 */
[----:B------:R-:W-:Y:S01]  /*ff780*/  STL.64 [R1+0x990], R32 ;  /* 0x0009902001007387 */ /* 0x000fe20000100a00 */
[----:B------:R-:W-:-:S03]  /*ff790*/  SHF.R.S32.HI R19, RZ, 0x1f, R18 ;  /* 0x0000001fff137819 */ /* 0x000fc60000011412 */
[----:B------:R0:W-:Y:S01]  /*ff7a0*/  STL.64 [R1+0x998], R26 ;  /* 0x0009981a01007387 */ /* 0x0001e20000100a00 */
[----:B------:R-:W-:Y:S02]  /*ff7b0*/  IADD3 R28, P3, PT, R28, R6, RZ ;  /* 0x000000061c1c7210 */ /* 0x000fe40007f7e0ff */
[----:B0-----:R-:W-:-:S05]  /*ff7c0*/  IADD3 R26, P2, PT, R18, R8, RZ ;  /* 0x00000008121a7210 */ /* 0x001fca0007f5e0ff */
[----:B------:R-:W-:Y:S02]  /*ff7d0*/  IMAD.X R27, R19, 0x1, R7, P2 ;  /* 0x00000001131b7824 */ /* 0x000fe400010e0607 */
[----:B------:R-:W-:Y:S01]  /*ff7e0*/  IMAD.X R29, R20, 0x1, R24, P3 ;  /* 0x00000001141d7824 */ /* 0x000fe200018e0618 */
[----:B------:R-:W-:Y:S02]  /*ff7f0*/  SHF.R.S32.HI R20, RZ, 0x1f, R30 ;  /* 0x0000001fff147819 */ /* 0x000fe4000001141e */
        /* <DEDUP_REMOVED lines=27> */
[----:B------:R-:W-:-:S03]  /*ff9b0*/  IMAD.X R27, R20, 0x1, R25, P3 ;  /* 0x00000001141b7824 */ /* 0x000fc600018e0619 */
[----:B0-----:R-:W2:Y:S04]  /*ff9c0*/  LDL.LU R29, [R1+0x6478] ;  /* 0x00647800011d7983 */ /* 0x001ea80000300800 */
[----:B------:R0:W-:Y:S04]  /*ff9d0*/  STL.64 [R1+0x8f0], R26 ;  /* 0x0008f01a01007387 */ /* 0x0001e80000100a00 */
[----:B0-----:R-:W2:Y:S01]  /*ff9e0*/  LDL.LU R27, [R1+0x647c] ;  /* 0x00647c00011b7983 */ /* 0x001ea20000300800 */
[C---:B------:R-:W-:Y:S02]  /*ff9f0*/  IADD3 R34, P2, PT, R30.reuse, R59, RZ ;  /* 0x0000003b1e227210 */ /* 0x040fe40007f5e0ff */
        /* <DEDUP_REMOVED lines=10> */
[----:B------:R1:W-:Y:S04]  /*ffaa0*/  STL.64 [R1+0x910], R32 ;  /* 0x0009102001007387 */ /* 0x0003e80000100a00 */
[----:B------:R-:W3:Y:S04]  /*ffab0*/  LDL.LU R28, [R1+0x6480] ;  /* 0x00648000011c7983 */ /* 0x000ee80000300800 */
[----:B------:R-:W4:Y:S01]  /*ffac0*/  LDL.LU R26, [R1+0x6484] ;  /* 0x00648400011a7983 */ /* 0x000f220000300800 */
[----:B0-----:R-:W-:-:S02]  /*ffad0*/  IADD3 R34, P2, PT, R30, R5, RZ ;  /* 0x000000051e227210 */ /* 0x001fc40007f5e0ff */
[----:B-1----:R-:W-:-:S03]  /*ffae0*/  IADD3 R32, P3, PT, R30, R8, RZ ;  /* 0x000000081e207210 */ /* 0x002fc60007f7e0ff */
[----:B------:R-:W-:Y:S01]  /*ffaf0*/  IMAD.X R35, R20, 0x1, R23, P2 ;  /* 0x0000000114237824 */ /* 0x000fe200010e0617 */
[----:B------:R-:W-:Y:S01]  /*ffb00*/  IADD3 R30, P2, PT, R30, R6, RZ ;  /* 0x000000061e1e7210 */ /* 0x000fe20007f5e0ff */
[----:B------:R-:W-:-:S04]  /*ffb10*/  IMAD.X R33, R20, 0x1, R7, P3 ;  /* 0x0000000114217824 */ /* 0x000fc800018e0607 */
[----:B------:R-:W-:Y:S01]  /*ffb20*/  IMAD.X R31, R20, 0x1, R24, P2 ;  /* 0x00000001141f7824 */ /* 0x000fe200010e0618 */
[----:B------:R-:W-:Y:S01]  /*ffb30*/  STL.64 [R1+0x918], R34 ;  /* 0x0009182201007387 */ /* 0x000fe20000100a00 */
[----:B------:R-:W-:-:S03]  /*ffb40*/  LOP3.LUT R15, R15, 0xfff7ffff, RZ, 0xc0, !PT ;  /* 0xfff7ffff0f0f7812 */ /* 0x000fc600078ec0ff */
[----:B------:R-:W-:Y:S04]  /*ffb50*/  STL.64 [R1+0x920], R32 ;  /* 0x0009202001007387 */ /* 0x000fe80000100a00 */
[----:B------:R0:W-:Y:S01]  /*ffb60*/  STL.64 [R1+0x8a8], R30 ;  /* 0x0008a81e01007387 */ /* 0x0001e20000100a00 */
[----:B------:R-:W-:Y:S02]  /*ffb70*/  @P0 LOP3.LUT R15, R15, 0x80000, RZ, 0xfc, !PT ;  /* 0x000800000f0f0812 */ /* 0x000fe400078efcff */
[----:B0-----:R-:W-:-:S05]  /*ffb80*/  IADD3 R30, P2, PT, R18, R6, RZ ;  /* 0x00000006121e7210 */ /* 0x001fca0007f5e0ff */
[----:B------:R-:W-:Y:S01]  /*ffb90*/  IMAD.X R31, R19, 0x1, R24, P2 ;  /* 0x00000001131f7824 */ /* 0x000fe200010e0618 */
[----:B--2---:R-:W-:Y:S01]  /*ffba0*/  ISETP.GE.AND P0, PT, R27, UR67, PT ;  /* 0x000000431b007c0c */ /* 0x004fe2000bf06270 */
[----:B------:R-:W0:Y:S01]  /*ffbb0*/  LDCU UR67, c[0x0][0x398] ;  /* 0x00007300ff4377ac */ /* 0x000e220008000800 */
[----:B------:R-:W2:Y:S04]  /*ffbc0*/  LDL.LU R27, [R1+0x6488] ;  /* 0x00648800011b7983 */ /* 0x000ea80000300800 */
[----:B------:R-:W2:Y:S01]  /*ffbd0*/  LDL.LU R24, [R1+0x648c] ;  /* 0x00648c0001187983 */ /* 0x000ea20000300800 */
[----:B------:R-:W-:Y:S01]  /*ffbe0*/  ISETP.GE.AND P1, PT, R29, UR15, PT ;  /* 0x0000000f1d007c0c */ /* 0x000fe2000bf26270 */
[----:B------:R-:W1:Y:S01]  /*ffbf0*/  LDCU UR15, c[0x0][0x398] ;  /* 0x00007300ff0f77ac */ /* 0x000e620008000800 */
[----:B------:R-:W-:Y:S01]  /*ffc00*/  LOP3.LUT R15, R15, 0xfffbffff, RZ, 0xc0, !PT ;  /* 0xfffbffff0f0f7812 */ /* 0x000fe200078ec0ff */
[----:B------:R-:W-:Y:S10]  /*ffc10*/  STL.64 [R1+0x4aa0], R30 ;  /* 0x004aa01e01007387 */ /* 0x000ff40000100a00 */
[----:B------:R-:W-:-:S04]  /*ffc20*/  @P1 LOP3.LUT R15, R15, 0x40000, RZ, 0xfc, !PT ;  /* 0x000400000f0f1812 */ /* 0x000fc800078efcff */
[----:B------:R-:W-:-:S04]  /*ffc30*/  LOP3.LUT R15, R15, 0xfffdffff, RZ, 0xc0, !PT ;  /* 0xfffdffff0f0f7812 */ /* 0x000fc800078ec0ff */
[----:B------:R-:W-:Y:S02]  /*ffc40*/  @P0 LOP3.LUT R15, R15, 0x20000, RZ, 0xfc, !PT ;  /* 0x000200000f0f0812 */ /* 0x000fe400078efcff */
[----:B---3--:R-:W-:Y:S01]  /*ffc50*/  ISETP.GE.AND P1, PT, R28, UR13, PT ;  /* 0x0000000d1c007c0c */ /* 0x008fe2000bf26270 */
[----:B------:R-:W3:Y:S01]  /*ffc60*/  LDCU UR13, c[0x0][0x398] ;  /* 0x00007300ff0d77ac */ /* 0x000ee20008000800 */
[----:B------:R-:W-:Y:S02]  /*ffc70*/  IADD3 R28, P2, PT, R18, R5, RZ ;  /* 0x00000005121c7210 */ /* 0x000fe40007f5e0ff */
[----:B----4-:R-:W-:Y:S01]  /*ffc80*/  ISETP.GE.AND P0, PT, R26, UR11, PT ;  /* 0x0000000b1a007c0c */ /* 0x010fe2000bf06270 */
[----:B------:R-:W4:Y:S01]  /*ffc90*/  LDCU UR11, c[0x0][0x398] ;  /* 0x00007300ff0b77ac */ /* 0x000f220008000800 */
[----:B------:R-:W3:Y:S01]  /*ffca0*/  LDL.LU R26, [R1+0x6490] ;  /* 0x00649000011a7983 */ /* 0x000ee20000300800 */
[----:B------:R-:W-:-:S03]  /*ffcb0*/  IMAD.X R29, R19, 0x1, R23, P2 ;  /* 0x00000001131d7824 */ /* 0x000fc600010e0617 */
[----:B------:R-:W4:Y:S04]  /*ffcc0*/  LDL.LU R23, [R1+0x6494] ;  /* 0x0064940001177983 */ /* 0x000f280000300800 */
[----:B------:R0:W-:Y:S01]  /*ffcd0*/  STL.64 [R1+0x4ab8], R28 ;  /* 0x004ab81c01007387 */ /* 0x0001e20000100a00 */
[----:B------:R-:W-:-:S03]  /*ffce0*/  LOP3.LUT R15, R15, 0xfffeffff, RZ, 0xc0, !PT ;  /* 0xfffeffff0f0f7812 */ /* 0x000fc600078ec0ff */
[----:B0-----:R-:W4:Y:S04]  /*ffcf0*/  LDL.LU R29, [R1+0x6498] ;  /* 0x00649800011d7983 */ /* 0x001f280000300800 */
[----:B------:R-:W4:Y:S01]  /*ffd00*/  LDL.LU R28, [R1+0x649c] ;  /* 0x00649c00011c7983 */ /* 0x000f220000300800 */
[----:B------:R-:W-:-:S04]  /*ffd10*/  @P1 LOP3.LUT R15, R15, 0x10000, RZ, 0xfc, !PT ;  /* 0x000100000f0f1812 */ /* 0x000fc800078efcff */
[----:B------:R-:W-:-:S04]  /*ffd20*/  LOP3.LUT R15, R15, 0xffff7fff, RZ, 0xc0, !PT ;  /* 0xffff7fff0f0f7812 */ /* 0x000fc800078ec0ff */
[----:B------:R-:W-:Y:S02]  /*ffd30*/  @P0 LOP3.LUT R15, R15, 0x8000, RZ, 0xfc, !PT ;  /* 0x000080000f0f0812 */ /* 0x000fe400078efcff */
[----:B--2---:R-:W-:Y:S01]  /*ffd40*/  ISETP.GE.AND P1, PT, R27, UR7, PT ;  /* 0x000000071b007c0c */ /* 0x004fe2000bf26270 */
[----:B------:R-:W0:Y:S01]  /*ffd50*/  LDCU UR7, c[0x0][0x398] ;  /* 0x00007300ff0777ac */ /* 0x000e220008000800 */
[----:B------:R-:W2:Y:S01]  /*ffd60*/  LDL.LU R27, [R1+0x64a0] ;  /* 0x0064a000011b7983 */ /* 0x000ea20000300800 */
[----:B------:R-:W-:Y:S01]  /*ffd70*/  ISETP.GE.AND P0, PT, R24, UR49, PT ;  /* 0x0000003118007c0c */ /* 0x000fe2000bf06270 */
[----:B------:R-:W0:Y:S02]  /*ffd80*/  LDCU UR49, c[0x0][0x398] ;  /* 0x00007300ff3177ac */ /* 0x000e240008000800 */
[----:B------:R-:W2:Y:S01]  /*ffd90*/  LDL.LU R24, [R1+0x64a4] ;  /* 0x0064a40001187983 */ /* 0x000ea20000300800 */
[----:B------:R-:W-:Y:S02]  /*ffda0*/  LOP3.LUT R15, R15, 0xffffbfff, RZ, 0xc0, !PT ;  /* 0xffffbfff0f0f7812 */ /* 0x000fe400078ec0ff */
[----:B------:R-:W-:-:S04]  /*ffdb0*/  IADD3 R30, P2, PT, R18, R4, RZ ;  /* 0x00000004121e7210 */ /* 0x000fc80007f5e0ff */
[----:B------:R-:W-:Y:S01]  /*ffdc0*/  @P1 LOP3.LUT R15, R15, 0x4000, RZ, 0xfc, !PT ;  /* 0x000040000f0f1812 */ /* 0x000fe200078efcff */
[----:B------:R-:W-:-:S03]  /*ffdd0*/  IMAD.X R31, R19, 0x1, R3, P2 ;  /* 0x00000001131f7824 */ /* 0x000fc600010e0603 */
[----:B------:R-:W-:Y:S02]  /*ffde0*/  LOP3.LUT R15, R15, 0xffffdfff, RZ, 0xc0, !PT ;  /* 0xffffdfff0f0f7812 */ /* 0x000fe400078ec0ff */
[----:B------:R0:W-:Y:S02]  /*ffdf0*/  STL.64 [R1+0x4ac8], R30 ;  /* 0x004ac81e01007387 */ /* 0x0001e40000100a00 */
[----:B------:R-:W-:-:S04]  /*ffe00*/  @P0 LOP3.LUT R15, R15, 0x2000, RZ, 0xfc, !PT ;  /* 0x000020000f0f0812 */ /* 0x000fc800078efcff */
[----:B------:R-:W-:Y:S02]  /*ffe10*/  LOP3.LUT R15, R15, 0xffffefff, RZ, 0xc0, !PT ;  /* 0xffffefff0f0f7812 */ /* 0x000fe400078ec0ff */
[----:B---3--:R-:W-:Y:S02]  /*ffe20*/  ISETP.GE.AND P1, PT, R26, UR41, PT ;  /* 0x000000291a007c0c */ /* 0x008fe4000bf26270 */
[----:B------:R-:W-:Y:S01]  /*ffe30*/  LOP3.LUT R16, R16, 0xfffeffff, RZ, 0xc0, !PT ;  /* 0xfffeffff10107812 */ /* 0x000fe200078ec0ff */
[----:B------:R-:W3:Y:S01]  /*ffe40*/  LDL.LU R26, [R1+0x64a8] ;  /* 0x0064a800011a7983 */ /* 0x000ee20000300800 */
[----:B----4-:R-:W-:Y:S01]  /*ffe50*/  ISETP.GE.AND P0, PT, R23, UR63, PT ;  /* 0x0000003f17007c0c */ /* 0x010fe2000bf06270 */
[----:B------:R-:W4:Y:S02]  /*ffe60*/  LDCU UR63, c[0x0][0x398] ;  /* 0x00007300ff3f77ac */ /* 0x000f240008000800 */
[----:B------:R-:W3:Y:S01]  /*ffe70*/  LDL.LU R23, [R1+0x64ac] ;  /* 0x0064ac0001177983 */ /* 0x000ee20000300800 */
[----:B0-----:R-:W-:-:S02]  /*ffe80*/  IADD3 R30, P2, PT, R18, R13, RZ ;  /* 0x0000000d121e7210 */ /* 0x001fc40007f5e0ff */
[----:B------:R-:W-:Y:S02]  /*ffe90*/  LOP3.LUT R60, R60, 0xfffffdff, RZ, 0xc0, !PT ;  /* 0xfffffdff3c3c7812 */ /* 0x000fe400078ec0ff */
[----:B------:R-:W-:Y:S01]  /*ffea0*/  LOP3.LUT R61, R61, 0x7fffffff, RZ, 0xc0, !PT ;  /* 0x7fffffff3d3d7812 */ /* 0x000fe200078ec0ff */
[----:B------:R-:W-:Y:S01]  /*ffeb0*/  UMOV UR4, 0x400 ;  /* 0x0000040000047882 */ /* 0x000fe20000000000 */
[----:B------:R-:W-:Y:S01]  /*ffec0*/  @P1 LOP3.LUT R15, R15, 0x1000, RZ, 0xfc, !PT ;  /* 0x000010000f0f1812 */ /* 0x000fe200078efcff */
[----:B------:R-:W0:Y:S03]  /*ffed0*/  LDCU UR41, c[0x0][0x398] ;  /* 0x00007300ff2977ac */ /* 0x000e260008000800 */
[----:B------:R-:W-:Y:S02]  /*ffee0*/  LOP3.LUT R15, R15, 0xfffff7ff, RZ, 0xc0, !PT ;  /* 0xfffff7ff0f0f7812 */ /* 0x000fe400078ec0ff */
[----:B------:R-:W-:Y:S01]  /*ffef0*/  ISETP.GE.AND P1, PT, R29, UR57, PT ;  /* 0x000000391d007c0c */ /* 0x000fe2000bf26270 */
[----:B------:R-:W-:Y:S01]  /*fff00*/  IMAD.X R31, R19, 0x1, R14, P2 ;  /* 0x00000001131f7824 */ /* 0x000fe200010e060e */
[----:B------:R-:W-:Y:S01]  /*fff10*/  @P0 LOP3.LUT R15, R15, 0x800, RZ, 0xfc, !PT ;  /* 0x000008000f0f0812 */ /* 0x000fe200078efcff */
[----:B------:R-:W0:Y:S01]  /*fff20*/  LDCU UR57, c[0x0][0x398] ;  /* 0x00007300ff3977ac */ /* 0x000e220008000800 */
[----:B------:R-:W-:-:S02]  /*fff30*/  ISETP.GE.AND P0, PT, R28, UR51, PT ;  /* 0x000000331c007c0c */ /* 0x000fc4000bf06270 */
[----:B------:R-:W-:Y:S01]  /*fff40*/  LOP3.LUT R15, R15, 0xfffffbff, RZ, 0xc0, !PT ;  /* 0xfffffbff0f0f7812 */ /* 0x000fe200078ec0ff */
[----:B------:R-:W-:Y:S01]  /*fff50*/  STL.64 [R1+0x4ad8], R30 ;  /* 0x004ad81e01007387 */ /* 0x000fe20000100a00 */
[----:B------:R-:W-:Y:S01]  /*fff60*/  IADD3 R28, P2, PT, R18, R2, RZ ;  /* 0x00000002121c7210 */ /* 0x000fe20007f5e0ff */
[----:B------:R-:W0:Y:S04]  /*fff70*/  LDCU UR51, c[0x0][0x398] ;  /* 0x00007300ff3377ac */ /* 0x000e280008000800 */
[----:B------:R-:W-:Y:S01]  /*fff80*/  @P1 LOP3.LUT R15, R15, 0x400, RZ, 0xfc, !PT ;  /* 0x000004000f0f1812 */ /* 0x000fe200078efcff */
[----:B------:R-:W-:-:S03]  /*fff90*/  IMAD.X R29, R19, 0x1, R0, P2 ;  /* 0x00000001131d7824 */ /* 0x000fc600010e0600 */
[----:B------:R-:W-:Y:S02]  /*fffa0*/  LOP3.LUT R15, R15, 0xfffffdff, RZ, 0xc0, !PT ;  /* 0xfffffdff0f0f7812 */ /* 0x000fe400078ec0ff */
[----:B------:R0:W-:Y:S02]  /*fffb0*/  STL.64 [R1+0x4af0], R28 ;  /* 0x004af01c01007387 */ /* 0x0001e40000100a00 */
[----:B------:R-:W-:Y:S02]  /*fffc0*/  @P0 LOP3.LUT R15, R15, 0x200, RZ, 0xfc, !PT ;  /* 0x000002000f0f0812 */ /* 0x000fe400078efcff */
[----:B0-----:R-:W-:Y:S02]  /*fffd0*/  IADD3 R28, P2, PT, R18, R59, RZ ;  /* 0x0000003b121c7210 */ /* 0x001fe40007f5e0ff */
[----:B------:R-:W4:Y:S03]  /*fffe0*/  LDL.LU R59, [R1+0x65dc] ;  /* 0x0065dc00013b7983 */ /* 0x000f260000300800 */
[----:B------:R-:W-:Y:S01]  /*ffff0*/  IMAD.X R29, R19, 0x1, R21, P2 ;  /* 0x00000001131d7824 */ /* 0x000fe200010e0615 */
[----:B--2---:R-:W-:Y:S01]  /*100000*/  ISETP.GE.AND P0, PT, R24, UR61, PT ;  /* 0x0000003d18007c0c */ /* 0x004fe2000bf06270 */
[----:B------:R-:W0:Y:S01]  /*100010*/  LDCU UR61, c[0x0][0x398] ;  /* 0x00007300ff3d77ac */ /* 0x000e220008000800 */
[----:B------:R-:W2:Y:S04]  /*100020*/  LDL.LU R24, [R1+0x64b0] ;  /* 0x0064b00001187983 */ /* 0x000ea80000300800 */
[----:B------:R-:W4:Y:S01]  /*100030*/  LDL.LU R21, [R1+0x64b4] ;  /* 0x0064b40001157983 */ /* 0x000f220000300800 */
[----:B------:R-:W-:Y:S01]  /*100040*/  ISETP.GE.AND P1, PT, R27, UR43, PT ;  /* 0x0000002b1b007c0c */ /* 0x000fe2000bf26270 */
[----:B------:R-:W0:Y:S01]  /*100050*/  LDCU UR43, c[0x0][0x398] ;  /* 0x00007300ff2b77ac */ /* 0x000e220008000800 */
[----:B------:R-:W-:-:S02]  /*100060*/  LOP3.LUT R15, R15, 0xfffffeff, RZ, 0xc0, !PT ;  /* 0xfffffeff0f0f7812 */ /* 0x000fc400078ec0ff */
[----:B------:R-:W-:-:S09]  /*100070*/  IADD3 R22, P2, PT, R18, R22, RZ ;  /* 0x0000001612167210 */ /* 0x000fd20007f5e0ff */
[----:B------:R-:W-:-:S04]  /*100080*/  @P1 LOP3.LUT R15, R15, 0x100, RZ, 0xfc, !PT ;  /* 0x000001000f0f1812 */ /* 0x000fc800078efcff */
[----:B------:R-:W-:-:S04]  /*100090*/  LOP3.LUT R15, R15, 0xffffff7f, RZ, 0xc0, !PT ;  /* 0xffffff7f0f0f7812 */ /* 0x000fc800078ec0ff */
[----:B------:R-:W-:Y:S01]  /*1000a0*/  @P0 LOP3.LUT R15, R15, 0x80, RZ, 0xfc, !PT ;  /* 0x000000800f0f0812 */ /* 0x000fe200078efcff */
[----:B------:R-:W-:Y:S01]  /*1000b0*/  STL.64 [R1+0x4b00], R28 ;  /* 0x004b001c01007387 */ /* 0x000fe20000100a00 */
[----:B---3--:R-:W-:Y:S01]  /*1000c0*/  ISETP.GE.AND P0, PT, R23, UR47, PT ;  /* 0x0000002f17007c0c */ /* 0x008fe2000bf06270 */
[----:B------:R-:W-:Y:S01]  /*1000d0*/  IMAD.X R23, R19, 0x1, R25, P2 ;  /* 0x0000000113177824 */ /* 0x000fe200010e0619 */
[----:B------:R-:W-:Y:S01]  /*1000e0*/  ISETP.GE.AND P1, PT, R26, UR55, PT ;  /* 0x000000371a007c0c */ /* 0x000fe2000bf26270 */
[----:B------:R-:W3:Y:S03]  /*1000f0*/  LDCU UR55, c[0x0][0x398] ;  /* 0x00007300ff3777ac */ /* 0x000ee60008000800 */
[----:B------:R0:W-:Y:S01]  /*100100*/  STL.64 [R1+0x4b10], R22 ;  /* 0x004b101601007387 */ /* 0x0001e20000100a00 */
[----:B------:R-:W-:Y:S01]  /*100110*/  LOP3.LUT R15, R15, 0xffffffbf, RZ, 0xc0, !PT ;  /* 0xffffffbf0f0f7812 */ /* 0x000fe200078ec0ff */
[----:B------:R-:W1:Y:S02]  /*100120*/  LDCU UR47, c[0x0][0x398] ;  /* 0x00007300ff2f77ac */ /* 0x000e640008000800 */
[----:B0-----:R-:W3:Y:S04]  /*100130*/  LDL.LU R23, [R1+0x64b8] ;  /* 0x0064b80001177983 */ /* 0x001ee80000300800 */
[----:B------:R-:W3:Y:S01]  /*100140*/  LDL.LU R22, [R1+0x64bc] ;  /* 0x0064bc0001167983 */ /* 0x000ee20000300800 */
[----:B------:R-:W-:-:S04]  /*100150*/  @P1 LOP3.LUT R15, R15, 0x40, RZ, 0xfc, !PT ;  /* 0x000000400f0f1812 */ /* 0x000fc800078efcff */
[----:B------:R-:W-:-:S04]  /*100160*/  LOP3.LUT R15, R15, 0xffffffdf, RZ, 0xc0, !PT ;  /* 0xffffffdf0f0f7812 */ /* 0x000fc800078ec0ff */
[----:B------:R-:W-:Y:S02]  /*100170*/  @P0 LOP3.LUT R15, R15, 0x20, RZ, 0xfc, !PT ;  /* 0x000000200f0f0812 */ /* 0x000fe400078efcff */
[----:B--2---:R-:W-:Y:S01]  /*100180*/  ISETP.GE.AND P1, PT, R24, UR19, PT ;  /* 0x0000001318007c0c */ /* 0x004fe2000bf26270 */
[----:B------:R-:W0:Y:S01]  /*100190*/  LDCU UR19, c[0x0][0x398] ;  /* 0x00007300ff1377ac */ /* 0x000e220008000800 */
[----:B------:R-:W-:Y:S02]  /*1001a0*/  IADD3 R24, P2, PT, R18, R58, RZ ;  /* 0x0000003a12187210 */ /* 0x000fe40007f5e0ff */
[----:B------:R-:W2:Y:S01]  /*1001b0*/  LDL.LU R58, [R1+0x65d8] ;  /* 0x0065d800013a7983 */ /* 0x000ea20000300800 */
[----:B----4-:R-:W-:Y:S01]  /*1001c0*/  ISETP.GE.AND P0, PT, R21, UR65, PT ;  /* 0x0000004115007c0c */ /* 0x010fe2000bf06270 */
[----:B------:R-:W4:Y:S01]  /*1001d0*/  LDCU UR65, c[0x0][0x398] ;  /* 0x00007300ff4177ac */ /* 0x000f220008000800 */
[----:B------:R-:W-:Y:S02]  /*1001e0*/  IMAD.X R25, R19, 0x1, R57, P2 ;  /* 0x0000000113197824 */ /* 0x000fe400010e0639 */
[----:B------:R-:W2:Y:S04]  /*1001f0*/  LDL.LU R57, [R1+0x65d4] ;  /* 0x0065d40001397983 */ /* 0x000ea80000300800 */
[----:B------:R-:W2:Y:S04]  /*100200*/  LDL.LU R26, [R1+0x64c0] ;  /* 0x0064c000011a7983 */ /* 0x000ea80000300800 */
[----:B------:R-:W2:Y:S01]  /*100210*/  LDL.LU R21, [R1+0x64c4] ;  /* 0x0064c40001157983 */ /* 0x000ea20000300800 */
[----:B------:R-:W-:-:S04]  /*100220*/  LOP3.LUT R15, R15, 0xffffffef, RZ, 0xc0, !PT ;  /* 0xffffffef0f0f7812 */ /* 0x000fc800078ec0ff */
[----:B------:R-:W-:-:S04]  /*100230*/  @P1 LOP3.LUT R15, R15, 0x10, RZ, 0xfc, !PT ;  /* 0x000000100f0f1812 */ /* 0x000fc800078efcff */
[----:B------:R-:W-:-:S04]  /*100240*/  LOP3.LUT R15, R15, 0xfffffff7, RZ, 0xc0, !PT ;  /* 0xfffffff70f0f7812 */ /* 0x000fc800078ec0ff */
[----:B------:R-:W-:Y:S01]  /*100250*/  @P0 LOP3.LUT R15, R15, 0x8, RZ, 0xfc, !PT ;  /* 0x000000080f0f0812 */ /* 0x000fe200078efcff */
[----:B------:R0:W-:Y:S01]  /*100260*/  STL.64 [R1+0x4b20], R24 ;  /* 0x004b201801007387 */ /* 0x0001e20000100a00 */
[----:B---3--:R-:W-:Y:S01]  /*100270*/  ISETP.GE.AND P0, PT, R22, UR53, PT ;  /* 0x0000003516007c0c */ /* 0x008fe2000bf06270 */
[----:B------:R-:W3:Y:S01]  /*100280*/  LDCU UR53, c[0x0][0x398] ;  /* 0x00007300ff3577ac */ /* 0x000ee20008000800 */
[----:B------:R-:W-:Y:S02]  /*100290*/  IADD3 R22, P2, PT, R18, R56, RZ ;  /* 0x0000003812167210 */ /* 0x000fe40007f5e0ff */
[----:B------:R-:W-:Y:S01]  /*1002a0*/  ISETP.GE.AND P1, PT, R23, UR59, PT ;  /* 0x0000003b17007c0c */ /* 0x000fe2000bf26270 */
[----:B------:R-:W3:Y:S01]  /*1002b0*/  LDL.LU R56, [R1+0x65d0] ;  /* 0x0065d00001387983 */ /* 0x000ee20000300800 */
[----:B------:R-:W-:Y:S01]  /*1002c0*/  LOP3.LUT R15, R15, 0xfffffffb, RZ, 0xc0, !PT ;  /* 0xfffffffb0f0f7812 */ /* 0x000fe200078ec0ff */
[----:B------:R-:W-:Y:S01]  /*1002d0*/  IMAD.X R23, R19, 0x1, R55, P2 ;  /* 0x0000000113177824 */ /* 0x000fe200010e0637 */
[----:B------:R-:W1:Y:S01]  /*1002e0*/  LDCU UR59, c[0x0][0x398] ;  /* 0x00007300ff3b77ac */ /* 0x000e620008000800 */
[----:B------:R-:W3:Y:S04]  /*1002f0*/  LDL.LU R55, [R1+0x65cc] ;  /* 0x0065cc0001377983 */ /* 0x000ee80000300800 */
[----:B0-----:R-:W3:Y:S04]  /*100300*/  LDL.LU R25, [R1+0x64c8] ;  /* 0x0064c80001197983 */ /* 0x001ee80000300800 */
[----:B------:R-:W3:Y:S04]  /*100310*/  LDL.LU R24, [R1+0x64cc] ;  /* 0x0064cc0001187983 */ /* 0x000ee80000300800 */
[----:B------:R0:W-:Y:S04]  /*100320*/  STL.64 [R1+0x4b30], R22 ;  /* 0x004b301601007387 */ /* 0x0001e80000100a00 */
[----:B0-----:R-:W4:Y:S04]  /*100330*/  LDL.LU R23, [R1+0x64d0] ;  /* 0x0064d00001177983 */ /* 0x001f280000300800 */
[----:B------:R-:W4:Y:S01]  /*100340*/  LDL.LU R22, [R1+0x64d4] ;  /* 0x0064d40001167983 */ /* 0x000f220000300800 */
[----:B--2---:R-:W-:Y:S01]  /*100350*/  ISETP.GE.AND P2, PT, R21, UR33, PT ;  /* 0x0000002115007c0c */ /* 0x004fe2000bf46270 */
[----:B------:R-:W0:Y:S02]  /*100360*/  LDCU UR33, c[0x0][0x398] ;  /* 0x00007300ff2177ac */ /* 0x000e240008000800 */
[----:B------:R-:W2:Y:S01]  /*100370*/  LDL.LU R21, [R1+0x64d8] ;  /* 0x0064d80001157983 */ /* 0x000ea20000300800 */
[----:B------:R-:W-:-:S02]  /*100380*/  @P1 LOP3.LUT R15, R15, 0x4, RZ, 0xfc, !PT ;  /* 0x000000040f0f1812 */ /* 0x000fc400078efcff */
[----:B------:R-:W-:Y:S01]  /*100390*/  ISETP.GE.AND P1, PT, R26, UR45, PT ;  /* 0x0000002d1a007c0c */ /* 0x000fe2000bf26270 */
[----:B------:R-:W0:Y:S01]  /*1003a0*/  LDCU UR45, c[0x0][0x398] ;  /* 0x00007300ff2d77ac */ /* 0x000e220008000800 */
[----:B------:R-:W-:Y:S02]  /*1003b0*/  IADD3 R26, P3, PT, R18, R54, RZ ;  /* 0x00000036121a7210 */ /* 0x000fe40007f7e0ff */
[----:B------:R-:W-:Y:S01]  /*1003c0*/  @P0 LOP3.LUT R16, R16, 0x10000, RZ, 0xfc, !PT ;  /* 0x0001000010100812 */ /* 0x000fe200078efcff */
[----:B------:R-:W2:Y:S02]  /*1003d0*/  LDL.LU R54, [R1+0x65c8] ;  /* 0x0065c80001367983 */ /* 0x000ea40000300800 */
[----:B------:R-:W-:Y:S02]  /*1003e0*/  IMAD.X R27, R19, 0x1, R53, P3 ;  /* 0x00000001131b7824 */ /* 0x000fe400018e0635 */
[----:B------:R-:W2:Y:S04]  /*1003f0*/  LDL.LU R53, [R1+0x65c4] ;  /* 0x0065c40001357983 */ /* 0x000ea80000300800 */
[----:B------:R-:W-:Y:S01]  /*100400*/  STL.64 [R1+0x4b48], R26 ;  /* 0x004b481a01007387 */ /* 0x000fe20000100a00 */
[----:B------:R-:W-:-:S04]  /*100410*/  LOP3.LUT R16, R16, 0xffff7fff, RZ, 0xc0, !PT ;  /* 0xffff7fff10107812 */ /* 0x000fc800078ec0ff */
[----:B------:R-:W-:Y:S02]  /*100420*/  @P1 LOP3.LUT R16, R16, 0x8000, RZ, 0xfc, !PT ;  /* 0x0000800010101812 */ /* 0x000fe400078efcff */
[----:B---3--:R-:W-:Y:S01]  /*100430*/  ISETP.GE.AND P4, PT, R24, UR25, PT ;  /* 0x0000001918007c0c */ /* 0x008fe2000bf86270 */
[----:B------:R-:W3:Y:S01]  /*100440*/  LDCU UR25, c[0x0][0x398] ;  /* 0x00007300ff1977ac */ /* 0x000ee20008000800 */
[----:B------:R-:W-:Y:S02]  /*100450*/  IADD3 R24, P5, PT, R18, R52, RZ ;  /* 0x0000003412187210 */ /* 0x000fe40007fbe0ff */
[----:B------:R-:W-:Y:S01]  /*100460*/  ISETP.GE.AND P3, PT, R25, UR29, PT ;  /* 0x0000001d19007c0c */ /* 0x000fe2000bf66270 */
[----:B------:R-:W3:Y:S01]  /*100470*/  LDL.LU R52, [R1+0x65c0] ;  /* 0x0065c00001347983 */ /* 0x000ee20000300800 */
[----:B----4-:R-:W-:Y:S01]  /*100480*/  ISETP.GE.AND P6, PT, R22, UR37, PT ;  /* 0x0000002516007c0c */ /* 0x010fe2000bfc6270 */
[----:B------:R-:W-:Y:S01]  /*100490*/  IMAD.X R25, R19, 0x1, R51, P5 ;  /* 0x0000000113197824 */ /* 0x000fe200028e0633 */
[----:B------:R-:W-:Y:S01]  /*1004a0*/  IADD3 R22, P0, PT, R18, R50, RZ ;  /* 0x0000003212167210 */ /* 0x000fe20007f1e0ff */
[----:B------:R-:W4:Y:S01]  /*1004b0*/  LDL.LU R51, [R1+0x65bc] ;  /* 0x0065bc0001337983 */ /* 0x000f220000300800 */
[----:B------:R-:W-:Y:S01]  /*1004c0*/  ISETP.GE.AND P5, PT, R23, UR39, PT ;  /* 0x0000002717007c0c */ /* 0x000fe2000bfa6270 */
[----:B------:R-:W0:Y:S02]  /*1004d0*/  LDCU UR29, c[0x0][0x398] ;  /* 0x00007300ff1d77ac */ /* 0x000e240008000800 */
[----:B------:R-:W-:Y:S01]  /*1004e0*/  IMAD.X R23, R19, 0x1, R49, P0 ;  /* 0x0000000113177824 */ /* 0x000fe200000e0631 */
[----:B------:R-:W-:Y:S01]  /*1004f0*/  STL.64 [R1+0x4b50], R24 ;  /* 0x004b501801007387 */ /* 0x000fe20000100a00 */
[----:B--2---:R-:W-:-:S03]  /*100500*/  ISETP.GE.AND P1, PT, R21, UR35, PT ;  /* 0x0000002315007c0c */ /* 0x004fc6000bf26270 */
[----:B------:R-:W2:Y:S01]  /*100510*/  LDL.LU R50, [R1+0x65b8] ;  /* 0x0065b80001327983 */ /* 0x000ea20000300800 */
[----:B------:R-:W-:Y:S02]  /*100520*/  LOP3.LUT R15, R15, 0xfbffffff, RZ, 0xc0, !PT ;  /* 0xfbffffff0f0f7812 */ /* 0x000fe400078ec0ff */
[----:B------:R-:W-:Y:S01]  /*100530*/  LOP3.LUT R16, R16, 0xfffdffff, RZ, 0xc0, !PT ;  /* 0xfffdffff10107812 */ /* 0x000fe200078ec0ff */
[----:B------:R-:W2:Y:S01]  /*100540*/  LDL.LU R49, [R1+0x65b4] ;  /* 0x0065b40001317983 */ /* 0x000ea20000300800 */
[----:B------:R-:W0:Y:S01]  /*100550*/  S2UR UR37, SR_CgaCtaId ;  /* 0x00000000002579c3 */ /* 0x000e220000008800 */
[----:B------:R-:W0:Y:S02]  /*100560*/  LDCU UR35, c[0x0][0x398] ;  /* 0x00007300ff2377ac */ /* 0x000e240008000800 */
[----:B------:R1:W-:Y:S01]  /*100570*/  STL.64 [R1+0x4b60], R22 ;  /* 0x004b601601007387 */ /* 0x0003e20000100a00 */
[----:B------:R-:W0:Y:S01]  /*100580*/  LDCU UR39, c[0x0][0x398] ;  /* 0x00007300ff2777ac */ /* 0x000e220008000800 */
[----:B-1----:R-:W-:-:S02]  /*100590*/  IADD3 R22, P0, PT, R18, R48, RZ ;  /* 0x0000003012167210 */ /* 0x002fc40007f1e0ff */
[----:B------:R-:W2:Y:S03]  /*1005a0*/  LDL.LU R48, [R1+0x65b0] ;  /* 0x0065b00001307983 */ /* 0x000ea60000300800 */
[----:B------:R-:W-:Y:S02]  /*1005b0*/  IMAD.X R23, R19, 0x1, R17, P0 ;  /* 0x0000000113177824 */ /* 0x000fe400000e0611 */
[----:B------:R-:W2:Y:S04]  /*1005c0*/  LDL.LU R17, [R1+0x65ac] ;  /* 0x0065ac0001117983 */ /* 0x000ea80000300800 */
[----:B------:R-:W2:Y:S04]  /*1005d0*/  LDL R36, [R1+0x2fe4] ;  /* 0x002fe40001247983 */ /* 0x000ea80000100800 */
[----:B------:R-:W2:Y:S04]  /*1005e0*/  LDL R35, [R1+0x2fe8] ;  /* 0x002fe80001237983 */ /* 0x000ea80000100800 */
[----:B------:R-:W2:Y:S04]  /*1005f0*/  LDL R34, [R1+0x2fec] ;  /* 0x002fec0001227983 */ /* 0x000ea80000100800 */
[----:B------:R1:W-:Y:S04]  /*100600*/  STL.64 [R1+0x4b78], R22 ;  /* 0x004b781601007387 */ /* 0x0003e80000100a00 */
[----:B------:R-:W2:Y:S04]  /*100610*/  LDL R21, [R1+0x2fe0] ;  /* 0x002fe00001157983 */ /* 0x000ea80000100800 */
[----:B------:R-:W3:Y:S04]  /*100620*/  LDL R24, [R1+0x2fd4] ;  /* 0x002fd40001187983 */ /* 0x000ee80000100800 */
[----:B-1----:R-:W3:Y:S04]  /*100630*/  LDL R23, [R1+0x2fd8] ;  /* 0x002fd80001177983 */ /* 0x002ee80000100800 */
[----:B------:R-:W3:Y:S04]  /*100640*/  LDL R22, [R1+0x2fdc] ;  /* 0x002fdc0001167983 */ /* 0x000ee80000100800 */
[----:B------:R-:W4:Y:S04]  /*100650*/  LDL R33, [R1+0x2ff0] ;  /* 0x002ff00001217983 */ /* 0x000f280000100800 */
[----:B------:R-:W4:Y:S04]  /*100660*/  LDL R32, [R1+0x2ff4] ;  /* 0x002ff40001207983 */ /* 0x000f280000100800 */
[----:B------:R-:W4:Y:S04]  /*100670*/  LDL R31, [R1+0x2ff8] ;  /* 0x002ff800011f7983 */ /* 0x000f280000100800 */
[----:B------:R-:W4:Y:S04]  /*100680*/  LDL R30, [R1+0x2ffc] ;  /* 0x002ffc00011e7983 */ /* 0x000f280000100800 */
[----:B------:R-:W4:Y:S04]  /*100690*/  LDL R29, [R1+0x3000] ;  /* 0x00300000011d7983 */ /* 0x000f280000100800 */
[----:B------:R-:W4:Y:S04]  /*1006a0*/  LDL R28, [R1+0x3004] ;  /* 0x00300400011c7983 */ /* 0x000f280000100800 */
[----:B------:R-:W4:Y:S04]  /*1006b0*/  LDL R27, [R1+0x3008] ;  /* 0x00300800011b7983 */ /* 0x000f280000100800 */
[----:B------:R-:W4:Y:S04]  /*1006c0*/  LDL R26, [R1+0x2fd0] ;  /* 0x002fd000011a7983 */ /* 0x000f280000100800 */
[----:B------:R-:W4:Y:S01]  /*1006d0*/  LDL R25, [R1+0x2f4c] ;  /* 0x002f4c0001197983 */ /* 0x000f220000100800 */
[----:B------:R-:W-:-:S04]  /*1006e0*/  @P1 LOP3.LUT R15, R15, 0x4000000, RZ, 0xfc, !PT ;  /* 0x040000000f0f1812 */ /* 0x000fc800078efcff */
[C---:B------:R-:W-:Y:S02]  /*1006f0*/  LOP3.LUT P1, RZ, R15.reuse, 0x100000, RZ, 0xc0, !PT ;  /* 0x001000000fff7812 */ /* 0x040fe4000782c0ff */
[----:B------:R-:W-:Y:S02]  /*100700*/  @P2 LOP3.LUT R16, R16, 0x20000, RZ, 0xfc, !PT ;  /* 0x0002000010102812 */ /* 0x000fe400078efcff */
[----:B------:R-:W-:Y:S02]  /*100710*/  LOP3.LUT P0, RZ, R15, 0x80000, RZ, 0xc0, !PT ;  /* 0x000800000fff7812 */ /* 0x000fe4000780c0ff */
[----:B--2---:R-:W-:Y:S01]  /*100720*/  ISETP.LT.AND P2, PT, R21, UR16, !P1 ;  /* 0x0000001015007c0c */ /* 0x004fe2000cf41270 */
[----:B0-----:R-:W-:Y:S01]  /*100730*/  ULEA UR4, UR37, UR4, 0x18 ;  /* 0x0000000425047291 */ /* 0x001fe2000f8ec0ff */
[----:B------:R-:W0:Y:S01]  /*100740*/  LDCU UR37, c[0x0][0x398] ;  /* 0x00007300ff2577ac */ /* 0x000e220008000800 */
[----:B------:R-:W-:Y:S02]  /*100750*/  LOP3.LUT R59, R59, 0x7fffffff, RZ, 0xc0, !PT ;  /* 0x7fffffff3b3b7812 */ /* 0x000fe400078ec0ff */
[----:B------:R-:W-:Y:S01]  /*100760*/  LOP3.LUT R58, R58, 0x7fffffff, RZ, 0xc0, !PT ;  /* 0x7fffffff3a3a7812 */ /* 0x000fe200078ec0ff */
[----:B------:R-:W1:Y:S07]  /*100770*/  LDCU UR16, c[0x0][0x398] ;  /* 0x00007300ff1077ac */ /* 0x000e6e0008000800 */
[----:B------:R-:W-:-:S02]  /*100780*/  @P2 LOP3.LUT R60, R60, 0x200, RZ, 0xfc, !PT ;  /* 0x000002003c3c2812 */ /* 0x000fc400078efcff */
[----:B---3--:R-:W-:Y:S01]  /*100790*/  ISETP.LT.AND P2, PT, R24, UR71, !P1 ;  /* 0x0000004718007c0c */ /* 0x008fe2000cf41270 */
[----:B------:R-:W2:Y:S01]  /*1007a0*/  LDCU UR71, c[0x0][0x398] ;  /* 0x00007300ff4777ac */ /* 0x000ea20008000800 */
[----:B------:R-:W-:-:S11]  /*1007b0*/  LOP3.LUT R60, R60, 0xffffefff, RZ, 0xc0, !PT ;  /* 0xffffefff3c3c7812 */ /* 0x000fd600078ec0ff */
[----:B------:R-:W-:Y:S02]  /*1007c0*/  @P2 LOP3.LUT R60, R60, 0x1000, RZ, 0xfc, !PT ;  /* 0x000010003c3c2812 */ /* 0x000fe400078efcff */
[----:B------:R-:W-:Y:S01]  /*1007d0*/  ISETP.LT.AND P2, PT, R23, UR70, !P1 ;  /* 0x0000004617007c0c */ /* 0x000fe2000cf41270 */
[----:B------:R-:W3:Y:S01]  /*1007e0*/  LDCU UR70, c[0x0][0x398] ;  /* 0x00007300ff4677ac */ /* 0x000ee20008000800 */
[----:B------:R-:W-:-:S11]  /*1007f0*/  LOP3.LUT R60, R60, 0xfffff7ff, RZ, 0xc0, !PT ;  /* 0xfffff7ff3c3c7812 */ /* 0x000fd600078ec0ff */
[----:B------:R-:W-:Y:S02]  /*100800*/  @P2 LOP3.LUT R60, R60, 0x800, RZ, 0xfc, !PT ;  /* 0x000008003c3c2812 */ /* 0x000fe400078efcff */
[----:B------:R-:W-:Y:S01]  /*100810*/  ISETP.LT.AND P2, PT, R22, UR69, !P1 ;  /* 0x0000004516007c0c */ /* 0x000fe2000cf41270 */
[----:B------:R-:W0:Y:S01]  /*100820*/  LDCU UR69, c[0x0][0x398] ;  /* 0x00007300ff4577ac */ /* 0x000e220008000800 */
        /* <DEDUP_REMOVED lines=14> */
[----:B----4-:R-:W-:Y:S01]  /*100910*/  ISETP.LT.AND P2, PT, R33, UR68, !P1 ;  /* 0x0000004421007c0c */ /* 0x010fe2000cf41270 */
[----:B------:R-:W4:Y:S01]  /*100920*/  LDCU UR68, c[0x0][0x398] ;  /* 0x00007300ff4477ac */ /* 0x000f220008000800 */
        /* <DEDUP_REMOVED lines=23> */
[----:B------:R-:W0:-:S12]  /*100aa0*/  LDCU UR72, c[0x0][0x398] ;  /* 0x00007300ff4877ac */ /* 0x000e180008000800 */
[----:B------:R-:W-:Y:S02]  /*100ab0*/  @P2 LOP3.LUT R61, R61, 0x80000000, RZ, 0xfc, !PT ;  /* 0x800000003d3d2812 */ /* 0x000fe400078efcff */
[----:B------:R-:W-:Y:S01]  /*100ac0*/  ISETP.LT.AND P2, PT, R26, UR55, !P1 ;  /* 0x000000371a007c0c */ /* 0x000fe2000cf41270 */
[----:B------:R-:W0:Y:S01]  /*100ad0*/  LDCU UR55, c[0x0][0x398] ;  /* 0x00007300ff3777ac */ /* 0x000e220008000800 */
[----:B------:R-:W-:Y:S02]  /*100ae0*/  ISETP.LT.AND P1, PT, R25, UR53, !P1 ;  /* 0x0000003519007c0c */ /* 0x000fe4000cf21270 */
[----:B------:R-:W-:Y:S01]  /*100af0*/  LOP3.LUT R61, R61, 0xbfffffff, RZ, 0xc0, !PT ;  /* 0xbfffffff3d3d7812 */ /* 0x000fe200078ec0ff */
[----:B------:R-:W0:Y:S08]  /*100b00*/  LDCU UR53, c[0x0][0x398] ;  /* 0x00007300ff3577ac */ /* 0x000e300008000800 */
[----:B------:R-:W-:-:S04]  /*100b10*/  @P2 LOP3.LUT R61, R61, 0x40000000, RZ, 0xfc, !PT ;  /* 0x400000003d3d2812 */ /* 0x000fc800078efcff */
[----:B------:R-:W-:-:S04]  /*100b20*/  LOP3.LUT R61, R61, 0xdfffffff, RZ, 0xc0, !PT ;  /* 0xdfffffff3d3d7812 */ /* 0x000fc800078ec0ff */
        /* <DEDUP_REMOVED lines=59> */
[----:B------:R-:W-:Y:S02]  /*100ee0*/  ISETP.LT.AND P0, PT, R25, UR65, !P0 ;  /* 0x0000004119007c0c */ /* 0x000fe4000c701270 */
[----:B------:R-:W-:Y:S01]  /*100ef0*/  LOP3.LUT R61, R61, 0xffffbfff, RZ, 0xc0, !PT ;  /* 0xffffbfff3d3d7812 */ /* 0x000fe200078ec0ff */
[----:B------:R-:W0:Y:S01]  /*100f00*/  LDCU UR65, c[0x0][0x398] ;  /* 0x00007300ff4177ac */ /* 0x000e220008000800 */
[----:B------:R-:W-:-:S07]  /*100f10*/  LOP3.LUT P1, RZ, R15, 0x40000, RZ, 0xc0, !PT ;  /* 0x000400000fff7812 */ /* 0x000fce000782c0ff */
[----:B------:R-:W-:-:S04]  /*100f20*/  @P2 LOP3.LUT R61, R61, 0x4000, RZ, 0xfc, !PT ;  /* 0x000040003d3d2812 */ /* 0x000fc800078efcff */
[----:B------:R-:W-:-:S04]  /*100f30*/  LOP3.LUT R61, R61, 0xffffdfff, RZ, 0xc0, !PT ;  /* 0xffffdfff3d3d7812 */ /* 0x000fc800078ec0ff */
[----:B------:R-:W-:Y:S02]  /*100f40*/  @P0 LOP3.LUT R61, R61, 0x2000, RZ, 0xfc, !PT ;  /* 0x000020003d3d0812 */ /* 0x000fe400078efcff */
[----:B------:R-:W-:Y:S01]  /*100f50*/  ISETP.LT.AND P0, PT, R21, UR66, !P1 ;  /* 0x0000004215007c0c */ /* 0x000fe2000cf01270 */
[----:B------:R-:W1:Y:S01]  /*100f60*/  LDCU UR66, c[0x0][0x398] ;  /* 0x00007300ff4277ac */ /* 0x000e620008000800 */
[----:B------:R-:W-:Y:S02]  /*100f70*/  LOP3.LUT R61, R61, 0xfffffdff, RZ, 0xc0, !PT ;  /* 0xfffffdff3d3d7812 */ /* 0x000fe400078ec0ff */
[----:B0-----:R-:W-:Y:S01]  /*100f80*/  ISETP.LT.AND P2, PT, R23, UR73, !P1 ;  /* 0x0000004917007c0c */ /* 0x001fe2000cf41270 */
[----:B------:R-:W0:Y:S08]  /*100f90*/  LDCU UR73, c[0x0][0x398] ;  /* 0x00007300ff4977ac */ /* 0x000e300008000800 */
[----:B------:R-:W-:-:S02]  /*100fa0*/  @P0 LOP3.LUT R61, R61, 0x200, RZ, 0xfc, !PT ;  /* 0x000002003d3d0812 */ /* 0x000fc400078efcff */
[----:B------:R-:W-:Y:S01]  /*100fb0*/  ISETP.LT.AND P0, PT, R24, UR72, !P1 ;  /* 0x0000004818007c0c */ /* 0x000fe2000cf01270 */
[----:B------:R-:W0:Y:S01]  /*100fc0*/  LDCU UR72, c[0x0][0x398] ;  /* 0x00007300ff4877ac */ /* 0x000e220008000800 */
[----:B------:R-:W-:-:S11]  /*100fd0*/  LOP3.LUT R61, R61, 0xffffefff, RZ, 0xc0, !PT ;  /* 0xffffefff3d3d7812 */ /* 0x000fd600078ec0ff */
[----:B------:R-:W-:Y:S02]  /*100fe0*/  @P0 LOP3.LUT R61, R61, 0x1000, RZ, 0xfc, !PT ;  /* 0x000010003d3d0812 */ /* 0x000fe400078efcff */
[----:B------:R-:W-:Y:S01]  /*100ff0*/  ISETP.LT.AND P0, PT, R22, UR57, !P1 ;  /* 0x0000003916007c0c */ /* 0x000fe2000cf01270 */
[----:B------:R-:W0:Y:S01]  /*101000*/  LDCU UR57, c[0x0][0x398] ;  /* 0x00007300ff3977ac */ /* 0x000e220008000800 */
[----:B------:R-:W-:-:S04]  /*101010*/  LOP3.LUT R61, R61, 0xfffff7ff, RZ, 0xc0, !PT ;  /* 0xfffff7ff3d3d7812 */ /* 0x000fc800078ec0ff */
[----:B------:R-:W-:Y:S02]  /*101020*/  @P2 LOP3.LUT R61, R61, 0x800, RZ, 0xfc, !PT ;  /* 0x000008003d3d2812 */ /* 0x000fe400078efcff */
[----:B--2---:R-:W-:Y:S01]  /*101030*/  ISETP.LT.AND P2, PT, R36, UR71, !P1 ;  /* 0x0000004724007c0c */ /* 0x004fe2000cf41270 */
[----:B------:R-:W2:Y:S01]  /*101040*/  LDCU UR71, c[0x0][0x398] ;  /* 0x00007300ff4777ac */ /* 0x000ea20008000800 */
[----:B------:R-:W-:-:S04]  /*101050*/  LOP3.LUT R61, R61, 0xfffffbff, RZ, 0xc0, !PT ;  /* 0xfffffbff3d3d7812 */ /* 0x000fc800078ec0ff */
        /* <DEDUP_REMOVED lines=40> */
[----:B------:R-:W-:-:S11]  /*1012e0*/  LOP3.LUT R59, R59, 0xbfffffff, RZ, 0xc0, !PT ;  /* 0xbfffffff3b3b7812 */ /* 0x000fd600078ec0ff */
[----:B------:R-:W-:Y:S02]  /*1012f0*/  @P2 LOP3.LUT R59, R59, 0x40000000, RZ, 0xfc, !PT ;  /* 0x400000003b3b2812 */ /* 0x000fe400078efcff */
[----:B------:R-:W-:Y:S01]  /*101300*/  ISETP.LT.AND P2, PT, R25, UR47, !P1 ;  /* 0x0000002f19007c0c */ /* 0x000fe2000cf41270 */
[----:B------:R-:W0:Y:S01]  /*101310*/  LDCU UR47, c[0x0][0x398] ;  /* 0x00007300ff2f77ac */ /* 0x000e220008000800 */
[----:B------:R-:W-:Y:S02]  /*101320*/  LOP3.LUT R59, R59, 0xdfffffff, RZ, 0xc0, !PT ;  /* 0xdfffffff3b3b7812 */ /* 0x000fe400078ec0ff */
[----:B------:R-:W-:-:S09]  /*101330*/  LOP3.LUT P0, RZ, R15, 0x20000, RZ, 0xc0, !PT ;  /* 0x000200000fff7812 */ /* 0x000fd2000780c0ff */
[----:B------:R-:W-:Y:S02]  /*101340*/  @P2 LOP3.LUT R59, R59, 0x20000000, RZ, 0xfc, !PT ;  /* 0x200000003b3b2812 */ /* 0x000fe400078efcff */
[----:B------:R-:W-:Y:S01]  /*101350*/  ISETP.LT.AND P2, PT, R21, UR12, !P0 ;  /* 0x0000000c15007c0c */ /* 0x000fe2000c741270 */
[----:B------:R-:W0:Y:S01]  /*101360*/  LDCU UR12, c[0x0][0x398] ;  /* 0x00007300ff0c77ac */ /* 0x000e220008000800 */
[----:B------:R-:W-:-:S11]  /*101370*/  LOP3.LUT R59, R59, 0xfdffffff, RZ, 0xc0, !PT ;  /* 0xfdffffff3b3b7812 */ /* 0x000fd600078ec0ff */
[----:B------:R-:W-:Y:S02]  /*101380*/  @P2 LOP3.LUT R59, R59, 0x2000000, RZ, 0xfc, !PT ;  /* 0x020000003b3b2812 */ /* 0x000fe400078efcff */
[----:B------:R-:W-:Y:S01]  /*101390*/  ISETP.LT.AND P2, PT, R24, UR55, !P0 ;  /* 0x0000003718007c0c */ /* 0x000fe2000c741270 */
[----:B------:R-:W1:Y:S01]  /*1013a0*/  LDCU UR55, c[0x0][0x398] ;  /* 0x00007300ff3777ac */ /* 0x000e620008000800 */
[----:B------:R-:W-:-:S11]  /*1013b0*/  LOP3.LUT R59, R59, 0xefffffff, RZ, 0xc0, !PT ;  /* 0xefffffff3b3b7812 */ /* 0x000fd600078ec0ff */
[----:B------:R-:W-:Y:S02]  /*1013c0*/  @P2 LOP3.LUT R59, R59, 0x10000000, RZ, 0xfc, !PT ;  /* 0x100000003b3b2812 */ /* 0x000fe400078efcff */
[----:B0-----:R-:W-:Y:S01]  /*1013d0*/  ISETP.LT.AND P2, PT, R23, UR57, !P0 ;  /* 0x0000003917007c0c */ /* 0x001fe2000c741270 */
[----:B------:R-:W0:Y:S01]  /*1013e0*/  LDCU UR57, c[0x0][0x398] ;  /* 0x00007300ff3977ac */ /* 0x000e220008000800 */
[----:B------:R-:W-:-:S11]  /*1013f0*/  LOP3.LUT R59, R59, 0xf7ffffff, RZ, 0xc0, !PT ;  /* 0xf7ffffff3b3b7812 */ /* 0x000fd600078ec0ff */
[----:B------:R-:W-:Y:S02]  /*101400*/  @P2 LOP3.LUT R59, R59, 0x8000000, RZ, 0xfc, !PT ;  /* 0x080000003b3b2812 */ /* 0x000fe400078efcff */
[----:B------:R-:W-:Y:S01]  /*101410*/  ISETP.LT.AND P2, PT, R22, UR12, !P0 ;  /* 0x0000000c16007c0c */ /* 0x000fe2000c741270 */
[----:B------:R-:W0:Y:S01]  /*101420*/  LDCU UR12, c[0x0][0x398] ;  /* 0x00007300ff0c77ac */ /* 0x000e220008000800 */
[----:B------:R-:W-:-:S11]  /*101430*/  LOP3.LUT R59, R59, 0xfbffffff, RZ, 0xc0, !PT ;  /* 0xfbffffff3b3b7812 */ /* 0x000fd600078ec0ff */
[----:B------:R-:W-:Y:S02]  /*101440*/  @P2 LOP3.LUT R59, R59, 0x4000000, RZ, 0xfc, !PT ;  /* 0x040000003b3b2812 */ /* 0x000fe400078efcff */
[----:B-1----:R-:W-:Y:S01]  /*101450*/  ISETP.LT.AND P2, PT, R36, UR66, !P0 ;  /* 0x0000004224007c0c */ /* 0x002fe2000c741270 */
[----:B------:R-:W1:Y:S01]  /*101460*/  LDCU UR66, c[0x0][0x398] ;  /* 0x00007300ff4277ac */ /* 0x000e620008000800 */
        /* <DEDUP_REMOVED lines=10> */
[----:B0-----:R-:W-:Y:S01]  /*101510*/  ISETP.LT.AND P2, PT, R33, UR57, !P0 ;  /* 0x0000003921007c0c */ /* 0x001fe2000c741270 */
        /* <DEDUP_REMOVED lines=19> */
[----:B0-----:R-:W-:Y:S01]  /*101650*/  ISETP.LT.AND P2, PT, R28, UR57, !P0 ;  /* 0x000000391c007c0c */ /* 0x001fe2000c741270 */
        /* <DEDUP_REMOVED lines=11> */
[----:B---3--:R-:W-:Y:S01]  /*101710*/  ISETP.LT.AND P2, PT, R25, UR70, !P0 ;  /* 0x0000004619007c0c */ /* 0x008fe2000c741270 */
[----:B------:R-:W3:Y:S01]  /*101720*/  LDCU UR70, c[0x0][0x398] ;  /* 0x00007300ff4677ac */ /* 0x000ee20008000800 */
        /* <DEDUP_REMOVED lines=62> */
[----:B------:R-:W0:Y:S01]  /*101b10*/  LDCU UR67, c[0x0][0x398] ;  /* 0x00007300ff4377ac */ /* 0x000e220008000800 */
[----:B------:R-:W-:-:S07]  /*101b20*/  LOP3.LUT P0, RZ, R15, 0x8000, RZ, 0xc0, !PT ;  /* 0x000080000fff7812 */ /* 0x000fce000780c0ff */
[----:B------:R-:W-:Y:S02]  /*101b30*/  @P2 LOP3.LUT R58, R58, 0x40000000, RZ, 0xfc, !PT ;  /* 0x400000003a3a2812 */ /* 0x000fe400078efcff */
[----:B------:R-:W-:Y:S01]  /*101b40*/  ISETP.LT.AND P2, PT, R21, UR6, !P0 ;  /* 0x0000000615007c0c */ /* 0x000fe2000c741270 */
[----:B------:R-:W0:Y:S01]  /*101b50*/  LDCU UR6, c[0x0][0x398] ;  /* 0x00007300ff0677ac */ /* 0x000e220008000800 */
        /* <DEDUP_REMOVED lines=58> */
[----:B--2---:R-:W-:Y:S02]  /*101f00*/  ISETP.LT.AND P0, PT, R25, UR71, !P0 ;  /* 0x0000004719007c0c */ /* 0x004fe4000c701270 */
[----:B------:R-:W-:Y:S01]  /*101f10*/  LOP3.LUT R58, R58, 0xffffbfff, RZ, 0xc0, !PT ;  /* 0xffffbfff3a3a7812 */ /* 0x000fe200078ec0ff */
[----:B------:R-:W2:Y:S01]  /*101f20*/  LDCU UR71, c[0x0][0x398] ;  /* 0x00007300ff4777ac */ /* 0x000ea20008000800 */
[----:B------:R-:W-:-:S07]  /*101f30*/  LOP3.LUT P1, RZ, R15, 0x4000, RZ, 0xc0, !PT ;  /* 0x000040000fff7812 */ /* 0x000fce000782c0ff */
        /* <DEDUP_REMOVED lines=70> */
[----:B0-----:R-:W-:Y:S02]  /*1023a0*/  ISETP.LT.AND P2, PT, R24, UR76, !P0 ;  /* 0x0000004c18007c0c */ /* 0x001fe4000c741270 */
[----:B------:R-:W-:Y:S01]  /*1023b0*/  LOP3.LUT R57, R57, 0xfdffffff, RZ, 0xc0, !PT ;  /* 0xfdffffff39397812 */ /* 0x000fe200078ec0ff */
[----:B------:R-:W0:Y:S08]  /*1023c0*/  LDCU UR76, c[0x0][0x398] ;  /* 0x00007300ff4c77ac */ /* 0x000e300008000800 */
[----:B------:R-:W-:-:S02]  /*1023d0*/  @P1 LOP3.LUT R57, R57, 0x2000000, RZ, 0xfc, !PT ;  /* 0x0200000039391812 */ /* 0x000fc400078efcff */
[----:B------:R-:W-:Y:S01]  /*1023e0*/  ISETP.LT.AND P1, PT, R23, UR77, !P0 ;  /* 0x0000004d17007c0c */ /* 0x000fe2000c721270 */
[----:B------:R-:W0:Y:S01]  /*1023f0*/  LDCU UR77, c[0x0][0x398] ;  /* 0x00007300ff4d77ac */ /* 0x000e220008000800 */
[----:B------:R-:W-:-:S04]  /*102400*/  LOP3.LUT R57, R57, 0xefffffff, RZ, 0xc0, !PT ;  /* 0xefffffff39397812 */ /* 0x000fc800078ec0ff */
[----:B------:R-:W-:Y:S02]  /*102410*/  @P2 LOP3.LUT R57, R57, 0x10000000, RZ, 0xfc, !PT ;  /* 0x1000000039392812 */ /* 0x000fe400078efcff */
[----:B------:R-:W-:Y:S01]  /*102420*/  ISETP.LT.AND P2, PT, R22, UR61, !P0 ;  /* 0x0000003d16007c0c */ /* 0x000fe2000c741270 */
[----:B------:R-:W1:Y:S01]  /*102430*/  LDCU UR61, c[0x0][0x398] ;  /* 0x00007300ff3d77ac */ /* 0x000e620008000800 */
[----:B------:R-:W-:-:S04]  /*102440*/  LOP3.LUT R57, R57, 0xf7ffffff, RZ, 0xc0, !PT ;  /* 0xf7ffffff39397812 */ /* 0x000fc800078ec0ff */
[----:B------:R-:W-:Y:S02]  /*102450*/  @P1 LOP3.LUT R57, R57, 0x8000000, RZ, 0xfc, !PT ;  /* 0x0800000039391812 */ /* 0x000fe400078efcff */
[----:B------:R-:W-:Y:S01]  /*102460*/  ISETP.LT.AND P1, PT, R36, UR59, !P0 ;  /* 0x0000003b24007c0c */ /* 0x000fe2000c721270 */
[----:B------:R-:W1:Y:S01]  /*102470*/  LDCU UR59, c[0x0][0x398] ;  /* 0x00007300ff3b77ac */ /* 0x000e620008000800 */
[----:B------:R-:W-:-:S04]  /*102480*/  LOP3.LUT R57, R57, 0xfbffffff, RZ, 0xc0, !PT ;  /* 0xfbffffff39397812 */ /* 0x000fc800078ec0ff */
[----:B------:R-:W-:Y:S02]  /*102490*/  @P2 LOP3.LUT R57, R57, 0x4000000, RZ, 0xfc, !PT ;  /* 0x0400000039392812 */ /* 0x000fe400078efcff */
[----:B0-----:R-:W-:Y:S01]  /*1024a0*/  ISETP.LT.AND P2, PT, R35, UR76, !P0 ;  /* 0x0000004c23007c0c */ /* 0x001fe2000c741270 */
        /* <DEDUP_REMOVED lines=66> */
[----:B--2---:R-:W-:Y:S01]  /*1028d0*/  ISETP.LT.AND P2, PT, R35, UR71, !P1 ;  /* 0x0000004723007c0c */ /* 0x004fe2000cf41270 */
[----:B------:R-:W2:Y:S01]  /*1028e0*/  LDCU UR71, c[0x0][0x398] ;  /* 0x00007300ff4777ac */ /* 0x000ea20008000800 */
        /* <DEDUP_REMOVED lines=282> */
[----:B--2---:R-:W-:Y:S01]  /*103a90*/  ISETP.LT.AND P2, PT, R29, UR71, !P1 ;  /* 0x000000471d007c0c */ /* 0x004fe2000cf41270 */
[----:B------:R-:W2:Y:S01]  /*103aa0*/  LDCU UR71, c[0x0][0x398] ;  /* 0x00007300ff4777ac */ /* 0x000ea20008000800 */
        /* <DEDUP_REMOVED lines=20> */
[----:B------:R-:W0:Y:S01]  /*103bf0*/  LDCU UR54, c[0x0][0x398] ;  /* 0x00007300ff3677ac */ /* 0x000e220008000800 */
[----:B------:R-:W-:Y:S02]  /*103c00*/  LOP3.LUT R54, R54, 0xfdffffff, RZ, 0xc0, !PT ;  /* 0xfdffffff36367812 */ /* 0x000fe400078ec0ff */
[----:B------:R-:W-:Y:S01]  /*103c10*/  ISETP.LT.AND P2, PT, R23, UR55, !P0 ;  /* 0x0000003717007c0c */ /* 0x000fe2000c741270 */
[----:B------:R-:W0:Y:S08]  /*103c20*/  LDCU UR55, c[0x0][0x398] ;  /* 0x00007300ff3777ac */ /* 0x000e300008000800 */
[----:B------:R-:W-:-:S02]  /*103c30*/  @P1 LOP3.LUT R54, R54, 0x2000000, RZ, 0xfc, !PT ;  /* 0x0200000036361812 */ /* 0x000fc400078efcff */
[----:B------:R-:W-:Y:S01]  /*103c40*/  ISETP.LT.AND P1, PT, R24, UR63, !P0 ;  /* 0x0000003f18007c0c */ /* 0x000fe2000c721270 */
[----:B------:R-:W0:Y:S01]  /*103c50*/  LDCU UR63, c[0x0][0x398] ;  /* 0x00007300ff3f77ac */ /* 0x000e220008000800 */
[----:B------:R-:W-:-:S11]  /*103c60*/  LOP3.LUT R54, R54, 0xefffffff, RZ, 0xc0, !PT ;  /* 0xefffffff36367812 */ /* 0x000fd600078ec0ff */
        /* <DEDUP_REMOVED lines=71> */
[----:B------:R-:W1:Y:S01]  /*1040e0*/  LDCU UR61, c[0x0][0x398] ;  /* 0x00007300ff3d77ac */ /* 0x000e620008000800 */
[----:B------:R-:W-:-:S04]  /*1040f0*/  LOP3.LUT R54, R54, 0xfffffbff, RZ, 0xc0, !PT ;  /* 0xfffffbff36367812 */ /* 0x000fc800078ec0ff */
[----:B------:R-:W-:-:S04]  /*104100*/  @P0 LOP3.LUT R54, R54, 0x400, RZ, 0xfc, !PT ;  /* 0x0000040036360812 */ /* 0x000fc800078efcff */
[----:B------:R-:W-:-:S04]  /*104110*/  LOP3.LUT R54, R54, 0xfffffeff, RZ, 0xc0, !PT ;  /* 0xfffffeff36367812 */ /* 0x000fc800078ec0ff */
        /* <DEDUP_REMOVED lines=51> */
[----:B------:R-:W-:-:S02]  /*104450*/  @P1 LOP3.LUT R53, R53, 0x2000000, RZ, 0xfc, !PT ;  /* 0x0200000035351812 */ /* 0x000fc400078efcff */
[----:B----4-:R-:W-:Y:S01]  /*104460*/  ISETP.LT.AND P1, PT, R23, UR68, !P0 ;  /* 0x0000004417007c0c */ /* 0x010fe2000c721270 */
[----:B------:R-:W4:Y:S01]  /*104470*/  LDCU UR68, c[0x0][0x398] ;  /* 0x00007300ff4477ac */ /* 0x000f220008000800 */
        /* <DEDUP_REMOVED lines=8> */
[----:B---3--:R-:W-:Y:S01]  /*104500*/  ISETP.LT.AND P2, PT, R36, UR70, !P0 ;  /* 0x0000004624007c0c */ /* 0x008fe2000c741270 */
[----:B------:R-:W3:Y:S01]  /*104510*/  LDCU UR70, c[0x0][0x398] ;  /* 0x00007300ff4677ac */ /* 0x000ee20008000800 */
        /* <DEDUP_REMOVED lines=237> */
[----:B------:R-:W0:Y:S08]  /*1053f0*/  LDCU UR74, c[0x0][0x398] ;  /* 0x00007300ff4a77ac */ /* 0x000e300008000800 */
[----:B------:R-:W-:-:S02]  /*105400*/  @P0 LOP3.LUT R51, R51, 0x40000000, RZ, 0xfc, !PT ;  /* 0x4000000033330812 */ /* 0x000fc400078efcff */
[----:B------:R-:W-:Y:S02]  /*105410*/  LOP3.LUT P0, RZ, R16, 0x10000, RZ, 0xc0, !PT ;  /* 0x0001000010ff7812 */ /* 0x000fe4000780c0ff */
        /* <DEDUP_REMOVED lines=60> */
[----:B---3--:R-:W-:Y:S02]  /*1057e0*/  ISETP.LT.AND P0, PT, R25, UR70, !P0 ;  /* 0x0000004619007c0c */ /* 0x008fe4000c701270 */
[----:B------:R-:W-:Y:S01]  /*1057f0*/  LOP3.LUT R51, R51, 0xffffbfff, RZ, 0xc0, !PT ;  /* 0xffffbfff33337812 */ /* 0x000fe200078ec0ff */
[----:B------:R-:W3:Y:S08]  /*105800*/  LDCU UR70, c[0x0][0x398] ;  /* 0x00007300ff4677ac */ /* 0x000ef00008000800 */
        /* <DEDUP_REMOVED lines=197> */
[----:B------:R-:W-:Y:S02]  /*106460*/  ISETP.LT.AND P1, PT, R36, UR28, !P2 ;  /* 0x0000001c24007c0c */ /* 0x000fe4000d721270 */
[----:B------:R-:W-:Y:S01]  /*106470*/  LOP3.LUT R49, R49, 0xdfffffff, RZ, 0xc0, !PT ;  /* 0xdfffffff31317812 */ /* 0x000fe200078ec0ff */
[----:B------:R-:W0:Y:S08]  /*106480*/  LDCU UR28, c[0x0][0x398] ;  /* 0x00007300ff1c77ac */ /* 0x000e300008000800 */
[----:B------:R-:W-:-:S02]  /*106490*/  @P0 LOP3.LUT R49, R49, 0x20000000, RZ, 0xfc, !PT ;  /* 0x2000000031310812 */ /* 0x000fc400078efcff */
[----:B------:R-:W-:Y:S01]  /*1064a0*/  ISETP.LT.AND P0, PT, R24, UR21, !P2 ;  /* 0x0000001518007c0c */ /* 0x000fe2000d701270 */
[----:B------:R-:W1:Y:S01]  /*1064b0*/  LDCU UR21, c[0x0][0x398] ;  /* 0x00007300ff1577ac */ /* 0x000e620008000800 */
[----:B------:R-:W-:-:S04]  /*1064c0*/  LOP3.LUT R49, R49, 0xfeffffff, RZ, 0xc0, !PT ;  /* 0xfeffffff31317812 */ /* 0x000fc800078ec0ff */
[----:B------:R-:W-:Y:S02]  /*1064d0*/  @P1 LOP3.LUT R49, R49, 0x1000000, RZ, 0xfc, !PT ;  /* 0x0100000031311812 */ /* 0x000fe400078efcff */
[----:B------:R-:W-:Y:S01]  /*1064e0*/  ISETP.LT.AND P1, PT, R23, UR19, !P2 ;  /* 0x0000001317007c0c */ /* 0x000fe2000d721270 */
[----:B------:R-:W2:Y:S01]  /*1064f0*/  LDCU UR19, c[0x0][0x398] ;  /* 0x00007300ff1377ac */ /* 0x000ea20008000800 */
[----:B------:R-:W-:-:S04]  /*106500*/  LOP3.LUT R49, R49, 0xefffffff, RZ, 0xc0, !PT ;  /* 0xefffffff31317812 */ /* 0x000fc800078ec0ff */
[----:B------:R-:W-:Y:S02]  /*106510*/  @P0 LOP3.LUT R49, R49, 0x10000000, RZ, 0xfc, !PT ;  /* 0x1000000031310812 */ /* 0x000fe400078efcff */
[----:B0-----:R-:W-:Y:S01]  /*106520*/  ISETP.LT.AND P0, PT, R22, UR28, !P2 ;  /* 0x0000001c16007c0c */ /* 0x001fe2000d701270 */
[----:B------:R-:W0:Y:S01]  /*106530*/  LDCU UR28, c[0x0][0x398] ;  /* 0x00007300ff1c77ac */ /* 0x000e220008000800 */
[----:B------:R-:W-:-:S04]  /*106540*/  LOP3.LUT R49, R49, 0xf7ffffff, RZ, 0xc0, !PT ;  /* 0xf7ffffff31317812 */ /* 0x000fc800078ec0ff */
[----:B------:R-:W-:Y:S02]  /*106550*/  @P1 LOP3.LUT R49, R49, 0x8000000, RZ, 0xfc, !PT ;  /* 0x0800000031311812 */ /* 0x000fe400078efcff */
[----:B-1----:R-:W-:Y:S01]  /*106560*/  ISETP.LT.AND P1, PT, R21, UR21, !P2 ;  /* 0x0000001515007c0c */ /* 0x002fe2000d721270 */
[----:B------:R-:W1:Y:S01]  /*106570*/  LDCU UR21, c[0x0][0x398] ;  /* 0x00007300ff1577ac */ /* 0x000e620008000800 */
[----:B------:R-:W-:-:S04]  /*106580*/  LOP3.LUT R49, R49, 0xfbffffff, RZ, 0xc0, !PT ;  /* 0xfbffffff31317812 */ /* 0x000fc800078ec0ff */
[----:B------:R-:W-:Y:S02]  /*106590*/  @P0 LOP3.LUT R49, R49, 0x4000000, RZ, 0xfc, !PT ;  /* 0x0400000031310812 */ /* 0x000fe400078efcff */
[----:B--2---:R-:W-:Y:S01]  /*1065a0*/  ISETP.LT.AND P0, PT, R35, UR19, !P2 ;  /* 0x0000001323007c0c */ /* 0x004fe2000d701270 */
[----:B------:R-:W2:Y:S01]  /*1065b0*/  LDCU UR19, c[0x0][0x398] ;  /* 0x00007300ff1377ac */ /* 0x000ea20008000800 */
[----:B------:R-:W-:-:S04]  /*1065c0*/  LOP3.LUT R49, R49, 0xfdffffff, RZ, 0xc0, !PT ;  /* 0xfdffffff31317812 */ /* 0x000fc800078ec0ff */
[----:B------:R-:W-:-:S04]  /*1065d0*/  @P1 LOP3.LUT R49, R49, 0x2000000, RZ, 0xfc, !PT ;  /* 0x0200000031311812 */ /* 0x000fc800078efcff */
[----:B------:R-:W-:Y:S02]  /*1065e0*/  LOP3.LUT R49, R49, 0xff7fffff, RZ, 0xc0, !PT ;  /* 0xff7fffff31317812 */ /* 0x000fe400078ec0ff */
[----:B-1----:R-:W-:Y:S01]  /*1065f0*/  ISETP.LT.AND P1, PT, R34, UR21, !P2 ;  /* 0x0000001522007c0c */ /* 0x002fe2000d721270 */
[----:B------:R-:W1:Y:S01]  /*106600*/  LDCU UR21, c[0x0][0x398] ;  /* 0x00007300ff1577ac */ /* 0x000e620008000800 */
[----:B------:R-:W-:-:S04]  /*106610*/  @P0 LOP3.LUT R49, R49, 0x800000, RZ, 0xfc, !PT ;  /* 0x0080000031310812 */ /* 0x000fc800078efcff */
[----:B------:R-:W-:Y:S02]  /*106620*/  LOP3.LUT R49, R49, 0xffbfffff, RZ, 0xc0, !PT ;  /* 0xffbfffff31317812 */ /* 0x000fe400078ec0ff */
[----:B--2---:R-:W-:Y:S01]  /*106630*/  ISETP.LT.AND P0, PT, R33, UR19, !P2 ;  /* 0x0000001321007c0c */ /* 0x004fe2000d701270 */
[----:B------:R-:W2:Y:S04]  /*106640*/  LDCU UR19, c[0x0][0x398] ;  /* 0x00007300ff1377ac */ /* 0x000ea80008000800 */
        /* <DEDUP_REMOVED lines=21> */
[----:B------:R-:W-:Y:S02]  /*1067a0*/  LOP3.LUT R49, R49, 0xfffeffff, RZ, 0xc0, !PT ;  /* 0xfffeffff31317812 */ /* 0x000fe400078ec0ff */
[----:B-1----:R-:W-:Y:S01]  /*1067b0*/  ISETP.LT.AND P0, PT, R27, UR77, !P2 ;  /* 0x0000004d1b007c0c */ /* 0x002fe2000d701270 */
[----:B------:R-:W1:Y:S01]  /*1067c0*/  LDCU UR77, c[0x0][0x398] ;  /* 0x00007300ff4d77ac */ /* 0x000e620008000800 */
[----:B------:R-:W-:Y:S02]  /*1067d0*/  @P1 LOP3.LUT R49, R49, 0x10000, RZ, 0xfc, !PT ;  /* 0x0001000031311812 */ /* 0x000fe400078efcff */
[----:B------:R-:W-:Y:S01]  /*1067e0*/  ISETP.LT.AND P1, PT, R26, UR76, !P2 ;  /* 0x0000004c1a007c0c */ /* 0x000fe2000d721270 */
[----:B------:R-:W0:Y:S01]  /*1067f0*/  LDCU UR76, c[0x0][0x398] ;  /* 0x00007300ff4c77ac */ /* 0x000e220008000800 */
[----:B------:R-:W-:-:S07]  /*106800*/  LOP3.LUT R49, R49, 0xffff7fff, RZ, 0xc0, !PT ;  /* 0xffff7fff31317812 */ /* 0x000fce00078ec0ff */
        /* <DEDUP_REMOVED lines=13> */
[----:B------:R-:W-:Y:S02]  /*1068e0*/  LOP3.LUT R49, R49, 0xffffefff, RZ, 0xc0, !PT ;  /* 0xffffefff31317812 */ /* 0x000fe400078ec0ff */
[----:B0-----:R-:W-:Y:S02]  /*1068f0*/  ISETP.LT.AND P2, PT, R23, UR24, !P3 ;  /* 0x0000001817007c0c */ /* 0x001fe4000df41270 */
[----:B------:R-:W-:-:S04]  /*106900*/  @P0 LOP3.LUT R49, R49, 0x1000, RZ, 0xfc, !PT ;  /* 0x0000100031310812 */ /* 0x000fc800078efcff */
[----:B------:R-:W-:Y:S02]  /*106910*/  LOP3.LUT R49, R49, 0xfffff7ff, RZ, 0xc0, !PT ;  /* 0xfffff7ff31317812 */ /* 0x000fe400078ec0ff */
[----:B-1----:R-:W-:Y:S02]  /*106920*/  ISETP.LT.AND P0, PT, R22, UR5, !P3 ;  /* 0x0000000516007c0c */ /* 0x002fe4000df01270 */
[----:B--2---:R-:W-:-:S03]  /*106930*/  ISETP.LT.AND P1, PT, R21, UR19, !P3 ;  /* 0x0000001315007c0c */ /* 0x004fc6000df21270 */
[----:B------:R-:W-:-:S04]  /*106940*/  @P2 LOP3.LUT R49, R49, 0x800, RZ, 0xfc, !PT ;  /* 0x0000080031312812 */ /* 0x000fc800078efcff */
[----:B------:R-:W-:-:S04]  /*106950*/  LOP3.LUT R49, R49, 0xfffffbff, RZ, 0xc0, !PT ;  /* 0xfffffbff31317812 */ /* 0x000fc800078ec0ff */
[----:B------:R-:W-:Y:S02]  /*106960*/  @P0 LOP3.LUT R49, R49, 0x400, RZ, 0xfc, !PT ;  /* 0x0000040031310812 */ /* 0x000fe400078efcff */
[----:B------:R-:W-:Y:S02]  /*106970*/  ISETP.LT.AND P2, PT, R35, UR18, !P3 ;  /* 0x0000001223007c0c */ /* 0x000fe4000df41270 */
        /* <DEDUP_REMOVED lines=21> */
[----:B------:R-:W-:Y:S02]  /*106ad0*/  ISETP.LT.AND P0, PT, R28, UR11, !P3 ;  /* 0x0000000b1c007c0c */ /* 0x000fe4000df01270 */
[----:B------:R-:W-:Y:S02]  /*106ae0*/  LOP3.LUT R49, R49, 0xfffffffd, RZ, 0xc0, !PT ;  /* 0xfffffffd31317812 */ /* 0x000fe400078ec0ff */
[----:B------:R-:W-:Y:S02]  /*106af0*/  LOP3.LUT R48, R48, 0x7fffffff, RZ, 0xc0, !PT ;  /* 0x7fffffff30307812 */ /* 0x000fe400078ec0ff */
[----:B------:R-:W-:-:S02]  /*106b00*/  @P2 LOP3.LUT R49, R49, 0x2, RZ, 0xfc, !PT ;  /* 0x0000000231312812 */ /* 0x000fc400078efcff */
[----:B------:R-:W-:Y:S02]  /*106b10*/  ISETP.LT.AND P2, PT, R26, UR7, !P3 ;  /* 0x000000071a007c0c */ /* 0x000fe4000df41270 */
[----:B------:R-:W-:Y:S02]  /*106b20*/  LOP3.LUT R49, R49, 0xfffffffe, RZ, 0xc0, !PT ;  /* 0xfffffffe31317812 */ /* 0x000fe400078ec0ff */
[----:B------:R-:W-:Y:S02]  /*106b30*/  @P1 LOP3.LUT R48, R48, 0x80000000, RZ, 0xfc, !PT ;  /* 0x8000000030301812 */ /* 0x000fe400078efcff */
        /* <DEDUP_REMOVED lines=101> */
[----:B------:R-:W-:Y:S01]  /*107190*/  LOP3.LUT R17, R17, 0xdfffffff, RZ, 0xc0, !PT ;  /* 0xdfffffff11117812 */ /* 0x000fe200078ec0ff */
[----:B------:R-:W2:Y:S03]  /*1071a0*/  LDL.LU R36, [R1+0x65a8] ;  /* 0x0065a80001247983 */ /* 0x000ea60000300800 */
[----:B------:R-:W-:Y:S02]  /*1071b0*/  @P3 LOP3.LUT R17, R17, 0x20000000, RZ, 0xfc, !PT ;  /* 0x2000000011113812 */ /* 0x000fe400078efcff */
[----:B------:R-:W-:-:S02]  /*1071c0*/  ISETP.LT.AND P4, PT, R24, UR46, !P6 ;  /* 0x0000002e18007c0c */ /* 0x000fc4000f781270 */
        /* <DEDUP_REMOVED lines=16> */
[----:B------:R-:W-:Y:S01]  /*1072d0*/  LOP3.LUT R17, R17, 0xff7fffff, RZ, 0xc0, !PT ;  /* 0xff7fffff11117812 */ /* 0x000fe200078ec0ff */
[----:B------:R-:W2:Y:S03]  /*1072e0*/  LDL.LU R34, [R1+0x65a0] ;  /* 0x0065a00001227983 */ /* 0x000ea60000300800 */
[----:B------:R-:W-:Y:S02]  /*1072f0*/  @P3 LOP3.LUT R17, R17, 0x800000, RZ, 0xfc, !PT ;  /* 0x0080000011113812 */ /* 0x000fe400078efcff */
[----:B------:R-:W-:Y:S02]  /*107300*/  ISETP.LT.AND P4, PT, R33, UR71, !P6 ;  /* 0x0000004721007c0c */ /* 0x000fe4000f781270 */
[----:B------:R-:W-:Y:S01]  /*107310*/  LOP3.LUT R17, R17, 0xffbfffff, RZ, 0xc0, !PT ;  /* 0xffbfffff11117812 */ /* 0x000fe200078ec0ff */
[----:B------:R-:W2:Y:S03]  /*107320*/  LDL.LU R33, [R1+0x659c] ;  /* 0x00659c0001217983 */ /* 0x000ea60000300800 */
[----:B------:R-:W-:-:S02]  /*107330*/  @P2 LOP3.LUT R17, R17, 0x400000, RZ, 0xfc, !PT ;  /* 0x0040000011112812 */ /* 0x000fc400078efcff */
[----:B---3--:R-:W-:Y:S02]  /*107340*/  ISETP.LT.AND P3, PT, R32, UR70, !P6 ;  /* 0x0000004620007c0c */ /* 0x008fe4000f761270 */
[----:B------:R-:W-:Y:S01]  /*107350*/  LOP3.LUT R17, R17, 0xffdfffff, RZ, 0xc0, !PT ;  /* 0xffdfffff11117812 */ /* 0x000fe200078ec0ff */
[----:B------:R-:W3:Y:S03]  /*107360*/  LDL.LU R32, [R1+0x6598] ;  /* 0x0065980001207983 */ /* 0x000ee60000300800 */
[----:B------:R-:W-:Y:S02]  /*107370*/  @P4 LOP3.LUT R17, R17, 0x200000, RZ, 0xfc, !PT ;  /* 0x0020000011114812 */ /* 0x000fe400078efcff */
[----:B------:R-:W-:Y:S02]  /*107380*/  ISETP.LT.AND P2, PT, R31, UR69, !P6 ;  /* 0x000000451f007c0c */ /* 0x000fe4000f741270 */
[----:B------:R-:W-:Y:S01]  /*107390*/  LOP3.LUT R17, R17, 0xffefffff, RZ, 0xc0, !PT ;  /* 0xffefffff11117812 */ /* 0x000fe200078ec0ff */
[----:B------:R-:W2:Y:S03]  /*1073a0*/  LDL.LU R31, [R1+0x6594] ;  /* 0x00659400011f7983 */ /* 0x000ea60000300800 */
[----:B------:R-:W-:-:S02]  /*1073b0*/  @P3 LOP3.LUT R17, R17, 0x100000, RZ, 0xfc, !PT ;  /* 0x0010000011113812 */ /* 0x000fc400078efcff */
[----:B----4-:R-:W-:Y:S02]  /*1073c0*/  ISETP.LT.AND P4, PT, R30, UR68, !P6 ;  /* 0x000000441e007c0c */ /* 0x010fe4000f781270 */
[----:B------:R-:W-:Y:S01]  /*1073d0*/  LOP3.LUT R17, R17, 0xfff7ffff, RZ, 0xc0, !PT ;  /* 0xfff7ffff11117812 */ /* 0x000fe200078ec0ff */
[----:B------:R-:W4:Y:S03]  /*1073e0*/  LDL.LU R30, [R1+0x6590] ;  /* 0x00659000011e7983 */ /* 0x000f260000300800 */
[----:B------:R-:W-:Y:S02]  /*1073f0*/  @P2 LOP3.LUT R17, R17, 0x80000, RZ, 0xfc, !PT ;  /* 0x0008000011112812 */ /* 0x000fe400078efcff */
[----:B------:R-:W-:Y:S02]  /*107400*/  ISETP.LT.AND P3, PT, R29, UR67, !P6 ;  /* 0x000000431d007c0c */ /* 0x000fe4000f761270 */
[----:B------:R-:W-:Y:S01]  /*107410*/  LOP3.LUT R17, R17, 0xfffbffff, RZ, 0xc0, !PT ;  /* 0xfffbffff11117812 */ /* 0x000fe200078ec0ff */
[----:B------:R-:W2:Y:S03]  /*107420*/  LDL.LU R29, [R1+0x658c] ;  /* 0x00658c00011d7983 */ /* 0x000ea60000300800 */
[----:B------:R-:W-:-:S02]  /*107430*/  @P4 LOP3.LUT R17, R17, 0x40000, RZ, 0xfc, !PT ;  /* 0x0004000011114812 */ /* 0x000fc400078efcff */
[----:B------:R-:W-:Y:S02]  /*107440*/  ISETP.LT.AND P2, PT, R28, UR66, !P6 ;  /* 0x000000421c007c0c */ /* 0x000fe4000f741270 */
[----:B------:R-:W-:Y:S01]  /*107450*/  LOP3.LUT R17, R17, 0xfffdffff, RZ, 0xc0, !PT ;  /* 0xfffdffff11117812 */ /* 0x000fe200078ec0ff */
[----:B------:R-:W2:Y:S03]  /*107460*/  LDL.LU R28, [R1+0x6588] ;  /* 0x00658800011c7983 */ /* 0x000ea60000300800 */
        /* <DEDUP_REMOVED lines=8> */
[----:B------:R-:W-:Y:S02]  /*1074f0*/  LOP3.LUT R17, R17, 0xffffbfff, RZ, 0xc0, !PT ;  /* 0xffffbfff11117812 */ /* 0x000fe400078ec0ff */
[----:B------:R-:W-:Y:S02]  /*107500*/  LOP3.LUT P1, RZ, R15, 0x8000000, RZ, 0xc0, !PT ;  /* 0x080000000fff7812 */ /* 0x000fe4000782c0ff */
[----:B------:R-:W-:Y:S02]  /*107510*/  @P3 LOP3.LUT R17, R17, 0x4000, RZ, 0xfc, !PT ;  /* 0x0000400011113812 */ /* 0x000fe400078efcff */
[----:B------:R-:W-:-:S02]  /*107520*/  ISETP.LT.AND P3, PT, R26, UR20, !P1 ;  /* 0x000000141a007c0c */ /* 0x000fc4000cf61270 */
[----:B------:R-:W-:-:S04]  /*107530*/  LOP3.LUT R17, R17, 0xfffff7ff, RZ, 0xc0, !PT ;  /* 0xfffff7ff11117812 */ /* 0x000fc800078ec0ff */
[----:B------:R-:W-:Y:S02]  /*107540*/  @P2 LOP3.LUT R17, R17, 0x800, RZ, 0xfc, !PT ;  /* 0x0000080011112812 */ /* 0x000fe400078efcff */
[----:B------:R-:W-:Y:S02]  /*107550*/  ISETP.GE.AND P2, PT, R25, UR61, PT ;  /* 0x0000003d19007c0c */ /* 0x000fe4000bf46270 */
[----:B------:R-:W-:-:S04]  /*107560*/  LOP3.LUT R17, R17, 0xffffdfff, RZ, 0xc0, !PT ;  /* 0xffffdfff11117812 */ /* 0x000fc800078ec0ff */
[----:B------:R-:W-:Y:S02]  /*107570*/  @P3 LOP3.LUT R17, R17, 0x2000, RZ, 0xfc, !PT ;  /* 0x0000200011113812 */ /* 0x000fe400078efcff */
[----:B------:R-:W-:Y:S02]  /*107580*/  ISETP.LT.AND P1, PT, R25, UR32, !P1 ;  /* 0x0000002019007c0c */ /* 0x000fe4000cf21270 */
[----:B------:R-:W-:Y:S01]  /*107590*/  LOP3.LUT R17, R17, 0xffffffbf, RZ, 0xc0, !PT ;  /* 0xffffffbf11117812 */ /* 0x000fe200078ec0ff */
[----:B------:R-:W-:-:S03]  /*1075a0*/  VIADD R27, R18, UR62 ;  /* 0x0000003e121b7c36 */ /* 0x000fc60008000000 */
[----:B------:R-:W-:Y:S02]  /*1075b0*/  @P2 LOP3.LUT R17, R17, 0x40, RZ, 0xfc, !PT ;  /* 0x0000004011112812 */ /* 0x000fe400078efcff */
[----:B------:R-:W-:Y:S01]  /*1075c0*/  LOP3.LUT P0, RZ, R15, 0x4000000, RZ, 0xc0, !PT ;  /* 0x040000000fff7812 */ /* 0x000fe2000780c0ff */
[----:B------:R0:W-:Y:S01]  /*1075d0*/  STL [R1+0x48], R27 ;  /* 0x0000481b01007387 */ /* 0x0001e20000100800 */
[----:B------:R-:W-:Y:S02]  /*1075e0*/  LOP3.LUT R17, R17, 0xffffefff, RZ, 0xc0, !PT ;  /* 0xffffefff11117812 */ /* 0x000fe400078ec0ff */
[----:B------:R-:W-:Y:S02]  /*1075f0*/  ISETP.GE.AND P4, PT, R26, UR22, PT ;  /* 0x000000161a007c0c */ /* 0x000fe4000bf86270 */
[----:B------:R-:W-:Y:S02]  /*107600*/  ISETP.LT.AND P3, PT, R24, UR21, !P0 ;  /* 0x0000001518007c0c */ /* 0x000fe4000c761270 */
[----:B------:R-:W-:Y:S01]  /*107610*/  ISETP.LT.AND P2, PT, R23, UR28, !P0 ;  /* 0x0000001c17007c0c */ /* 0x000fe2000c741270 */
[----:B0-----:R-:W2:Y:S01]  /*107620*/  LDL.LU R27, [R1+0x6584] ;  /* 0x00658400011b7983 */ /* 0x001ea20000300800 */
[----:B------:R-:W-:-:S03]  /*107630*/  @P1 LOP3.LUT R17, R17, 0x1000, RZ, 0xfc, !PT ;  /* 0x0000100011111812 */ /* 0x000fc600078efcff */
[----:B------:R-:W2:Y:S01]  /*107640*/  LDL.LU R26, [R1+0x6580] ;  /* 0x00658000011a7983 */ /* 0x000ea20000300800 */
[----:B------:R-:W-:-:S03]  /*107650*/  ISETP.LT.AND P1, PT, R22, UR76, !P0 ;  /* 0x0000004c16007c0c */ /* 0x000fc6000c721270 */
[----:B------:R-:W2:Y:S01]  /*107660*/  LDL.LU R25, [R1+0x657c] ;  /* 0x00657c0001197983 */ /* 0x000ea20000300800 */
[----:B------:R-:W-:-:S03]  /*107670*/  ISETP.LT.AND P0, PT, R21, UR77, !P0 ;  /* 0x0000004d15007c0c */ /* 0x000fc6000c701270 */
[----:B------:R-:W2:Y:S04]  /*107680*/  LDL.LU R24, [R1+0x6578] ;  /* 0x0065780001187983 */ /* 0x000ea80000300800 */
[----:B------:R-:W2:Y:S04]  /*107690*/  LDL.LU R23, [R1+0x6574] ;  /* 0x0065740001177983 */ /* 0x000ea80000300800 */
[----:B------:R-:W2:Y:S04]  /*1076a0*/  LDL.LU R22, [R1+0x6570] ;  /* 0x0065700001167983 */ /* 0x000ea80000300800 */
[----:B------:R-:W2:Y:S01]  /*1076b0*/  LDL.LU R21, [R1+0x656c] ;  /* 0x00656c0001157983 */ /* 0x000ea20000300800 */
[----:B------:R-:W-:-:S04]  /*1076c0*/  LOP3.LUT R17, R17, 0xfffffbff, RZ, 0xc0, !PT ;  /* 0xfffffbff11117812 */ /* 0x000fc800078ec0ff */
[----:B------:R-:W-:-:S04]  /*1076d0*/  @P3 LOP3.LUT R17, R17, 0x400, RZ, 0xfc, !PT ;  /* 0x0000040011113812 */ /* 0x000fc800078efcff */
[----:B------:R-:W-:-:S04]  /*1076e0*/  LOP3.LUT R17, R17, 0xfffffdff, RZ, 0xc0, !PT ;  /* 0xfffffdff11117812 */ /* 0x000fc800078ec0ff */
[----:B------:R-:W-:-:S04]  /*1076f0*/  @P2 LOP3.LUT R17, R17, 0x200, RZ, 0xfc, !PT ;  /* 0x0000020011112812 */ /* 0x000fc800078efcff */
[----:B------:R-:W-:-:S04]  /*107700*/  LOP3.LUT R17, R17, 0xffffff7f, RZ, 0xc0, !PT ;  /* 0xffffff7f11117812 */ /* 0x000fc800078ec0ff */
[----:B------:R-:W-:Y:S02]  /*107710*/  LOP3.LUT R17, R17, 0xfffffeff, RZ, 0xc0, !PT ;  /* 0xfffffeff11117812 */ /* 0x000fe400078ec0ff */
[----:B------:R-:W-:Y:S02]  /*107720*/  LOP3.LUT R15, R15, 0xdfffffff, RZ, 0xc0, !PT ;  /* 0xdfffffff0f0f7812 */ /* 0x000fe400078ec0ff */
[----:B------:R-:W-:Y:S02]  /*107730*/  @P1 LOP3.LUT R17, R17, 0x100, RZ, 0xfc, !PT ;  /* 0x0000010011111812 */ /* 0x000fe400078efcff */
[----:B------:R-:W-:Y:S02]  /*107740*/  @P4 LOP3.LUT R15, R15, 0x20000000, RZ, 0xfc, !PT ;  /* 0x200000000f0f4812 */ /* 0x000fe400078efcff */
[----:B------:R-:W-:Y:S01]  /*107750*/  @P0 LOP3.LUT R17, R17, 0x80, RZ, 0xfc, !PT ;  /* 0x0000008011110812 */ /* 0x000fe200078efcff */
[----:B------:R0:W-:Y:S01]  /*107760*/  STL [R1+0x65a0], R61 ;  /* 0x0065a03d01007387 */ /* 0x0001e20000100800 */
[----:B------:R-:W1:Y:S01]  /*107770*/  LDCU.64 UR30, c[0x0][0x398] ;  /* 0x00007300ff1e77ac */ /* 0x000e620008000a00 */
[----:B------:R-:W1:Y:S01]  /*107780*/  LDCU.64 UR46, c[0x0][0x398] ;  /* 0x00007300ff2e77ac */ /* 0x000e620008000a00 */
[----:B------:R-:W1:Y:S01]  /*107790*/  LDCU.64 UR50, c[0x0][0x398] ;  /* 0x00007300ff3277ac */ /* 0x000e620008000a00 */
[----:B0-----:R-:W2:Y:S01]  /*1077a0*/  LDL R61, [R1+0x48] ;  /* 0x00004800013d7983 */ /* 0x001ea20000100800 */
[----:B------:R-:W0:Y:S03]  /*1077b0*/  LDCU.64 UR68, c[0x0][0x398] ;  /* 0x00007300ff4477ac */ /* 0x000e260008000a00 */
[----:B------:R1:W-:Y:S01]  /*1077c0*/  STL [R1+0x659c], R60 ;  /* 0x00659c3c01007387 */ /* 0x0003e20000100800 */
[----:B------:R-:W-:Y:S01]  /*1077d0*/  LOP3.LUT R15, R15, 0xfdffffff, RZ, 0xc0, !PT ;  /* 0xfdffffff0f0f7812 */ /* 0x000fe200078ec0ff */
[----:B------:R-:W0:Y:S01]  /*1077e0*/  LDCU.64 UR58, c[0x0][0x398] ;  /* 0x00007300ff3a77ac */ /* 0x000e220008000a00 */
[----:B------:R-:W0:Y:S01]  /*1077f0*/  LDCU.64 UR16, c[0x0][0x398] ;  /* 0x00007300ff1077ac */ /* 0x000e220008000a00 */
[----:B-1----:R-:W2:Y:S01]  /*107800*/  LDL.LU R60, [R1+0x64e4] ;  /* 0x0064e400013c7983 */ /* 0x002ea20000300800 */
[----:B------:R-:W1:Y:S03]  /*107810*/  LDCU.64 UR48, c[0x0][0x398] ;  /* 0x00007300ff3077ac */ /* 0x000e660008000a00 */
[----:B------:R0:W-:Y:S01]  /*107820*/  STL [R1+0x6598], R59 ;  /* 0x0065983b01007387 */ /* 0x0001e20000100800 */
[----:B------:R-:W1:Y:S01]  /*107830*/  LDCU.64 UR52, c[0x0][0x398] ;  /* 0x00007300ff3477ac */ /* 0x000e620008000a00 */
[----:B------:R-:W1:Y:S01]  /*107840*/  LDCU.64 UR38, c[0x0][0x398] ;  /* 0x00007300ff2677ac */ /* 0x000e620008000a00 */
[----:B------:R-:W1:Y:S01]  /*107850*/  LDCU.64 UR62, c[0x0][0x398] ;  /* 0x00007300ff3e77ac */ /* 0x000e620008000a00 */
[----:B0-----:R-:W2:Y:S01]  /*107860*/  LDL.LU R59, [R1+0x64dc] ;  /* 0x0064dc00013b7983 */ /* 0x001ea20000300800 */
[----:B------:R-:W0:Y:S03]  /*107870*/  LDCU.64 UR36, c[0x0][0x398] ;  /* 0x00007300ff2477ac */ /* 0x000e260008000a00 */
[----:B------:R1:W-:Y:S01]  /*107880*/  STL [R1+0x6594], R58 ;  /* 0x0065943a01007387 */ /* 0x0003e20000100800 */
[----:B------:R-:W0:Y:S01]  /*107890*/  LDCU.64 UR66, c[0x0][0x398] ;  /* 0x00007300ff4277ac */ /* 0x000e220008000a00 */
[----:B------:R-:W0:Y:S02]  /*1078a0*/  LDCU.64 UR14, c[0x0][0x398] ;  /* 0x00007300ff0e77ac */ /* 0x000e240008000a00 */
[----:B-1----:R-:W3:Y:S01]  /*1078b0*/  LDL.LU R58, [R1+0x64e0] ;  /* 0x0064e000013a7983 */ /* 0x002ee20000300800 */
[----:B------:R-:W1:Y:S03]  /*1078c0*/  LDCU.64 UR60, c[0x0][0x398] ;  /* 0x00007300ff3c77ac */ /* 0x000e660008000a00 */
[----:B------:R-:W-:Y:S01]  /*1078d0*/  STL [R1+0x6590], R57 ;  /* 0x0065903901007387 */ /* 0x000fe20000100800 */
[----:B------:R-:W0:Y:S03]  /*1078e0*/  LDCU.64 UR32, c[0x0][0x398] ;  /* 0x00007300ff2077ac */ /* 0x000e260008000a00 */
        /* <DEDUP_REMOVED lines=8> */
[----:B------:R0:W-:Y:S01]  /*107970*/  STL [R1+0x657c], R52 ;  /* 0x00657c3401007387 */ /* 0x0001e20000100800 */
[----:B------:R-:W0:Y:S03]  /*107980*/  LDCU.64 UR28, c[0x0][0x398] ;  /* 0x00007300ff1c77ac */ /* 0x000e260008000a00 */
[----:B------:R0:W-:Y:S01]  /*107990*/  STL [R1+0x6578], R51 ;  /* 0x0065783301007387 */ /* 0x0001e20000100800 */
[----:B------:R-:W1:Y:S03]  /*1079a0*/  LDCU.64 UR20, c[0x0][0x398] ;  /* 0x00007300ff1477ac */ /* 0x000e660008000a00 */
[----:B------:R-:W-:Y:S01]  /*1079b0*/  STL [R1+0x6574], R50 ;  /* 0x0065743201007387 */ /* 0x000fe20000100800 */
[----:B------:R-:W1:Y:S03]  /*1079c0*/  LDCU.64 UR12, c[0x0][0x398] ;  /* 0x00007300ff0c77ac */ /* 0x000e660008000a00 */
[----:B------:R-:W-:Y:S01]  /*1079d0*/  STL [R1+0x6570], R49 ;  /* 0x0065703101007387 */ /* 0x000fe20000100800 */
[----:B------:R-:W1:Y:S03]  /*1079e0*/  LDCU.64 UR24, c[0x0][0x398] ;  /* 0x00007300ff1877ac */ /* 0x000e660008000a00 */
[----:B------:R1:W-:Y:S01]  /*1079f0*/  STL [R1+0x656c], R48 ;  /* 0x00656c3001007387 */ /* 0x0003e20000100800 */
[----:B------:R-:W2:Y:S03]  /*107a00*/  LDCU.64 UR64, c[0x0][0x398] ;  /* 0x00007300ff4077ac */ /* 0x000ea60008000a00 */
[----:B0-----:R-:W4:Y:S01]  /*107a10*/  LDL.LU R52, [R1+0x64e8] ;  /* 0x0064e80001347983 */ /* 0x001f220000300800 */
[----:B------:R-:W0:Y:S03]  /*107a20*/  LDCU.64 UR74, c[0x0][0x398] ;  /* 0x00007300ff4a77ac */ /* 0x000e260008000a00 */
[----:B------:R-:W4:Y:S01]  /*107a30*/  LDL.LU R51, [R1+0x64ec] ;  /* 0x0064ec0001337983 */ /* 0x000f220000300800 */
[----:B------:R-:W0:Y:S01]  /*107a40*/  LDCU.64 UR18, c[0x0][0x398] ;  /* 0x00007300ff1277ac */ /* 0x000e220008000a00 */
[----:B-1----:R-:W-:Y:S01]  /*107a50*/  IADD3 R48, P0, PT, R18, R9, RZ ;  /* 0x0000000912307210 */ /* 0x002fe20007f1e0ff */
[----:B------:R-:W1:Y:S04]  /*107a60*/  LDCU.64 UR72, c[0x0][0x398] ;  /* 0x00007300ff4877ac */ /* 0x000e680008000a00 */
[----:B------:R-:W-:Y:S01]  /*107a70*/  IMAD.X R49, R19, 0x1, R11, P0 ;  /* 0x0000000113317824 */ /* 0x000fe200000e060b */
[----:B------:R-:W0:Y:S04]  /*107a80*/  LDCU.64 UR34, c[0x0][0x398] ;  /* 0x00007300ff2277ac */ /* 0x000e280008000a00 */
[----:B------:R1:W-:Y:S01]  /*107a90*/  STL.64 [R1+0x4b98], R48 ;  /* 0x004b983001007387 */ /* 0x0003e20000100a00 */
[----:B------:R-:W0:Y:S01]  /*107aa0*/  LDCU.64 UR42, c[0x0][0x398] ;  /* 0x00007300ff2a77ac */ /* 0x000e220008000a00 */
[----:B------:R-:W0:Y:S01]  /*107ab0*/  LDCU.64 UR40, c[0x0][0x398] ;  /* 0x00007300ff2877ac */ /* 0x000e220008000a00 */
[----:B------:R-:W0:Y:S01]  /*107ac0*/  LDCU.64 UR10, c[0x0][0x398] ;  /* 0x00007300ff0a77ac */ /* 0x000e220008000a00 */
[----:B-1----:R-:W4:Y:S01]  /*107ad0*/  LDL.LU R49, [R1+0x64f0] ;  /* 0x0064f00001317983 */ /* 0x002f220000300800 */
[----:B------:R-:W1:Y:S01]  /*107ae0*/  LDCU.64 UR54, c[0x0][0x398] ;  /* 0x00007300ff3677ac */ /* 0x000e620008000a00 */
[----:B------:R-:W-:Y:S01]  /*107af0*/  LOP3.LUT R16, R16, 0xffffbfff, RZ, 0xc0, !PT ;  /* 0xffffbfff10107812 */ /* 0x000fe200078ec0ff */
[----:B------:R-:W0:Y:S01]  /*107b00*/  LDCU.64 UR22, c[0x0][0x398] ;  /* 0x00007300ff1677ac */ /* 0x000e220008000a00 */
[----:B------:R-:W0:Y:S01]  /*107b10*/  LDCU UR6, c[0x0][0x398] ;  /* 0x00007300ff0677ac */ /* 0x000e220008000800 */
[----:B------:R-:W0:Y:S01]  /*107b20*/  LDCU UR5, c[0x0][0x398] ;  /* 0x00007300ff0577ac */ /* 0x000e220008000800 */
[----:B------:R-:W0:Y:S01]  /*107b30*/  LDCU UR7, c[0x0][0x398] ;  /* 0x00007300ff0777ac */ /* 0x000e220008000800 */
[----:B------:R-:W0:Y:S01]  /*107b40*/  LDCU UR76, c[0x0][0x398] ;  /* 0x00007300ff4c77ac */ /* 0x000e220008000800 */
[----:B------:R-:W0:Y:S01]  /*107b50*/  LDCU UR77, c[0x0][0x398] ;  /* 0x00007300ff4d77ac */ /* 0x000e220008000800 */
[----:B--2---:R-:W-:Y:S01]  /*107b60*/  ISETP.GE.AND P1, PT, R59, UR31, PT ;  /* 0x0000001f3b007c0c */ /* 0x004fe2000bf26270 */
[----:B------:R-:W2:Y:S01]  /*107b70*/  LDCU UR31, c[0x0][0x398] ;  /* 0x00007300ff1f77ac */ /* 0x000ea20008000800 */
[----:B------:R-:W2:Y:S01]  /*107b80*/  LDL R59, [R1+0x44] ;  /* 0x00004400013b7983 */ /* 0x000ea20000100800 */
[----:B------:R-:W-:-:S05]  /*107b90*/  IADD3 R54, P0, PT, R18, R10, RZ ;  /* 0x0000000a12367210 */ /* 0x000fca0007f1e0ff */
[----:B------:R-:W-:Y:S01]  /*107ba0*/  IMAD.X R55, R19, 0x1, R12, P0 ;  /* 0x0000000113377824 */ /* 0x000fe200000e060c */
[----:B------:R0:W-:Y:S04]  /*107bb0*/  STL [R1+0x65a4], R18 ;  /* 0x0065a41201007387 */ /* 0x0001e80000100800 */
[----:B------:R-:W-:Y:S04]  /*107bc0*/  STL.64 [R1+0x4b90], R54 ;  /* 0x004b903601007387 */ /* 0x000fe80000100a00 */
[----:B------:R-:W2:Y:S04]  /*107bd0*/  LDL.LU R50, [R1+0x64f4] ;  /* 0x0064f40001327983 */ /* 0x000ea80000300800 */
[----:B------:R-:W2:Y:S01]  /*107be0*/  LDL.LU R48, [R1+0x64f8] ;  /* 0x0064f80001307983 */ /* 0x000ea20000300800 */
[----:B------:R-:W-:Y:S01]  /*107bf0*/  ISETP.GE.AND P2, PT, R60, UR47, PT ;  /* 0x0000002f3c007c0c */ /* 0x000fe2000bf46270 */
[----:B------:R-:W0:Y:S02]  /*107c00*/  LDCU UR47, c[0x0][0x398] ;  /* 0x00007300ff2f77ac */ /* 0x000e240008000800 */
[----:B------:R-:W2:Y:S01]  /*107c10*/  LDL R60, [R1+0x40] ;  /* 0x00004000013c7983 */ /* 0x000ea20000100800 */
[----:B---3--:R-:W-:Y:S01]  /*107c20*/  ISETP.GE.AND P0, PT, R58, UR51, PT ;  /* 0x000000333a007c0c */ /* 0x008fe2000bf06270 */
[----:B------:R-:W3:Y:S01]  /*107c30*/  LDCU UR51, c[0x0][0x398] ;  /* 0x00007300ff3377ac */ /* 0x000ee20008000800 */
[----:B------:R-:W-:-:S04]  /*107c40*/  @P1 LOP3.LUT R15, R15, 0x2000000, RZ, 0xfc, !PT ;  /* 0x020000000f0f1812 */ /* 0x000fc800078efcff */
[----:B------:R-:W-:-:S07]  /*107c50*/  LOP3.LUT R15, R15, 0xfeffffff, RZ, 0xc0, !PT ;  /* 0xfeffffff0f0f7812 */ /* 0x000fce00078ec0ff */
[----:B------:R-:W-:Y:S02]  /*107c60*/  @P0 LOP3.LUT R15, R15, 0x1000000, RZ, 0xfc, !PT ;  /* 0x010000000f0f0812 */ /* 0x000fe400078efcff */
[----:B0-----:R-:W-:Y:S02]  /*107c70*/  SHF.R.S32.HI R18, RZ, 0x1f, R61 ;  /* 0x0000001fff127819 */ /* 0x001fe4000001143d */
[----:B------:R-:W-:-:S04]  /*107c80*/  LOP3.LUT R15, R15, 0xff7fffff, RZ, 0xc0, !PT ;  /* 0xff7fffff0f0f7812 */ /* 0x000fc800078ec0ff */
[----:B------:R-:W-:Y:S02]  /*107c90*/  @P2 LOP3.LUT R15, R15, 0x800000, RZ, 0xfc, !PT ;  /* 0x008000000f0f2812 */ /* 0x000fe400078efcff */
[----:B----4-:R-:W-:Y:S01]  /*107ca0*/  ISETP.GE.AND P1, PT, R52, UR69, PT ;  /* 0x0000004534007c0c */ /* 0x010fe2000bf26270 */
[----:B------:R-:W-:Y:S01]  /*107cb0*/  STL [R1+0x65a8], R8 ;  /* 0x0065a80801007387 */ /* 0x000fe20000100800 */
[----:B------:R-:W-:Y:S01]  /*107cc0*/  IADD3 R52, P0, PT, R61, R8, RZ ;  /* 0x000000083d347210 */ /* 0x000fe20007f1e0ff */
[----:B------:R-:W0:Y:S01]  /*107cd0*/  LDCU UR69, c[0x0][0x398] ;  /* 0x00007300ff4577ac */ /* 0x000e220008000800 */
[----:B------:R-:W-:-:S03]  /*107ce0*/  LOP3.LUT R15, R15, 0xffbfffff, RZ, 0xc0, !PT ;  /* 0xffbfffff0f0f7812 */ /* 0x000fc600078ec0ff */
[----:B------:R-:W-:Y:S01]  /*107cf0*/  IMAD.X R53, R18, 0x1, R7, P0 ;  /* 0x0000000112357824 */ /* 0x000fe200000e0607 */
[----:B------:R-:W-:Y:S04]  /*107d00*/  STL [R1+0x65ac], R7 ;  /* 0x0065ac0701007387 */ /* 0x000fe80000100800 */
[----:B------:R4:W-:Y:S01]  /*107d10*/  STL.64 [R1+0x4ba8], R52 ;  /* 0x004ba83401007387 */ /* 0x0009e20000100a00 */
[----:B------:R-:W-:-:S03]  /*107d20*/  @P1 LOP3.LUT R15, R15, 0x400000, RZ, 0xfc, !PT ;  /* 0x004000000f0f1812 */ /* 0x000fc600078efcff */
[----:B------:R0:W-:Y:S01]  /*107d30*/  STL [R1+0x65b0], R6 ;  /* 0x0065b00601007387 */ /* 0x0001e20000100800 */
[----:B----4-:R-:W-:Y:S02]  /*107d40*/  IADD3 R52, P0, PT, R61, R6, RZ ;  /* 0x000000063d347210 */ /* 0x010fe40007f1e0ff */
[----:B------:R-:W-:Y:S01]  /*107d50*/  ISETP.GE.AND P1, PT, R49, UR59, PT ;  /* 0x0000003b31007c0c */ /* 0x000fe2000bf26270 */
[----:B------:R-:W4:Y:S01]  /*107d60*/  LDCU UR59, c[0x0][0x398] ;  /* 0x00007300ff3b77ac */ /* 0x000f220008000800 */
[----:B------:R-:W3:Y:S04]  /*107d70*/  LDL.LU R49, [R1+0x64fc] ;  /* 0x0064fc0001317983 */ /* 0x000ee80000300800 */
[----:B------:R-:W4:Y:S01]  /*107d80*/  LDL.LU R8, [R1+0x6500] ;  /* 0x0065000001087983 */ /* 0x000f220000300800 */
[----:B--2---:R-:W-:Y:S01]  /*107d90*/  IMAD.X R53, R18, 0x1, R59, P0 ;  /* 0x0000000112357824 */ /* 0x004fe200000e063b */
[----:B0-----:R-:W-:-:S04]  /*107da0*/  IADD3 R6, P0, PT, R61, R5, RZ ;  /* 0x000000053d067210 */ /* 0x001fc80007f1e0ff */
[----:B------:R-:W-:Y:S04]  /*107db0*/  STL.64 [R1+0x4b88], R52 ;  /* 0x004b883401007387 */ /* 0x000fe80000100a00 */
[----:B------:R0:W-:Y:S04]  /*107dc0*/  STL [R1+0x65b4], R5 ;  /* 0x0065b40501007387 */ /* 0x0001e80000100800 */
[----:B0-----:R-:W2:Y:S01]  /*107dd0*/  LDL.LU R5, [R1+0x6504] ;  /* 0x0065040001057983 */ /* 0x001ea20000300800 */
[----:B------:R-:W-:Y:S01]  /*107de0*/  ISETP.GE.AND P2, PT, R51, UR17, PT ;  /* 0x0000001133007c0c */ /* 0x000fe2000bf46270 */
[----:B------:R-:W0:Y:S01]  /*107df0*/  LDCU UR17, c[0x0][0x398] ;  /* 0x00007300ff1177ac */ /* 0x000e220008000800 */
[----:B------:R-:W-:-:S11]  /*107e00*/  LOP3.LUT R15, R15, 0xffdfffff, RZ, 0xc0, !PT ;  /* 0xffdfffff0f0f7812 */ /* 0x000fd600078ec0ff */
[----:B------:R-:W-:-:S04]  /*107e10*/  @P2 LOP3.LUT R15, R15, 0x200000, RZ, 0xfc, !PT ;  /* 0x002000000f0f2812 */ /* 0x000fc800078efcff */
[----:B------:R-:W-:-:S04]  /*107e20*/  LOP3.LUT R15, R15, 0xffefffff, RZ, 0xc0, !PT ;  /* 0xffefffff0f0f7812 */ /* 0x000fc800078ec0ff */
[----:B------:R-:W-:Y:S02]  /*107e30*/  @P1 LOP3.LUT R15, R15, 0x100000, RZ, 0xfc, !PT ;  /* 0x001000000f0f1812 */ /* 0x000fe400078efcff */
[----:B------:R-:W-:Y:S01]  /*107e40*/  ISETP.GE.AND P1, PT, R48, UR49, PT ;  /* 0x0000003130007c0c */ /* 0x000fe2000bf26270 */
[----:B------:R-:W-:Y:S01]  /*107e50*/  IMAD.X R7, R18, 0x1, R60, P0 ;  /* 0x0000000112077824 */ /* 0x000fe200000e063c */
[----:B------:R-:W2:Y:S01]  /*107e60*/  LDL.LU R48, [R1+0x6508] ;  /* 0x0065080001307983 */ /* 0x000ea20000300800 */
[----:B------:R-:W-:Y:S01]  /*107e70*/  ISETP.GE.AND P2, PT, R50, UR53, PT ;  /* 0x0000003532007c0c */ /* 0x000fe2000bf46270 */
[----:B------:R-:W0:Y:S02]  /*107e80*/  LDCU UR49, c[0x0][0x398] ;  /* 0x00007300ff3177ac */ /* 0x000e240008000800 */
[----:B------:R1:W-:Y:S01]  /*107e90*/  STL.64 [R1+0x4bc0], R6 ;  /* 0x004bc00601007387 */ /* 0x0003e20000100a00 */
[----:B------:R-:W-:Y:S01]  /*107ea0*/  LOP3.LUT R15, R15, 0xfff7ffff, RZ, 0xc0, !PT ;  /* 0xfff7ffff0f0f7812 */ /* 0x000fe200078ec0ff */
[----:B------:R-:W0:Y:S02]  /*107eb0*/  LDCU UR53, c[0x0][0x398] ;  /* 0x00007300ff3577ac */ /* 0x000e240008000800 */
[----:B-1----:R-:W2:Y:S04]  /*107ec0*/  LDL.LU R7, [R1+0x650c] ;  /* 0x00650c0001077983 */ /* 0x002ea80000300800 */
[----:B------:R-:W2:Y:S02]  /*107ed0*/  LDL.LU R6, [R1+0x6510] ;  /* 0x0065100001067983 */ /* 0x000ea40000300800 */
[----:B------:R-:W-:-:S04]  /*107ee0*/  @P2 LOP3.LUT R15, R15, 0x80000, RZ, 0xfc, !PT ;  /* 0x000800000f0f2812 */ /* 0x000fc800078efcff */
[----:B------:R-:W-:Y:S02]  /*107ef0*/  LOP3.LUT R15, R15, 0xfffbffff, RZ, 0xc0, !PT ;  /* 0xfffbffff0f0f7812 */ /* 0x000fe400078ec0ff */
[----:B------:R-:W-:Y:S02]  /*107f00*/  IADD3 R50, P0, PT, R61, R4, RZ ;  /* 0x000000043d327210 */ /* 0x000fe40007f1e0ff */
[----:B------:R-:W-:-:S03]  /*107f10*/  @P1 LOP3.LUT R15, R15, 0x40000, RZ, 0xfc, !PT ;  /* 0x000400000f0f1812 */ /* 0x000fc600078efcff */
[----:B------:R-:W-:Y:S01]  /*107f20*/  IMAD.X R51, R18, 0x1, R3, P0 ;  /* 0x0000000112337824 */ /* 0x000fe200000e0603 */
[----:B---3--:R-:W-:Y:S01]  /*107f30*/  ISETP.GE.AND P2, PT, R49, UR39, PT ;  /* 0x0000002731007c0c */ /* 0x008fe2000bf46270 */
[----:B------:R-:W1:Y:S01]  /*107f40*/  LDCU UR39, c[0x0][0x398] ;  /* 0x00007300ff2777ac */ /* 0x000e620008000800 */
[----:B------:R-:W-:Y:S02]  /*107f50*/  LOP3.LUT R15, R15, 0xfffdffff, RZ, 0xc0, !PT ;  /* 0xfffdffff0f0f7812 */ /* 0x000fe400078ec0ff */
[----:B----4-:R-:W-:Y:S01]  /*107f60*/  ISETP.GE.AND P1, PT, R8, UR63, PT ;  /* 0x0000003f08007c0c */ /* 0x010fe2000bf26270 */
[----:B------:R-:W3:Y:S01]  /*107f70*/  LDCU UR63, c[0x0][0x398] ;  /* 0x00007300ff3f77ac */ /* 0x000ee20008000800 */
[----:B------:R-:W4:Y:S04]  /*107f80*/  LDL.LU R8, [R1+0x6514] ;  /* 0x0065140001087983 */ /* 0x000f280000300800 */
[----:B------:R-:W3:Y:S03]  /*107f90*/  LDL R57, [R1+0x3c] ;  /* 0x00003c0001397983 */ /* 0x000ee60000100800 */
[----:B------:R-:W-:Y:S01]  /*107fa0*/  @P2 LOP3.LUT R15, R15, 0x20000, RZ, 0xfc, !PT ;  /* 0x000200000f0f2812 */ /* 0x000fe200078efcff */
[----:B------:R-:W-:Y:S01]  /*107fb0*/  STL.64 [R1+0x4bd0], R50 ;  /* 0x004bd03201007387 */ /* 0x000fe20000100a00 */
[----:B--2---:R-:W-:Y:S01]  /*107fc0*/  ISETP.GE.AND P2, PT, R5, UR37, PT ;  /* 0x0000002505007c0c */ /* 0x004fe2000bf46270 */
[----:B------:R-:W2:Y:S02]  /*107fd0*/  LDCU UR37, c[0x0][0x398] ;  /* 0x00007300ff2577ac */ /* 0x000ea40008000800 */
[----:B------:R-:W2:Y:S01]  /*107fe0*/  LDL.LU R5, [R1+0x6518] ;  /* 0x0065180001057983 */ /* 0x000ea20000300800 */
[----:B------:R-:W-:-:S03]  /*107ff0*/  LOP3.LUT R15, R15, 0xfffeffff, RZ, 0xc0, !PT ;  /* 0xfffeffff0f0f7812 */ /* 0x000fc600078ec0ff */
[----:B------:R-:W3:Y:S01]  /*108000*/  LDL R58, [R1+0x38] ;  /* 0x00003800013a7983 */ /* 0x000ee20000100800 */
[----:B------:R-:W-:-:S03]  /*108010*/  @P1 LOP3.LUT R15, R15, 0x10000, RZ, 0xfc, !PT ;  /* 0x000100000f0f1812 */ /* 0x000fc600078efcff */
[----:B------:R-:W3:Y:S01]  /*108020*/  LDL R59, [R1+0x34] ;  /* 0x00003400013b7983 */ /* 0x000ee20000100800 */
[----:B------:R-:W-:-:S04]  /*108030*/  LOP3.LUT R15, R15, 0xffff7fff, RZ, 0xc0, !PT ;  /* 0xffff7fff0f0f7812 */ /* 0x000fc800078ec0ff */
[----:B------:R-:W-:Y:S02]  /*108040*/  @P2 LOP3.LUT R15, R15, 0x8000, RZ, 0xfc, !PT ;  /* 0x000080000f0f2812 */ /* 0x000fe400078efcff */
[----:B------:R-:W-:Y:S01]  /*108050*/  ISETP.GE.AND P1, PT, R48, UR67, PT ;  /* 0x0000004330007c0c */ /* 0x000fe2000bf26270 */
[----:B------:R-:W0:Y:S01]  /*108060*/  LDCU UR67, c[0x0][0x398] ;  /* 0x00007300ff4377ac */ /* 0x000e220008000800 */
[----:B------:R-:W-:Y:S02]  /*108070*/  IADD3 R48, P0, PT, R61, R13, RZ ;  /* 0x0000000d3d307210 */ /* 0x000fe40007f1e0ff */
[----:B------:R-:W-:-:S03]  /*108080*/  LOP3.LUT R15, R15, 0xffffbfff, RZ, 0xc0, !PT ;  /* 0xffffbfff0f0f7812 */ /* 0x000fc600078ec0ff */
[----:B------:R-:W-:-:S05]  /*108090*/  IMAD.X R49, R18, 0x1, R14, P0 ;  /* 0x0000000112317824 */ /* 0x000fca00000e060e */
[----:B------:R0:W-:Y:S01]  /*1080a0*/  STL.64 [R1+0x4be0], R48 ;  /* 0x004be03001007387 */ /* 0x0001e20000100a00 */
[----:B------:R-:W-:Y:S02]  /*1080b0*/  @P1 LOP3.LUT R15, R15, 0x4000, RZ, 0xfc, !PT ;  /* 0x000040000f0f1812 */ /* 0x000fe400078efcff */
[----:B------:R-:W-:Y:S01]  /*1080c0*/  ISETP.GE.AND P2, PT, R7, UR15, PT ;  /* 0x0000000f07007c0c */ /* 0x000fe2000bf46270 */
[----:B------:R-:W3:Y:S01]  /*1080d0*/  LDL R60, [R1+0x30] ;  /* 0x00003000013c7983 */ /* 0x000ee20000100800 */
[----:B------:R-:W-:-:S03]  /*1080e0*/  ISETP.GE.AND P1, PT, R6, UR61, PT ;  /* 0x0000003d06007c0c */ /* 0x000fc6000bf26270 */
[----:B------:R-:W3:Y:S01]  /*1080f0*/  LDL.LU R7, [R1+0x651c] ;  /* 0x00651c0001077983 */ /* 0x000ee20000300800 */
[----:B------:R-:W-:Y:S01]  /*108100*/  LOP3.LUT R15, R15, 0xffffdfff, RZ, 0xc0, !PT ;  /* 0xffffdfff0f0f7812 */ /* 0x000fe200078ec0ff */
[----:B------:R-:W1:Y:S02]  /*108110*/  LDCU UR15, c[0x0][0x398] ;  /* 0x00007300ff0f77ac */ /* 0x000e640008000800 */
[----:B------:R-:W3:Y:S01]  /*108120*/  LDL.LU R6, [R1+0x6520] ;  /* 0x0065200001067983 */ /* 0x000ee20000300800 */
[----:B0-----:R-:W-:Y:S01]  /*108130*/  IADD3 R48, P0, PT, R61, R2, RZ ;  /* 0x000000023d307210 */ /* 0x001fe20007f1e0ff */
[----:B------:R-:W0:Y:S02]  /*108140*/  LDCU UR61, c[0x0][0x398] ;  /* 0x00007300ff3d77ac */ /* 0x000e240008000800 */
[----:B------:R-:W-:Y:S01]  /*108150*/  @P2 LOP3.LUT R15, R15, 0x2000, RZ, 0xfc, !PT ;  /* 0x000020000f0f2812 */ /* 0x000fe200078efcff */
[----:B------:R-:W3:Y:S01]  /*108160*/  LDL R55, [R1+0x2c] ;  /* 0x00002c0001377983 */ /* 0x000ee20000100800 */
[----:B------:R-:W-:-:S02]  /*108170*/  IMAD.X R49, R18, 0x1, R0, P0 ;  /* 0x0000000112317824 */ /* 0x000fc400000e0600 */
[----:B------:R-:W-:-:S03]  /*108180*/  LOP3.LUT R15, R15, 0xffffefff, RZ, 0xc0, !PT ;  /* 0xffffefff0f0f7812 */ /* 0x000fc600078ec0ff */
[----:B------:R3:W-:Y:S01]  /*108190*/  STL.64 [R1+0x4c10], R48 ;  /* 0x004c103001007387 */ /* 0x0007e20000100a00 */
[----:B------:R-:W-:-:S03]  /*1081a0*/  @P1 LOP3.LUT R15, R15, 0x1000, RZ, 0xfc, !PT ;  /* 0x000010000f0f1812 */ /* 0x000fc600078efcff */
[----:B------:R-:W3:Y:S01]  /*1081b0*/  LDL R56, [R1+0x28] ;  /* 0x0000280001387983 */ /* 0x000ee20000100800 */
[----:B----4-:R-:W-:Y:S01]  /*1081c0*/  ISETP.GE.AND P2, PT, R8, UR33, PT ;  /* 0x0000002108007c0c */ /* 0x010fe2000bf46270 */
[----:B------:R-:W4:Y:S02]  /*1081d0*/  LDCU UR33, c[0x0][0x398] ;  /* 0x00007300ff2177ac */ /* 0x000f240008000800 */
[----:B------:R-:W4:Y:S01]  /*1081e0*/  LDL.LU R8, [R1+0x6524] ;  /* 0x0065240001087983 */ /* 0x000f220000300800 */
[----:B--2---:R-:W-:Y:S01]  /*1081f0*/  ISETP.GE.AND P1, PT, R5, UR71, PT ;  /* 0x0000004705007c0c */ /* 0x004fe2000bf26270 */
[----:B------:R-:W2:Y:S02]  /*108200*/  LDCU UR71, c[0x0][0x398] ;  /* 0x00007300ff4777ac */ /* 0x000ea40008000800 */
[----:B------:R-:W2:Y:S01]  /*108210*/  LDL.LU R5, [R1+0x6528] ;  /* 0x0065280001057983 */ /* 0x000ea20000300800 */
[----:B------:R-:W-:-:S05]  /*108220*/  LOP3.LUT R15, R15, 0xfffff7ff, RZ, 0xc0, !PT ;  /* 0xfffff7ff0f0f7812 */ /* 0x000fca00078ec0ff */
[----:B------:R-:W-:Y:S02]  /*108230*/  @P2 LOP3.LUT R15, R15, 0x800, RZ, 0xfc, !PT ;  /* 0x000008000f0f2812 */ /* 0x000fe400078efcff */
[----:B---3--:R-:W-:Y:S02]  /*108240*/  IADD3 R48, P0, PT, R61, R57, RZ ;  /* 0x000000393d307210 */ /* 0x008fe40007f1e0ff */
[----:B------:R-:W-:Y:S01]  /*108250*/  LOP3.LUT R15, R15, 0xfffffbff, RZ, 0xc0, !PT ;  /* 0xfffffbff0f0f7812 */ /* 0x000fe200078ec0ff */
[----:B------:R-:W3:Y:S02]  /*108260*/  LDL R57, [R1+0x24] ;  /* 0x0000240001397983 */ /* 0x000ee40000100800 */
[----:B------:R-:W-:Y:S01]  /*108270*/  IMAD.X R49, R18, 0x1, R58, P0 ;  /* 0x0000000112317824 */ /* 0x000fe200000e063a */
[----:B------:R-:W-:-:S04]  /*108280*/  @P1 LOP3.LUT R15, R15, 0x400, RZ, 0xfc, !PT ;  /* 0x000004000f0f1812 */ /* 0x000fc800078efcff */
[----:B------:R-:W-:Y:S04]  /*108290*/  STL.64 [R1+0x4c38], R48 ;  /* 0x004c383001007387 */ /* 0x000fe80000100a00 */
[----:B------:R-:W3:Y:S01]  /*1082a0*/  LDL R58, [R1+0x20] ;  /* 0x00002000013a7983 */ /* 0x000ee20000100800 */
[----:B------:R-:W-:Y:S01]  /*1082b0*/  ISETP.GE.AND P1, PT, R6, UR45, PT ;  /* 0x0000002d06007c0c */ /* 0x000fe2000bf26270 */
[----:B------:R-:W0:Y:S01]  /*1082c0*/  LDCU UR45, c[0x0][0x398] ;  /* 0x00007300ff2d77ac */ /* 0x000e220008000800 */
[----:B------:R-:W-:Y:S02]  /*1082d0*/  IADD3 R6, P0, PT, R61, R59, RZ ;  /* 0x0000003b3d067210 */ /* 0x000fe40007f1e0ff */
[----:B------:R-:W-:Y:S01]  /*1082e0*/  ISETP.GE.AND P2, PT, R7, UR57, PT ;  /* 0x0000003907007c0c */ /* 0x000fe2000bf46270 */
[----:B------:R-:W0:Y:S02]  /*1082f0*/  LDCU UR57, c[0x0][0x398] ;  /* 0x00007300ff3977ac */ /* 0x000e240008000800 */
[----:B------:R-:W-:-:S05]  /*108300*/  IMAD.X R7, R18, 0x1, R60, P0 ;  /* 0x0000000112077824 */ /* 0x000fca00000e063c */
[----:B------:R0:W-:Y:S04]  /*108310*/  STL.64 [R1+0x4c50], R6 ;  /* 0x004c500601007387 */ /* 0x0001e80000100a00 */
[----:B0-----:R-:W3:Y:S04]  /*108320*/  LDL.LU R7, [R1+0x652c] ;  /* 0x00652c0001077983 */ /* 0x001ee80000300800 */
[----:B------:R-:W3:Y:S01]  /*108330*/  LDL.LU R6, [R1+0x6530] ;  /* 0x0065300001067983 */ /* 0x000ee20000300800 */
[----:B------:R-:W-:-:S03]  /*108340*/  LOP3.LUT R15, R15, 0xfffffdff, RZ, 0xc0, !PT ;  /* 0xfffffdff0f0f7812 */ /* 0x000fc600078ec0ff */
[----:B------:R-:W3:Y:S01]  /*108350*/  LDL R59, [R1+0x1c] ;  /* 0x00001c00013b7983 */ /* 0x000ee20000100800 */
[----:B------:R-:W-:-:S03]  /*108360*/  @P2 LOP3.LUT R15, R15, 0x200, RZ, 0xfc, !PT ;  /* 0x000002000f0f2812 */ /* 0x000fc600078efcff */
[----:B------:R-:W3:Y:S01]  /*108370*/  LDL R60, [R1+0x18] ;  /* 0x00001800013c7983 */ /* 0x000ee20000100800 */
[----:B------:R-:W-:Y:S02]  /*108380*/  LOP3.LUT R15, R15, 0xfffffeff, RZ, 0xc0, !PT ;  /* 0xfffffeff0f0f7812 */ /* 0x000fe400078ec0ff */
[----:B----4-:R-:W-:Y:S01]  /*108390*/  ISETP.GE.AND P2, PT, R8, UR27, PT ;  /* 0x0000001b08007c0c */ /* 0x010fe2000bf46270 */
[----:B------:R-:W0:Y:S01]  /*1083a0*/  LDCU UR27, c[0x0][0x398] ;  /* 0x00007300ff1b77ac */ /* 0x000e220008000800 */
[----:B------:R-:W-:Y:S01]  /*1083b0*/  @P1 LOP3.LUT R15, R15, 0x100, RZ, 0xfc, !PT ;  /* 0x000001000f0f1812 */ /* 0x000fe200078efcff */
[----:B------:R-:W4:Y:S01]  /*1083c0*/  LDL.LU R8, [R1+0x6534] ;  /* 0x0065340001087983 */ /* 0x000f220000300800 */
[----:B--2---:R-:W-:Y:S01]  /*1083d0*/  ISETP.GE.AND P1, PT, R5, UR29, PT ;  /* 0x0000001d05007c0c */ /* 0x004fe2000bf26270 */
[----:B------:R-:W2:Y:S02]  /*1083e0*/  LDCU UR29, c[0x0][0x398] ;  /* 0x00007300ff1d77ac */ /* 0x000ea40008000800 */
[----:B------:R-:W2:Y:S01]  /*1083f0*/  LDL.LU R5, [R1+0x6538] ;  /* 0x0065380001057983 */ /* 0x000ea20000300800 */
[----:B------:R-:W-:-:S05]  /*108400*/  LOP3.LUT R15, R15, 0xffffff7f, RZ, 0xc0, !PT ;  /* 0xffffff7f0f0f7812 */ /* 0x000fca00078ec0ff */
[----:B------:R-:W-:Y:S02]  /*108410*/  @P2 LOP3.LUT R15, R15, 0x80, RZ, 0xfc, !PT ;  /* 0x000000800f0f2812 */ /* 0x000fe400078efcff */
[----:B------:R-:W-:Y:S02]  /*108420*/  IADD3 R48, P0, PT, R61, R55, RZ ;  /* 0x000000373d307210 */ /* 0x000fe40007f1e0ff */
[----:B------:R-:W-:Y:S01]  /*108430*/  LOP3.LUT R15, R15, 0xffffffbf, RZ, 0xc0, !PT ;  /* 0xffffffbf0f0f7812 */ /* 0x000fe200078ec0ff */
[----:B------:R-:W4:Y:S02]  /*108440*/  LDL R55, [R1+0x14] ;  /* 0x0000140001377983 */ /* 0x000f240000100800 */
[----:B------:R-:W-:Y:S01]  /*108450*/  IMAD.X R49, R18, 0x1, R56, P0 ;  /* 0x0000000112317824 */ /* 0x000fe200000e0638 */
[----:B------:R-:W-:-:S04]  /*108460*/  @P1 LOP3.LUT R15, R15, 0x40, RZ, 0xfc, !PT ;  /* 0x000000400f0f1812 */ /* 0x000fc800078efcff */
[----:B------:R-:W-:Y:S04]  /*108470*/  STL.64 [R1+0x4c60], R48 ;  /* 0x004c603001007387 */ /* 0x000fe80000100a00 */
[----:B------:R-:W4:Y:S01]  /*108480*/  LDL R56, [R1+0x10] ;  /* 0x0000100001387983 */ /* 0x000f220000100800 */
[----:B------:R-:W-:Y:S02]  /*108490*/  LOP3.LUT R15, R15, 0xffffffdf, RZ, 0xc0, !PT ;  /* 0xffffffdf0f0f7812 */ /* 0x000fe400078ec0ff */
[----:B---3--:R-:W-:Y:S01]  /*1084a0*/  ISETP.GE.AND P1, PT, R6, UR21, PT ;  /* 0x0000001506007c0c */ /* 0x008fe2000bf26270 */
[----:B------:R-:W3:Y:S01]  /*1084b0*/  LDCU UR21, c[0x0][0x398] ;  /* 0x00007300ff1577ac */ /* 0x000ee20008000800 */
[----:B------:R-:W-:Y:S02]  /*1084c0*/  IADD3 R6, P0, PT, R61, R57, RZ ;  /* 0x000000393d067210 */ /* 0x000fe40007f1e0ff */
[----:B------:R-:W-:Y:S01]  /*1084d0*/  ISETP.GE.AND P2, PT, R7, UR13, PT ;  /* 0x0000000d07007c0c */ /* 0x000fe2000bf46270 */
[----:B------:R-:W0:Y:S02]  /*1084e0*/  LDCU UR13, c[0x0][0x398] ;  /* 0x00007300ff0d77ac */ /* 0x000e240008000800 */
[----:B------:R-:W-:-:S05]  /*1084f0*/  IMAD.X R7, R18, 0x1, R58, P0 ;  /* 0x0000000112077824 */ /* 0x000fca00000e063a */
[----:B------:R0:W-:Y:S04]  /*108500*/  STL.64 [R1+0x4c78], R6 ;  /* 0x004c780601007387 */ /* 0x0001e80000100a00 */
[----:B0-----:R-:W3:Y:S04]  /*108510*/  LDL.LU R7, [R1+0x653c] ;  /* 0x00653c0001077983 */ /* 0x001ee80000300800 */
[----:B------:R-:W3:Y:S01]  /*108520*/  LDL.LU R6, [R1+0x6540] ;  /* 0x0065400001067983 */ /* 0x000ee20000300800 */
[----:B------:R-:W-:Y:S02]  /*108530*/  IADD3 R48, P0, PT, R61, R59, RZ ;  /* 0x0000003b3d307210 */ /* 0x000fe40007f1e0ff */
[----:B------:R-:W-:Y:S01]  /*108540*/  @P2 LOP3.LUT R15, R15, 0x20, RZ, 0xfc, !PT ;  /* 0x000000200f0f2812 */ /* 0x000fe200078efcff */
[----:B------:R-:W3:Y:S02]  /*108550*/  LDL R57, [R1+0xc] ;  /* 0x00000c0001397983 */ /* 0x000ee40000100800 */
[----:B------:R-:W-:Y:S01]  /*108560*/  IMAD.X R49, R18, 0x1, R60, P0 ;  /* 0x0000000112317824 */ /* 0x000fe200000e063c */
[----:B------:R-:W-:Y:S01]  /*108570*/  LOP3.LUT R15, R15, 0xffffffef, RZ, 0xc0, !PT ;  /* 0xffffffef0f0f7812 */ /* 0x000fe200078ec0ff */
[----:B------:R-:W3:Y:S03]  /*108580*/  LDL R58, [R1+0x8] ;  /* 0x00000800013a7983 */ /* 0x000ee60000100800 */
[----:B------:R-:W-:Y:S01]  /*108590*/  @P1 LOP3.LUT R15, R15, 0x10, RZ, 0xfc, !PT ;  /* 0x000000100f0f1812 */ /* 0x000fe200078efcff */
[----:B------:R0:W-:Y:S04]  /*1085a0*/  STL.64 [R1+0x4c80], R48 ;  /* 0x004c803001007387 */ /* 0x0001e80000100a00 */
[----:B0-----:R-:W3:Y:S01]  /*1085b0*/  LDL.LU R49, [R1+0x6544] ;  /* 0x0065440001317983 */ /* 0x001ee20000300800 */
[----:B--2---:R-:W-:Y:S01]  /*1085c0*/  ISETP.GE.AND P1, PT, R5, UR25, PT ;  /* 0x0000001905007c0c */ /* 0x004fe2000bf26270 */
[----:B------:R-:W0:Y:S02]  /*1085d0*/  LDCU UR25, c[0x0][0x398] ;  /* 0x00007300ff1977ac */ /* 0x000e240008000800 */
[----:B------:R-:W2:Y:S01]  /*1085e0*/  LDL.LU R5, [R1+0x6548] ;  /* 0x0065480001057983 */ /* 0x000ea20000300800 */
[----:B----4-:R-:W-:-:S02]  /*1085f0*/  ISETP.GE.AND P2, PT, R8, UR65, PT ;  /* 0x0000004108007c0c */ /* 0x010fc4000bf46270 */
[----:B------:R-:W-:Y:S01]  /*108600*/  LOP3.LUT R15, R15, 0xfffffff7, RZ, 0xc0, !PT ;  /* 0xfffffff70f0f7812 */ /* 0x000fe200078ec0ff */
[----:B------:R-:W4:Y:S01]  /*108610*/  LDL R59, [R1+0x4] ;  /* 0x00000400013b7983 */ /* 0x000f220000100800 */
[----:B------:R-:W-:Y:S01]  /*108620*/  LOP3.LUT R17, R17, 0xffffffdf, RZ, 0xc0, !PT ;  /* 0xffffffdf11117812 */ /* 0x000fe200078ec0ff */
[----:B------:R-:W0:Y:S02]  /*108630*/  LDCU UR65, c[0x0][0x398] ;  /* 0x00007300ff4177ac */ /* 0x000e240008000800 */
[----:B------:R-:W4:Y:S04]  /*108640*/  LDL R60, [R1] ;  /* 0x00000000013c7983 */ /* 0x000f280000100800 */
[----:B------:R-:W4:Y:S02]  /*108650*/  LDL.LU R48, [R1+0x654c] ;  /* 0x00654c0001307983 */ /* 0x000f240000300800 */
[----:B------:R-:W-:-:S02]  /*108660*/  @P2 LOP3.LUT R15, R15, 0x8, RZ, 0xfc, !PT ;  /* 0x000000080f0f2812 */ /* 0x000fc400078efcff */
[----:B------:R-:W4:Y:S02]  /*108670*/  LDL.LU R8, [R1+0x6550] ;  /* 0x0065500001087983 */ /* 0x000f240000300800 */
[----:B------:R-:W-:-:S04]  /*108680*/  LOP3.LUT R15, R15, 0xfffffffb, RZ, 0xc0, !PT ;  /* 0xfffffffb0f0f7812 */ /* 0x000fc800078ec0ff */
[----:B------:R-:W-:-:S04]  /*108690*/  @P1 LOP3.LUT R15, R15, 0x4, RZ, 0xfc, !PT ;  /* 0x000000040f0f1812 */ /* 0x000fc800078efcff */
        /* <DEDUP_REMOVED lines=10> */
[----:B------:R-:W-:-:S04]  /*108740*/  @P2 LOP3.LUT R15, R15, 0x2, RZ, 0xfc, !PT ;  /* 0x000000020f0f2812 */ /* 0x000fc800078efcff */
[----:B------:R-:W-:-:S04]  /*108750*/  LOP3.LUT R15, R15, 0xfffffffe, RZ, 0xc0, !PT ;  /* 0xfffffffe0f0f7812 */ /* 0x000fc800078ec0ff */
[----:B------:R-:W-:Y:S02]  /*108760*/  @P1 LOP3.LUT R15, R15, 0x1, RZ, 0xfc, !PT ;  /* 0x000000010f0f1812 */ /* 0x000fe400078efcff */
[----:B--2---:R-:W-:Y:S01]  /*108770*/  ISETP.GE.AND P1, PT, R5, UR73, PT ;  /* 0x0000004905007c0c */ /* 0x004fe2000bf26270 */
[----:B------:R-:W0:Y:S01]  /*108780*/  LDCU UR73, c[0x0][0x398] ;  /* 0x00007300ff4977ac */ /* 0x000e220008000800 */
[----:B------:R-:W2:Y:S01]  /*108790*/  LDL.LU R5, [R1+0x655c] ;  /* 0x00655c0001057983 */ /* 0x000ea20000300800 */
[----:B------:R-:W-:Y:S02]  /*1087a0*/  IADD3 R50, P2, PT, R61, R57, RZ ;  /* 0x000000393d327210 */ /* 0x000fe40007f5e0ff */
[----:B------:R-:W-:Y:S01]  /*1087b0*/  ISETP.GE.AND P0, PT, R49, UR35, PT ;  /* 0x0000002331007c0c */ /* 0x000fe2000bf06270 */
[----:B------:R-:W0:Y:S02]  /*1087c0*/  LDCU UR35, c[0x0][0x398] ;  /* 0x00007300ff2377ac */ /* 0x000e240008000800 */
[----:B------:R-:W-:Y:S01]  /*1087d0*/  IMAD.X R51, R18, 0x1, R58, P2 ;  /* 0x0000000112337824 */ /* 0x000fe200010e063a */
[----:B----4-:R-:W-:-:S04]  /*1087e0*/  ISETP.GE.AND P2, PT, R48, UR43, PT ;  /* 0x0000002b30007c0c */ /* 0x010fc8000bf46270 */
[----:B------:R-:W-:Y:S01]  /*1087f0*/  STL.64 [R1+0x4ca0], R50 ;  /* 0x004ca03201007387 */ /* 0x000fe20000100a00 */
[----:B------:R-:W-:Y:S01]  /*108800*/  IADD3 R48, P4, PT, R61, R59, RZ ;  /* 0x0000003b3d307210 */ /* 0x000fe20007f9e0ff */
[----:B------:R-:W4:Y:S04]  /*108810*/  LDCU UR43, c[0x0][0x398] ;  /* 0x00007300ff2b77ac */ /* 0x000f280008000800 */
[----:B------:R-:W-:Y:S01]  /*108820*/  IMAD.X R49, R18, 0x1, R60, P4 ;  /* 0x0000000112317824 */ /* 0x000fe200020e063c */
[----:B------:R-:W-:-:S04]  /*108830*/  @P0 LOP3.LUT R16, R16, 0x4000, RZ, 0xfc, !PT ;  /* 0x0000400010100812 */ /* 0x000fc800078efcff */
[----:B------:R-:W-:Y:S01]  /*108840*/  STL.64 [R1+0x4cb0], R48 ;  /* 0x004cb03001007387 */ /* 0x000fe20000100a00 */
[----:B------:R-:W-:Y:S01]  /*108850*/  ISETP.GE.AND P3, PT, R8, UR23, PT ;  /* 0x0000001708007c0c */ /* 0x000fe2000bf66270 */
[----:B------:R-:W0:Y:S01]  /*108860*/  LDCU UR23, c[0x0][0x398] ;  /* 0x00007300ff1777ac */ /* 0x000e220008000800 */
[----:B---3--:R-:W-:Y:S01]  /*108870*/  ISETP.GE.AND P5, PT, R6, UR41, PT ;  /* 0x0000002906007c0c */ /* 0x008fe2000bfa6270 */
[----:B------:R-:W3:Y:S01]  /*108880*/  LDCU UR41, c[0x0][0x398] ;  /* 0x00007300ff2977ac */ /* 0x000ee20008000800 */
[----:B------:R-:W-:Y:S02]  /*108890*/  IADD3 R6, P6, PT, R61, R9, RZ ;  /* 0x000000093d067210 */ /* 0x000fe40007fde0ff */
[----:B------:R-:W-:Y:S01]  /*1088a0*/  ISETP.GE.AND P4, PT, R7, UR11, PT ;  /* 0x0000000b07007c0c */ /* 0x000fe2000bf86270 */
[----:B------:R-:W0:Y:S02]  /*1088b0*/  LDCU UR11, c[0x0][0x398] ;  /* 0x00007300ff0b77ac */ /* 0x000e240008000800 */
[----:B------:R-:W-:-:S05]  /*1088c0*/  IMAD.X R7, R18, 0x1, R11, P6 ;  /* 0x0000000112077824 */ /* 0x000fca00030e060b */
[----:B------:R0:W-:Y:S02]  /*1088d0*/  STL.64 [R1+0x4cb8], R6 ;  /* 0x004cb80601007387 */ /* 0x0001e40000100a00 */
[----:B0-----:R-:W-:-:S05]  /*1088e0*/  IADD3 R6, P0, PT, R61, R10, RZ ;  /* 0x0000000a3d067210 */ /* 0x001fca0007f1e0ff */
[----:B------:R-:W-:Y:S01]  /*1088f0*/  IMAD.X R7, R18, 0x1, R12, P0 ;  /* 0x0000000112077824 */ /* 0x000fe200000e060c */
[----:B--2---:R-:W-:Y:S01]  /*108900*/  ISETP.GE.AND P6, PT, R5, UR55, PT ;  /* 0x0000003705007c0c */ /* 0x004fe2000bfc6270 */
[----:B------:R-:W0:Y:S01]  /*108910*/  LDCU UR55, c[0x0][0x398] ;  /* 0x00007300ff3777ac */ /* 0x000e220008000800 */
[----:B------:R-:W2:Y:S04]  /*108920*/  LDL.LU R5, [R1+0x6560] ;  /* 0x0065600001057983 */ /* 0x000ea80000300800 */
[----:B------:R0:W-:Y:S04]  /*108930*/  STL.64 [R1+0x4cc8], R6 ;  /* 0x004cc80601007387 */ /* 0x0001e80000100a00 */
[----:B------:R-:W2:Y:S04]  /*108940*/  LDL R51, [R1+0x2fe4] ;  /* 0x002fe40001337983 */ /* 0x000ea80000100800 */
[----:B------:R-:W3:Y:S04]  /*108950*/  LDL R50, [R1+0x2fe8] ;  /* 0x002fe80001327983 */ /* 0x000ee80000100800 */
[----:B------:R-:W4:Y:S04]  /*108960*/  LDL R49, [R1+0x2fec] ;  /* 0x002fec0001317983 */ /* 0x000f280000100800 */
[----:B------:R-:W4:Y:S04]  /*108970*/  LDL R48, [R1+0x2ff0] ;  /* 0x002ff00001307983 */ /* 0x000f280000100800 */
[----:B0-----:R-:W4:Y:S04]  /*108980*/  LDL R7, [R1+0x2ff4] ;  /* 0x002ff40001077983 */ /* 0x001f280000100800 */
[----:B------:R-:W4:Y:S04]  /*108990*/  LDL R8, [R1+0x2ff8] ;  /* 0x002ff80001087983 */ /* 0x000f280000100800 */
[----:B------:R-:W4:Y:S04]  /*1089a0*/  LDL R18, [R1+0x2ffc] ;  /* 0x002ffc0001127983 */ /* 0x000f280000100800 */
[----:B------:R-:W4:Y:S04]  /*1089b0*/  LDL R61, [R1+0x3000] ;  /* 0x00300000013d7983 */ /* 0x000f280000100800 */
[----:B------:R-:W4:Y:S04]  /*1089c0*/  LDL R60, [R1+0x3004] ;  /* 0x00300400013c7983 */ /* 0x000f280000100800 */
[----:B------:R-:W1:Y:S04]  /*1089d0*/  LDL R59, [R1+0x3008] ;  /* 0x00300800013b7983 */ /* 0x000e680000100800 */
[----:B------:R-:W4:Y:S04]  /*1089e0*/  LDL R58, [R1+0x2fd0] ;  /* 0x002fd000013a7983 */ /* 0x000f280000100800 */
[----:B------:R-:W4:Y:S04]  /*1089f0*/  LDL R57, [R1+0x2f4c] ;  /* 0x002f4c0001397983 */ /* 0x000f280000100800 */
[----:B------:R-:W4:Y:S04]  /*108a00*/  LDL R55, [R1+0x2fd4] ;  /* 0x002fd40001377983 */ /* 0x000f280000100800 */
[----:B------:R-:W4:Y:S04]  /*108a10*/  LDL R54, [R1+0x2fd8] ;  /* 0x002fd80001367983 */ /* 0x000f280000100800 */
[----:B------:R-:W4:Y:S04]  /*108a20*/  LDL R53, [R1+0x2fdc] ;  /* 0x002fdc0001357983 */ /* 0x000f280000100800 */
[----:B------:R-:W4:Y:S01]  /*108a30*/  LDL R52, [R1+0x2fe0] ;  /* 0x002fe00001347983 */ /* 0x000f220000100800 */
[----:B------:R-:W-:-:S04]  /*108a40*/  LOP3.LUT R16, R16, 0xffffdfff, RZ, 0xc0, !PT ;  /* 0xffffdfff10107812 */ /* 0x000fc800078ec0ff */
[----:B------:R-:W-:-:S04]  /*108a50*/  @P1 LOP3.LUT R16, R16, 0x2000, RZ, 0xfc, !PT ;  /* 0x0000200010101812 */ /* 0x000fc800078efcff */
[----:B------:R-:W-:-:S04]  /*108a60*/  LOP3.LUT R16, R16, 0xffff7fff, RZ, 0xc0, !PT ;  /* 0xffff7fff10107812 */ /* 0x000fc800078ec0ff */
[----:B------:R-:W-:Y:S02]  /*108a70*/  @P2 LOP3.LUT R16, R16, 0x8000, RZ, 0xfc, !PT ;  /* 0x0000800010102812 */ /* 0x000fe400078efcff */
[----:B------:R-:W-:Y:S02]  /*108a80*/  LOP3.LUT P1, RZ, R15, 0x4000000, RZ, 0xc0, !PT ;  /* 0x040000000fff7812 */ /* 0x000fe4000782c0ff */
[----:B------:R-:W-:-:S04]  /*108a90*/  LOP3.LUT R16, R16, 0xfffeffff, RZ, 0xc0, !PT ;  /* 0xfffeffff10107812 */ /* 0x000fc800078ec0ff */
[----:B------:R-:W-:Y:S02]  /*108aa0*/  @P3 LOP3.LUT R16, R16, 0x10000, RZ, 0xfc, !PT ;  /* 0x0001000010103812 */ /* 0x000fe400078efcff */
[----:B------:R-:W-:Y:S02]  /*108ab0*/  LOP3.LUT R47, R47, 0x7fffffff, RZ, 0xc0, !PT ;  /* 0x7fffffff2f2f7812 */ /* 0x000fe400078ec0ff */
[----:B------:R-:W-:Y:S02]  /*108ac0*/  LOP3.LUT P0, RZ, R15, 0x2000000, RZ, 0xc0, !PT ;  /* 0x020000000fff7812 */ /* 0x000fe4000780c0ff */
[----:B--2---:R-:W-:Y:S01]  /*108ad0*/  ISETP.LT.AND P3, PT, R51, UR30, !P1 ;  /* 0x0000001e33007c0c */ /* 0x004fe2000cf61270 */
[----:B------:R-:W0:Y:S01]  /*108ae0*/  LDCU UR30, c[0x0][0x398] ;  /* 0x00007300ff1e77ac */ /* 0x000e220008000800 */
[----:B---3--:R-:W-:Y:S01]  /*108af0*/  ISETP.LT.AND P2, PT, R50, UR6, !P1 ;  /* 0x0000000632007c0c */ /* 0x008fe2000cf41270 */
[----:B------:R-:W2:Y:S10]  /*108b00*/  LDCU UR6, c[0x0][0x398] ;  /* 0x00007300ff0677ac */ /* 0x000eb40008000800 */
[----:B------:R-:W-:-:S02]  /*108b10*/  @P3 LOP3.LUT R17, R17, 0x20, RZ, 0xfc, !PT ;  /* 0x0000002011113812 */ /* 0x000fc400078efcff */
[----:B----4-:R-:W-:Y:S01]  /*108b20*/  ISETP.LT.AND P3, PT, R49, UR5, !P1 ;  /* 0x0000000531007c0c */ /* 0x010fe2000cf61270 */
[----:B------:R-:W3:Y:S01]  /*108b30*/  LDCU UR5, c[0x0][0x398] ;  /* 0x00007300ff0577ac */ /* 0x000ee20008000800 */
[----:B------:R-:W-:-:S04]  /*108b40*/  LOP3.LUT R17, R17, 0xffffffef, RZ, 0xc0, !PT ;  /* 0xffffffef11117812 */ /* 0x000fc800078ec0ff */
[----:B------:R-:W-:Y:S02]  /*108b50*/  @P2 LOP3.LUT R17, R17, 0x10, RZ, 0xfc, !PT ;  /* 0x0000001011112812 */ /* 0x000fe400078efcff */
[----:B0-----:R-:W-:Y:S01]  /*108b60*/  ISETP.LT.AND P2, PT, R48, UR30, !P1 ;  /* 0x0000001e30007c0c */ /* 0x001fe2000cf41270 */
[----:B------:R-:W0:Y:S01]  /*108b70*/  LDCU UR30, c[0x0][0x398] ;  /* 0x00007300ff1e77ac */ /* 0x000e220008000800 */
[----:B------:R-:W-:-:S04]  /*108b80*/  LOP3.LUT R17, R17, 0xfffffff7, RZ, 0xc0, !PT ;  /* 0xfffffff711117812 */ /* 0x000fc800078ec0ff */
[----:B------:R-:W-:-:S04]  /*108b90*/  @P3 LOP3.LUT R17, R17, 0x8, RZ, 0xfc, !PT ;  /* 0x0000000811113812 */ /* 0x000fc800078efcff */
[----:B------:R-:W-:Y:S02]  /*108ba0*/  LOP3.LUT R17, R17, 0xfffffffb, RZ, 0xc0, !PT ;  /* 0xfffffffb11117812 */ /* 0x000fe400078ec0ff */
[----:B---3--:R-:W-:Y:S01]  /*108bb0*/  ISETP.LT.AND P3, PT, R7, UR5, !P1 ;  /* 0x0000000507007c0c */ /* 0x008fe2000cf61270 */
[----:B------:R-:W3:Y:S01]  /*108bc0*/  LDCU UR5, c[0x0][0x398] ;  /* 0x00007300ff0577ac */ /* 0x000ee20008000800 */
[----:B------:R-:W-:Y:S02]  /*108bd0*/  @P2 LOP3.LUT R17, R17, 0x4, RZ, 0xfc, !PT ;  /* 0x0000000411112812 */ /* 0x000fe400078efcff */
[----:B--2---:R-:W-:Y:S01]  /*108be0*/  ISETP.LT.AND P2, PT, R8, UR6, !P1 ;  /* 0x0000000608007c0c */ /* 0x004fe2000cf41270 */
[----:B------:R-:W2:Y:S01]  /*108bf0*/  LDCU UR6, c[0x0][0x398] ;  /* 0x00007300ff0677ac */ /* 0x000ea20008000800 */
[----:B------:R-:W-:-:S07]  /*108c00*/  LOP3.LUT R17, R17, 0xfffffffd, RZ, 0xc0, !PT ;  /* 0xfffffffd11117812 */ /* 0x000fce00078ec0ff */
[----:B------:R-:W-:Y:S02]  /*108c10*/  @P3 LOP3.LUT R17, R17, 0x2, RZ, 0xfc, !PT ;  /* 0x0000000211113812 */ /* 0x000fe400078efcff */
[----:B------:R-:W-:Y:S01]  /*108c20*/  ISETP.LT.AND P3, PT, R18, UR7, !P1 ;  /* 0x0000000712007c0c */ /* 0x000fe2000cf61270 */
[----:B------:R-:W4:Y:S01]  /*108c30*/  LDCU UR7, c[0x0][0x398] ;  /* 0x00007300ff0777ac */ /* 0x000f220008000800 */
[----:B------:R-:W-:-:S04]  /*108c40*/  LOP3.LUT R17, R17, 0xfffffffe, RZ, 0xc0, !PT ;  /* 0xfffffffe11117812 */ /* 0x000fc800078ec0ff */
[----:B------:R-:W-:Y:S02]  /*108c50*/  @P2 LOP3.LUT R17, R17, 0x1, RZ, 0xfc, !PT ;  /* 0x0000000111112812 */ /* 0x000fe400078efcff */
[----:B------:R-:W-:Y:S01]  /*108c60*/  ISETP.LT.AND P2, PT, R61, UR11, !P1 ;  /* 0x0000000b3d007c0c */ /* 0x000fe2000cf41270 */
[----:B------:R-:W0:Y:S04]  /*108c70*/  LDCU UR11, c[0x0][0x398] ;  /* 0x00007300ff0b77ac */ /* 0x000e280008000800 */
[----:B------:R-:W-:Y:S02]  /*108c80*/  @P3 LOP3.LUT R47, R47, 0x80000000, RZ, 0xfc, !PT ;  /* 0x800000002f2f3812 */ /* 0x000fe400078efcff */
[----:B------:R-:W-:Y:S01]  /*108c90*/  ISETP.LT.AND P3, PT, R60, UR13, !P1 ;  /* 0x0000000d3c007c0c */ /* 0x000fe2000cf61270 */
        /* <DEDUP_REMOVED lines=77> */
[----:B------:R-:W-:Y:S02]  /*109170*/  LOP3.LUT R47, R47, 0xfffff7ff, RZ, 0xc0, !PT ;  /* 0xfffff7ff2f2f7812 */ /* 0x000fe400078ec0ff */
[----:B------:R-:W-:Y:S02]  /*109180*/  LOP3.LUT P1, RZ, R15, 0x1000000, RZ, 0xc0, !PT ;  /* 0x010000000fff7812 */ /* 0x000fe4000782c0ff */
        /* <DEDUP_REMOVED lines=44> */
[----:B------:R-:W-:Y:S02]  /*109450*/  LOP3.LUT R46, R46, 0x7fffffff, RZ, 0xc0, !PT ;  /* 0x7fffffff2e2e7812 */ /* 0x000fe400078ec0ff */
[----:B------:R-:W-:Y:S02]  /*109460*/  @P3 LOP3.LUT R47, R47, 0x1, RZ, 0xfc, !PT ;  /* 0x000000012f2f3812 */ /* 0x000fe400078efcff */
[----:B------:R-:W-:Y:S01]  /*109470*/  ISETP.LT.AND P3, PT, R61, UR71, !P1 ;  /* 0x000000473d007c0c */ /* 0x000fe2000cf61270 */
[----:B------:R-:W0:Y:S04]  /*109480*/  LDCU UR71, c[0x0][0x398] ;  /* 0x00007300ff4777ac */ /* 0x000e280008000800 */
        /* <DEDUP_REMOVED lines=17> */
[----:B------:R-:W-:Y:S02]  /*1095a0*/  LOP3.LUT P0, RZ, R15, 0x800000, RZ, 0xc0, !PT ;  /* 0x008000000fff7812 */ /* 0x000fe4000780c0ff */
[----:B------:R-:W-:-:S04]  /*1095b0*/  LOP3.LUT R46, R46, 0xfbffffff, RZ, 0xc0, !PT ;  /* 0xfbffffff2e2e7812 */ /* 0x000fc800078ec0ff */
[----:B------:R-:W-:Y:S02]  /*1095c0*/  @P1 LOP3.LUT R46, R46, 0x4000000, RZ, 0xfc, !PT ;  /* 0x040000002e2e1812 */ /* 0x000fe400078efcff */
[----:B------:R-:W-:Y:S01]  /*1095d0*/  ISETP.LT.AND P1, PT, R51, UR68, !P0 ;  /* 0x0000004433007c0c */ /* 0x000fe2000c721270 */
[----:B------:R-:W1:Y:S01]  /*1095e0*/  LDCU UR68, c[0x0][0x398] ;  /* 0x00007300ff4477ac */ /* 0x000e620008000800 */
[----:B0-----:R-:W-:Y:S02]  /*1095f0*/  ISETP.LT.AND P3, PT, R55, UR51, !P0 ;  /* 0x0000003337007c0c */ /* 0x001fe4000c761270 */
[----:B------:R-:W-:Y:S01]  /*109600*/  LOP3.LUT R46, R46, 0xffdfffff, RZ, 0xc0, !PT ;  /* 0xffdfffff2e2e7812 */ /* 0x000fe200078ec0ff */
[----:B------:R-:W0:Y:S01]  /*109610*/  LDCU UR51, c[0x0][0x398] ;  /* 0x00007300ff3377ac */ /* 0x000e220008000800 */
[----:B------:R-:W-:Y:S01]  /*109620*/  ISETP.LT.AND P2, PT, R54, UR33, !P0 ;  /* 0x0000002136007c0c */ /* 0x000fe2000c741270 */
[----:B------:R-:W0:Y:S06]  /*109630*/  LDCU UR33, c[0x0][0x398] ;  /* 0x00007300ff2177ac */ /* 0x000e2c0008000800 */
[----:B------:R-:W-:-:S04]  /*109640*/  @P1 LOP3.LUT R46, R46, 0x200000, RZ, 0xfc, !PT ;  /* 0x002000002e2e1812 */ /* 0x000fc800078efcff */
        /* <DEDUP_REMOVED lines=48> */
[----:B------:R-:W-:Y:S02]  /*109950*/  LOP3.LUT R46, R46, 0xffffefff, RZ, 0xc0, !PT ;  /* 0xffffefff2e2e7812 */ /* 0x000fe400078ec0ff */
[----:B-1----:R-:W-:Y:S01]  /*109960*/  ISETP.LT.AND P0, PT, R57, UR25, !P0 ;  /* 0x0000001939007c0c */ /* 0x002fe2000c701270 */
[----:B------:R-:W1:Y:S01]  /*109970*/  LDCU UR25, c[0x0][0x398] ;  /* 0x00007300ff1977ac */ /* 0x000e620008000800 */
[----:B------:R-:W-:Y:S02]  /*109980*/  @P3 LOP3.LUT R46, R46, 0x1000, RZ, 0xfc, !PT ;  /* 0x000010002e2e3812 */ /* 0x000fe400078efcff */
[----:B------:R-:W-:Y:S02]  /*109990*/  LOP3.LUT P1, RZ, R15, 0x400000, RZ, 0xc0, !PT ;  /* 0x004000000fff7812 */ /* 0x000fe4000782c0ff */
        /* <DEDUP_REMOVED lines=10> */
[----:B------:R-:W-:Y:S02]  /*109a40*/  LOP3.LUT R46, R46, 0xfffffdff, RZ, 0xc0, !PT ;  /* 0xfffffdff2e2e7812 */ /* 0x000fe400078ec0ff */
[----:B0-----:R-:W-:Y:S01]  /*109a50*/  ISETP.LT.AND P2, PT, R54, UR16, !P1 ;  /* 0x0000001036007c0c */ /* 0x001fe2000cf41270 */
[----:B------:R-:W0:Y:S01]  /*109a60*/  LDCU UR16, c[0x0][0x398] ;  /* 0x00007300ff1077ac */ /* 0x000e220008000800 */
[----:B------:R-:W-:Y:S02]  /*109a70*/  @P3 LOP3.LUT R46, R46, 0x200, RZ, 0xfc, !PT ;  /* 0x000002002e2e3812 */ /* 0x000fe400078efcff */
[----:B------:R-:W-:Y:S01]  /*109a80*/  ISETP.LT.AND P3, PT, R53, UR33, !P1 ;  /* 0x0000002135007c0c */ /* 0x000fe2000cf61270 */
[----:B------:R-:W0:Y:S01]  /*109a90*/  LDCU UR33, c[0x0][0x398] ;  /* 0x00007300ff2177ac */ /* 0x000e220008000800 */
[----:B------:R-:W-:-:S07]  /*109aa0*/  LOP3.LUT R46, R46, 0xfffffeff, RZ, 0xc0, !PT ;  /* 0xfffffeff2e2e7812 */ /* 0x000fce00078ec0ff */
[----:B------:R-:W-:Y:S02]  /*109ab0*/  @P2 LOP3.LUT R46, R46, 0x100, RZ, 0xfc, !PT ;  /* 0x000001002e2e2812 */ /* 0x000fe400078efcff */
[----:B-1----:R-:W-:Y:S01]  /*109ac0*/  ISETP.LT.AND P2, PT, R52, UR25, !P1 ;  /* 0x0000001934007c0c */ /* 0x002fe2000cf41270 */
[----:B------:R-:W1:Y:S01]  /*109ad0*/  LDCU UR25, c[0x0][0x398] ;  /* 0x00007300ff1977ac */ /* 0x000e620008000800 */
[----:B------:R-:W-:-:S04]  /*109ae0*/  LOP3.LUT R46, R46, 0xffffff7f, RZ, 0xc0, !PT ;  /* 0xffffff7f2e2e7812 */ /* 0x000fc800078ec0ff */
[----:B------:R-:W-:-:S04]  /*109af0*/  @P3 LOP3.LUT R46, R46, 0x80, RZ, 0xfc, !PT ;  /* 0x000000802e2e3812 */ /* 0x000fc800078efcff */
[----:B------:R-:W-:-:S04]  /*109b00*/  LOP3.LUT R46, R46, 0xffffffbf, RZ, 0xc0, !PT ;  /* 0xffffffbf2e2e7812 */ /* 0x000fc800078ec0ff */
[----:B------:R-:W-:Y:S02]  /*109b10*/  @P2 LOP3.LUT R46, R46, 0x40, RZ, 0xfc, !PT ;  /* 0x000000402e2e2812 */ /* 0x000fe400078efcff */
[----:B0-----:R-:W-:Y:S01]  /*109b20*/  ISETP.LT.AND P2, PT, R50, UR33, !P1 ;  /* 0x0000002132007c0c */ /* 0x001fe2000cf41270 */
[----:B------:R-:W0:Y:S01]  /*109b30*/  LDCU UR33, c[0x0][0x398] ;  /* 0x00007300ff2177ac */ /* 0x000e220008000800 */
[----:B---3--:R-:W-:Y:S02]  /*109b40*/  ISETP.LT.AND P3, PT, R49, UR5, !P1 ;  /* 0x0000000531007c0c */ /* 0x008fe4000cf61270 */
[----:B------:R-:W-:Y:S01]  /*109b50*/  LOP3.LUT R46, R46, 0xffffffef, RZ, 0xc0, !PT ;  /* 0xffffffef2e2e7812 */ /* 0x000fe200078ec0ff */
[----:B------:R-:W3:Y:S08]  /*109b60*/  LDCU UR5, c[0x0][0x398] ;  /* 0x00007300ff0577ac */ /* 0x000ef00008000800 */
[----:B------:R-:W-:-:S02]  /*109b70*/  @P2 LOP3.LUT R46, R46, 0x10, RZ, 0xfc, !PT ;  /* 0x000000102e2e2812 */ /* 0x000fc400078efcff */
[----:B-1----:R-:W-:Y:S01]  /*109b80*/  ISETP.LT.AND P2, PT, R48, UR25, !P1 ;  /* 0x0000001930007c0c */ /* 0x002fe2000cf41270 */
[----:B------:R-:W1:Y:S01]  /*109b90*/  LDCU UR25, c[0x0][0x398] ;  /* 0x00007300ff1977ac */ /* 0x000e620008000800 */
[----:B------:R-:W-:-:S04]  /*109ba0*/  LOP3.LUT R46, R46, 0xfffffff7, RZ, 0xc0, !PT ;  /* 0xfffffff72e2e7812 */ /* 0x000fc800078ec0ff */
[----:B------:R-:W-:Y:S02]  /*109bb0*/  @P3 LOP3.LUT R46, R46, 0x8, RZ, 0xfc, !PT ;  /* 0x000000082e2e3812 */ /* 0x000fe400078efcff */
[----:B------:R-:W-:Y:S01]  /*109bc0*/  ISETP.LT.AND P3, PT, R7, UR16, !P1 ;  /* 0x0000001007007c0c */ /* 0x000fe2000cf61270 */
[----:B------:R-:W0:Y:S01]  /*109bd0*/  LDCU UR16, c[0x0][0x398] ;  /* 0x00007300ff1077ac */ /* 0x000e220008000800 */
[----:B------:R-:W-:-:S04]  /*109be0*/  LOP3.LUT R46, R46, 0xfffffffb, RZ, 0xc0, !PT ;  /* 0xfffffffb2e2e7812 */ /* 0x000fc800078ec0ff */
[----:B------:R-:W-:-:S04]  /*109bf0*/  @P2 LOP3.LUT R46, R46, 0x4, RZ, 0xfc, !PT ;  /* 0x000000042e2e2812 */ /* 0x000fc800078efcff */
[----:B------:R-:W-:Y:S02]  /*109c00*/  LOP3.LUT R46, R46, 0xfffffffd, RZ, 0xc0, !PT ;  /* 0xfffffffd2e2e7812 */ /* 0x000fe400078ec0ff */
[----:B-1----:R-:W-:Y:S01]  /*109c10*/  ISETP.LT.AND P2, PT, R8, UR25, !P1 ;  /* 0x0000001908007c0c */ /* 0x002fe2000cf41270 */
[----:B------:R-:W1:Y:S01]  /*109c20*/  LDCU UR25, c[0x0][0x398] ;  /* 0x00007300ff1977ac */ /* 0x000e620008000800 */
[----:B------:R-:W-:Y:S02]  /*109c30*/  @P3 LOP3.LUT R46, R46, 0x2, RZ, 0xfc, !PT ;  /* 0x000000022e2e3812 */ /* 0x000fe400078efcff */
[----:B---3--:R-:W-:Y:S01]  /*109c40*/  ISETP.LT.AND P3, PT, R18, UR5, !P1 ;  /* 0x0000000512007c0c */ /* 0x008fe2000cf61270 */
[----:B------:R-:W3:Y:S01]  /*109c50*/  LDCU UR5, c[0x0][0x398] ;  /* 0x00007300ff0577ac */ /* 0x000ee20008000800 */
[----:B------:R-:W-:Y:S02]  /*109c60*/  LOP3.LUT R46, R46, 0xfffffffe, RZ, 0xc0, !PT ;  /* 0xfffffffe2e2e7812 */ /* 0x000fe400078ec0ff */
[----:B------:R-:W-:-:S05]  /*109c70*/  LOP3.LUT R45, R45, 0x7fffffff, RZ, 0xc0, !PT ;  /* 0x7fffffff2d2d7812 */ /* 0x000fca00078ec0ff */
[----:B------:R-:W-:Y:S02]  /*109c80*/  @P2 LOP3.LUT R46, R46, 0x1, RZ, 0xfc, !PT ;  /* 0x000000012e2e2812 */ /* 0x000fe400078efcff */
[----:B0-----:R-:W-:Y:S01]  /*109c90*/  ISETP.LT.AND P2, PT, R61, UR33, !P1 ;  /* 0x000000213d007c0c */ /* 0x001fe2000cf41270 */
[----:B------:R-:W0:Y:S01]  /*109ca0*/  LDCU UR33, c[0x0][0x398] ;  /* 0x00007300ff2177ac */ /* 0x000e220008000800 */
        /* <DEDUP_REMOVED lines=17> */
[----:B------:R-:W-:Y:S02]  /*109dc0*/  LOP3.LUT P0, RZ, R15, 0x200000, RZ, 0xc0, !PT ;  /* 0x002000000fff7812 */ /* 0x000fe4000780c0ff */
[----:B------:R-:W-:-:S04]  /*109dd0*/  LOP3.LUT R45, R45, 0xfbffffff, RZ, 0xc0, !PT ;  /* 0xfbffffff2d2d7812 */ /* 0x000fc800078ec0ff */
[----:B------:R-:W-:Y:S02]  /*109de0*/  @P2 LOP3.LUT R45, R45, 0x4000000, RZ, 0xfc, !PT ;  /* 0x040000002d2d2812 */ /* 0x000fe400078efcff */
[----:B------:R-:W-:Y:S01]  /*109df0*/  ISETP.LT.AND P2, PT, R51, UR58, !P0 ;  /* 0x0000003a33007c0c */ /* 0x000fe2000c741270 */
[----:B------:R-:W0:Y:S01]  /*109e00*/  LDCU UR58, c[0x0][0x398] ;  /* 0x00007300ff3a77ac */ /* 0x000e220008000800 */
[----:B----4-:R-:W-:Y:S02]  /*109e10*/  ISETP.LT.AND P3, PT, R55, UR7, !P0 ;  /* 0x0000000737007c0c */ /* 0x010fe4000c761270 */
[----:B------:R-:W-:Y:S01]  /*109e20*/  LOP3.LUT R45, R45, 0xffdfffff, RZ, 0xc0, !PT ;  /* 0xffdfffff2d2d7812 */ /* 0x000fe200078ec0ff */
[----:B------:R-:W4:Y:S08]  /*109e30*/  LDCU UR7, c[0x0][0x398] ;  /* 0x00007300ff0777ac */ /* 0x000f300008000800 */
        /* <DEDUP_REMOVED lines=120> */
[----:B------:R-:W-:Y:S02]  /*10a5c0*/  LOP3.LUT R44, R44, 0xf7ffffff, RZ, 0xc0, !PT ;  /* 0xf7ffffff2c2c7812 */ /* 0x000fe400078ec0ff */
[----:B------:R-:W-:Y:S02]  /*10a5d0*/  LOP3.LUT P0, RZ, R15, 0x80000, RZ, 0xc0, !PT ;  /* 0x000800000fff7812 */ /* 0x000fe4000780c0ff */
        /* <DEDUP_REMOVED lines=61> */
[----:B---3--:R-:W-:Y:S01]  /*10a9b0*/  ISETP.LT.AND P0, PT, R57, UR5, !P0 ;  /* 0x0000000539007c0c */ /* 0x008fe2000c701270 */
[----:B------:R-:W3:Y:S01]  /*10a9c0*/  LDCU UR5, c[0x0][0x398] ;  /* 0x00007300ff0577ac */ /* 0x000ee20008000800 */
        /* <DEDUP_REMOVED lines=28> */
[----:B------:R-:W2:Y:S01]  /*10ab90*/  LDCU UR58, c[0x0][0x398] ;  /* 0x00007300ff3a77ac */ /* 0x000ea20008000800 */
[----:B------:R-:W-:-:S04]  /*10aba0*/  LOP3.LUT R44, R44, 0xffffffef, RZ, 0xc0, !PT ;  /* 0xffffffef2c2c7812 */ /* 0x000fc800078ec0ff */
[----:B------:R-:W-:-:S04]  /*10abb0*/  @P3 LOP3.LUT R44, R44, 0x10, RZ, 0xfc, !PT ;  /* 0x000000102c2c3812 */ /* 0x000fc800078efcff */
[----:B------:R-:W-:Y:S02]  /*10abc0*/  LOP3.LUT R44, R44, 0xfffffff7, RZ, 0xc0, !PT ;  /* 0xfffffff72c2c7812 */ /* 0x000fe400078ec0ff */
[----:B0-----:R-:W-:Y:S01]  /*10abd0*/  ISETP.LT.AND P3, PT, R48, UR19, !P2 ;  /* 0x0000001330007c0c */ /* 0x001fe2000d761270 */
[----:B------:R-:W0:Y:S01]  /*10abe0*/  LDCU UR19, c[0x0][0x398] ;  /* 0x00007300ff1377ac */ /* 0x000e220008000800 */
[----:B------:R-:W-:Y:S02]  /*10abf0*/  @P1 LOP3.LUT R44, R44, 0x8, RZ, 0xfc, !PT ;  /* 0x000000082c2c1812 */ /* 0x000fe400078efcff */
[----:B-1----:R-:W-:Y:S01]  /*10ac00*/  ISETP.LT.AND P1, PT, R7, UR21, !P2 ;  /* 0x0000001507007c0c */ /* 0x002fe2000d721270 */
[----:B------:R-:W1:Y:S01]  /*10ac10*/  LDCU UR21, c[0x0][0x398] ;  /* 0x00007300ff1577ac */ /* 0x000e620008000800 */
[----:B------:R-:W-:-:S07]  /*10ac20*/  LOP3.LUT R44, R44, 0xfffffffb, RZ, 0xc0, !PT ;  /* 0xfffffffb2c2c7812 */ /* 0x000fce00078ec0ff */
[----:B------:R-:W-:Y:S02]  /*10ac30*/  @P3 LOP3.LUT R44, R44, 0x4, RZ, 0xfc, !PT ;  /* 0x000000042c2c3812 */ /* 0x000fe400078efcff */
[----:B--2---:R-:W-:Y:S01]  /*10ac40*/  ISETP.LT.AND P3, PT, R8, UR58, !P2 ;  /* 0x0000003a08007c0c */ /* 0x004fe2000d761270 */
[----:B------:R-:W2:Y:S01]  /*10ac50*/  LDCU UR58, c[0x0][0x398] ;  /* 0x00007300ff3a77ac */ /* 0x000ea20008000800 */
        /* <DEDUP_REMOVED lines=22> */
[----:B------:R-:W-:Y:S02]  /*10adc0*/  LOP3.LUT R43, R43, 0xf7ffffff, RZ, 0xc0, !PT ;  /* 0xf7ffffff2b2b7812 */ /* 0x000fe400078ec0ff */
[----:B-1----:R-:W-:Y:S01]  /*10add0*/  ISETP.LT.AND P2, PT, R57, UR27, !P2 ;  /* 0x0000001b39007c0c */ /* 0x002fe2000d741270 */
[----:B------:R-:W1:Y:S01]  /*10ade0*/  LDCU UR27, c[0x0][0x398] ;  /* 0x00007300ff1b77ac */ /* 0x000e620008000800 */
        /* <DEDUP_REMOVED lines=50> */
[----:B----4-:R-:W-:Y:S01]  /*10b110*/  ISETP.LT.AND P3, PT, R60, UR7, !P0 ;  /* 0x000000073c007c0c */ /* 0x010fe2000c761270 */
[----:B------:R-:W4:Y:S01]  /*10b120*/  LDCU UR7, c[0x0][0x398] ;  /* 0x00007300ff0777ac */ /* 0x000f220008000800 */
        /* <DEDUP_REMOVED lines=152> */
[----:B--2---:R-:W-:Y:S01]  /*10bab0*/  ISETP.LT.AND P2, PT, R54, UR58, !P1 ;  /* 0x0000003a36007c0c */ /* 0x004fe2000cf41270 */
[----:B------:R-:W2:Y:S06]  /*10bac0*/  LDCU UR58, c[0x0][0x398] ;  /* 0x00007300ff3a77ac */ /* 0x000eac0008000800 */
        /* <DEDUP_REMOVED lines=15> */
[----:B--2---:R-:W-:Y:S01]  /*10bbc0*/  ISETP.LT.AND P3, PT, R49, UR58, !P1 ;  /* 0x0000003a31007c0c */ /* 0x004fe2000cf61270 */
[----:B------:R-:W2:Y:S01]  /*10bbd0*/  LDCU UR58, c[0x0][0x398] ;  /* 0x00007300ff3a77ac */ /* 0x000ea20008000800 */
        /* <DEDUP_REMOVED lines=16> */
[----:B------:R-:W-:Y:S02]  /*10bce0*/  LOP3.LUT R42, R42, 0xfffffffe, RZ, 0xc0, !PT ;  /* 0xfffffffe2a2a7812 */ /* 0x000fe400078ec0ff */
[----:B------:R-:W-:Y:S02]  /*10bcf0*/  LOP3.LUT R41, R41, 0x7fffffff, RZ, 0xc0, !PT ;  /* 0x7fffffff29297812 */ /* 0x000fe400078ec0ff */
[----:B------:R-:W-:Y:S02]  /*10bd00*/  @P2 LOP3.LUT R42, R42, 0x1, RZ, 0xfc, !PT ;  /* 0x000000012a2a2812 */ /* 0x000fe400078efcff */
[----:B-1----:R-:W-:Y:S01]  /*10bd10*/  ISETP.LT.AND P2, PT, R61, UR62, !P1 ;  /* 0x0000003e3d007c0c */ /* 0x002fe2000cf41270 */
[----:B------:R-:W1:Y:S04]  /*10bd20*/  LDCU UR62, c[0x0][0x398] ;  /* 0x00007300ff3e77ac */ /* 0x000e680008000800 */
        /* <DEDUP_REMOVED lines=9> */
[----:B--2---:R-:W-:Y:S01]  /*10bdc0*/  ISETP.LT.AND P2, PT, R58, UR58, !P1 ;  /* 0x0000003a3a007c0c */ /* 0x004fe2000cf41270 */
[----:B------:R-:W2:Y:S01]  /*10bdd0*/  LDCU UR58, c[0x0][0x398] ;  /* 0x00007300ff3a77ac */ /* 0x000ea20008000800 */
[----:B------:R-:W-:-:S04]  /*10bde0*/  LOP3.LUT R41, R41, 0xefffffff, RZ, 0xc0, !PT ;  /* 0xefffffff29297812 */ /* 0x000fc800078ec0ff */
[----:B------:R-:W-:Y:S02]  /*10bdf0*/  @P3 LOP3.LUT R41, R41, 0x10000000, RZ, 0xfc, !PT ;  /* 0x1000000029293812 */ /* 0x000fe400078efcff */
[----:B-1----:R-:W-:Y:S01]  /*10be00*/  ISETP.LT.AND P1, PT, R57, UR62, !P1 ;  /* 0x0000003e39007c0c */ /* 0x002fe2000cf21270 */
[----:B------:R-:W1:Y:S01]  /*10be10*/  LDCU UR62, c[0x0][0x398] ;  /* 0x00007300ff3e77ac */ /* 0x000e620008000800 */
        /* <DEDUP_REMOVED lines=267> */
[----:B-1----:R-:W-:Y:S02]  /*10ced0*/  ISETP.LT.AND P3, PT, R55, UR56, !P0 ;  /* 0x0000003837007c0c */ /* 0x002fe4000c761270 */
[----:B------:R-:W-:Y:S01]  /*10cee0*/  LOP3.LUT R39, R39, 0xffdfffff, RZ, 0xc0, !PT ;  /* 0xffdfffff27277812 */ /* 0x000fe200078ec0ff */
[----:B------:R-:W1:Y:S01]  /*10cef0*/  LDCU UR56, c[0x0][0x398] ;  /* 0x00007300ff3877ac */ /* 0x000e620008000800 */
[----:B--2---:R-:W-:Y:S01]  /*10cf00*/  ISETP.LT.AND P2, PT, R54, UR70, !P0 ;  /* 0x0000004636007c0c */ /* 0x004fe2000c741270 */
[----:B------:R-:W2:Y:S06]  /*10cf10*/  LDCU UR70, c[0x0][0x398] ;  /* 0x00007300ff4677ac */ /* 0x000eac0008000800 */
[----:B------:R-:W-:-:S04]  /*10cf20*/  @P1 LOP3.LUT R39, R39, 0x200000, RZ, 0xfc, !PT ;  /* 0x0020000027271812 */ /* 0x000fc800078efcff */
[----:B------:R-:W-:-:S04]  /*10cf30*/  LOP3.LUT R39, R39, 0xfdffffff, RZ, 0xc0, !PT ;  /* 0xfdffffff27277812 */ /* 0x000fc800078ec0ff */
[----:B------:R-:W-:-:S04]  /*10cf40*/  @P3 LOP3.LUT R39, R39, 0x2000000, RZ, 0xfc, !PT ;  /* 0x0200000027273812 */ /* 0x000fc800078efcff */
[----:B------:R-:W-:-:S04]  /*10cf50*/  LOP3.LUT R39, R39, 0xfeffffff, RZ, 0xc0, !PT ;  /* 0xfeffffff27277812 */ /* 0x000fc800078ec0ff */
[----:B------:R-:W-:Y:S02]  /*10cf60*/  @P2 LOP3.LUT R39, R39, 0x1000000, RZ, 0xfc, !PT ;  /* 0x0100000027272812 */ /* 0x000fe400078efcff */
[----:B0-----:R-:W-:Y:S01]  /*10cf70*/  ISETP.LT.AND P2, PT, R53, UR57, !P0 ;  /* 0x0000003935007c0c */ /* 0x001fe2000c741270 */
[----:B------:R-:W0:Y:S01]  /*10cf80*/  LDCU UR57, c[0x0][0x398] ;  /* 0x00007300ff3977ac */ /* 0x000e220008000800 */
[----:B------:R-:W-:Y:S02]  /*10cf90*/  ISETP.LT.AND P3, PT, R52, UR58, !P0 ;  /* 0x0000003a34007c0c */ /* 0x000fe4000c761270 */
[----:B------:R-:W-:Y:S01]  /*10cfa0*/  LOP3.LUT R39, R39, 0xff7fffff, RZ, 0xc0, !PT ;  /* 0xff7fffff27277812 */ /* 0x000fe200078ec0ff */
[----:B------:R-:W0:Y:S08]  /*10cfb0*/  LDCU UR58, c[0x0][0x398] ;  /* 0x00007300ff3a77ac */ /* 0x000e300008000800 */
[----:B------:R-:W-:-:S02]  /*10cfc0*/  @P2 LOP3.LUT R39, R39, 0x800000, RZ, 0xfc, !PT ;  /* 0x0080000027272812 */ /* 0x000fc400078efcff */
[----:B-1----:R-:W-:Y:S01]  /*10cfd0*/  ISETP.LT.AND P2, PT, R50, UR56, !P0 ;  /* 0x0000003832007c0c */ /* 0x002fe2000c741270 */
[----:B------:R-:W1:Y:S01]  /*10cfe0*/  LDCU UR56, c[0x0][0x398] ;  /* 0x00007300ff3877ac */ /* 0x000e620008000800 */
        /* <DEDUP_REMOVED lines=54> */
[----:B------:R-:W-:-:S04]  /*10d350*/  @P3 LOP3.LUT R39, R39, 0x200, RZ, 0xfc, !PT ;  /* 0x0000020027273812 */ /* 0x000fc800078efcff */
[----:B------:R-:W-:-:S04]  /*10d360*/  LOP3.LUT R39, R39, 0xfffffeff, RZ, 0xc0, !PT ;  /* 0xfffffeff27277812 */ /* 0x000fc800078ec0ff */
[----:B------:R-:W-:Y:S02]  /*10d370*/  @P2 LOP3.LUT R39, R39, 0x100, RZ, 0xfc, !PT ;  /* 0x0000010027272812 */ /* 0x000fe400078efcff */
[----:B-1----:R-:W-:Y:S01]  /*10d380*/  ISETP.LT.AND P2, PT, R53, UR26, !P1 ;  /* 0x0000001a35007c0c */ /* 0x002fe2000cf41270 */
[----:B------:R-:W1:Y:S01]  /*10d390*/  LDCU UR26, c[0x0][0x398] ;  /* 0x00007300ff1a77ac */ /* 0x000e620008000800 */
[----:B------:R-:W-:Y:S02]  /*10d3a0*/  ISETP.LT.AND P3, PT, R52, UR67, !P1 ;  /* 0x0000004334007c0c */ /* 0x000fe4000cf61270 */
[----:B------:R-:W-:Y:S01]  /*10d3b0*/  LOP3.LUT R39, R39, 0xffffff7f, RZ, 0xc0, !PT ;  /* 0xffffff7f27277812 */ /* 0x000fe200078ec0ff */
[----:B------:R-:W1:Y:S08]  /*10d3c0*/  LDCU UR67, c[0x0][0x398] ;  /* 0x00007300ff4377ac */ /* 0x000e700008000800 */
[----:B------:R-:W-:-:S02]  /*10d3d0*/  @P2 LOP3.LUT R39, R39, 0x80, RZ, 0xfc, !PT ;  /* 0x0000008027272812 */ /* 0x000fc400078efcff */
        /* <DEDUP_REMOVED lines=46> */
[----:B------:R-:W2:Y:S01]  /*10d6c0*/  LDCU UR28, c[0x0][0x398] ;  /* 0x00007300ff1c77ac */ /* 0x000ea20008000800 */
[----:B------:R-:W-:-:S04]  /*10d6d0*/  LOP3.LUT R38, R38, 0xfbffffff, RZ, 0xc0, !PT ;  /* 0xfbffffff26267812 */ /* 0x000fc800078ec0ff */
[----:B------:R-:W-:Y:S02]  /*10d6e0*/  @P2 LOP3.LUT R38, R38, 0x4000000, RZ, 0xfc, !PT ;  /* 0x0400000026262812 */ /* 0x000fe400078efcff */
[----:B-1----:R-:W-:Y:S01]  /*10d6f0*/  ISETP.LT.AND P2, PT, R55, UR67, !P0 ;  /* 0x0000004337007c0c */ /* 0x002fe2000c741270 */
        /* <DEDUP_REMOVED lines=250> */
[----:B---3--:R-:W-:Y:S01]  /*10e6a0*/  ISETP.LT.AND P1, PT, R57, UR5, !P1 ;  /* 0x0000000539007c0c */ /* 0x008fe2000cf21270 */
[----:B------:R-:W3:Y:S01]  /*10e6b0*/  LDCU UR5, c[0x0][0x398] ;  /* 0x00007300ff0577ac */ /* 0x000ee20008000800 */
[----:B------:R-:W-:-:S04]  /*10e6c0*/  LOP3.LUT R36, R36, 0xf7ffffff, RZ, 0xc0, !PT ;  /* 0xf7ffffff24247812 */ /* 0x000fc800078ec0ff */
[----:B------:R-:W-:Y:S02]  /*10e6d0*/  @P2 LOP3.LUT R36, R36, 0x8000000, RZ, 0xfc, !PT ;  /* 0x0800000024242812 */ /* 0x000fe400078efcff */
[----:B------:R-:W-:Y:S02]  /*10e6e0*/  LOP3.LUT P0, RZ, R15, 0x8, RZ, 0xc0, !PT ;  /* 0x000000080fff7812 */ /* 0x000fe4000780c0ff */
[----:B------:R-:W-:-:S04]  /*10e6f0*/  LOP3.LUT R36, R36, 0xfbffffff, RZ, 0xc0, !PT ;  /* 0xfbffffff24247812 */ /* 0x000fc800078ec0ff */
[----:B------:R-:W-:Y:S02]  /*10e700*/  @P1 LOP3.LUT R36, R36, 0x4000000, RZ, 0xfc, !PT ;  /* 0x0400000024241812 */ /* 0x000fe400078efcff */
[----:B------:R-:W-:Y:S01]  /*10e710*/  ISETP.LT.AND P1, PT, R51, UR24, !P0 ;  /* 0x0000001833007c0c */ /* 0x000fe2000c721270 */
[----:B------:R-:W1:Y:S01]  /*10e720*/  LDCU UR24, c[0x0][0x398] ;  /* 0x00007300ff1877ac */ /* 0x000e620008000800 */
[----:B------:R-:W-:Y:S02]  /*10e730*/  ISETP.LT.AND P3, PT, R55, UR63, !P0 ;  /* 0x0000003f37007c0c */ /* 0x000fe4000c761270 */
[----:B------:R-:W-:Y:S01]  /*10e740*/  LOP3.LUT R36, R36, 0xffdfffff, RZ, 0xc0, !PT ;  /* 0xffdfffff24247812 */ /* 0x000fe200078ec0ff */
[----:B------:R-:W1:Y:S01]  /*10e750*/  LDCU UR63, c[0x0][0x398] ;  /* 0x00007300ff3f77ac */ /* 0x000e620008000800 */
[----:B0-----:R-:W-:Y:S01]  /*10e760*/  ISETP.LT.AND P2, PT, R54, UR25, !P0 ;  /* 0x0000001936007c0c */ /* 0x001fe2000c741270 */
[----:B------:R-:W0:Y:S06]  /*10e770*/  LDCU UR25, c[0x0][0x398] ;  /* 0x00007300ff1977ac */ /* 0x000e2c0008000800 */
[----:B------:R-:W-:-:S04]  /*10e780*/  @P1 LOP3.LUT R36, R36, 0x200000, RZ, 0xfc, !PT ;  /* 0x0020000024241812 */ /* 0x000fc800078efcff */
        /* <DEDUP_REMOVED lines=24> */
[----:B--2---:R-:W-:Y:S01]  /*10e910*/  ISETP.LT.AND P1, PT, R7, UR65, !P0 ;  /* 0x0000004107007c0c */ /* 0x004fe2000c721270 */
[----:B------:R-:W2:Y:S01]  /*10e920*/  LDCU UR65, c[0x0][0x398] ;  /* 0x00007300ff4177ac */ /* 0x000ea20008000800 */
[----:B-1----:R-:W-:Y:S02]  /*10e930*/  ISETP.LT.AND P3, PT, R8, UR63, !P0 ;  /* 0x0000003f08007c0c */ /* 0x002fe4000c761270 */
        /* <DEDUP_REMOVED lines=453> */
[----:B------:R-:W2:Y:S01]  /*110590*/  LDCU UR69, c[0x0][0x398] ;  /* 0x00007300ff4577ac */ /* 0x000ea20008000800 */
[----:B0-----:R-:W-:Y:S02]  /*1105a0*/  ISETP.LT.AND P1, PT, R18, UR61, !P3 ;  /* 0x0000003d12007c0c */ /* 0x001fe4000df21270 */
[----:B------:R-:W-:Y:S01]  /*1105b0*/  LOP3.LUT R33, R33, 0xfffffffd, RZ, 0xc0, !PT ;  /* 0xfffffffd21217812 */ /* 0x000fe200078ec0ff */
[----:B------:R-:W0:Y:S01]  /*1105c0*/  LDCU UR61, c[0x0][0x398] ;  /* 0x00007300ff3d77ac */ /* 0x000e220008000800 */
[----:B------:R-:W-:Y:S02]  /*1105d0*/  LOP3.LUT R32, R32, 0x7fffffff, RZ, 0xc0, !PT ;  /* 0x7fffffff20207812 */ /* 0x000fe400078ec0ff */
[----:B------:R-:W-:Y:S01]  /*1105e0*/  ISETP.LT.AND P2, PT, R8, UR63, !P3 ;  /* 0x0000003f08007c0c */ /* 0x000fe2000df41270 */
[----:B------:R-:W0:Y:S04]  /*1105f0*/  LDCU UR63, c[0x0][0x398] ;  /* 0x00007300ff3f77ac */ /* 0x000e280008000800 */
[----:B------:R-:W-:-:S02]  /*110600*/  @P0 LOP3.LUT R33, R33, 0x2, RZ, 0xfc, !PT ;  /* 0x0000000221210812 */ /* 0x000fc400078efcff */
[----:B-1----:R-:W-:Y:S01]  /*110610*/  ISETP.LT.AND P0, PT, R61, UR62, !P3 ;  /* 0x0000003e3d007c0c */ /* 0x002fe2000df01270 */
[----:B------:R-:W1:Y:S01]  /*110620*/  LDCU UR62, c[0x0][0x398] ;  /* 0x00007300ff3e77ac */ /* 0x000e620008000800 */
[----:B------:R-:W-:-:S04]  /*110630*/  @P1 LOP3.LUT R32, R32, 0x80000000, RZ, 0xfc, !PT ;  /* 0x8000000020201812 */ /* 0x000fc800078efcff */
[----:B------:R-:W-:Y:S02]  /*110640*/  LOP3.LUT R32, R32, 0xbfffffff, RZ, 0xc0, !PT ;  /* 0xbfffffff20207812 */ /* 0x000fe400078ec0ff */
[----:B------:R-:W-:-:S05]  /*110650*/  LOP3.LUT R33, R33, 0xfffffffe, RZ, 0xc0, !PT ;  /* 0xfffffffe21217812 */ /* 0x000fca00078ec0ff */
[----:B------:R-:W-:Y:S02]  /*110660*/  @P0 LOP3.LUT R32, R32, 0x40000000, RZ, 0xfc, !PT ;  /* 0x4000000020200812 */ /* 0x000fe400078efcff */
[----:B--2---:R-:W-:Y:S01]  /*110670*/  ISETP.LT.AND P0, PT, R60, UR69, !P3 ;  /* 0x000000453c007c0c */ /* 0x004fe2000df01270 */
[----:B------:R-:W2:Y:S01]  /*110680*/  LDCU UR69, c[0x0][0x398] ;  /* 0x00007300ff4577ac */ /* 0x000ea20008000800 */
[----:B------:R-:W-:Y:S02]  /*110690*/  @P2 LOP3.LUT R33, R33, 0x1, RZ, 0xfc, !PT ;  /* 0x0000000121212812 */ /* 0x000fe400078efcff */
[----:B0-----:R-:W-:Y:S01]  /*1106a0*/  ISETP.LT.AND P2, PT, R59, UR63, !P3 ;  /* 0x0000003f3b007c0c */ /* 0x001fe2000df41270 */
[----:B------:R-:W0:Y:S01]  /*1106b0*/  LDCU UR63, c[0x0][0x398] ;  /* 0x00007300ff3f77ac */ /* 0x000e220008000800 */
[----:B------:R-:W-:Y:S02]  /*1106c0*/  LOP3.LUT R32, R32, 0xdfffffff, RZ, 0xc0, !PT ;  /* 0xdfffffff20207812 */ /* 0x000fe400078ec0ff */
[----:B------:R-:W-:Y:S01]  /*1106d0*/  ISETP.LT.AND P1, PT, R58, UR61, !P3 ;  /* 0x0000003d3a007c0c */ /* 0x000fe2000df21270 */
[----:B------:R-:W0:Y:S04]  /*1106e0*/  LDCU UR61, c[0x0][0x398] ;  /* 0x00007300ff3d77ac */ /* 0x000e280008000800 */
[----:B------:R-:W-:-:S04]  /*1106f0*/  @P0 LOP3.LUT R32, R32, 0x20000000, RZ, 0xfc, !PT ;  /* 0x2000000020200812 */ /* 0x000fc800078efcff */
        /* <DEDUP_REMOVED lines=42> */
[----:B------:R-:W-:Y:S02]  /*1109a0*/  ISETP.LT.AND P0, PT, R8, UR19, !P4 ;  /* 0x0000001308007c0c */ /* 0x000fe4000e701270 */
[----:B------:R-:W-:-:S04]  /*1109b0*/  LOP3.LUT R32, R32, 0xfffdffff, RZ, 0xc0, !PT ;  /* 0xfffdffff20207812 */ /* 0x000fc800078ec0ff */
[----:B------:R-:W-:Y:S02]  /*1109c0*/  @P1 LOP3.LUT R32, R32, 0x20000, RZ, 0xfc, !PT ;  /* 0x0002000020201812 */ /* 0x000fe400078efcff */
[----:B------:R-:W-:Y:S01]  /*1109d0*/  ISETP.LT.AND P2, PT, R18, UR18, !P4 ;  /* 0x0000001212007c0c */ /* 0x000fe2000e741270 */
[----:B------:R-:W0:Y:S01]  /*1109e0*/  LDCU.64 UR18, c[0x0][0x398] ;  /* 0x00007300ff1277ac */ /* 0x000e220008000a00 */
        /* <DEDUP_REMOVED lines=27> */
[----:B------:R-:W0:Y:S08]  /*110ba0*/  LDCU UR77, c[0x0][0x398] ;  /* 0x00007300ff4d77ac */ /* 0x000e300008000800 */
        /* <DEDUP_REMOVED lines=14> */
[----:B------:R-:W4:Y:S01]  /*110c90*/  LDCU.64 UR6, c[0x0][0x398] ;  /* 0x00007300ff0677ac */ /* 0x000f220008000a00 */
        /* <DEDUP_REMOVED lines=16> */
[----:B------:R-:W-:Y:S02]  /*110da0*/  ISETP.LT.AND P1, PT, R8, UR23, !P5 ;  /* 0x0000001708007c0c */ /* 0x000fe4000ef21270 */
[----:B------:R-:W-:Y:S01]  /*110db0*/  LOP3.LUT R32, R32, 0xfffffffd, RZ, 0xc0, !PT ;  /* 0xfffffffd20207812 */ /* 0x000fe200078ec0ff */
[----:B------:R-:W0:Y:S01]  /*110dc0*/  LDCU UR23, c[0x0][0x398] ;  /* 0x00007300ff1777ac */ /* 0x000e220008000800 */
[----:B------:R-:W-:Y:S02]  /*110dd0*/  LOP3.LUT R31, R31, 0x7fffffff, RZ, 0xc0, !PT ;  /* 0x7fffffff1f1f7812 */ /* 0x000fe400078ec0ff */
[----:B------:R-:W-:-:S02]  /*110de0*/  @P0 LOP3.LUT R32, R32, 0x2, RZ, 0xfc, !PT ;  /* 0x0000000220200812 */ /* 0x000fc400078efcff */
[----:B------:R-:W-:Y:S02]  /*110df0*/  ISETP.LT.AND P0, PT, R61, UR29, !P5 ;  /* 0x0000001d3d007c0c */ /* 0x000fe4000ef01270 */
[----:B------:R-:W-:Y:S02]  /*110e00*/  LOP3.LUT R32, R32, 0xfffffffe, RZ, 0xc0, !PT ;  /* 0xfffffffe20207812 */ /* 0x000fe400078ec0ff */
[----:B------:R-:W-:Y:S02]  /*110e10*/  @P2 LOP3.LUT R31, R31, 0x80000000, RZ, 0xfc, !PT ;  /* 0x800000001f1f2812 */ /* 0x000fe400078efcff */
        /* <DEDUP_REMOVED lines=16> */
[----:B----4-:R-:W-:Y:S01]  /*110f20*/  ISETP.LT.AND P0, PT, R51, UR6, !P6 ;  /* 0x0000000633007c0c */ /* 0x010fe2000f701270 */
[----:B------:R-:W4:Y:S01]  /*110f30*/  LDCU UR6, c[0x0][0x398] ;  /* 0x00007300ff0677ac */ /* 0x000f220008000800 */
        /* <DEDUP_REMOVED lines=64> */
[----:B------:R-:W-:Y:S01]  /*111340*/  ISETP.GE.AND P0, PT, R5, UR7, PT ;  /* 0x0000000705007c0c */ /* 0x000fe2000bf06270 */
[----:B------:R-:W0:Y:S01]  /*111350*/  LDCU UR7, c[0x0][0x398] ;  /* 0x00007300ff0777ac */ /* 0x000e220008000800 */
[----:B------:R-:W2:Y:S02]  /*111360*/  LDL.LU R5, [R1+0x6564] ;  /* 0x0065640001057983 */ /* 0x000ea40000300800 */
[----:B------:R-:W-:Y:S01]  /*111370*/  ISETP.LT.AND P3, PT, R51, UR18, !P0 ;  /* 0x0000001233007c0c */ /* 0x000fe2000c761270 */
[----:B------:R-:W0:Y:S01]  /*111380*/  LDCU UR18, c[0x0][0x398] ;  /* 0x00007300ff1277ac */ /* 0x000e220008000800 */
[----:B------:R-:W-:Y:S02]  /*111390*/  ISETP.LT.AND P2, PT, R55, UR33, !P0 ;  /* 0x0000002137007c0c */ /* 0x000fe4000c741270 */
[----:B------:R-:W-:Y:S01]  /*1113a0*/  LOP3.LUT R31, R31, 0xffffffdf, RZ, 0xc0, !PT ;  /* 0xffffffdf1f1f7812 */ /* 0x000fe200078ec0ff */
[----:B------:R-:W0:Y:S01]  /*1113b0*/  LDCU UR33, c[0x0][0x398] ;  /* 0x00007300ff2177ac */ /* 0x000e220008000800 */
[----:B------:R-:W-:-:S02]  /*1113c0*/  ISETP.LT.AND P1, PT, R54, UR31, !P0 ;  /* 0x0000001f36007c0c */ /* 0x000fc4000c721270 */
[----:B------:R-:W-:Y:S01]  /*1113d0*/  LOP3.LUT R30, R30, 0x7fffffff, RZ, 0xc0, !PT ;  /* 0x7fffffff1e1e7812 */ /* 0x000fe200078ec0ff */
[----:B------:R-:W0:Y:S04]  /*1113e0*/  LDCU UR31, c[0x0][0x398] ;  /* 0x00007300ff1f77ac */ /* 0x000e280008000800 */
        /* <DEDUP_REMOVED lines=31> */
[----:B------:R-:W0:Y:S03]  /*1115e0*/  LDCU UR47, c[0x0][0x398] ;  /* 0x00007300ff2f77ac */ /* 0x000e260008000800 */
[----:B------:R-:W-:-:S02]  /*1115f0*/  @P1 LOP3.LUT R31, R31, 0x2, RZ, 0xfc, !PT ;  /* 0x000000021f1f1812 */ /* 0x000fc400078efcff */
[----:B------:R-:W-:Y:S01]  /*111600*/  ISETP.LT.AND P1, PT, R61, UR53, !P0 ;  /* 0x000000353d007c0c */ /* 0x000fe2000c721270 */
[----:B------:R-:W0:Y:S01]  /*111610*/  LDCU UR53, c[0x0][0x398] ;  /* 0x00007300ff3577ac */ /* 0x000e220008000800 */
[----:B------:R-:W-:Y:S02]  /*111620*/  LOP3.LUT R31, R31, 0xfffffffe, RZ, 0xc0, !PT ;  /* 0xfffffffe1f1f7812 */ /* 0x000fe400078ec0ff */
[----:B------:R-:W-:Y:S02]  /*111630*/  @P2 LOP3.LUT R30, R30, 0x80000000, RZ, 0xfc, !PT ;  /* 0x800000001e1e2812 */ /* 0x000fe400078efcff */
        /* <DEDUP_REMOVED lines=19> */
[----:B--2---:R-:W-:Y:S01]  /*111770*/  ISETP.GE.AND P0, PT, R5, UR19, PT ;  /* 0x0000001305007c0c */ /* 0x004fe2000bf06270 */
[----:B------:R-:W2:Y:S01]  /*111780*/  LDCU UR19, c[0x0][0x398] ;  /* 0x00007300ff1377ac */ /* 0x000ea20008000800 */
[----:B------:R-:W2:Y:S04]  /*111790*/  LDL.LU R5, [R1+0x6568] ;  /* 0x0065680001057983 */ /* 0x000ea80000300800 */
[----:B------:R-:W3:Y:S01]  /*1117a0*/  LDL R56, [R1+0x2e40] ;  /* 0x002e400001387983 */ /* 0x000ee20000100800 */
[----:B0-----:R-:W-:Y:S01]  /*1117b0*/  ISETP.LT.AND P3, PT, R51, UR24, !P0 ;  /* 0x0000001833007c0c */ /* 0x001fe2000c761270 */
[----:B------:R-:W0:Y:S01]  /*1117c0*/  LDCU UR24, c[0x0][0x398] ;  /* 0x00007300ff1877ac */ /* 0x000e220008000800 */
[----:B------:R-:W-:-:S02]  /*1117d0*/  ISETP.LT.AND P2, PT, R55, UR56, !P0 ;  /* 0x0000003837007c0c */ /* 0x000fc4000c741270 */
[----:B------:R-:W-:Y:S01]  /*1117e0*/  LOP3.LUT R30, R30, 0xffdfffff, RZ, 0xc0, !PT ;  /* 0xffdfffff1e1e7812 */ /* 0x000fe200078ec0ff */
[----:B------:R-:W0:Y:S01]  /*1117f0*/  LDCU UR56, c[0x0][0x398] ;  /* 0x00007300ff3877ac */ /* 0x000e220008000800 */
[----:B------:R-:W-:Y:S02]  /*111800*/  ISETP.LT.AND P1, PT, R54, UR48, !P0 ;  /* 0x0000003036007c0c */ /* 0x000fe4000c721270 */
        /* <DEDUP_REMOVED lines=58> */
[----:B------:R-:W-:-:S04]  /*111bb0*/  @P0 LOP3.LUT R30, R30, 0x400, RZ, 0xfc, !PT ;  /* 0x000004001e1e0812 */ /* 0x000fc800078efcff */
[----:B------:R-:W-:Y:S02]  /*111bc0*/  LOP3.LUT R30, R30, 0xffffffdf, RZ, 0xc0, !PT ;  /* 0xffffffdf1e1e7812 */ /* 0x000fe400078ec0ff */
[----:B--2---:R-:W-:Y:S01]  /*111bd0*/  ISETP.GE.AND P0, PT, R5, UR25, PT ;  /* 0x0000001905007c0c */ /* 0x004fe2000bf06270 */
[----:B------:R-:W2:Y:S03]  /*111be0*/  LDCU UR25, c[0x0][0x398] ;  /* 0x00007300ff1977ac */ /* 0x000ea60008000800 */
[----:B------:R-:W-:Y:S01]  /*111bf0*/  ISETP.LT.AND P2, PT, R51, UR28, !P0 ;  /* 0x0000001c33007c0c */ /* 0x000fe2000c741270 */
[----:B---3--:R-:W-:Y:S01]  /*111c00*/  VIADD R5, R56, 0x29 ;  /* 0x0000002938057836 */ /* 0x008fe20000000000 */
[----:B------:R-:W-:Y:S01]  /*111c10*/  ISETP.LT.AND P1, PT, R55, UR54, !P0 ;  /* 0x0000003637007c0c */ /* 0x000fe2000c721270 */
[----:B------:R-:W3:Y:S01]  /*111c20*/  LDCU UR54, c[0x0][0x398] ;  /* 0x00007300ff3677ac */ /* 0x000ee20008000800 */
[----:B------:R-:W-:-:S02]  /*111c30*/  ISETP.LT.AND P3, PT, R53, UR26, !P0 ;  /* 0x0000001a35007c0c */ /* 0x000fc4000c761270 */
[----:B------:R-:W-:Y:S01]  /*111c40*/  LOP3.LUT R28, R28, 0x7fffffff, RZ, 0xc0, !PT ;  /* 0x7fffffff1c1c7812 */ /* 0x000fe200078ec0ff */
[----:B------:R-:W0:Y:S06]  /*111c50*/  LDCU UR28, c[0x0][0x398] ;  /* 0x00007300ff1c77ac */ /* 0x000e2c0008000800 */
[----:B------:R-:W-:-:S04]  /*111c60*/  @P2 LOP3.LUT R30, R30, 0x20, RZ, 0xfc, !PT ;  /* 0x000000201e1e2812 */ /* 0x000fc800078efcff */
[----:B------:R-:W-:-:S04]  /*111c70*/  LOP3.LUT R30, R30, 0xfffffdff, RZ, 0xc0, !PT ;  /* 0xfffffdff1e1e7812 */ /* 0x000fc800078ec0ff */
[----:B------:R-:W-:Y:S02]  /*111c80*/  @P1 LOP3.LUT R30, R30, 0x200, RZ, 0xfc, !PT ;  /* 0x000002001e1e1812 */ /* 0x000fe400078efcff */
[----:B------:R-:W-:Y:S01]  /*111c90*/  ISETP.LT.AND P1, PT, R54, UR44, !P0 ;  /* 0x0000002c36007c0c */ /* 0x000fe2000c721270 */
[----:B------:R-:W0:Y:S01]  /*111ca0*/  LDCU UR44, c[0x0][0x398] ;  /* 0x00007300ff2c77ac */ /* 0x000e220008000800 */
[----:B------:R-:W-:Y:S02]  /*111cb0*/  LOP3.LUT R30, R30, 0xfffffeff, RZ, 0xc0, !PT ;  /* 0xfffffeff1e1e7812 */ /* 0x000fe400078ec0ff */
[----:B------:R-:W-:Y:S01]  /*111cc0*/  ISETP.LT.AND P2, PT, R52, UR27, !P0 ;  /* 0x0000001b34007c0c */ /* 0x000fe2000c741270 */
[----:B------:R-:W0:Y:S08]  /*111cd0*/  LDCU.64 UR26, c[0x0][0x398] ;  /* 0x00007300ff1a77ac */ /* 0x000e300008000a00 */
[----:B------:R-:W-:-:S04]  /*111ce0*/  @P1 LOP3.LUT R30, R30, 0x100, RZ, 0xfc, !PT ;  /* 0x000001001e1e1812 */ /* 0x000fc800078efcff */
        /* <DEDUP_REMOVED lines=47> */
[----:B------:R-:W-:Y:S02]  /*111fe0*/  ISETP.GE.AND P0, PT, R5, UR29, PT ;  /* 0x0000001d05007c0c */ /* 0x000fe4000bf06270 */
[----:B------:R-:W-:Y:S01]  /*111ff0*/  LOP3.LUT R29, R29, 0xffdfffff, RZ, 0xc0, !PT ;  /* 0xffdfffff1d1d7812 */ /* 0x000fe200078ec0ff */
[----:B------:R-:W-:Y:S01]  /*112000*/  VIADD R5, R56, 0x28 ;  /* 0x0000002838057836 */ /* 0x000fe20000000000 */
[----:B0-----:R-:W-:Y:S01]  /*112010*/  ISETP.LT.AND P1, PT, R51, UR26, !P0 ;  /* 0x0000001a33007c0c */ /* 0x001fe2000c721270 */
[----:B------:R-:W0:Y:S01]  /*112020*/  LDCU UR26, c[0x0][0x398] ;  /* 0x00007300ff1a77ac */ /* 0x000e220008000800 */
[----:B------:R-:W-:Y:S02]  /*112030*/  ISETP.LT.AND P3, PT, R55, UR32, !P0 ;  /* 0x0000002037007c0c */ /* 0x000fe4000c761270 */
[----:B------:R-:W-:Y:S01]  /*112040*/  ISETP.LT.AND P2, PT, R54, UR33, !P0 ;  /* 0x0000002136007c0c */ /* 0x000fe2000c741270 */
[----:B------:R-:W0:Y:S01]  /*112050*/  LDCU UR32, c[0x0][0x398] ;  /* 0x00007300ff2077ac */ /* 0x000e220008000800 */
[----:B------:R-:W0:Y:S07]  /*112060*/  LDCU UR33, c[0x0][0x398] ;  /* 0x00007300ff2177ac */ /* 0x000e2e0008000800 */
[----:B------:R-:W-:Y:S01]  /*112070*/  @P1 LOP3.LUT R29, R29, 0x200000, RZ, 0xfc, !PT ;  /* 0x002000001d1d1812 */ /* 0x000fe200078efcff */
[----:B------:R-:W0:Y:S03]  /*112080*/  LDCU UR29, c[0x0][0x398] ;  /* 0x00007300ff1d77ac */ /* 0x000e260008000800 */
        /* <DEDUP_REMOVED lines=37> */
[----:B------:R-:W-:Y:S02]  /*1122e0*/  @P2 LOP3.LUT R29, R29, 0x8000, RZ, 0xfc, !PT ;  /* 0x000080001d1d2812 */ /* 0x000fe400078efcff */
[----:B------:R-:W-:Y:S02]  /*1122f0*/  ISETP.LT.AND P3, PT, R60, UR45, !P0 ;  /* 0x0000002d3c007c0c */ /* 0x000fe4000c761270 */
        /* <DEDUP_REMOVED lines=8> */
[----:B------:R-:W-:Y:S02]  /*112380*/  LOP3.LUT R29, R29, 0xffffefff, RZ, 0xc0, !PT ;  /* 0xffffefff1d1d7812 */ /* 0x000fe400078ec0ff */
[----:B-1----:R-:W-:Y:S01]  /*112390*/  ISETP.LT.AND P0, PT, R57, UR44, !P0 ;  /* 0x0000002c39007c0c */ /* 0x002fe2000c701270 */
[----:B------:R-:W1:Y:S01]  /*1123a0*/  LDCU.64 UR44, c[0x0][0x398] ;  /* 0x00007300ff2c77ac */ /* 0x000e620008000a00 */
[----:B------:R-:W-:-:S04]  /*1123b0*/  @P2 LOP3.LUT R29, R29, 0x1000, RZ, 0xfc, !PT ;  /* 0x000010001d1d2812 */ /* 0x000fc800078efcff */
[----:B------:R-:W-:-:S04]  /*1123c0*/  LOP3.LUT R29, R29, 0xfffff7ff, RZ, 0xc0, !PT ;  /* 0xfffff7ff1d1d7812 */ /* 0x000fc800078ec0ff */
[----:B------:R-:W-:-:S04]  /*1123d0*/  @P1 LOP3.LUT R29, R29, 0x800, RZ, 0xfc, !PT ;  /* 0x000008001d1d1812 */ /* 0x000fc800078efcff */
[----:B------:R-:W-:-:S04]  /*1123e0*/  LOP3.LUT R29, R29, 0xfffffbff, RZ, 0xc0, !PT ;  /* 0xfffffbff1d1d7812 */ /* 0x000fc800078ec0ff */
[----:B------:R-:W-:Y:S02]  /*1123f0*/  @P0 LOP3.LUT R29, R29, 0x400, RZ, 0xfc, !PT ;  /* 0x000004001d1d0812 */ /* 0x000fe400078efcff */
[----:B------:R-:W-:Y:S02]  /*112400*/  ISETP.GE.AND P0, PT, R5, UR27, PT ;  /* 0x0000001b05007c0c */ /* 0x000fe4000bf06270 */
[----:B------:R-:W-:Y:S01]  /*112410*/  LOP3.LUT R29, R29, 0xffffffdf, RZ, 0xc0, !PT ;  /* 0xffffffdf1d1d7812 */ /* 0x000fe200078ec0ff */
[----:B------:R-:W-:Y:S01]  /*112420*/  VIADD R5, R56, 0x27 ;  /* 0x0000002738057836 */ /* 0x000fe20000000000 */
[----:B-1----:R-:W-:Y:S01]  /*112430*/  ISETP.LT.AND P3, PT, R51, UR44, !P0 ;  /* 0x0000002c33007c0c */ /* 0x002fe2000c761270 */
[----:B------:R-:W1:Y:S01]  /*112440*/  LDCU UR44, c[0x0][0x398] ;  /* 0x00007300ff2c77ac */ /* 0x000e620008000800 */
[----:B0-----:R-:W-:Y:S02]  /*112450*/  ISETP.LT.AND P2, PT, R55, UR32, !P0 ;  /* 0x0000002037007c0c */ /* 0x001fe4000c741270 */
[----:B------:R-:W-:Y:S01]  /*112460*/  ISETP.LT.AND P1, PT, R54, UR33, !P0 ;  /* 0x0000002136007c0c */ /* 0x000fe2000c721270 */
[----:B------:R-:W0:Y:S01]  /*112470*/  LDCU UR32, c[0x0][0x398] ;  /* 0x00007300ff2077ac */ /* 0x000e220008000800 */
[----:B------:R-:W0:Y:S07]  /*112480*/  LDCU UR33, c[0x0][0x398] ;  /* 0x00007300ff2177ac */ /* 0x000e2e0008000800 */
[----:B------:R-:W-:Y:S01]  /*112490*/  @P3 LOP3.LUT R29, R29, 0x20, RZ, 0xfc, !PT ;  /* 0x000000201d1d3812 */ /* 0x000fe200078efcff */
[----:B------:R-:W0:Y:S03]  /*1124a0*/  LDCU UR27, c[0x0][0x398] ;  /* 0x00007300ff1b77ac */ /* 0x000e260008000800 */
[----:B------:R-:W-:-:S04]  /*1124b0*/  LOP3.LUT R29, R29, 0xfffffdff, RZ, 0xc0, !PT ;  /* 0xfffffdff1d1d7812 */ /* 0x000fc800078ec0ff */
[----:B------:R-:W-:-:S04]  /*1124c0*/  @P2 LOP3.LUT R29, R29, 0x200, RZ, 0xfc, !PT ;  /* 0x000002001d1d2812 */ /* 0x000fc800078efcff */
        /* <DEDUP_REMOVED lines=20> */
[----:B------:R-:W-:Y:S02]  /*112610*/  LOP3.LUT R29, R29, 0xfffffffb, RZ, 0xc0, !PT ;  /* 0xfffffffb1d1d7812 */ /* 0x000fe400078ec0ff */
[----:B------:R-:W-:Y:S01]  /*112620*/  ISETP.LT.AND P3, PT, R7, UR46, !P0 ;  /* 0x0000002e07007c0c */ /* 0x000fe2000c761270 */
[----:B------:R-:W1:Y:S08]  /*112630*/  LDCU UR46, c[0x0][0x398] ;  /* 0x00007300ff2e77ac */ /* 0x000e700008000800 */
[----:B------:R-:W-:-:S02]  /*112640*/  @P1 LOP3.LUT R29, R29, 0x4, RZ, 0xfc, !PT ;  /* 0x000000041d1d1812 */ /* 0x000fc400078efcff */
[----:B0-----:R-:W-:Y:S01]  /*112650*/  ISETP.LT.AND P1, PT, R18, UR33, !P0 ;  /* 0x0000002112007c0c */ /* 0x001fe2000c721270 */
[----:B------:R-:W0:Y:S01]  /*112660*/  LDCU UR33, c[0x0][0x398] ;  /* 0x00007300ff2177ac */ /* 0x000e220008000800 */
[----:B------:R-:W-:Y:S01]  /*112670*/  ISETP.LT.AND P2, PT, R8, UR32, !P0 ;  /* 0x0000002008007c0c */ /* 0x000fe2000c741270 */
[----:B------:R-:W0:Y:S01]  /*112680*/  LDCU UR32, c[0x0][0x398] ;  /* 0x00007300ff2077ac */ /* 0x000e220008000800 */
[----:B------:R-:W-:-:S09]  /*112690*/  LOP3.LUT R29, R29, 0xfffffffd, RZ, 0xc0, !PT ;  /* 0xfffffffd1d1d7812 */ /* 0x000fd200078ec0ff */
[----:B------:R-:W-:Y:S02]  /*1126a0*/  @P1 LOP3.LUT R28, R28, 0x80000000, RZ, 0xfc, !PT ;  /* 0x800000001c1c1812 */ /* 0x000fe400078efcff */
[----:B-1----:R-:W-:Y:S02]  /*1126b0*/  ISETP.LT.AND P1, PT, R61, UR47, !P0 ;  /* 0x0000002f3d007c0c */ /* 0x002fe4000c721270 */
[----:B------:R-:W-:Y:S02]  /*1126c0*/  @P3 LOP3.LUT R29, R29, 0x2, RZ, 0xfc, !PT ;  /* 0x000000021d1d3812 */ /* 0x000fe400078efcff */
[----:B------:R-:W-:Y:S01]  /*1126d0*/  ISETP.LT.AND P3, PT, R60, UR46, !P0 ;  /* 0x0000002e3c007c0c */ /* 0x000fe2000c761270 */
[----:B------:R-:W1:Y:S01]  /*1126e0*/  LDCU.64 UR46, c[0x0][0x398] ;  /* 0x00007300ff2e77ac */ /* 0x000e620008000a00 */
[----:B------:R-:W-:Y:S02]  /*1126f0*/  LOP3.LUT R28, R28, 0xbfffffff, RZ, 0xc0, !PT ;  /* 0xbfffffff1c1c7812 */ /* 0x000fe400078ec0ff */
[----:B------:R-:W-:-:S05]  /*112700*/  LOP3.LUT R29, R29, 0xfffffffe, RZ, 0xc0, !PT ;  /* 0xfffffffe1d1d7812 */ /* 0x000fca00078ec0ff */
[----:B------:R-:W-:Y:S02]  /*112710*/  @P1 LOP3.LUT R28, R28, 0x40000000, RZ, 0xfc, !PT ;  /* 0x400000001c1c1812 */ /* 0x000fe400078efcff */
        /* <DEDUP_REMOVED lines=16> */
[----:B------:R-:W0:Y:S03]  /*112820*/  LDCU UR45, c[0x0][0x398] ;  /* 0x00007300ff2d77ac */ /* 0x000e260008000800 */
[----:B-1----:R-:W-:Y:S01]  /*112830*/  ISETP.LT.AND P2, PT, R51, UR46, !P0 ;  /* 0x0000002e33007c0c */ /* 0x002fe2000c741270 */
[----:B------:R-:W1:Y:S01]  /*112840*/  LDCU UR46, c[0x0][0x398] ;  /* 0x00007300ff2e77ac */ /* 0x000e620008000800 */
[----:B------:R-:W-:Y:S02]  /*112850*/  ISETP.LT.AND P1, PT, R55, UR12, !P0 ;  /* 0x0000000c37007c0c */ /* 0x000fe4000c721270 */
[----:B------:R-:W-:Y:S01]  /*112860*/  LOP3.LUT R28, R28, 0xffdfffff, RZ, 0xc0, !PT ;  /* 0xffdfffff1c1c7812 */ /* 0x000fe200078ec0ff */
[----:B------:R-:W0:Y:S08]  /*112870*/  LDCU UR12, c[0x0][0x398] ;  /* 0x00007300ff0c77ac */ /* 0x000e300008000800 */
[----:B------:R-:W-:-:S04]  /*112880*/  @P2 LOP3.LUT R28, R28, 0x200000, RZ, 0xfc, !PT ;  /* 0x002000001c1c2812 */ /* 0x000fc800078efcff */
[----:B------:R-:W-:-:S04]  /*112890*/  LOP3.LUT R28, R28, 0xfdffffff, RZ, 0xc0, !PT ;  /* 0xfdffffff1c1c7812 */ /* 0x000fc800078ec0ff */
[----:B------:R-:W-:Y:S02]  /*1128a0*/  @P1 LOP3.LUT R28, R28, 0x2000000, RZ, 0xfc, !PT ;  /* 0x020000001c1c1812 */ /* 0x000fe400078efcff */
[----:B-1----:R-:W-:Y:S01]  /*1128b0*/  ISETP.LT.AND P1, PT, R54, UR46, !P0 ;  /* 0x0000002e36007c0c */ /* 0x002fe2000c721270 */
        /* <DEDUP_REMOVED lines=10> */
[----:B------:R-:W2:Y:S01]  /*112960*/  LDCU UR12, c[0x0][0x398] ;  /* 0x00007300ff0c77ac */ /* 0x000ea20008000800 */
[----:B------:R-:W-:-:S04]  /*112970*/  LOP3.LUT R28, R28, 0xffbfffff, RZ, 0xc0, !PT ;  /* 0xffbfffff1c1c7812 */ /* 0x000fc800078ec0ff */
[----:B------:R-:W-:Y:S02]  /*112980*/  @P2 LOP3.LUT R28, R28, 0x400000, RZ, 0xfc, !PT ;  /* 0x004000001c1c2812 */ /* 0x000fe400078efcff */
[----:B-1----:R-:W-:Y:S01]  /*112990*/  ISETP.LT.AND P3, PT, R49, UR46, !P0 ;  /* 0x0000002e31007c0c */ /* 0x002fe2000c761270 */
[----:B------:R-:W-:Y:S01]  /*1129a0*/  VIADD R5, R56, 0x26 ;  /* 0x0000002638057836 */ /* 0x000fe20000000000 */
[----:B------:R-:W-:Y:S01]  /*1129b0*/  LOP3.LUT R28, R28, 0xffefffff, RZ, 0xc0, !PT ;  /* 0xffefffff1c1c7812 */ /* 0x000fe200078ec0ff */
[----:B------:R-:W1:Y:S03]  /*1129c0*/  LDCU UR46, c[0x0][0x398] ;  /* 0x00007300ff2e77ac */ /* 0x000e660008000800 */
        /* <DEDUP_REMOVED lines=9> */
[----:B--2---:R-:W-:Y:S02]  /*112a60*/  ISETP.LT.AND P3, PT, R8, UR12, !P0 ;  /* 0x0000000c08007c0c */ /* 0x004fe4000c761270 */
[----:B------:R-:W-:-:S04]  /*112a70*/  LOP3.LUT R28, R28, 0xfffdffff, RZ, 0xc0, !PT ;  /* 0xfffdffff1c1c7812 */ /* 0x000fc800078ec0ff */
[----:B------:R-:W-:Y:S02]  /*112a80*/  @P1 LOP3.LUT R28, R28, 0x20000, RZ, 0xfc, !PT ;  /* 0x000200001c1c1812 */ /* 0x000fe400078efcff */
[----:B------:R-:W-:Y:S01]  /*112a90*/  ISETP.LT.AND P2, PT, R18, UR23, !P0 ;  /* 0x0000001712007c0c */ /* 0x000fe2000c741270 */
[----:B------:R-:W2:Y:S01]  /*112aa0*/  LDCU UR23, c[0x0][0x398] ;  /* 0x00007300ff1777ac */ /* 0x000ea20008000800 */
        /* <DEDUP_REMOVED lines=15> */
[----:B------:R-:W-:Y:S02]  /*112ba0*/  LOP3.LUT R28, R28, 0xffffefff, RZ, 0xc0, !PT ;  /* 0xffffefff1c1c7812 */ /* 0x000fe400078ec0ff */
[----:B------:R-:W-:Y:S01]  /*112bb0*/  ISETP.LT.AND P0, PT, R57, UR13, !P0 ;  /* 0x0000000d39007c0c */ /* 0x000fe2000c701270 */
[----:B------:R-:W0:Y:S01]  /*112bc0*/  LDCU.64 UR12, c[0x0][0x398] ;  /* 0x00007300ff0c77ac */ /* 0x000e220008000a00 */
[----:B------:R-:W-:-:S04]  /*112bd0*/  @P2 LOP3.LUT R28, R28, 0x1000, RZ, 0xfc, !PT ;  /* 0x000010001c1c2812 */ /* 0x000fc800078efcff */
[----:B------:R-:W-:-:S04]  /*112be0*/  LOP3.LUT R28, R28, 0xfffff7ff, RZ, 0xc0, !PT ;  /* 0xfffff7ff1c1c7812 */ /* 0x000fc800078ec0ff */
[----:B------:R-:W-:-:S04]  /*112bf0*/  @P1 LOP3.LUT R28, R28, 0x800, RZ, 0xfc, !PT ;  /* 0x000008001c1c1812 */ /* 0x000fc800078efcff */
[----:B------:R-:W-:-:S04]  /*112c00*/  LOP3.LUT R28, R28, 0xfffffbff, RZ, 0xc0, !PT ;  /* 0xfffffbff1c1c7812 */ /* 0x000fc800078ec0ff */
[----:B------:R-:W-:Y:S02]  /*112c10*/  @P0 LOP3.LUT R28, R28, 0x400, RZ, 0xfc, !PT ;  /* 0x000004001c1c0812 */ /* 0x000fe400078efcff */
[----:B------:R-:W-:Y:S02]  /*112c20*/  ISETP.GE.AND P0, PT, R5, UR47, PT ;  /* 0x0000002f05007c0c */ /* 0x000fe4000bf06270 */
[----:B------:R-:W-:Y:S02]  /*112c30*/  LOP3.LUT R28, R28, 0xffffffdf, RZ, 0xc0, !PT ;  /* 0xffffffdf1c1c7812 */ /* 0x000fe400078ec0ff */
[----:B------:R-:W-:Y:S01]  /*112c40*/  LOP3.LUT R27, R27, 0x7fffffff, RZ, 0xc0, !PT ;  /* 0x7fffffff1b1b7812 */ /* 0x000fe200078ec0ff */
[----:B------:R-:W-:Y:S01]  /*112c50*/  VIADD R5, R56, 0x25 ;  /* 0x0000002538057836 */ /* 0x000fe20000000000 */
[----:B0-----:R-:W-:Y:S01]  /*112c60*/  ISETP.LT.AND P3, PT, R51, UR12, !P0 ;  /* 0x0000000c33007c0c */ /* 0x001fe2000c761270 */
[----:B------:R-:W0:Y:S01]  /*112c70*/  LDCU UR12, c[0x0][0x398] ;  /* 0x00007300ff0c77ac */ /* 0x000e220008000800 */
[----:B------:R-:W-:-:S02]  /*112c80*/  ISETP.LT.AND P2, PT, R55, UR77, !P0 ;  /* 0x0000004d37007c0c */ /* 0x000fc4000c741270 */
[----:B------:R-:W-:Y:S01]  /*112c90*/  ISETP.LT.AND P1, PT, R54, UR76, !P0 ;  /* 0x0000004c36007c0c */ /* 0x000fe2000c721270 */
[----:B------:R-:W0:Y:S01]  /*112ca0*/  LDCU UR77, c[0x0][0x398] ;  /* 0x00007300ff4d77ac */ /* 0x000e220008000800 */
[----:B------:R-:W-:Y:S02]  /*112cb0*/  LOP3.LUT R26, R26, 0x7fffffff, RZ, 0xc0, !PT ;  /* 0x7fffffff1a1a7812 */ /* 0x000fe400078ec0ff */
[----:B------:R-:W-:Y:S01]  /*112cc0*/  LOP3.LUT R25, R25, 0x7fffffff, RZ, 0xc0, !PT ;  /* 0x7fffffff19197812 */ /* 0x000fe200078ec0ff */
[----:B------:R-:W0:Y:S04]  /*112cd0*/  LDCU UR76, c[0x0][0x398] ;  /* 0x00007300ff4c77ac */ /* 0x000e280008000800 */
[----:B------:R-:W-:Y:S01]  /*112ce0*/  @P3 LOP3.LUT R28, R28, 0x20, RZ, 0xfc, !PT ;  /* 0x000000201c1c3812 */ /* 0x000fe200078efcff */
[----:B------:R-:W0:Y:S03]  /*112cf0*/  LDCU UR47, c[0x0][0x398] ;  /* 0x00007300ff2f77ac */ /* 0x000e260008000800 */
        /* <DEDUP_REMOVED lines=24> */
[----:B------:R-:W-:Y:S01]  /*112e80*/  ISETP.LT.AND P2, PT, R18, UR52, !P0 ;  /* 0x0000003412007c0c */ /* 0x000fe2000c741270 */
[----:B------:R-:W0:Y:S01]  /*112e90*/  LDCU UR52, c[0x0][0x398] ;  /* 0x00007300ff3477ac */ /* 0x000e220008000800 */
[----:B----4-:R-:W-:Y:S02]  /*112ea0*/  ISETP.LT.AND P3, PT, R8, UR6, !P0 ;  /* 0x0000000608007c0c */ /* 0x010fe4000c761270 */
[----:B------:R-:W-:Y:S01]  /*112eb0*/  LOP3.LUT R28, R28, 0xfffffffd, RZ, 0xc0, !PT ;  /* 0xfffffffd1c1c7812 */ /* 0x000fe200078ec0ff */
[----:B------:R-:W4:Y:S03]  /*112ec0*/  LDCU.64 UR6, c[0x0][0x398] ;  /* 0x00007300ff0677ac */ /* 0x000f260008000a00 */
        /* <DEDUP_REMOVED lines=27> */
[----:B----4-:R-:W-:Y:S01]  /*113080*/  ISETP.LT.AND P3, PT, R51, UR6, !P0 ;  /* 0x0000000633007c0c */ /* 0x010fe2000c761270 */
[----:B------:R-:W4:Y:S01]  /*113090*/  LDCU UR13, c[0x0][0x398] ;  /* 0x00007300ff0d77ac */ /* 0x000f220008000800 */
[----:B------:R-:W-:Y:S02]  /*1130a0*/  ISETP.LT.AND P2, PT, R55, UR30, !P0 ;  /* 0x0000001e37007c0c */ /* 0x000fe4000c741270 */
[----:B------:R-:W-:Y:S01]  /*1130b0*/  ISETP.LT.AND P1, PT, R54, UR31, !P0 ;  /* 0x0000001f36007c0c */ /* 0x000fe2000c721270 */
[----:B------:R-:W0:Y:S01]  /*1130c0*/  LDCU UR30, c[0x0][0x398] ;  /* 0x00007300ff1e77ac */ /* 0x000e220008000800 */
[----:B------:R-:W-:Y:S01]  /*1130d0*/  LOP3.LUT R24, R24, 0x7fffffff, RZ, 0xc0, !PT ;  /* 0x7fffffff18187812 */ /* 0x000fe200078ec0ff */
        /* <DEDUP_REMOVED lines=59> */
[----:B------:R-:W0:Y:S03]  /*113490*/  LDCU.64 UR6, c[0x0][0x398] ;  /* 0x00007300ff0677ac */ /* 0x000e260008000a00 */
[----:B------:R-:W-:Y:S02]  /*1134a0*/  ISETP.LT.AND P3, PT, R51, UR16, !P0 ;  /* 0x0000001033007c0c */ /* 0x000fe4000c761270 */
[----:B------:R-:W-:Y:S01]  /*1134b0*/  LOP3.LUT R27, R27, 0xffffffdf, RZ, 0xc0, !PT ;  /* 0xffffffdf1b1b7812 */ /* 0x000fe200078ec0ff */
[----:B------:R-:W-:Y:S01]  /*1134c0*/  VIADD R5, R56, 0x23 ;  /* 0x0000002338057836 */ /* 0x000fe20000000000 */
[----:B------:R-:W-:Y:S01]  /*1134d0*/  ISETP.LT.AND P2, PT, R55, UR40, !P0 ;  /* 0x0000002837007c0c */ /* 0x000fe2000c741270 */
[----:B------:R-:W0:Y:S01]  /*1134e0*/  LDCU UR40, c[0x0][0x398] ;  /* 0x00007300ff2877ac */ /* 0x000e220008000800 */
[----:B------:R-:W-:Y:S01]  /*1134f0*/  ISETP.LT.AND P1, PT, R54, UR53, !P0 ;  /* 0x0000003536007c0c */ /* 0x000fe2000c721270 */
[----:B------:R-:W0:Y:S06]  /*113500*/  LDCU UR53, c[0x0][0x398] ;  /* 0x00007300ff3577ac */ /* 0x000e2c0008000800 */
[----:B------:R-:W-:Y:S01]  /*113510*/  @P3 LOP3.LUT R27, R27, 0x20, RZ, 0xfc, !PT ;  /* 0x000000201b1b3812 */ /* 0x000fe200078efcff */
[----:B------:R-:W0:Y:S03]  /*113520*/  LDCU UR16, c[0x0][0x398] ;  /* 0x00007300ff1077ac */ /* 0x000e260008000800 */
        /* <DEDUP_REMOVED lines=62> */
[----:B------:R-:W0:Y:S01]  /*113910*/  LDCU.64 UR10, c[0x0][0x398] ;  /* 0x00007300ff0a77ac */ /* 0x000e220008000a00 */
        /* <DEDUP_REMOVED lines=60> */
[----:B------:R-:W1:Y:S03]  /*113ce0*/  LDCU.64 UR6, c[0x0][0x398] ;  /* 0x00007300ff0677ac */ /* 0x000e660008000a00 */
[----:B0-----:R-:W-:Y:S02]  /*113cf0*/  ISETP.LT.AND P3, PT, R51, UR10, !P0 ;  /* 0x0000000a33007c0c */ /* 0x001fe4000c761270 */
[----:B------:R-:W-:Y:S01]  /*113d00*/  LOP3.LUT R26, R26, 0xffffffdf, RZ, 0xc0, !PT ;  /* 0xffffffdf1a1a7812 */ /* 0x000fe200078ec0ff */
[----:B------:R-:W-:Y:S01]  /*113d10*/  VIADD R5, R56, 0x21 ;  /* 0x0000002138057836 */ /* 0x000fe20000000000 */
[----:B------:R-:W-:Y:S01]  /*113d20*/  ISETP.LT.AND P2, PT, R55, UR39, !P0 ;  /* 0x0000002737007c0c */ /* 0x000fe2000c741270 */
[----:B------:R-:W0:Y:S01]  /*113d30*/  LDCU UR39, c[0x0][0x398] ;  /* 0x00007300ff2777ac */ /* 0x000e220008000800 */
[----:B----4-:R-:W-:Y:S01]  /*113d40*/  ISETP.LT.AND P1, PT, R54, UR13, !P0 ;  /* 0x0000000d36007c0c */ /* 0x010fe2000c721270 */
[----:B------:R-:W4:Y:S06]  /*113d50*/  LDCU UR13, c[0x0][0x398] ;  /* 0x00007300ff0d77ac */ /* 0x000f2c0008000800 */
        /* <DEDUP_REMOVED lines=16> */
[----:B----4-:R-:W-:Y:S01]  /*113e60*/  ISETP.LT.AND P1, PT, R49, UR13, !P0 ;  /* 0x0000000d31007c0c */ /* 0x010fe2000c721270 */
[----:B------:R-:W4:Y:S01]  /*113e70*/  LDCU UR13, c[0x0][0x398] ;  /* 0x00007300ff0d77ac */ /* 0x000f220008000800 */
        /* <DEDUP_REMOVED lines=10> */
[----:B----4-:R-:W-:Y:S01]  /*113f20*/  ISETP.LT.AND P2, PT, R18, UR13, !P0 ;  /* 0x0000000d12007c0c */ /* 0x010fe2000c741270 */
[----:B------:R-:W4:Y:S01]  /*113f30*/  LDCU UR13, c[0x0][0x398] ;  /* 0x00007300ff0d77ac */ /* 0x000f220008000800 */
[----:B0-----:R-:W-:Y:S02]  /*113f40*/  ISETP.LT.AND P3, PT, R8, UR39, !P0 ;  /* 0x0000002708007c0c */ /* 0x001fe4000c761270 */
        /* <DEDUP_REMOVED lines=29> */
[----:B------:R-:W-:Y:S01]  /*114120*/  ISETP.LT.AND P3, PT, R51, UR6, !P0 ;  /* 0x0000000633007c0c */ /* 0x000fe2000c761270 */
[----:B------:R-:W0:Y:S01]  /*114130*/  LDCU UR6, c[0x0][0x398] ;  /* 0x00007300ff0677ac */ /* 0x000e220008000800 */
[----:B------:R-:W-:Y:S02]  /*114140*/  ISETP.LT.AND P2, PT, R55, UR24, !P0 ;  /* 0x0000001837007c0c */ /* 0x000fe4000c741270 */
[----:B-1----:R-:W-:Y:S01]  /*114150*/  ISETP.LT.AND P1, PT, R54, UR42, !P0 ;  /* 0x0000002a36007c0c */ /* 0x002fe2000c721270 */
[----:B------:R-:W1:Y:S01]  /*114160*/  LDCU UR24, c[0x0][0x398] ;  /* 0x00007300ff1877ac */ /* 0x000e620008000800 */
        /* <DEDUP_REMOVED lines=11> */
[----:B------:R-:W0:Y:S01]  /*114220*/  LDCU UR25, c[0x0][0x398] ;  /* 0x00007300ff1977ac */ /* 0x000e220008000800 */
[----:B-1----:R-:W-:Y:S01]  /*114230*/  ISETP.LT.AND P2, PT, R50, UR24, !P0 ;  /* 0x0000001832007c0c */ /* 0x002fe2000c741270 */
[----:B------:R-:W1:Y:S06]  /*114240*/  LDCU UR24, c[0x0][0x398] ;  /* 0x00007300ff1877ac */ /* 0x000e6c0008000800 */
[----:B------:R-:W-:-:S04]  /*114250*/  @P1 LOP3.LUT R25, R25, 0x800000, RZ, 0xfc, !PT ;  /* 0x0080000019191812 */ /* 0x000fc800078efcff */
        /* <DEDUP_REMOVED lines=34> */
[----:B0-----:R-:W-:Y:S02]  /*114480*/  ISETP.LT.AND P1, PT, R58, UR42, !P0 ;  /* 0x0000002a3a007c0c */ /* 0x001fe4000c721270 */
        /* <DEDUP_REMOVED lines=8> */
[----:B------:R-:W-:Y:S01]  /*114510*/  ISETP.GE.AND P0, PT, R5, UR7, PT ;  /* 0x0000000705007c0c */ /* 0x000fe2000bf06270 */
[----:B------:R-:W1:Y:S03]  /*114520*/  LDCU UR7, c[0x0][0x398] ;  /* 0x00007300ff0777ac */ /* 0x000e660008000800 */
[----:B0-----:R-:W-:Y:S01]  /*114530*/  ISETP.LT.AND P2, PT, R51, UR42, !P0 ;  /* 0x0000002a33007c0c */ /* 0x001fe2000c741270 */
[----:B------:R-:W0:Y:S01]  /*114540*/  LDCU UR42, c[0x0][0x398] ;  /* 0x00007300ff2a77ac */ /* 0x000e220008000800 */
        /* <DEDUP_REMOVED lines=8> */
[----:B------:R-:W-:Y:S02]  /*1145d0*/  ISETP.LT.AND P3, PT, R53, UR6, !P0 ;  /* 0x0000000635007c0c */ /* 0x000fe4000c761270 */
[----:B------:R-:W-:Y:S01]  /*1145e0*/  LOP3.LUT R25, R25, 0xfffffeff, RZ, 0xc0, !PT ;  /* 0xfffffeff19197812 */ /* 0x000fe200078ec0ff */
[----:B------:R-:W0:Y:S01]  /*1145f0*/  LDCU UR6, c[0x0][0x398] ;  /* 0x00007300ff0677ac */ /* 0x000e220008000800 */
[----:B------:R-:W-:Y:S01]  /*114600*/  ISETP.LT.AND P2, PT, R52, UR11, !P0 ;  /* 0x0000000b34007c0c */ /* 0x000fe2000c741270 */
[----:B------:R-:W1:Y:S06]  /*114610*/  LDCU UR11, c[0x0][0x398] ;  /* 0x00007300ff0b77ac */ /* 0x000e6c0008000800 */
[----:B------:R-:W-:-:S04]  /*114620*/  @P1 LOP3.LUT R25, R25, 0x100, RZ, 0xfc, !PT ;  /* 0x0000010019191812 */ /* 0x000fc800078efcff */
[----:B------:R-:W-:-:S04]  /*114630*/  LOP3.LUT R25, R25, 0xffffff7f, RZ, 0xc0, !PT ;  /* 0xffffff7f19197812 */ /* 0x000fc800078ec0ff */
[----:B------:R-:W-:Y:S02]  /*114640*/  @P3 LOP3.LUT R25, R25, 0x80, RZ, 0xfc, !PT ;  /* 0x0000008019193812 */ /* 0x000fe400078efcff */
[----:B0-----:R-:W-:Y:S01]  /*114650*/  ISETP.LT.AND P1, PT, R50, UR10, !P0 ;  /* 0x0000000a32007c0c */ /* 0x001fe2000c721270 */
[----:B------:R-:W0:Y:S01]  /*114660*/  LDCU UR10, c[0x0][0x398] ;  /* 0x00007300ff0a77ac */ /* 0x000e220008000800 */
[----:B------:R-:W-:-:S04]  /*114670*/  LOP3.LUT R25, R25, 0xffffffbf, RZ, 0xc0, !PT ;  /* 0xffffffbf19197812 */ /* 0x000fc800078ec0ff */
[----:B------:R-:W-:Y:S02]  /*114680*/  @P2 LOP3.LUT R25, R25, 0x40, RZ, 0xfc, !PT ;  /* 0x0000004019192812 */ /* 0x000fe400078efcff */
[----:B-1----:R-:W-:Y:S01]  /*114690*/  ISETP.LT.AND P3, PT, R49, UR7, !P0 ;  /* 0x0000000731007c0c */ /* 0x002fe2000c761270 */
[----:B------:R-:W-:Y:S01]  /*1146a0*/  VIADD R5, R56, 0x1f ;  /* 0x0000001f38057836 */ /* 0x000fe20000000000 */
[----:B------:R-:W-:Y:S01]  /*1146b0*/  LOP3.LUT R25, R25, 0xffffffef, RZ, 0xc0, !PT ;  /* 0xffffffef19197812 */ /* 0x000fe200078ec0ff */
[----:B------:R-:W1:Y:S03]  /*1146c0*/  LDCU UR7, c[0x0][0x398] ;  /* 0x00007300ff0777ac */ /* 0x000e660008000800 */
        /* <DEDUP_REMOVED lines=37> */
[----:B------:R-:W-:-:S04]  /*114920*/  ISETP.GE.AND P0, PT, R5, UR43, PT ;  /* 0x0000002b05007c0c */ /* 0x000fc8000bf06270 */
[----:B0-----:R-:W-:Y:S02]  /*114930*/  ISETP.LT.AND P3, PT, R51, UR30, !P0 ;  /* 0x0000001e33007c0c */ /* 0x001fe4000c761270 */
[----:B------:R-:W-:Y:S01]  /*114940*/  ISETP.LT.AND P2, PT, R55, UR42, !P0 ;  /* 0x0000002a37007c0c */ /* 0x000fe2000c741270 */
[----:B------:R-:W0:Y:S01]  /*114950*/  LDCU.64 UR42, c[0x0][0x398] ;  /* 0x00007300ff2a77ac */ /* 0x000e220008000a00 */
[----:B------:R-:W-:Y:S02]  /*114960*/  LOP3.LUT R24, R24, 0xffdfffff, RZ, 0xc0, !PT ;  /* 0xffdfffff18187812 */ /* 0x000fe400078ec0ff */
[----:B------:R-:W-:Y:S01]  /*114970*/  ISETP.LT.AND P1, PT, R54, UR77, !P0 ;  /* 0x0000004d36007c0c */ /* 0x000fe2000c721270 */
[----:B------:R-:W-:Y:S01]  /*114980*/  VIADD R5, R56, 0x1e ;  /* 0x0000001e38057836 */ /* 0x000fe20000000000 */
        /* <DEDUP_REMOVED lines=66> */
[----:B---3--:R-:W-:Y:S01]  /*114db0*/  ISETP.LT.AND P1, PT, R54, UR54, !P0 ;  /* 0x0000003636007c0c */ /* 0x008fe2000c721270 */
[----:B------:R-:W3:Y:S06]  /*114dc0*/  LDCU UR54, c[0x0][0x398] ;  /* 0x00007300ff3677ac */ /* 0x000eec0008000800 */
        /* <DEDUP_REMOVED lines=14> */
[----:B------:R-:W-:Y:S01]  /*114eb0*/  LOP3.LUT R20, R20, 0x7fffffff, RZ, 0xc0, !PT ;  /* 0x7fffffff14147812 */ /* 0x000fe200078ec0ff */
[----:B------:R-:W-:Y:S01]  /*114ec0*/  VIADD R6, R56, 0x16 ;  /* 0x0000001638067836 */ /* 0x000fe20000000000 */
[----:B------:R-:W-:Y:S01]  /*114ed0*/  LOP3.LUT R24, R24, 0xffffffbf, RZ, 0xc0, !PT ;  /* 0xffffffbf18187812 */ /* 0x000fe200078ec0ff */
[----:B------:R-:W0:Y:S03]  /*114ee0*/  LDCU UR51, c[0x0][0x398] ;  /* 0x00007300ff3377ac */ /* 0x000e260008000800 */
        /* <DEDUP_REMOVED lines=47> */
[----:B------:R-:W-:Y:S02]  /*1151e0*/  ISETP.LT.AND P2, PT, R55, UR14, !P0 ;  /* 0x0000000e37007c0c */ /* 0x000fe4000c741270 */
[----:B------:R-:W-:Y:S01]  /*1151f0*/  ISETP.LT.AND P1, PT, R54, UR15, !P0 ;  /* 0x0000000f36007c0c */ /* 0x000fe2000c721270 */
[----:B------:R-:W0:Y:S01]  /*115200*/  LDCU.64 UR14, c[0x0][0x398] ;  /* 0x00007300ff0e77ac */ /* 0x000e220008000a00 */
[----:B------:R-:W0:Y:S07]  /*115210*/  LDCU UR30, c[0x0][0x398] ;  /* 0x00007300ff1e77ac */ /* 0x000e2e0008000800 */
        /* <DEDUP_REMOVED lines=59> */
[----:B----4-:R-:W-:Y:S02]  /*1155d0*/  ISETP.LT.AND P2, PT, R55, UR13, !P0 ;  /* 0x0000000d37007c0c */ /* 0x010fe4000c741270 */
[----:B------:R-:W-:Y:S01]  /*1155e0*/  ISETP.LT.AND P1, PT, R54, UR16, !P0 ;  /* 0x0000001036007c0c */ /* 0x000fe2000c721270 */
[----:B------:R-:W4:Y:S01]  /*1155f0*/  LDCU UR16, c[0x0][0x398] ;  /* 0x00007300ff1077ac */ /* 0x000f220008000800 */
[----:B------:R-:W-:Y:S01]  /*115600*/  LOP3.LUT R19, R19, 0x7fffffff, RZ, 0xc0, !PT ;  /* 0x7fffffff13137812 */ /* 0x000fe200078ec0ff */
[----:B------:R-:W0:Y:S06]  /*115610*/  LDCU UR14, c[0x0][0x398] ;  /* 0x00007300ff0e77ac */ /* 0x000e2c0008000800 */
        /* <DEDUP_REMOVED lines=30> */
[----:B--2---:R-:W-:Y:S02]  /*115800*/  ISETP.LT.AND P3, PT, R8, UR23, !P0 ;  /* 0x0000001708007c0c */ /* 0x004fe4000c761270 */
[----:B------:R-:W-:Y:S01]  /*115810*/  LOP3.LUT R23, R23, 0xfffffffd, RZ, 0xc0, !PT ;  /* 0xfffffffd17177812 */ /* 0x000fe200078ec0ff */
[----:B------:R-:W2:Y:S03]  /*115820*/  LDCU UR23, c[0x0][0x398] ;  /* 0x00007300ff1777ac */ /* 0x000ea60008000800 */
        /* <DEDUP_REMOVED lines=29> */
[----:B------:R-:W-:Y:S01]  /*115a00*/  ISETP.LT.AND P1, PT, R55, UR55, !P0 ;  /* 0x0000003737007c0c */ /* 0x000fe2000c721270 */
[----:B------:R-:W0:Y:S01]  /*115a10*/  LDCU UR55, c[0x0][0x398] ;  /* 0x00007300ff3777ac */ /* 0x000e220008000800 */
[----:B------:R-:W0:Y:S09]  /*115a20*/  LDCU UR15, c[0x0][0x398] ;  /* 0x00007300ff0f77ac */ /* 0x000e320008000800 */
        /* <DEDUP_REMOVED lines=8> */
[----:B---3--:R-:W-:Y:S01]  /*115ab0*/  ISETP.LT.AND P2, PT, R52, UR54, !P0 ;  /* 0x0000003634007c0c */ /* 0x008fe2000c741270 */
[----:B------:R-:W3:Y:S06]  /*115ac0*/  LDCU UR54, c[0x0][0x398] ;  /* 0x00007300ff3677ac */ /* 0x000eec0008000800 */
[----:B------:R-:W-:-:S04]  /*115ad0*/  @P1 LOP3.LUT R22, R22, 0x1000000, RZ, 0xfc, !PT ;  /* 0x0100000016161812 */ /* 0x000fc800078efcff */
        /* <DEDUP_REMOVED lines=14> */
[----:B---3--:R-:W-:Y:S01]  /*115bc0*/  ISETP.LT.AND P1, PT, R7, UR54, !P0 ;  /* 0x0000003607007c0c */ /* 0x008fe2000c721270 */
[----:B------:R-:W3:Y:S01]  /*115bd0*/  LDCU UR54, c[0x0][0x398] ;  /* 0x00007300ff3677ac */ /* 0x000ee20008000800 */
        /* <DEDUP_REMOVED lines=33> */
[----:B------:R-:W2:Y:S03]  /*115df0*/  LDCU UR39, c[0x0][0x398] ;  /* 0x00007300ff2777ac */ /* 0x000ea60008000800 */
[----:B------:R-:W-:Y:S02]  /*115e00*/  ISETP.LT.AND P2, PT, R51, UR36, !P0 ;  /* 0x0000002433007c0c */ /* 0x000fe4000c741270 */
[----:B------:R-:W-:Y:S01]  /*115e10*/  LOP3.LUT R22, R22, 0xffffffdf, RZ, 0xc0, !PT ;  /* 0xffffffdf16167812 */ /* 0x000fe200078ec0ff */
[----:B------:R-:W-:Y:S01]  /*115e20*/  VIADD R5, R56, 0x19 ;  /* 0x0000001938057836 */ /* 0x000fe20000000000 */
[----:B0-----:R-:W-:Y:S01]  /*115e30*/  ISETP.LT.AND P1, PT, R55, UR55, !P0 ;  /* 0x0000003737007c0c */ /* 0x001fe2000c721270 */
[----:B------:R-:W0:Y:S01]  /*115e40*/  LDCU UR55, c[0x0][0x398] ;  /* 0x00007300ff3777ac */ /* 0x000e220008000800 */
[----:B-1----:R-:W-:Y:S01]  /*115e50*/  ISETP.LT.AND P3, PT, R53, UR53, !P0 ;  /* 0x0000003535007c0c */ /* 0x002fe2000c761270 */
[----:B------:R-:W1:Y:S06]  /*115e60*/  LDCU UR53, c[0x0][0x398] ;  /* 0x00007300ff3577ac */ /* 0x000e6c0008000800 */
[----:B------:R-:W-:Y:S01]  /*115e70*/  @P2 LOP3.LUT R22, R22, 0x20, RZ, 0xfc, !PT ;  /* 0x0000002016162812 */ /* 0x000fe200078efcff */
[----:B------:R-:W0:Y:S03]  /*115e80*/  LDCU UR36, c[0x0][0x398] ;  /* 0x00007300ff2477ac */ /* 0x000e260008000800 */
[----:B------:R-:W-:-:S04]  /*115e90*/  LOP3.LUT R22, R22, 0xfffffdff, RZ, 0xc0, !PT ;  /* 0xfffffdff16167812 */ /* 0x000fc800078ec0ff */
[----:B------:R-:W-:Y:S02]  /*115ea0*/  @P1 LOP3.LUT R22, R22, 0x200, RZ, 0xfc, !PT ;  /* 0x0000020016161812 */ /* 0x000fe400078efcff */
[----:B------:R-:W-:Y:S01]  /*115eb0*/  ISETP.LT.AND P1, PT, R54, UR52, !P0 ;  /* 0x0000003436007c0c */ /* 0x000fe2000c721270 */
[----:B------:R-:W0:Y:S01]  /*115ec0*/  LDCU UR52, c[0x0][0x398] ;  /* 0x00007300ff3477ac */ /* 0x000e220008000800 */
[----:B------:R-:W-:Y:S02]  /*115ed0*/  LOP3.LUT R22, R22, 0xfffffeff, RZ, 0xc0, !PT ;  /* 0xfffffeff16167812 */ /* 0x000fe400078ec0ff */
[----:B---3--:R-:W-:Y:S01]  /*115ee0*/  ISETP.LT.AND P2, PT, R52, UR54, !P0 ;  /* 0x0000003634007c0c */ /* 0x008fe2000c741270 */
[----:B------:R-:W3:Y:S08]  /*115ef0*/  LDCU UR54, c[0x0][0x398] ;  /* 0x00007300ff3677ac */ /* 0x000ef00008000800 */
        /* <DEDUP_REMOVED lines=15> */
[----:B---3--:R-:W-:Y:S01]  /*115ff0*/  ISETP.LT.AND P1, PT, R7, UR54, !P0 ;  /* 0x0000003607007c0c */ /* 0x008fe2000c721270 */
[----:B------:R-:W3:Y:S01]  /*116000*/  LDCU UR54, c[0x0][0x398] ;  /* 0x00007300ff3677ac */ /* 0x000ee20008000800 */
        /* <DEDUP_REMOVED lines=31> */
[----:B------:R-:W-:-:S04]  /*116200*/  ISETP.GE.AND P0, PT, R5, UR37, PT ;  /* 0x0000002505007c0c */ /* 0x000fc8000bf06270 */
[----:B------:R-:W-:Y:S02]  /*116210*/  ISETP.LT.AND P1, PT, R51, UR40, !P0 ;  /* 0x0000002833007c0c */ /* 0x000fe4000c721270 */
[----:B------:R-:W-:Y:S01]  /*116220*/  LOP3.LUT R21, R21, 0xffdfffff, RZ, 0xc0, !PT ;  /* 0xffdfffff15157812 */ /* 0x000fe200078ec0ff */
[----:B------:R-:W-:Y:S01]  /*116230*/  VIADD R5, R56, 0x18 ;  /* 0x0000001838057836 */ /* 0x000fe20000000000 */
[----:B--2---:R-:W-:Y:S01]  /*116240*/  ISETP.LT.AND P3, PT, R55, UR39, !P0 ;  /* 0x0000002737007c0c */ /* 0x004fe2000c761270 */
[----:B------:R-:W2:Y:S01]  /*116250*/  LDCU UR39, c[0x0][0x398] ;  /* 0x00007300ff2777ac */ /* 0x000ea20008000800 */
[----:B------:R-:W-:Y:S01]  /*116260*/  ISETP.LT.AND P2, PT, R54, UR38, !P0 ;  /* 0x0000002636007c0c */ /* 0x000fe2000c741270 */
        /* <DEDUP_REMOVED lines=10> */
[----:B------:R-:W1:Y:S01]  /*116310*/  LDCU.64 UR36, c[0x0][0x398] ;  /* 0x00007300ff2477ac */ /* 0x000e620008000a00 */
[----:B------:R-:W-:-:S04]  /*116320*/  LOP3.LUT R21, R21, 0xff7fffff, RZ, 0xc0, !PT ;  /* 0xff7fffff15157812 */ /* 0x000fc800078ec0ff */
[----:B------:R-:W-:Y:S02]  /*116330*/  @P1 LOP3.LUT R21, R21, 0x800000, RZ, 0xfc, !PT ;  /* 0x0080000015151812 */ /* 0x000fe400078efcff */
[----:B--2---:R-:W-:Y:S02]  /*116340*/  ISETP.LT.AND P1, PT, R50, UR39, !P0 ;  /* 0x0000002732007c0c */ /* 0x004fe4000c721270 */
[----:B------:R-:W-:-:S04]  /*116350*/  LOP3.LUT R21, R21, 0xffbfffff, RZ, 0xc0, !PT ;  /* 0xffbfffff15157812 */ /* 0x000fc800078ec0ff */
[----:B------:R-:W-:Y:S02]  /*116360*/  @P2 LOP3.LUT R21, R21, 0x400000, RZ, 0xfc, !PT ;  /* 0x0040000015152812 */ /* 0x000fe400078efcff */
[----:B0-----:R-:W-:Y:S01]  /*116370*/  ISETP.LT.AND P3, PT, R49, UR38, !P0 ;  /* 0x0000002631007c0c */ /* 0x001fe2000c761270 */
[----:B------:R-:W0:Y:S01]  /*116380*/  LDCU.64 UR38, c[0x0][0x398] ;  /* 0x00007300ff2677ac */ /* 0x000e220008000a00 */
        /* <DEDUP_REMOVED lines=44> */
[----:B--2---:R-:W-:Y:S01]  /*116650*/  ISETP.LT.AND P1, PT, R55, UR46, !P0 ;  /* 0x0000002e37007c0c */ /* 0x004fe2000c721270 */
[----:B------:R-:W2:Y:S01]  /*116660*/  LDCU UR46, c[0x0][0x398] ;  /* 0x00007300ff2e77ac */ /* 0x000ea20008000800 */
[----:B------:R-:W-:-:S09]  /*116670*/  LOP3.LUT R21, R21, 0xffffffdf, RZ, 0xc0, !PT ;  /* 0xffffffdf15157812 */ /* 0x000fd200078ec0ff */
[----:B------:R-:W-:-:S04]  /*116680*/  @P2 LOP3.LUT R21, R21, 0x20, RZ, 0xfc, !PT ;  /* 0x0000002015152812 */ /* 0x000fc800078efcff */
[----:B------:R-:W-:-:S04]  /*116690*/  LOP3.LUT R21, R21, 0xfffffdff, RZ, 0xc0, !PT ;  /* 0xfffffdff15157812 */ /* 0x000fc800078ec0ff */
[----:B------:R-:W-:Y:S02]  /*1166a0*/  @P1 LOP3.LUT R21, R21, 0x200, RZ, 0xfc, !PT ;  /* 0x0000020015151812 */ /* 0x000fe400078efcff */
[----:B--2---:R-:W-:Y:S01]  /*1166b0*/  ISETP.LT.AND P1, PT, R54, UR46, !P0 ;  /* 0x0000002e36007c0c */ /* 0x004fe2000c721270 */
[----:B------:R-:W2:Y:S01]  /*1166c0*/  LDCU UR46, c[0x0][0x398] ;  /* 0x00007300ff2e77ac */ /* 0x000ea20008000800 */
[----:B-1----:R-:W-:Y:S02]  /*1166d0*/  ISETP.LT.AND P3, PT, R53, UR36, !P0 ;  /* 0x0000002435007c0c */ /* 0x002fe4000c761270 */
        /* <DEDUP_REMOVED lines=14> */
[----:B------:R-:W2:Y:S01]  /*1167c0*/  LDCU UR47, c[0x0][0x398] ;  /* 0x00007300ff2f77ac */ /* 0x000ea20008000800 */
[----:B-1----:R-:W-:Y:S02]  /*1167d0*/  ISETP.LT.AND P2, PT, R48, UR36, !P0 ;  /* 0x0000002430007c0c */ /* 0x002fe4000c741270 */
[----:B------:R-:W-:Y:S01]  /*1167e0*/  LOP3.LUT R21, R21, 0xfffffff7, RZ, 0xc0, !PT ;  /* 0xfffffff715157812 */ /* 0x000fe200078ec0ff */
[----:B------:R-:W-:Y:S01]  /*1167f0*/  VIADD R5, R56, 0x17 ;  /* 0x0000001738057836 */ /* 0x000fe20000000000 */
[----:B0-----:R-:W-:Y:S01]  /*116800*/  ISETP.LT.AND P3, PT, R8, UR40, !P0 ;  /* 0x0000002808007c0c */ /* 0x001fe2000c761270 */
[----:B------:R-:W0:Y:S06]  /*116810*/  LDCU UR36, c[0x0][0x398] ;  /* 0x00007300ff2477ac */ /* 0x000e2c0008000800 */
[----:B------:R-:W-:-:S02]  /*116820*/  @P1 LOP3.LUT R21, R21, 0x8, RZ, 0xfc, !PT ;  /* 0x0000000815151812 */ /* 0x000fc400078efcff */
[----:B------:R-:W-:Y:S01]  /*116830*/  ISETP.LT.AND P1, PT, R7, UR41, !P0 ;  /* 0x0000002907007c0c */ /* 0x000fe2000c721270 */
[----:B------:R-:W1:Y:S01]  /*116840*/  LDCU.64 UR40, c[0x0][0x398] ;  /* 0x00007300ff2877ac */ /* 0x000e620008000a00 */
[----:B------:R-:W-:-:S04]  /*116850*/  LOP3.LUT R21, R21, 0xfffffffb, RZ, 0xc0, !PT ;  /* 0xfffffffb15157812 */ /* 0x000fc800078ec0ff */
[----:B------:R-:W-:Y:S02]  /*116860*/  @P2 LOP3.LUT R21, R21, 0x4, RZ, 0xfc, !PT ;  /* 0x0000000415152812 */ /* 0x000fe400078efcff */
[----:B--2---:R-:W-:Y:S02]  /*116870*/  ISETP.LT.AND P2, PT, R18, UR47, !P0 ;  /* 0x0000002f12007c0c */ /* 0x004fe4000c741270 */
[----:B------:R-:W-:-:S04]  /*116880*/  LOP3.LUT R21, R21, 0xfffffffd, RZ, 0xc0, !PT ;  /* 0xfffffffd15157812 */ /* 0x000fc800078ec0ff */
[----:B------:R-:W-:Y:S02]  /*116890*/  @P1 LOP3.LUT R21, R21, 0x2, RZ, 0xfc, !PT ;  /* 0x0000000215151812 */ /* 0x000fe400078efcff */
[----:B------:R-:W-:Y:S01]  /*1168a0*/  ISETP.LT.AND P1, PT, R61, UR46, !P0 ;  /* 0x0000002e3d007c0c */ /* 0x000fe2000c721270 */
[----:B------:R-:W2:Y:S01]  /*1168b0*/  LDCU.64 UR46, c[0x0][0x398] ;  /* 0x00007300ff2e77ac */ /* 0x000ea20008000a00 */
[----:B------:R-:W-:-:S03]  /*1168c0*/  LOP3.LUT R21, R21, 0xfffffffe, RZ, 0xc0, !PT ;  /* 0xfffffffe15157812 */ /* 0x000fc600078ec0ff */
[----:B------:R-:W-:Y:S02]  /*1168d0*/  @P2 LOP3.LUT R20, R20, 0x80000000, RZ, 0xfc, !PT ;  /* 0x8000000014142812 */ /* 0x000fe400078efcff */
        /* <DEDUP_REMOVED lines=14> */
[----:B------:R-:W-:-:S04]  /*1169c0*/  @P1 LOP3.LUT R20, R20, 0x8000000, RZ, 0xfc, !PT ;  /* 0x0800000014141812 */ /* 0x000fc800078efcff */
[----:B------:R-:W-:-:S04]  /*1169d0*/  LOP3.LUT R20, R20, 0xfbffffff, RZ, 0xc0, !PT ;  /* 0xfbffffff14147812 */ /* 0x000fc800078ec0ff */
[----:B------:R-:W-:Y:S02]  /*1169e0*/  @P0 LOP3.LUT R20, R20, 0x4000000, RZ, 0xfc, !PT ;  /* 0x0400000014140812 */ /* 0x000fe400078efcff */
[----:B------:R-:W-:Y:S01]  /*1169f0*/  ISETP.GE.AND P0, PT, R5, UR37, PT ;  /* 0x0000002505007c0c */ /* 0x000fe2000bf06270 */
[----:B------:R-:W0:Y:S03]  /*116a00*/  LDCU UR37, c[0x0][0x398] ;  /* 0x00007300ff2577ac */ /* 0x000e260008000800 */
[----:B------:R-:W-:Y:S01]  /*116a10*/  ISETP.LT.AND P1, PT, R51, UR38, !P0 ;  /* 0x0000002633007c0c */ /* 0x000fe2000c721270 */
[----:B------:R-:W0:Y:S01]  /*116a20*/  LDCU UR38, c[0x0][0x398] ;  /* 0x00007300ff2677ac */ /* 0x000e220008000800 */
[----:B------:R-:W-:-:S11]  /*116a30*/  LOP3.LUT R20, R20, 0xffdfffff, RZ, 0xc0, !PT ;  /* 0xffdfffff14147812 */ /* 0x000fd600078ec0ff */
[----:B------:R-:W-:Y:S02]  /*116a40*/  @P1 LOP3.LUT R20, R20, 0x200000, RZ, 0xfc, !PT ;  /* 0x0020000014141812 */ /* 0x000fe400078efcff */
[----:B------:R-:W-:Y:S01]  /*116a50*/  ISETP.LT.AND P1, PT, R55, UR76, !P0 ;  /* 0x0000004c37007c0c */ /* 0x000fe2000c721270 */
[----:B------:R-:W1:Y:S01]  /*116a60*/  LDCU UR76, c[0x0][0x398] ;  /* 0x00007300ff4c77ac */ /* 0x000e620008000800 */
[----:B------:R-:W-:Y:S02]  /*116a70*/  LOP3.LUT R20, R20, 0xfdffffff, RZ, 0xc0, !PT ;  /* 0xfdffffff14147812 */ /* 0x000fe400078ec0ff */
[----:B0-----:R-:W-:Y:S01]  /*116a80*/  ISETP.LT.AND P3, PT, R54, UR38, !P0 ;  /* 0x0000002636007c0c */ /* 0x001fe2000c761270 */
        /* <DEDUP_REMOVED lines=14> */
[----:B0-----:R-:W-:Y:S02]  /*116b70*/  ISETP.LT.AND P1, PT, R49, UR38, !P0 ;  /* 0x0000002631007c0c */ /* 0x001fe4000c721270 */
[----:B------:R-:W-:-:S04]  /*116b80*/  LOP3.LUT R20, R20, 0xffefffff, RZ, 0xc0, !PT ;  /* 0xffefffff14147812 */ /* 0x000fc800078ec0ff */
[----:B------:R-:W-:Y:S02]  /*116b90*/  @P2 LOP3.LUT R20, R20, 0x100000, RZ, 0xfc, !PT ;  /* 0x0010000014142812 */ /* 0x000fe400078efcff */
[----:B------:R-:W-:Y:S02]  /*116ba0*/  ISETP.LT.AND P3, PT, R48, UR37, !P0 ;  /* 0x0000002530007c0c */ /* 0x000fe4000c761270 */
[----:B------:R-:W-:-:S04]  /*116bb0*/  LOP3.LUT R20, R20, 0xfff7ffff, RZ, 0xc0, !PT ;  /* 0xfff7ffff14147812 */ /* 0x000fc800078ec0ff */
[----:B------:R-:W-:Y:S02]  /*116bc0*/  @P1 LOP3.LUT R20, R20, 0x80000, RZ, 0xfc, !PT ;  /* 0x0008000014141812 */ /* 0x000fe400078efcff */
[----:B-1----:R-:W-:Y:S02]  /*116bd0*/  ISETP.LT.AND P2, PT, R7, UR36, !P0 ;  /* 0x0000002407007c0c */ /* 0x002fe4000c741270 */
        /* <DEDUP_REMOVED lines=23> */
[----:B------:R-:W-:Y:S02]  /*116d50*/  ISETP.GE.AND P0, PT, R6, UR39, PT ;  /* 0x0000002706007c0c */ /* 0x000fe4000bf06270 */
[----:B------:R-:W-:-:S04]  /*116d60*/  LOP3.LUT R20, R20, 0xfffffbff, RZ, 0xc0, !PT ;  /* 0xfffffbff14147812 */ /* 0x000fc800078ec0ff */
[----:B------:R-:W-:Y:S02]  /*116d70*/  @P1 LOP3.LUT R20, R20, 0x400, RZ, 0xfc, !PT ;  /* 0x0000040014141812 */ /* 0x000fe400078efcff */
[----:B------:R-:W-:Y:S02]  /*116d80*/  ISETP.LT.AND P1, PT, R51, UR40, !P0 ;  /* 0x0000002833007c0c */ /* 0x000fe4000c721270 */
[----:B------:R-:W-:Y:S02]  /*116d90*/  ISETP.LT.AND P3, PT, R55, UR30, !P0 ;  /* 0x0000001e37007c0c */ /* 0x000fe4000c761270 */
[----:B------:R-:W-:Y:S02]  /*116da0*/  LOP3.LUT R20, R20, 0xffffffdf, RZ, 0xc0, !PT ;  /* 0xffffffdf14147812 */ /* 0x000fe400078ec0ff */
[----:B------:R-:W-:-:S07]  /*116db0*/  ISETP.LT.AND P2, PT, R54, UR29, !P0 ;  /* 0x0000001d36007c0c */ /* 0x000fce000c741270 */
        /* <DEDUP_REMOVED lines=23> */
[----:B------:R-:W-:-:S04]  /*116f30*/  LOP3.LUT R20, R20, 0xfffffffd, RZ, 0xc0, !PT ;  /* 0xfffffffd14147812 */ /* 0x000fc800078ec0ff */
[----:B------:R-:W-:Y:S02]  /*116f40*/  @P2 LOP3.LUT R20, R20, 0x2, RZ, 0xfc, !PT ;  /* 0x0000000214142812 */ /* 0x000fe400078efcff */
[----:B------:R-:W-:Y:S02]  /*116f50*/  ISETP.LT.AND P2, PT, R61, UR20, !P0 ;  /* 0x000000143d007c0c */ /* 0x000fe4000c741270 */
[----:B------:R-:W-:Y:S02]  /*116f60*/  LOP3.LUT R20, R20, 0xfffffffe, RZ, 0xc0, !PT ;  /* 0xfffffffe14147812 */ /* 0x000fe400078ec0ff */
[----:B------:R-:W-:Y:S02]  /*116f70*/  @P3 LOP3.LUT R19, R19, 0x80000000, RZ, 0xfc, !PT ;  /* 0x8000000013133812 */ /* 0x000fe400078efcff */
        /* <DEDUP_REMOVED lines=10> */
[----:B----4-:R-:W-:Y:S02]  /*117020*/  ISETP.LT.AND P1, PT, R57, UR16, !P0 ;  /* 0x0000001039007c0c */ /* 0x010fe4000c721270 */
[----:B------:R-:W-:Y:S01]  /*117030*/  LOP3.LUT R19, R19, 0xf7ffffff, RZ, 0xc0, !PT ;  /* 0xf7ffffff13137812 */ /* 0x000fe200078ec0ff */
[----:B------:R-:W-:-:S03]  /*117040*/  VIADD R5, R56, 0x15 ;  /* 0x0000001538057836 */ /* 0x000fc60000000000 */
[----:B------:R-:W-:Y:S02]  /*117050*/  @P2 LOP3.LUT R19, R19, 0x8000000, RZ, 0xfc, !PT ;  /* 0x0800000013132812 */ /* 0x000fe400078efcff */
[----:B------:R-:W-:Y:S02]  /*117060*/  ISETP.GE.AND P0, PT, R5, UR41, PT ;  /* 0x0000002905007c0c */ /* 0x000fe4000bf06270 */
[----:B------:R-:W-:Y:S01]  /*117070*/  LOP3.LUT R19, R19, 0xfbffffff, RZ, 0xc0, !PT ;  /* 0xfbffffff13137812 */ /* 0x000fe200078ec0ff */
[----:B------:R-:W-:Y:S01]  /*117080*/  VIADD R6, R56, 0x14 ;  /* 0x0000001438067836 */ /* 0x000fe20000000000 */
[----:B------:R-:W4:Y:S02]  /*117090*/  LDL.LU R5, [R1+0x65b4] ;  /* 0x0065b40001057983 */ /* 0x000f240000300800 */
[----:B------:R-:W-:Y:S02]  /*1170a0*/  @P1 LOP3.LUT R19, R19, 0x4000000, RZ, 0xfc, !PT ;  /* 0x0400000013131812 */ /* 0x000fe400078efcff */
[----:B------:R-:W-:-:S02]  /*1170b0*/  ISETP.LT.AND P1, PT, R51, UR42, !P0 ;  /* 0x0000002a33007c0c */ /* 0x000fc4000c721270 */
        /* <DEDUP_REMOVED lines=46> */
[----:B------:R-:W-:Y:S01]  /*1173a0*/  LOP3.LUT R19, R19, 0xfffffbff, RZ, 0xc0, !PT ;  /* 0xfffffbff13137812 */ /* 0x000fe200078ec0ff */
[----:B------:R-:W2:Y:S03]  /*1173b0*/  LDL.LU R6, [R1+0x65b0] ;  /* 0x0065b00001067983 */ /* 0x000ea60000300800 */
        /* <DEDUP_REMOVED lines=8> */
[----:B---3--:R-:W-:Y:S02]  /*117440*/  ISETP.LT.AND P1, PT, R53, UR54, !P0 ;  /* 0x0000003635007c0c */ /* 0x008fe4000c721270 */
        /* <DEDUP_REMOVED lines=13> */
[----:B------:R-:W-:-:S04]  /*117520*/  @P1 LOP3.LUT R19, R19, 0x8, RZ, 0xfc, !PT ;  /* 0x0000000813131812 */ /* 0x000fc800078efcff */
[----:B------:R-:W-:Y:S02]  /*117530*/  LOP3.LUT R19, R19, 0xfffffffb, RZ, 0xc0, !PT ;  /* 0xfffffffb13137812 */ /* 0x000fe400078ec0ff */
[----:B------:R-:W-:Y:S02]  /*117540*/  ISETP.LT.AND P2, PT, R7, UR49, !P0 ;  /* 0x0000003107007c0c */ /* 0x000fe4000c741270 */
[----:B------:R-:W3:Y:S01]  /*117550*/  LDL.LU R7, [R1+0x65ac] ;  /* 0x0065ac0001077983 */ /* 0x000ee20000300800 */
[----:B------:R-:W-:Y:S02]  /*117560*/  ISETP.LT.AND P1, PT, R8, UR48, !P0 ;  /* 0x0000003008007c0c */ /* 0x000fe4000c721270 */
[----:B------:R-:W-:Y:S01]  /*117570*/  @P3 LOP3.LUT R19, R19, 0x4, RZ, 0xfc, !PT ;  /* 0x0000000413133812 */ /* 0x000fe200078efcff */
[----:B------:R-:W2:Y:S01]  /*117580*/  LDL.LU R8, [R1+0x65a8] ;  /* 0x0065a80001087983 */ /* 0x000ea20000300800 */
[----:B------:R-:W-:-:S03]  /*117590*/  ISETP.LT.AND P3, PT, R18, UR63, !P0 ;  /* 0x0000003f12007c0c */ /* 0x000fc6000c761270 */
[----:B------:R-:W2:Y:S01]  /*1175a0*/  LDL.LU R18, [R1+0x65a4] ;  /* 0x0065a40001127983 */ /* 0x000ea20000300800 */
[----:B------:R-:W-:-:S04]  /*1175b0*/  LOP3.LUT R19, R19, 0xfffffffd, RZ, 0xc0, !PT ;  /* 0xfffffffd13137812 */ /* 0x000fc800078ec0ff */
[----:B------:R-:W-:Y:S02]  /*1175c0*/  @P2 LOP3.LUT R19, R19, 0x2, RZ, 0xfc, !PT ;  /* 0x0000000213132812 */ /* 0x000fe400078efcff */
[----:B------:R-:W-:Y:S02]  /*1175d0*/  ISETP.LT.AND P2, PT, R61, UR64, !P0 ;  /* 0x000000403d007c0c */ /* 0x000fe4000c741270 */
[----:B------:R-:W-:Y:S01]  /*1175e0*/  LOP3.LUT R19, R19, 0xfffffffe, RZ, 0xc0, !PT ;  /* 0xfffffffe13137812 */ /* 0x000fe200078ec0ff */
[----:B------:R-:W-:Y:S01]  /*1175f0*/  VIADD R56, R56, 0x13 ;  /* 0x0000001338387836 */ /* 0x000fe20000000000 */
[----:B------:R-:W3:Y:S02]  /*117600*/  LDL.LU R61, [R1+0x65a0] ;  /* 0x0065a000013d7983 */ /* 0x000ee40000300800 */
[----:B------:R-:W-:Y:S02]  /*117610*/  @P1 LOP3.LUT R19, R19, 0x1, RZ, 0xfc, !PT ;  /* 0x0000000113131812 */ /* 0x000fe400078efcff */
[----:B------:R-:W-:-:S02]  /*117620*/  ISETP.LT.AND P1, PT, R60, UR65, !P0 ;  /* 0x000000413c007c0c */ /* 0x000fc4000c721270 */
[----:B------:R-:W3:Y:S01]  /*117630*/  LDL.LU R60, [R1+0x659c] ;  /* 0x00659c00013c7983 */ /* 0x000ee20000300800 */
[----:B--2---:R-:W-:-:S04]  /*117640*/  LOP3.LUT R18, R18, 0x7fffffff, RZ, 0xc0, !PT ;  /* 0x7fffffff12127812 */ /* 0x004fc800078ec0ff */
[----:B------:R-:W-:-:S04]  /*117650*/  @P3 LOP3.LUT R18, R18, 0x80000000, RZ, 0xfc, !PT ;  /* 0x8000000012123812 */ /* 0x000fc800078efcff */
        /* <DEDUP_REMOVED lines=8> */
[----:B------:R-:W4:Y:S03]  /*1176e0*/  LDL.LU R58, [R1+0x6594] ;  /* 0x00659400013a7983 */ /* 0x000f260000300800 */
[----:B------:R-:W-:Y:S02]  /*1176f0*/  @P3 LOP3.LUT R18, R18, 0x10000000, RZ, 0xfc, !PT ;  /* 0x1000000012123812 */ /* 0x000fe400078efcff */
[----:B------:R-:W-:Y:S02]  /*117700*/  ISETP.LT.AND P1, PT, R57, UR68, !P0 ;  /* 0x0000004439007c0c */ /* 0x000fe4000c721270 */
[----:B------:R-:W-:Y:S01]  /*117710*/  LOP3.LUT R18, R18, 0xf7ffffff, RZ, 0xc0, !PT ;  /* 0xf7ffffff12127812 */ /* 0x000fe200078ec0ff */
[----:B------:R-:W4:Y:S01]  /*117720*/  LDL.LU R57, [R1+0x6590] ;  /* 0x0065900001397983 */ /* 0x000f220000300800 */
[----:B------:R-:W-:-:S02]  /*117730*/  ISETP.GE.AND P0, PT, R56, UR45, PT ;  /* 0x0000002d38007c0c */ /* 0x000fc4000bf06270 */
[----:B------:R-:W-:Y:S01]  /*117740*/  @P2 LOP3.LUT R18, R18, 0x8000000, RZ, 0xfc, !PT ;  /* 0x0800000012122812 */ /* 0x000fe200078efcff */
[----:B------:R-:W4:Y:S01]  /*117750*/  LDL.LU R56, [R1+0x658c] ;  /* 0x00658c0001387983 */ /* 0x000f220000300800 */
[----:B------:R-:W-:Y:S02]  /*117760*/  ISETP.LT.AND P2, PT, R55, UR69, !P0 ;  /* 0x0000004537007c0c */ /* 0x000fe4000c741270 */
[----:B------:R-:W-:Y:S01]  /*117770*/  LOP3.LUT R18, R18, 0xfbffffff, RZ, 0xc0, !PT ;  /* 0xfbffffff12127812 */ /* 0x000fe200078ec0ff */
[----:B------:R-:W4:Y:S03]  /*117780*/  LDL.LU R55, [R1+0x6588] ;  /* 0x0065880001377983 */ /* 0x000f260000300800 */
[----:B------:R-:W-:Y:S02]  /*117790*/  @P1 LOP3.LUT R18, R18, 0x4000000, RZ, 0xfc, !PT ;  /* 0x0400000012121812 */ /* 0x000fe400078efcff */
[----:B------:R-:W-:-:S02]  /*1177a0*/  ISETP.LT.AND P1, PT, R54, UR70, !P0 ;  /* 0x0000004636007c0c */ /* 0x000fc4000c721270 */
[----:B------:R-:W-:Y:S01]  /*1177b0*/  LOP3.LUT R18, R18, 0xfdffffff, RZ, 0xc0, !PT ;  /* 0xfdffffff12127812 */ /* 0x000fe200078ec0ff */
[----:B------:R-:W4:Y:S03]  /*1177c0*/  LDL.LU R54, [R1+0x6584] ;  /* 0x0065840001367983 */ /* 0x000f260000300800 */
[----:B------:R-:W-:Y:S02]  /*1177d0*/  @P2 LOP3.LUT R18, R18, 0x2000000, RZ, 0xfc, !PT ;  /* 0x0200000012122812 */ /* 0x000fe400078efcff */
[----:B------:R-:W-:Y:S02]  /*1177e0*/  ISETP.LT.AND P3, PT, R53, UR71, !P0 ;  /* 0x0000004735007c0c */ /* 0x000fe4000c761270 */
[----:B------:R-:W-:Y:S01]  /*1177f0*/  LOP3.LUT R18, R18, 0xfeffffff, RZ, 0xc0, !PT ;  /* 0xfeffffff12127812 */ /* 0x000fe200078ec0ff */
[----:B------:R-:W4:Y:S03]  /*117800*/  LDL.LU R53, [R1+0x6580] ;  /* 0x0065800001357983 */ /* 0x000f260000300800 */
[----:B------:R-:W-:-:S02]  /*117810*/  @P1 LOP3.LUT R18, R18, 0x1000000, RZ, 0xfc, !PT ;  /* 0x0100000012121812 */ /* 0x000fc400078efcff */
[----:B------:R-:W-:Y:S02]  /*117820*/  ISETP.LT.AND P2, PT, R52, UR72, !P0 ;  /* 0x0000004834007c0c */ /* 0x000fe4000c741270 */
[----:B------:R-:W-:Y:S01]  /*117830*/  LOP3.LUT R18, R18, 0xff7fffff, RZ, 0xc0, !PT ;  /* 0xff7fffff12127812 */ /* 0x000fe200078ec0ff */
[----:B------:R-:W4:Y:S03]  /*117840*/  LDL.LU R52, [R1+0x657c] ;  /* 0x00657c0001347983 */ /* 0x000f260000300800 */
[----:B------:R-:W-:Y:S02]  /*117850*/  @P3 LOP3.LUT R18, R18, 0x800000, RZ, 0xfc, !PT ;  /* 0x0080000012123812 */ /* 0x000fe400078efcff */
[----:B------:R-:W-:Y:S02]  /*117860*/  ISETP.LT.AND P1, PT, R51, UR46, !P0 ;  /* 0x0000002e33007c0c */ /* 0x000fe4000c721270 */
[----:B------:R-:W-:Y:S01]  /*117870*/  LOP3.LUT R18, R18, 0xffbfffff, RZ, 0xc0, !PT ;  /* 0xffbfffff12127812 */ /* 0x000fe200078ec0ff */
[----:B------:R-:W4:Y:S03]  /*117880*/  LDL.LU R51, [R1+0x6578] ;  /* 0x0065780001337983 */ /* 0x000f260000300800 */
[----:B------:R-:W-:-:S04]  /*117890*/  @P2 LOP3.LUT R18, R18, 0x400000, RZ, 0xfc, !PT ;  /* 0x0040000012122812 */ /* 0x000fc800078efcff */
[----:B------:R-:W-:Y:S02]  /*1178a0*/  LOP3.LUT R18, R18, 0xffdfffff, RZ, 0xc0, !PT ;  /* 0xffdfffff12127812 */ /* 0x000fe400078ec0ff */
[----:B------:R-:W-:Y:S02]  /*1178b0*/  ISETP.LT.AND P3, PT, R50, UR73, !P0 ;  /* 0x0000004932007c0c */ /* 0x000fe4000c761270 */
[----:B------:R-:W4:Y:S01]  /*1178c0*/  LDL.LU R50, [R1+0x6574] ;  /* 0x0065740001327983 */ /* 0x000f220000300800 */
[----:B------:R-:W-:Y:S02]  /*1178d0*/  ISETP.LT.AND P2, PT, R49, UR74, !P0 ;  /* 0x0000004a31007c0c */ /* 0x000fe4000c741270 */
[----:B------:R-:W-:Y:S01]  /*1178e0*/  @P1 LOP3.LUT R18, R18, 0x200000, RZ, 0xfc, !PT ;  /* 0x0020000012121812 */ /* 0x000fe200078efcff */
[----:B------:R-:W4:Y:S01]  /*1178f0*/  LDL.LU R49, [R1+0x6570] ;  /* 0x0065700001317983 */ /* 0x000f220000300800 */
[----:B------:R-:W-:-:S03]  /*117900*/  ISETP.LT.AND P1, PT, R48, UR75, !P0 ;  /* 0x0000004b30007c0c */ /* 0x000fc6000c721270 */
[----:B------:R-:W4:Y:S01]  /*117910*/  LDL.LU R48, [R1+0x656c] ;  /* 0x00656c0001307983 */ /* 0x000f220000300800 */
[----:B------:R-:W-:-:S04]  /*117920*/  LOP3.LUT R18, R18, 0xffefffff, RZ, 0xc0, !PT ;  /* 0xffefffff12127812 */ /* 0x000fc800078ec0ff */
[----:B------:R-:W-:-:S04]  /*117930*/  @P3 LOP3.LUT R18, R18, 0x100000, RZ, 0xfc, !PT ;  /* 0x0010000012123812 */ /* 0x000fc800078efcff */
[----:B------:R-:W-:-:S04]  /*117940*/  LOP3.LUT R18, R18, 0xfffbffff, RZ, 0xc0, !PT ;  /* 0xfffbffff12127812 */ /* 0x000fc800078ec0ff */
[----:B------:R-:W-:-:S04]  /*117950*/  LOP3.LUT R18, R18, 0xfff7ffff, RZ, 0xc0, !PT ;  /* 0xfff7ffff12127812 */ /* 0x000fc800078ec0ff */
[----:B------:R-:W-:-:S04]  /*117960*/  @P2 LOP3.LUT R18, R18, 0x80000, RZ, 0xfc, !PT ;  /* 0x0008000012122812 */ /* 0x000fc800078efcff */
[----:B------:R-:W-:-:S05]  /*117970*/  @P1 LOP3.LUT R18, R18, 0x40000, RZ, 0xfc, !PT ;  /* 0x0004000012121812 */ /* 0x000fca00078efcff */
[----:B------:R0:W-:Y:S01]  /*117980*/  STL [R1+0x6650], R18 ;  /* 0x0066501201007387 */ /* 0x0001e20000100800 */
[----:B------:R-:W1:Y:S01]  /*117990*/  LDCU UR5, c[0x0][0x3b8] ;  /* 0x00007700ff0577ac */ /* 0x000e620008000800 */
[----:B------:R-:W1:Y:S01]  /*1179a0*/  LDCU UR41, c[0x0][0x398] ;  /* 0x00007300ff2977ac */ /* 0x000e620008000800 */
[----:B------:R-:W1:Y:S01]  /*1179b0*/  LDCU UR11, c[0x0][0x398] ;  /* 0x00007300ff0b77ac */ /* 0x000e620008000800 */
[----:B0-----:R-:W4:Y:S01]  /*1179c0*/  LDL.LU R18, [R1+0x2b54] ;  /* 0x002b540001127983 */ /* 0x001f220000300800 */
[----:B------:R-:W0:Y:S03]  /*1179d0*/  LDCU UR10, c[0x0][0x398] ;  /* 0x00007300ff0a77ac */ /* 0x000e260008000800 */
[----:B------:R1:W-:Y:S01]  /*1179e0*/  STL [R1+0x6620], R15 ;  /* 0x0066200f01007387 */ /* 0x0003e20000100800 */
[----:B------:R-:W0:Y:S01]  /*1179f0*/  LDCU UR35, c[0x0][0x398] ;  /* 0x00007300ff2377ac */ /* 0x000e220008000800 */
[----:B------:R-:W0:Y:S02]  /*117a00*/  LDCU UR34, c[0x0][0x398] ;  /* 0x00007300ff2277ac */ /* 0x000e240008000800 */
[----:B-1----:R-:W4:Y:S01]  /*117a10*/  LDL.LU R15, [R1+0x2b5c] ;  /* 0x002b5c00010f7983 */ /* 0x002f220000300800 */
[----:B------:R-:W1:Y:S03]  /*117a20*/  LDCU UR33, c[0x0][0x398] ;  /* 0x00007300ff2177ac */ /* 0x000e660008000800 */
[----:B---3--:R3:W-:Y:S01]  /*117a30*/  STL [R1+0x661c], R61 ;  /* 0x00661c3d01007387 */ /* 0x0087e20000100800 */
[----:B------:R-:W0:Y:S01]  /*117a40*/  LDCU UR32, c[0x0][0x398] ;  /* 0x00007300ff2077ac */ /* 0x000e220008000800 */
[----:B------:R-:W0:Y:S01]  /*117a50*/  LDCU UR31, c[0x0][0x398] ;  /* 0x00007300ff1f77ac */ /* 0x000e220008000800 */
[----:B------:R-:W0:Y:S01]  /*117a60*/  LDCU UR18, c[0x0][0x398] ;  /* 0x00007300ff1277ac */ /* 0x000e220008000800 */
[----:B---3--:R-:W3:Y:S01]  /*117a70*/  LDL.LU R61, [R1+0x2b50] ;  /* 0x002b5000013d7983 */ /* 0x008ee20000300800 */
[----:B------:R-:W0:Y:S03]  /*117a80*/  LDCU UR40, c[0x0][0x398] ;  /* 0x00007300ff2877ac */ /* 0x000e260008000800 */
[----:B------:R1:W-:Y:S01]  /*117a90*/  STL [R1+0x6618], R60 ;  /* 0x0066183c01007387 */ /* 0x0003e20000100800 */
[----:B------:R-:W0:Y:S01]  /*117aa0*/  LDCU UR71, c[0x0][0x398] ;  /* 0x00007300ff4777ac */ /* 0x000e220008000800 */
[----:B------:R-:W0:Y:S02]  /*117ab0*/  LDCU UR72, c[0x0][0x398] ;  /* 0x00007300ff4877ac */ /* 0x000e240008000800 */
[----:B-1----:R-:W3:Y:S01]  /*117ac0*/  LDL.LU R60, [R1+0x2b58] ;  /* 0x002b5800013c7983 */ /* 0x002ee20000300800 */
[----:B------:R-:W1:Y:S03]  /*117ad0*/  LDCU UR73, c[0x0][0x398] ;  /* 0x00007300ff4977ac */ /* 0x000e660008000800 */
[----:B--2---:R2:W-:Y:S01]  /*117ae0*/  STL [R1+0x6614], R59 ;  /* 0x0066143b01007387 */ /* 0x0045e20000100800 */
[----:B------:R-:W0:Y:S01]  /*117af0*/  LDCU UR74, c[0x0][0x398] ;  /* 0x00007300ff4a77ac */ /* 0x000e220008000800 */
[----:B------:R-:W0:Y:S01]  /*117b00*/  LDCU UR75, c[0x0][0x398] ;  /* 0x00007300ff4b77ac */ /* 0x000e220008000800 */
[----:B------:R-:W0:Y:S01]  /*117b10*/  LDCU UR76, c[0x0][0x398] ;  /* 0x00007300ff4c77ac */ /* 0x000e220008000800 */
[----:B--2---:R-:W2:Y:S01]  /*117b20*/  LDL.LU R59, [R1+0x2b6c] ;  /* 0x002b6c00013b7983 */ /* 0x004ea20000300800 */
[----:B------:R-:W0:Y:S03]  /*117b30*/  LDCU UR17, c[0x0][0x398] ;  /* 0x00007300ff1177ac */ /* 0x000e260008000800 */
[----:B----4-:R4:W-:Y:S01]  /*117b40*/  STL [R1+0x6610], R58 ;  /* 0x0066103a01007387 */ /* 0x0109e20000100800 */
[----:B------:R-:W0:Y:S01]  /*117b50*/  LDCU UR77, c[0x0][0x398] ;  /* 0x00007300ff4d77ac */ /* 0x000e220008000800 */
[----:B------:R-:W0:Y:S02]  /*117b60*/  LDCU UR16, c[0x0][0x398] ;  /* 0x00007300ff1077ac */ /* 0x000e240008000800 */
[----:B----4-:R-:W4:Y:S01]  /*117b70*/  LDL.LU R58, [R1+0x2b4c] ;  /* 0x002b4c00013a7983 */ /* 0x010f220000300800 */
[----:B------:R-:W0:Y:S03]  /*117b80*/  LDCU UR15, c[0x0][0x398] ;  /* 0x00007300ff0f77ac */ /* 0x000e260008000800 */
[----:B------:R1:W-:Y:S01]  /*117b90*/  STL [R1+0x660c], R57 ;  /* 0x00660c3901007387 */ /* 0x0003e20000100800 */
[----:B------:R-:W0:Y:S01]  /*117ba0*/  LDCU UR14, c[0x0][0x398] ;  /* 0x00007300ff0e77ac */ /* 0x000e220008000800 */
[----:B------:R-:W0:Y:S01]  /*117bb0*/  LDCU UR7, c[0x0][0x398] ;  /* 0x00007300ff0777ac */ /* 0x000e220008000800 */
[----:B------:R-:W0:Y:S01]  /*117bc0*/  LDCU UR6, c[0x0][0x398] ;  /* 0x00007300ff0677ac */ /* 0x000e220008000800 */
[----:B-1----:R-:W4:Y:S01]  /*117bd0*/  LDL.LU R57, [R1+0x2b48] ;  /* 0x002b480001397983 */ /* 0x002f220000300800 */
[----:B------:R-:W1:Y:S03]  /*117be0*/  LDCU UR53, c[0x0][0x398] ;  /* 0x00007300ff3577ac */ /* 0x000e660008000800 */
[----:B------:R0:W-:Y:S01]  /*117bf0*/  STL [R1+0x6608], R56 ;  /* 0x0066083801007387 */ /* 0x0001e20000100800 */
[----:B------:R-:W1:Y:S01]  /*117c00*/  LDCU UR54, c[0x0][0x398] ;  /* 0x00007300ff3677ac */ /* 0x000e620008000800 */
[----:B------:R-:W1:Y:S02]  /*117c10*/  LDCU UR55, c[0x0][0x398] ;  /* 0x00007300ff3777ac */ /* 0x000e640008000800 */
[----:B0-----:R-:W2:Y:S01]  /*117c20*/  LDL.LU R56, [R1+0x2b68] ;  /* 0x002b680001387983 */ /* 0x001ea20000300800 */
[----:B------:R-:W0:Y:S03]  /*117c30*/  LDCU UR56, c[0x0][0x398] ;  /* 0x00007300ff3877ac */ /* 0x000e260008000800 */
[----:B------:R1:W-:Y:S01]  /*117c40*/  STL [R1+0x6604], R55 ;  /* 0x0066043701007387 */ /* 0x0003e20000100800 */
[----:B------:R-:W0:Y:S01]  /*117c50*/  LDCU UR57, c[0x0][0x398] ;  /* 0x00007300ff3977ac */ /* 0x000e220008000800 */
[----:B------:R-:W0:Y:S01]  /*117c60*/  LDCU UR58, c[0x0][0x398] ;  /* 0x00007300ff3a77ac */ /* 0x000e220008000800 */
[----:B------:R-:W0:Y:S01]  /*117c70*/  LDCU UR59, c[0x0][0x398] ;  /* 0x00007300ff3b77ac */ /* 0x000e220008000800 */
[----:B-1----:R-:W2:Y:S01]  /*117c80*/  LDL.LU R55, [R1+0x48] ;  /* 0x0000480001377983 */ /* 0x002ea20000300800 */
[----:B------:R-:W1:Y:S03]  /*117c90*/  LDCU UR60, c[0x0][0x398] ;  /* 0x00007300ff3c77ac */ /* 0x000e660008000800 */
[----:B------:R0:W-:Y:S01]  /*117ca0*/  STL [R1+0x6600], R54 ;  /* 0x0066003601007387 */ /* 0x0001e20000100800 */
[----:B------:R-:W1:Y:S01]  /*117cb0*/  LDCU UR61, c[0x0][0x398] ;  /* 0x00007300ff3d77ac */ /* 0x000e620008000800 */
[----:B------:R-:W1:Y:S02]  /*117cc0*/  LDCU UR65, c[0x0][0x398] ;  /* 0x00007300ff4177ac */ /* 0x000e640008000800 */
[----:B0-----:R-:W4:Y:S01]  /*117cd0*/  LDL.LU R54, [R1+0x2b64] ;  /* 0x002b640001367983 */ /* 0x001f220000300800 */
        /* <DEDUP_REMOVED lines=23> */
[----:B------:R-:W-:Y:S01]  /*117e50*/  STL [R1+0x65ec], R49 ;  /* 0x0065ec3101007387 */ /* 0x000fe20000100800 */
[----:B------:R-:W0:Y:S03]  /*117e60*/  LDCU UR51, c[0x0][0x398] ;  /* 0x00007300ff3377ac */ /* 0x000e260008000800 */
[----:B------:R1:W-:Y:S01]  /*117e70*/  STL [R1+0x65e8], R48 ;  /* 0x0065e83001007387 */ /* 0x0003e20000100800 */
[----:B------:R-:W0:Y:S01]  /*117e80*/  LDCU UR52, c[0x0][0x398] ;  /* 0x00007300ff3477ac */ /* 0x000e220008000800 */
[----:B------:R-:W0:Y:S01]  /*117e90*/  LDCU UR62, c[0x0][0x398] ;  /* 0x00007300ff3e77ac */ /* 0x000e220008000800 */
[----:B------:R-:W0:Y:S01]  /*117ea0*/  LDCU UR63, c[0x0][0x398] ;  /* 0x00007300ff3f77ac */ /* 0x000e220008000800 */
[----:B-1----:R-:W4:Y:S01]  /*117eb0*/  LDL.LU R48, [R1+0x2b40] ;  /* 0x002b400001307983 */ /* 0x002f220000300800 */
[----:B------:R-:W1:Y:S03]  /*117ec0*/  LDCU UR64, c[0x0][0x398] ;  /* 0x00007300ff4077ac */ /* 0x000e660008000800 */
        /* <DEDUP_REMOVED lines=17> */
[----:B------:R-:W0:Y:S01]  /*117fe0*/  LDCU UR27, c[0x0][0x398] ;  /* 0x00007300ff1b77ac */ /* 0x000e220008000800 */
[----:B------:R-:W0:Y:S02]  /*117ff0*/  LDCU UR28, c[0x0][0x398] ;  /* 0x00007300ff1c77ac */ /* 0x000e240008000800 */
[----:B-1----:R-:W4:Y:S01]  /*118000*/  LDL R39, [R1+0x40] ;  /* 0x0000400001277983 */ /* 0x002f220000100800 */
[----:B------:R-:W1:Y:S03]  /*118010*/  LDCU UR29, c[0x0][0x398] ;  /* 0x00007300ff1d77ac */ /* 0x000e660008000800 */
[----:B------:R0:W-:Y:S01]  /*118020*/  STL [R1+0x65c0], R38 ;  /* 0x0065c02601007387 */ /* 0x0001e20000100800 */
[----:B------:R-:W1:Y:S01]  /*118030*/  LDCU UR42, c[0x0][0x398] ;  /* 0x00007300ff2a77ac */ /* 0x000e620008000800 */
[----:B------:R-:W1:Y:S01]  /*118040*/  LDCU UR43, c[0x0][0x398] ;  /* 0x00007300ff2b77ac */ /* 0x000e620008000800 */
[----:B------:R-:W1:Y:S01]  /*118050*/  LDCU UR48, c[0x0][0x398] ;  /* 0x00007300ff3077ac */ /* 0x000e620008000800 */
[----:B0-----:R-:W4:Y:S01]  /*118060*/  LDL R38, [R1+0x44] ;  /* 0x0000440001267983 */ /* 0x001f220000100800 */
[----:B------:R-:W0:Y:S03]  /*118070*/  LDCU UR49, c[0x0][0x398] ;  /* 0x00007300ff3177ac */ /* 0x000e260008000800 */
[----:B------:R-:W-:Y:S01]  /*118080*/  STL [R1+0x65bc], R37 ;  /* 0x0065bc2501007387 */ /* 0x000fe20000100800 */
[----:B------:R-:W0:Y:S03]  /*118090*/  LDCU UR30, c[0x0][0x398] ;  /* 0x00007300ff1e77ac */ /* 0x000e260008000800 */
        /* <DEDUP_REMOVED lines=19> */
[----:B------:R2:W-:Y:S01]  /*1181d0*/  STL [R1+0x656c], R16 ;  /* 0x00656c1001007387 */ /* 0x0005e20000100800 */
[----:B---3--:R-:W-:Y:S01]  /*1181e0*/  F2FP.SATFINITE.E4M3.F32.PACK_AB_MERGE_C R18, R18, R61, RZ ;  /* 0x0000003d1212723e */ /* 0x008fe200048070ff */
[----:B--2---:R-:W-:Y:S01]  /*1181f0*/  VIADD R16, R55, UR5 ;  /* 0x0000000537107c36 */ /* 0x004fe20008000000 */
[----:B------:R-:W-:Y:S01]  /*118200*/  F2FP.SATFINITE.E4M3.F32.PACK_AB_MERGE_C R42, R15, R60, RZ ;  /* 0x0000003c0f2a723e */ /* 0x000fe200048070ff */
[----:B------:R-:W2:Y:S03]  /*118210*/  LDCU UR5, c[0x0][0x3b8] ;  /* 0x00007700ff0577ac */ /* 0x000ea60008000800 */
[----:B------:R-:W-:-:S02]  /*118220*/  IADD3 R20, P1, PT, R16, R6, RZ ;  /* 0x0000000610147210 */ /* 0x000fc40007f3e0ff */
[----:B----4-:R-:W-:Y:S02]  /*118230*/  F2FP.SATFINITE.E4M3.F32.PACK_AB_MERGE_C R19, R54, R53, RZ ;  /* 0x000000353613723e */ /* 0x010fe400048070ff */
[----:B------:R-:W-:-:S05]  /*118240*/  F2FP.SATFINITE.E4M3.F32.PACK_AB_MERGE_C R17, R52, R50, RZ ;  /* 0x000000323411723e */ /* 0x000fca00048070ff */
[----:B------:R3:W-:Y:S04]  /*118250*/  STL [R1+0x5368], R17 ;  /* 0x0053681101007387 */ /* 0x0007e80000100800 */
[----:B------:R-:W-:Y:S04]  /*118260*/  STL [R1+0x52c8], R19 ;  /* 0x0052c81301007387 */ /* 0x000fe80000100800 */
[----:B------:R-:W4:Y:S01]  /*118270*/  LDL.LU R49, [R1+0x2b30] ;  /* 0x002b300001317983 */ /* 0x000f220000300800 */
[----:B---3--:R-:W-:-:S03]  /*118280*/  F2FP.SATFINITE.E4M3.F32.PACK_AB_MERGE_C R17, R59, R56, RZ ;  /* 0x000000383b11723e */ /* 0x008fc600048070ff */
[----:B------:R-:W4:Y:S04]  /*118290*/  LDL.LU R50, [R1+0x2b34] ;  /* 0x002b340001327983 */ /* 0x000f280000300800 */
[----:B------:R3:W-:Y:S04]  /*1182a0*/  STL [R1+0x52b8], R17 ;  /* 0x0052b81101007387 */ /* 0x0007e80000100800 */
[----:B------:R-:W2:Y:S04]  /*1182b0*/  LDL.LU R52, [R1+0x2b38] ;  /* 0x002b380001347983 */ /* 0x000ea80000300800 */
[----:B------:R-:W2:Y:S01]  /*1182c0*/  LDL.LU R54, [R1+0x2b3c] ;  /* 0x002b3c0001367983 */ /* 0x000ea20000300800 */
[----:B---3--:R-:W-:-:S03]  /*1182d0*/  SHF.R.S32.HI R17, RZ, 0x1f, R16 ;  /* 0x0000001fff117819 */ /* 0x008fc60000011410 */
[----:B------:R-:W3:Y:S04]  /*1182e0*/  LDL R22, [R1+0x38] ;  /* 0x0000380001167983 */ /* 0x000ee80000100800 */
[----:B------:R-:W3:Y:S04]  /*1182f0*/  LDL R29, [R1+0x30] ;  /* 0x00003000011d7983 */ /* 0x000ee80000100800 */
[----:B------:R-:W3:Y:S04]  /*118300*/  LDL.LU R55, [R1+0x2b20] ;  /* 0x002b200001377983 */ /* 0x000ee80000300800 */
[----:B------:R-:W3:Y:S01]  /*118310*/  LDL.LU R59, [R1+0x2b24] ;  /* 0x002b2400013b7983 */ /* 0x000ee20000300800 */
[----:B------:R-:W-:-:S05]  /*118320*/  IMAD.X R21, R17, 0x1, R38, P1 ;  /* 0x0000000111157824 */ /* 0x000fca00008e0626 */
[----:B------:R-:W-:Y:S04]  /*118330*/  STL.64 [R1+0x5110], R20 ;  /* 0x0051101401007387 */ /* 0x000fe80000100a00 */
[----:B------:R0:W-:Y:S04]  /*118340*/  STL [R1+0x5240], R18 ;  /* 0x0052401201007387 */ /* 0x0001e80000100800 */
[----:B------:R-:W3:Y:S04]  /*118350*/  LDL.LU R61, [R1+0x2b28] ;  /* 0x002b2800013d7983 */ /* 0x000ee80000300800 */
[----:B0-----:R-:W3:Y:S01]  /*118360*/  LDL.LU R18, [R1+0x2b2c] ;  /* 0x002b2c0001127983 */ /* 0x001ee20000300800 */
[----:B------:R-:W-:-:S03]  /*118370*/  IADD3 R20, P1, PT, R16, R8, RZ ;  /* 0x0000000810147210 */ /* 0x000fc60007f3e0ff */
[----:B------:R-:W3:Y:S02]  /*118380*/  LDL R56, [R1+0x3c] ;  /* 0x00003c0001387983 */ /* 0x000ee40000100800 */
[----:B------:R-:W-:Y:S02]  /*118390*/  IMAD.X R21, R17, 0x1, R7, P1 ;  /* 0x0000000111157824 */ /* 0x000fe400008e0607 */
[----:B------:R-:W3:Y:S04]  /*1183a0*/  LDL R53, [R1+0x34] ;  /* 0x0000340001357983 */ /* 0x000ee80000100800 */
[----:B------:R-:W3:Y:S04]  /*1183b0*/  LDL R60, [R1+0x2c] ;  /* 0x00002c00013c7983 */ /* 0x000ee80000100800 */
[----:B------:R-:W3:Y:S04]  /*1183c0*/  LDL R15, [R1+0x28] ;  /* 0x00002800010f7983 */ /* 0x000ee80000100800 */
[----:B------:R-:W-:Y:S04]  /*1183d0*/  STL [R1+0x68fc], R42 ;  /* 0x0068fc2a01007387 */ /* 0x000fe80000100800 */
[----:B------:R0:W-:Y:S01]  /*1183e0*/  STL.64 [R1+0x5108], R20 ;  /* 0x0051081401007387 */ /* 0x0001e20000100a00 */
[----:B------:R-:W-:-:S03]  /*1183f0*/  F2FP.SATFINITE.E4M3.F32.PACK_AB_MERGE_C R19, R58, R57, RZ ;  /* 0x000000393a13723e */ /* 0x000fc600048070ff */
[----:B------:R-:W3:Y:S01]  /*118400*/  LDL.LU R43, [R1+0x2b10] ;  /* 0x002b1000012b7983 */ /* 0x000ee20000300800 */
[----:B0-----:R-:W-:-:S05]  /*118410*/  F2FP.SATFINITE.E4M3.F32.PACK_AB_MERGE_C R20, R51, R48, RZ ;  /* 0x000000303314723e */ /* 0x001fca00048070ff */
[----:B------:R0:W-:Y:S04]  /*118420*/  STL [R1+0x51c0], R20 ;  /* 0x0051c01401007387 */ /* 0x0001e80000100800 */
[----:B------:R-:W3:Y:S04]  /*118430*/  LDL.LU R58, [R1+0x2b14] ;  /* 0x002b1400013a7983 */ /* 0x000ee80000300800 */
[----:B------:R-:W-:Y:S04]  /*118440*/  STL [R1+0x51b4], R19 ;  /* 0x0051b41301007387 */ /* 0x000fe80000100800 */
[----:B------:R-:W3:Y:S04]  /*118450*/  LDL.LU R44, [R1+0x2b18] ;  /* 0x002b1800012c7983 */ /* 0x000ee80000300800 */
[----:B------:R-:W3:Y:S04]  /*118460*/  LDL.LU R45, [R1+0x2b1c] ;  /* 0x002b1c00012d7983 */ /* 0x000ee80000300800 */
[----:B------:R-:W3:Y:S04]  /*118470*/  LDL.LU R46, [R1+0x2b00] ;  /* 0x002b0000012e7983 */ /* 0x000ee80000300800 */
[----:B------:R-:W3:Y:S01]  /*118480*/  LDL.LU R48, [R1+0x2b04] ;  /* 0x002b040001307983 */ /* 0x000ee20000300800 */
[----:B0-----:R-:W-:-:S03]  /*118490*/  IADD3 R20, P1, PT, R16, R5, RZ ;  /* 0x0000000510147210 */ /* 0x001fc60007f3e0ff */
[----:B------:R-:W3:Y:S02]  /*1184a0*/  LDL R51, [R1+0x24] ;  /* 0x0000240001337983 */ /* 0x000ee40000100800 */
[----:B------:R-:W-:-:S05]  /*1184b0*/  IMAD.X R21, R17, 0x1, R39, P1 ;  /* 0x0000000111157824 */ /* 0x000fca00008e0627 */
[----:B------:R4:W-:Y:S04]  /*1184c0*/  STL.64 [R1+0x5100], R20 ;  /* 0x0051001401007387 */ /* 0x0009e80000100a00 */
[----:B------:R-:W3:Y:S01]  /*1184d0*/  LDL R57, [R1+0x20] ;  /* 0x0000200001397983 */ /* 0x000ee20000100800 */
[----:B----4-:R-:W-:-:S03]  /*1184e0*/  F2FP.SATFINITE.E4M3.F32.PACK_AB_MERGE_C R20, R50, R49, RZ ;  /* 0x000000313214723e */ /* 0x010fc600048070ff */
[----:B------:R-:W4:Y:S04]  /*1184f0*/  LDL.LU R49, [R1+0x2b08] ;  /* 0x002b080001317983 */ /* 0x000f280000300800 */
[----:B------:R0:W-:Y:S04]  /*118500*/  STL [R1+0x5130], R20 ;  /* 0x0051301401007387 */ /* 0x0001e80000100800 */
[----:B------:R-:W4:Y:S01]  /*118510*/  LDL.LU R50, [R1+0x2b0c] ;  /* 0x002b0c0001327983 */ /* 0x000f220000300800 */
[----:B--2---:R-:W-:Y:S02]  /*118520*/  F2FP.SATFINITE.E4M3.F32.PACK_AB_MERGE_C R19, R54, R52, RZ ;  /* 0x000000343613723e */ /* 0x004fe400048070ff */
[----:B0-----:R-:W-:-:S03]  /*118530*/  IADD3 R20, P1, PT, R16, R4, RZ ;  /* 0x0000000410147210 */ /* 0x001fc60007f3e0ff */
[----:B------:R3:W-:Y:S02]  /*118540*/  STL [R1+0x5124], R19 ;  /* 0x0051241301007387 */ /* 0x0007e40000100800 */
[----:B------:R-:W-:Y:S02]  /*118550*/  IMAD.X R21, R17, 0x1, R3, P1 ;  /* 0x0000000111157824 */ /* 0x000fe400008e0603 */
[----:B------:R-:W2:Y:S04]  /*118560*/  LDL R47, [R1+0x18] ;  /* 0x00001800012f7983 */ /* 0x000ea80000100800 */
[----:B------:R-:W2:Y:S01]  /*118570*/  LDL R52, [R1+0x1c] ;  /* 0x00001c0001347983 */ /* 0x000ea20000100800 */
[----:B---3--:R-:W-:-:S03]  /*118580*/  F2FP.SATFINITE.E4M3.F32.PACK_AB_MERGE_C R19, R59, R55, RZ ;  /* 0x000000373b13723e */ /* 0x008fc600048070ff */
[----:B------:R-:W3:Y:S04]  /*118590*/  LDL R28, [R1+0x14] ;  /* 0x00001400011c7983 */ /* 0x000ee80000100800 */
[----:B------:R-:W-:Y:S04]  /*1185a0*/  STL.64 [R1+0x50f8], R20 ;  /* 0x0050f81401007387 */ /* 0x000fe80000100a00 */
[----:B------:R-:W-:Y:S04]  /*1185b0*/  STL [R1+0x830], R19 ;  /* 0x0008301301007387 */ /* 0x000fe80000100800 */
[----:B------:R-:W2:Y:S01]  /*1185c0*/  LDL.LU R59, [R1+0x2af0] ;  /* 0x002af000013b7983 */ /* 0x000ea20000300800 */
[----:B------:R-:W-:-:S03]  /*1185d0*/  F2FP.SATFINITE.E4M3.F32.PACK_AB_MERGE_C R18, R18, R61, RZ ;  /* 0x0000003d1212723e */ /* 0x000fc600048070ff */
[----:B------:R-:W2:Y:S04]  /*1185e0*/  LDL.LU R61, [R1+0x2af4] ;  /* 0x002af400013d7983 */ /* 0x000ea80000300800 */
[----:B------:R0:W-:Y:S04]  /*1185f0*/  STL [R1+0x834], R18 ;  /* 0x0008341201007387 */ /* 0x0001e80000100800 */
[----:B------:R-:W3:Y:S04]  /*118600*/  LDL.LU R35, [R1+0x2af8] ;  /* 0x002af80001237983 */ /* 0x000ee80000300800 */
[----:B------:R-:W3:Y:S04]  /*118610*/  LDL.LU R36, [R1+0x2afc] ;  /* 0x002afc0001247983 */ /* 0x000ee80000300800 */
[----:B------:R-:W3:Y:S04]  /*118620*/  LDL.LU R40, [R1+0x2ae0] ;  /* 0x002ae00001287983 */ /* 0x000ee80000300800 */
[----:B------:R-:W3:Y:S04]  /*118630*/  LDL.LU R41, [R1+0x2ae4] ;  /* 0x002ae40001297983 */ /* 0x000ee80000300800 */
[----:B------:R-:W3:Y:S04]  /*118640*/  LDL.LU R54, [R1+0x2ae8] ;  /* 0x002ae80001367983 */ /* 0x000ee80000300800 */
[----:B0-----:R-:W3:Y:S01]  /*118650*/  LDL.LU R18, [R1+0x2aec] ;  /* 0x002aec0001127983 */ /* 0x001ee20000300800 */
[----:B------:R-:W-:-:S03]  /*118660*/  IADD3 R20, P1, PT, R16, R13, RZ ;  /* 0x0000000d10147210 */ /* 0x000fc60007f3e0ff */
[----:B------:R-:W3:Y:S02]  /*118670*/  LDL R55, [R1+0x10] ;  /* 0x0000100001377983 */ /* 0x000ee40000100800 */
[----:B------:R-:W-:-:S05]  /*118680*/  IMAD.X R21, R17, 0x1, R14, P1 ;  /* 0x0000000111157824 */ /* 0x000fca00008e060e */
[----:B------:R0:W-:Y:S02]  /*118690*/  STL.64 [R1+0x50f0], R20 ;  /* 0x0050f01401007387 */ /* 0x0001e40000100a00 */
[----:B0-----:R-:W-:Y:S02]  /*1186a0*/  F2FP.SATFINITE.E4M3.F32.PACK_AB_MERGE_C R20, R58, R43, RZ ;  /* 0x0000002b3a14723e */ /* 0x001fe400048070ff */
[----:B------:R-:W3:Y:S01]  /*1186b0*/  LDL R58, [R1+0xc] ;  /* 0x00000c00013a7983 */ /* 0x000ee20000100800 */
[----:B------:R-:W-:-:S03]  /*1186c0*/  F2FP.SATFINITE.E4M3.F32.PACK_AB_MERGE_C R19, R45, R44, RZ ;  /* 0x0000002c2d13723e */ /* 0x000fc600048070ff */
[----:B------:R0:W-:Y:S04]  /*1186d0*/  STL [R1+0x7a4], R20 ;  /* 0x0007a41401007387 */ /* 0x0001e80000100800 */
[----:B------:R1:W-:Y:S04]  /*1186e0*/  STL [R1+0x794], R19 ;  /* 0x0007941301007387 */ /* 0x0003e80000100800 */
[----:B------:R-:W3:Y:S01]  /*1186f0*/  LDL R23, [R1+0x8] ;  /* 0x0000080001177983 */ /* 0x000ee20000100800 */
[----:B0-----:R-:W-:-:S03]  /*118700*/  IADD3 R20, P1, PT, R16, R2, RZ ;  /* 0x0000000210147210 */ /* 0x001fc60007f3e0ff */
[----:B------:R-:W3:Y:S02]  /*118710*/  LDL.LU R37, [R1+0x2ac0] ;  /* 0x002ac00001257983 */ /* 0x000ee40000300800 */
[----:B------:R-:W-:Y:S01]  /*118720*/  IMAD.X R21, R17, 0x1, R0, P1 ;  /* 0x0000000111157824 */ /* 0x000fe200008e0600 */
[----:B-1----:R-:W-:-:S04]  /*118730*/  F2FP.SATFINITE.E4M3.F32.PACK_AB_MERGE_C R19, R48, R46, RZ ;  /* 0x0000002e3013723e */ /* 0x002fc800048070ff */
[----:B------:R0:W-:Y:S04]  /*118740*/  STL.64 [R1+0x50e8], R20 ;  /* 0x0050e81401007387 */ /* 0x0001e80000100a00 */
[----:B------:R-:W3:Y:S04]  /*118750*/  LDL.LU R43, [R1+0x2ac4] ;  /* 0x002ac400012b7983 */ /* 0x000ee80000300800 */
[----:B------:R4:W-:Y:S04]  /*118760*/  STL [R1+0x750], R19 ;  /* 0x0007501301007387 */ /* 0x0009e80000100800 */
[----:B------:R-:W3:Y:S04]  /*118770*/  LDL.LU R46, [R1+0x2ac8] ;  /* 0x002ac800012e7983 */ /* 0x000ee80000300800 */
[----:B------:R-:W3:Y:S04]  /*118780*/  LDL.LU R48, [R1+0x2acc] ;  /* 0x002acc0001307983 */ /* 0x000ee80000300800 */
[----:B------:R-:W3:Y:S04]  /*118790*/  LDL R27, [R1+0x4] ;  /* 0x00000400011b7983 */ /* 0x000ee80000100800 */
[----:B------:R-:W3:Y:S04]  /*1187a0*/  LDL.LU R30, [R1+0x400] ;  /* 0x00040000011e7983 */ /* 0x000ee80000300800 */
[----:B------:R-:W3:Y:S01]  /*1187b0*/  LDL.LU R34, [R1+0x404] ;  /* 0x0004040001227983 */ /* 0x000ee20000300800 */
[----:B0-----:R-:W-:-:S05]  /*1187c0*/  IADD3 R20, P1, PT, R16, R56, RZ ;  /* 0x0000003810147210 */ /* 0x001fca0007f3e0ff */
[----:B------:R-:W-:Y:S01]  /*1187d0*/  IMAD.X R21, R17, 0x1, R22, P1 ;  /* 0x0000000111157824 */ /* 0x000fe200008e0616 */
[----:B----4-:R-:W-:-:S05]  /*1187e0*/  F2FP.SATFINITE.E4M3.F32.PACK_AB_MERGE_C R19, R50, R49, RZ ;  /* 0x000000313213723e */ /* 0x010fca00048070ff */
[----:B------:R2:W-:Y:S04]  /*1187f0*/  STL [R1+0x74c], R19 ;  /* 0x00074c1301007387 */ /* 0x0005e80000100800 */
[----:B------:R-:W4:Y:S04]  /*118800*/  LDL.LU R44, [R1+0x408] ;  /* 0x00040800012c7983 */ /* 0x000f280000300800 */
[----:B------:R-:W4:Y:S04]  /*118810*/  LDL.LU R45, [R1+0x40c] ;  /* 0x00040c00012d7983 */ /* 0x000f280000300800 */
[----:B------:R-:W4:Y:S04]  /*118820*/  LDL R31, [R1] ;  /* 0x00000000011f7983 */ /* 0x000f280000100800 */
[----:B------:R-:W4:Y:S04]  /*118830*/  LDL.LU R49, [R1+0x2aa0] ;  /* 0x002aa00001317983 */ /* 0x000f280000300800 */
[----:B------:R-:W4:Y:S04]  /*118840*/  LDL.LU R50, [R1+0x2aa4] ;  /* 0x002aa40001327983 */ /* 0x000f280000300800 */
[----:B------:R0:W-:Y:S01]  /*118850*/  STL.64 [R1+0x50e0], R20 ;  /* 0x0050e01401007387 */ /* 0x0001e20000100a00 */
[----:B--2---:R-:W-:-:S03]  /*118860*/  F2FP.SATFINITE.E4M3.F32.PACK_AB_MERGE_C R19, R61, R59, RZ ;  /* 0x0000003b3d13723e */ /* 0x004fc600048070ff */
[----:B------:R-:W2:Y:S04]  /*118870*/  LDL.LU R59, [R1+0x2aa8] ;  /* 0x002aa800013b7983 */ /* 0x000ea80000300800 */
[----:B------:R-:W2:Y:S01]  /*118880*/  LDL.LU R61, [R1+0x2aac] ;  /* 0x002aac00013d7983 */ /* 0x000ea20000300800 */
[----:B0-----:R-:W-:-:S03]  /*118890*/  IADD3 R20, P1, PT, R16, R53, RZ ;  /* 0x0000003510147210 */ /* 0x001fc60007f3e0ff */
[----:B------:R3:W-:Y:S02]  /*1188a0*/  STL [R1+0x734], R19 ;  /* 0x0007341301007387 */ /* 0x0007e40000100800 */
[----:B------:R-:W-:Y:S01]  /*1188b0*/  IMAD.X R21, R17, 0x1, R29, P1 ;  /* 0x0000000111157824 */ /* 0x000fe200008e061d */
[----:B---3--:R-:W-:-:S05]  /*1188c0*/  F2FP.SATFINITE.E4M3.F32.PACK_AB_MERGE_C R19, R36, R35, RZ ;  /* 0x000000232413723e */ /* 0x008fca00048070ff */
[----:B------:R0:W-:Y:S04]  /*1188d0*/  STL [R1+0x724], R19 ;  /* 0x0007241301007387 */ /* 0x0001e80000100800 */
[----:B------:R1:W-:Y:S01]  /*1188e0*/  STL.64 [R1+0x50d8], R20 ;  /* 0x0050d81401007387 */ /* 0x0003e20000100a00 */
[----:B0-----:R-:W-:-:S03]  /*1188f0*/  F2FP.SATFINITE.E4M3.F32.PACK_AB_MERGE_C R19, R18, R54, RZ ;  /* 0x000000361213723e */ /* 0x001fc600048070ff */
[----:B------:R-:W3:Y:S01]  /*118900*/  LDL.LU R54, [R1+0x2a90] ;  /* 0x002a900001367983 */ /* 0x000ee20000300800 */
[----:B-1----:R-:W-:-:S05]  /*118910*/  F2FP.SATFINITE.E4M3.F32.PACK_AB_MERGE_C R20, R41, R40, RZ ;  /* 0x000000282914723e */ /* 0x002fca00048070ff */
[----:B------:R0:W-:Y:S04]  /*118920*/  STL [R1+0x70c], R20 ;  /* 0x00070c1401007387 */ /* 0x0001e80000100800 */
[----:B------:R-:W3:Y:S04]  /*118930*/  LDL.LU R18, [R1+0x2a94] ;  /* 0x002a940001127983 */ /* 0x000ee80000300800 */
[----:B------:R-:W-:Y:S01]  /*118940*/  STL [R1+0x700], R19 ;  /* 0x0007001301007387 */ /* 0x000fe20000100800 */
[----:B0-----:R-:W-:-:S03]  /*118950*/  IADD3 R20, P1, PT, R16, R60, RZ ;  /* 0x0000003c10147210 */ /* 0x001fc60007f3e0ff */
[----:B------:R-:W3:Y:S02]  /*118960*/  LDL.LU R32, [R1+0x2a98] ;  /* 0x002a980001207983 */ /* 0x000ee40000300800 */
[----:B------:R-:W-:Y:S02]  /*118970*/  IMAD.X R21, R17, 0x1, R15, P1 ;  /* 0x0000000111157824 */ /* 0x000fe400008e060f */
[----:B------:R-:W3:Y:S04]  /*118980*/  LDL.LU R33, [R1+0x2a9c] ;  /* 0x002a9c0001217983 */ /* 0x000ee80000300800 */
[----:B------:R-:W3:Y:S04]  /*118990*/  LDL.LU R35, [R1+0x2a80] ;  /* 0x002a800001237983 */ /* 0x000ee80000300800 */
[----:B------:R0:W-:Y:S04]  /*1189a0*/  STL.64 [R1+0x50d0], R20 ;  /* 0x0050d01401007387 */ /* 0x0001e80000100a00 */
[----:B------:R-:W3:Y:S04]  /*1189b0*/  LDL.LU R36, [R1+0x2a84] ;  /* 0x002a840001247983 */ /* 0x000ee80000300800 */
[----:B------:R-:W3:Y:S01]  /*1189c0*/  LDL.LU R40, [R1+0x2a88] ;  /* 0x002a880001287983 */ /* 0x000ee20000300800 */
[----:B------:R-:W-:-:S03]  /*1189d0*/  F2FP.SATFINITE.E4M3.F32.PACK_AB_MERGE_C R24, R43, R37, RZ ;  /* 0x000000252b18723e */ /* 0x000fc600048070ff */
[----:B------:R-:W3:Y:S01]  /*1189e0*/  LDL.LU R41, [R1+0x2a8c] ;  /* 0x002a8c0001297983 */ /* 0x000ee20000300800 */
[----:B0-----:R-:W-:-:S03]  /*1189f0*/  IADD3 R20, P1, PT, R16, R51, RZ ;  /* 0x0000003310147210 */ /* 0x001fc60007f3e0ff */
[----:B------:R0:W-:Y:S02]  /*118a00*/  STL [R1+0x6dc], R24 ;  /* 0x0006dc1801007387 */ /* 0x0001e40000100800 */
[----:B------:R-:W-:Y:S01]  /*118a10*/  IMAD.X R21, R17, 0x1, R57, P1 ;  /* 0x0000000111157824 */ /* 0x000fe200008e0639 */
[----:B------:R-:W-:-:S05]  /*118a20*/  F2FP.SATFINITE.E4M3.F32.PACK_AB_MERGE_C R19, R48, R46, RZ ;  /* 0x0000002e3013723e */ /* 0x000fca00048070ff */
[----:B------:R-:W-:Y:S04]  /*118a30*/  STL [R1+0x6d4], R19 ;  /* 0x0006d41301007387 */ /* 0x000fe80000100800 */
[----:B------:R-:W3:Y:S04]  /*118a40*/  LDL.LU R37, [R1+0x2a70] ;  /* 0x002a700001257983 */ /* 0x000ee80000300800 */
[----:B------:R-:W3:Y:S04]  /*118a50*/  LDL.LU R43, [R1+0x2a74] ;  /* 0x002a7400012b7983 */ /* 0x000ee80000300800 */
[----:B------:R-:W3:Y:S04]  /*118a60*/  LDL.LU R46, [R1+0x2a78] ;  /* 0x002a7800012e7983 */ /* 0x000ee80000300800 */
[----:B------:R1:W-:Y:S04]  /*118a70*/  STL.64 [R1+0x50c8], R20 ;  /* 0x0050c81401007387 */ /* 0x0003e80000100a00 */
[----:B------:R-:W3:Y:S01]  /*118a80*/  LDL.LU R48, [R1+0x2a7c] ;  /* 0x002a7c0001307983 */ /* 0x000ee20000300800 */
[----:B0-----:R-:W-:-:S02]  /*118a90*/  F2FP.SATFINITE.E4M3.F32.PACK_AB_MERGE_C R24, R34, R30, RZ ;  /* 0x0000001e2218723e */ /* 0x001fc400048070ff */
[----:B-1----:R-:W-:-:S03]  /*118aa0*/  IADD3 R20, P1, PT, R16, R52, RZ ;  /* 0x0000003410147210 */ /* 0x002fc60007f3e0ff */
[----:B------:R-:W-:Y:S02]  /*118ab0*/  STL [R1+0x6a8], R24 ;  /* 0x0006a81801007387 */ /* 0x000fe40000100800 */
[----:B------:R-:W-:Y:S01]  /*118ac0*/  IMAD.X R21, R17, 0x1, R47, P1 ;  /* 0x0000000111157824 */ /* 0x000fe200008e062f */
[----:B----4-:R-:W-:-:S05]  /*118ad0*/  F2FP.SATFINITE.E4M3.F32.PACK_AB_MERGE_C R19, R45, R44, RZ ;  /* 0x0000002c2d13723e */ /* 0x010fca00048070ff */
[----:B------:R0:W-:Y:S04]  /*118ae0*/  STL [R1+0x274], R19 ;  /* 0x0002741301007387 */ /* 0x0001e80000100800 */
[----:B------:R-:W4:Y:S04]  /*118af0*/  LDL.LU R44, [R1+0x2a60] ;  /* 0x002a6000012c7983 */ /* 0x000f280000300800 */
[----:B------:R-:W4:Y:S01]  /*118b00*/  LDL.LU R45, [R1+0x2a64] ;  /* 0x002a6400012d7983 */ /* 0x000f220000300800 */
[----:B0-----:R-:W-:-:S03]  /*118b10*/  F2FP.SATFINITE.E4M3.F32.PACK_AB_MERGE_C R19, R50, R49, RZ ;  /* 0x000000313213723e */ /* 0x001fc600048070ff */
[----:B------:R-:W-:Y:S04]  /*118b20*/  STL.64 [R1+0x50c0], R20 ;  /* 0x0050c01401007387 */ /* 0x000fe80000100a00 */
[----:B------:R3:W-:Y:S04]  /*118b30*/  STL [R1+0x566c], R19 ;  /* 0x00566c1301007387 */ /* 0x0007e80000100800 */
[----:B------:R-:W4:Y:S04]  /*118b40*/  LDL.LU R49, [R1+0x2a68] ;  /* 0x002a680001317983 */ /* 0x000f280000300800 */
[----:B------:R-:W4:Y:S01]  /*118b50*/  LDL.LU R50, [R1+0x2a6c] ;  /* 0x002a6c0001327983 */ /* 0x000f220000300800 */
[----:B--2---:R-:W-:-:S03]  /*118b60*/  F2FP.SATFINITE.E4M3.F32.PACK_AB_MERGE_C R34, R61, R59, RZ ;  /* 0x0000003b3d22723e */ /* 0x004fc600048070ff */
[----:B------:R-:W2:Y:S04]  /*118b70*/  LDL.LU R59, [R1+0x2a50] ;  /* 0x002a5000013b7983 */ /* 0x000ea80000300800 */
[----:B------:R-:W2:Y:S04]  /*118b80*/  LDL.LU R61, [R1+0x2a54] ;  /* 0x002a5400013d7983 */ /* 0x000ea80000300800 */
[----:B------:R-:W-:Y:S01]  /*118b90*/  STL [R1+0x6878], R34 ;  /* 0x0068782201007387 */ /* 0x000fe20000100800 */
[----:B---3--:R-:W-:-:S03]  /*118ba0*/  F2FP.SATFINITE.E4M3.F32.PACK_AB_MERGE_C R19, R18, R54, RZ ;  /* 0x000000361213723e */ /* 0x008fc600048070ff */
[----:B------:R-:W3:Y:S04]  /*118bb0*/  LDL.LU R54, [R1+0x2a58] ;  /* 0x002a580001367983 */ /* 0x000ee80000300800 */
[----:B------:R-:W3:Y:S01]  /*118bc0*/  LDL.LU R18, [R1+0x2a5c] ;  /* 0x002a5c0001127983 */ /* 0x000ee20000300800 */
[----:B------:R-:W-:-:S05]  /*118bd0*/  IADD3 R20, P1, PT, R16, R28, RZ ;  /* 0x0000001c10147210 */ /* 0x000fca0007f3e0ff */
[----:B------:R-:W-:-:S05]  /*118be0*/  IMAD.X R21, R17, 0x1, R55, P1 ;  /* 0x0000000111157824 */ /* 0x000fca00008e0637 */
[----:B------:R0:W-:Y:S04]  /*118bf0*/  STL.64 [R1+0x50b8], R20 ;  /* 0x0050b81401007387 */ /* 0x0001e80000100a00 */
[----:B------:R1:W-:Y:S01]  /*118c00*/  STL [R1+0x5534], R19 ;  /* 0x0055341301007387 */ /* 0x0003e20000100800 */
[----:B0-----:R-:W-:Y:S02]  /*118c10*/  IADD3 R20, P1, PT, R16, R58, RZ ;  /* 0x0000003a10147210 */ /* 0x001fe40007f3e0ff */
[----:B-1----:R-:W-:-:S03]  /*118c20*/  F2FP.SATFINITE.E4M3.F32.PACK_AB_MERGE_C R19, R33, R32, RZ ;  /* 0x000000202113723e */ /* 0x002fc600048070ff */
[----:B------:R-:W-:Y:S02]  /*118c30*/  IMAD.X R21, R17, 0x1, R23, P1 ;  /* 0x0000000111157824 */ /* 0x000fe400008e0617 */
[----:B------:R-:W-:Y:S04]  /*118c40*/  STL [R1+0x5558], R19 ;  /* 0x0055581301007387 */ /* 0x000fe80000100800 */
[----:B------:R0:W-:Y:S02]  /*118c50*/  STL.64 [R1+0x50b0], R20 ;  /* 0x0050b01401007387 */ /* 0x0001e40000100a00 */
[----:B0-----:R-:W-:Y:S02]  /*118c60*/  F2FP.SATFINITE.E4M3.F32.PACK_AB_MERGE_C R20, R36, R35, RZ ;  /* 0x000000232414723e */ /* 0x001fe400048070ff */
[----:B------:R-:W3:Y:S01]  /*118c70*/  LDL.LU R35, [R1+0x2a40] ;  /* 0x002a400001237983 */ /* 0x000ee20000300800 */
[----:B------:R-:W-:-:S03]  /*118c80*/  F2FP.SATFINITE.E4M3.F32.PACK_AB_MERGE_C R19, R41, R40, RZ ;  /* 0x000000282913723e */ /* 0x000fc600048070ff */
[----:B------:R0:W-:Y:S04]  /*118c90*/  STL [R1+0x5478], R20 ;  /* 0x0054781401007387 */ /* 0x0001e80000100800 */
[----:B------:R-:W3:Y:S01]  /*118ca0*/  LDL.LU R36, [R1+0x2a44] ;  /* 0x002a440001247983 */ /* 0x000ee20000300800 */
[----:B0-----:R-:W-:-:S03]  /*118cb0*/  IADD3 R20, P1, PT, R16, R27, RZ ;  /* 0x0000001b10147210 */ /* 0x001fc60007f3e0ff */
[----:B------:R0:W-:Y:S02]  /*118cc0*/  STL [R1+0x5480], R19 ;  /* 0x0054801301007387 */ /* 0x0001e40000100800 */
[----:B------:R-:W-:Y:S02]  /*118cd0*/  IMAD.X R21, R17, 0x1, R31, P1 ;  /* 0x0000000111157824 */ /* 0x000fe400008e061f */
[----:B------:R-:W3:Y:S04]  /*118ce0*/  LDL.LU R40, [R1+0x2a48] ;  /* 0x002a480001287983 */ /* 0x000ee80000300800 */
[----:B------:R-:W3:Y:S01]  /*118cf0*/  LDL.LU R41, [R1+0x2a4c] ;  /* 0x002a4c0001297983 */ /* 0x000ee20000300800 */
[----:B0-----:R-:W-:-:S03]  /*118d00*/  F2FP.SATFINITE.E4M3.F32.PACK_AB_MERGE_C R19, R48, R46, RZ ;  /* 0x0000002e3013723e */ /* 0x001fc600048070ff */
[----:B------:R0:W-:Y:S02]  /*118d10*/  STL.64 [R1+0x50a8], R20 ;  /* 0x0050a81401007387 */ /* 0x0001e40000100a00 */
[----:B0-----:R-:W-:Y:S02]  /*118d20*/  F2FP.SATFINITE.E4M3.F32.PACK_AB_MERGE_C R20, R43, R37, RZ ;  /* 0x000000252b14723e */ /* 0x001fe400048070ff */
[----:B------:R-:W3:Y:S04]  /*118d30*/  LDL.LU R37, [R1+0x2a30] ;  /* 0x002a300001257983 */ /* 0x000ee80000300800 */
[----:B------:R0:W-:Y:S04]  /*118d40*/  STL [R1+0x53e0], R20 ;  /* 0x0053e01401007387 */ /* 0x0001e80000100800 */
[----:B------:R-:W3:Y:S04]  /*118d50*/  LDL.LU R43, [R1+0x2a34] ;  /* 0x002a3400012b7983 */ /* 0x000ee80000300800 */
[----:B------:R-:W-:Y:S01]  /*118d60*/  STL [R1+0x53ec], R19 ;  /* 0x0053ec1301007387 */ /* 0x000fe20000100800 */
[----:B0-----:R-:W-:-:S03]  /*118d70*/  IADD3 R20, P1, PT, R16, R9, RZ ;  /* 0x0000000910147210 */ /* 0x001fc60007f3e0ff */
[----:B------:R-:W3:Y:S04]  /*118d80*/  LDL.LU R46, [R1+0x2a38] ;  /* 0x002a3800012e7983 */ /* 0x000ee80000300800 */
[----:B------:R-:W3:Y:S01]  /*118d90*/  LDL.LU R48, [R1+0x2a3c] ;  /* 0x002a3c0001307983 */ /* 0x000ee20000300800 */
[----:B------:R-:W-:-:S05]  /*118da0*/  IMAD.X R21, R17, 0x1, R11, P1 ;  /* 0x0000000111157824 */ /* 0x000fca00008e060b */
[----:B------:R0:W-:Y:S02]  /*118db0*/  STL.64 [R1+0x50a0], R20 ;  /* 0x0050a01401007387 */ /* 0x0001e40000100a00 */
[----:B0-----:R-:W-:-:S05]  /*118dc0*/  IADD3 R20, P1, PT, R16, R10, RZ ;  /* 0x0000000a10147210 */ /* 0x001fca0007f3e0ff */
[----:B------:R-:W-:Y:S01]  /*118dd0*/  IMAD.X R21, R17, 0x1, R12, P1 ;  /* 0x0000000111157824 */ /* 0x000fe200008e060c */
[----:B----4-:R-:W-:-:S05]  /*118de0*/  F2FP.SATFINITE.E4M3.F32.PACK_AB_MERGE_C R19, R45, R44, RZ ;  /* 0x0000002c2d13723e */ /* 0x010fca00048070ff */
[----:B------:R0:W-:Y:S04]  /*118df0*/  STL [R1+0x5320], R19 ;  /* 0x0053201301007387 */ /* 0x0001e80000100800 */
[----:B------:R-:W-:Y:S01]  /*118e00*/  STL.64 [R1+0x5098], R20 ;  /* 0x0050981401007387 */ /* 0x000fe20000100a00 */
[----:B0-----:R-:W-:-:S05]  /*118e10*/  F2FP.SATFINITE.E4M3.F32.PACK_AB_MERGE_C R19, R50, R49, RZ ;  /* 0x000000313213723e */ /* 0x001fca00048070ff */
[----:B------:R-:W-:Y:S04]  /*118e20*/  STL [R1+0x5330], R19 ;  /* 0x0053301301007387 */ /* 0x000fe80000100800 */
[----:B------:R-:W4:Y:S01]  /*118e30*/  LDL.LU R49, [R1+0x2a20] ;  /* 0x002a200001317983 */ /* 0x000f220000300800 */
[----:B--2---:R-:W-:-:S05]  /*118e40*/  F2FP.SATFINITE.E4M3.F32.PACK_AB_MERGE_C R17, R61, R59, RZ ;  /* 0x0000003b3d11723e */ /* 0x004fca00048070ff */
[----:B------:R0:W-:Y:S04]  /*118e50*/  STL [R1+0x5290], R17 ;  /* 0x0052901101007387 */ /* 0x0001e80000100800 */
[----:B------:R-:W4:Y:S04]  /*118e60*/  LDL.LU R50, [R1+0x2a24] ;  /* 0x002a240001327983 */ /* 0x000f280000300800 */
[----:B------:R-:W2:Y:S04]  /*118e70*/  LDL.LU R59, [R1+0x2a28] ;  /* 0x002a2800013b7983 */ /* 0x000ea80000300800 */
[----:B------:R-:W2:Y:S01]  /*118e80*/  LDL.LU R61, [R1+0x2a2c] ;  /* 0x002a2c00013d7983 */ /* 0x000ea20000300800 */
[----:B------:R-:W-:Y:S01]  /*118e90*/  VIADD R16, R16, UR5 ;  /* 0x0000000510107c36 */ /* 0x000fe20008000000 */
[----:B------:R-:W1:Y:S04]  /*118ea0*/  LDCU UR5, c[0x0][0x3b8] ;  /* 0x00007700ff0577ac */ /* 0x000e680008000800 */
[----:B0-----:R-:W-:-:S02]  /*118eb0*/  SHF.R.S32.HI R17, RZ, 0x1f, R16 ;  /* 0x0000001fff117819 */ /* 0x001fc40000011410 */
[----:B---3--:R-:W-:Y:S02]  /*118ec0*/  F2FP.SATFINITE.E4M3.F32.PACK_AB_MERGE_C R20, R18, R54, RZ ;  /* 0x000000361214723e */ /* 0x008fe400048070ff */
[----:B------:R-:W-:-:S03]  /*118ed0*/  IADD3 R18, P1, PT, R16, R6, RZ ;  /* 0x0000000610127210 */ /* 0x000fc60007f3e0ff */
[----:B------:R-:W-:Y:S02]  /*118ee0*/  STL [R1+0x5284], R20 ;  /* 0x0052841401007387 */ /* 0x000fe40000100800 */
[----:B------:R-:W-:Y:S02]  /*118ef0*/  IMAD.X R19, R17, 0x1, R38, P1 ;  /* 0x0000000111137824 */ /* 0x000fe400008e0626 */
[----:B------:R-:W3:Y:S04]  /*118f00*/  LDL.LU R44, [R1+0x2a10] ;  /* 0x002a1000012c7983 */ /* 0x000ee80000300800 */
[----:B------:R-:W3:Y:S04]  /*118f10*/  LDL.LU R45, [R1+0x2a14] ;  /* 0x002a1400012d7983 */ /* 0x000ee80000300800 */
[----:B------:R-:W3:Y:S04]  /*118f20*/  LDL.LU R54, [R1+0x2a18] ;  /* 0x002a180001367983 */ /* 0x000ee80000300800 */
[----:B------:R0:W-:Y:S04]  /*118f30*/  STL.64 [R1+0x5090], R18 ;  /* 0x0050901201007387 */ /* 0x0001e80000100a00 */
[----:B0-----:R-:W3:Y:S01]  /*118f40*/  LDL.LU R18, [R1+0x2a1c] ;  /* 0x002a1c0001127983 */ /* 0x001ee20000300800 */
[----:B------:R-:W-:-:S05]  /*118f50*/  IADD3 R20, P1, PT, R16, R8, RZ ;  /* 0x0000000810147210 */ /* 0x000fca0007f3e0ff */
[----:B------:R-:W-:Y:S01]  /*118f60*/  IMAD.X R21, R17, 0x1, R7, P1 ;  /* 0x0000000111157824 */ /* 0x000fe200008e0607 */
[----:B------:R-:W-:Y:S02]  /*118f70*/  F2FP.SATFINITE.E4M3.F32.PACK_AB_MERGE_C R19, R36, R35, RZ ;  /* 0x000000232413723e */ /* 0x000fe400048070ff */
[----:B------:R-:W3:Y:S04]  /*118f80*/  LDL.LU R35, [R1+0x2a00] ;  /* 0x002a000001237983 */ /* 0x000ee80000300800 */
[----:B------:R-:W-:Y:S04]  /*118f90*/  STL [R1+0x51fc], R19 ;  /* 0x0051fc1301007387 */ /* 0x000fe80000100800 */
[----:B------:R-:W3:Y:S01]  /*118fa0*/  LDL.LU R36, [R1+0x2a04] ;  /* 0x002a040001247983 */ /* 0x000ee20000300800 */
[----:B------:R-:W-:-:S03]  /*118fb0*/  F2FP.SATFINITE.E4M3.F32.PACK_AB_MERGE_C R42, R41, R40, RZ ;  /* 0x00000028292a723e */ /* 0x000fc600048070ff */
[----:B------:R-:W3:Y:S04]  /*118fc0*/  LDL.LU R40, [R1+0x2a08] ;  /* 0x002a080001287983 */ /* 0x000ee80000300800 */
[----:B------:R-:W3:Y:S04]  /*118fd0*/  LDL.LU R41, [R1+0x2a0c] ;  /* 0x002a0c0001297983 */ /* 0x000ee80000300800 */
[----:B------:R-:W-:Y:S04]  /*118fe0*/  STL [R1+0x6900], R42 ;  /* 0x0069002a01007387 */ /* 0x000fe80000100800 */
[----:B------:R0:W-:Y:S04]  /*118ff0*/  STL.64 [R1+0x5088], R20 ;  /* 0x0050881401007387 */ /* 0x0001e80000100a00 */
[----:B------:R-:W3:Y:S01]  /*119000*/  LDL.LU R26, [R1+0x29f0] ;  /* 0x0029f000011a7983 */ /* 0x000ee20000300800 */
[----:B0-----:R-:W-:-:S05]  /*119010*/  F2FP.SATFINITE.E4M3.F32.PACK_AB_MERGE_C R20, R43, R37, RZ ;  /* 0x000000252b14723e */ /* 0x001fca00048070ff */
[----:B------:R0:W-:Y:S04]  /*119020*/  STL [R1+0x5168], R20 ;  /* 0x0051681401007387 */ /* 0x0001e80000100800 */
[----:B------:R-:W3:Y:S01]  /*119030*/  LDL.LU R30, [R1+0x29f4] ;  /* 0x0029f400011e7983 */ /* 0x000ee20000300800 */
[----:B------:R-:W-:-:S05]  /*119040*/  F2FP.SATFINITE.E4M3.F32.PACK_AB_MERGE_C R19, R48, R46, RZ ;  /* 0x0000002e3013723e */ /* 0x000fca00048070ff */
[----:B------:R-:W-:Y:S04]  /*119050*/  STL [R1+0x5170], R19 ;  /* 0x0051701301007387 */ /* 0x000fe80000100800 */
[----:B------:R-:W3:Y:S04]  /*119060*/  LDL.LU R32, [R1+0x29f8] ;  /* 0x0029f80001207983 */ /* 0x000ee80000300800 */
[----:B------:R-:W3:Y:S01]  /*119070*/  LDL.LU R33, [R1+0x29fc] ;  /* 0x0029fc0001217983 */ /* 0x000ee20000300800 */
[----:B0-----:R-:W-:-:S03]  /*119080*/  IADD3 R20, P1, PT, R16, R5, RZ ;  /* 0x0000000510147210 */ /* 0x001fc60007f3e0ff */
[----:B------:R-:W3:Y:S04]  /*119090*/  LDL.LU R37, [R1+0x29e0] ;  /* 0x0029e00001257983 */ /* 0x000ee80000300800 */
[----:B------:R-:W3:Y:S01]  /*1190a0*/  LDL.LU R43, [R1+0x29e4] ;  /* 0x0029e400012b7983 */ /* 0x000ee20000300800 */
[----:B------:R-:W-:-:S03]  /*1190b0*/  IMAD.X R21, R17, 0x1, R39, P1 ;  /* 0x0000000111157824 */ /* 0x000fc600008e0627 */
[----:B------:R-:W3:Y:S04]  /*1190c0*/  LDL.LU R46, [R1+0x29e8] ;  /* 0x0029e800012e7983 */ /* 0x000ee80000300800 */
[----:B------:R-:W3:Y:S04]  /*1190d0*/  LDL.LU R48, [R1+0x29ec] ;  /* 0x0029ec0001307983 */ /* 0x000ee80000300800 */
[----:B------:R4:W-:Y:S02]  /*1190e0*/  STL.64 [R1+0x5080], R20 ;  /* 0x0050801401007387 */ /* 0x0009e40000100a00 */
[----:B----4-:R-:W-:-:S02]  /*1190f0*/  F2FP.SATFINITE.E4M3.F32.PACK_AB_MERGE_C R20, R50, R49, RZ ;  /* 0x000000313214723e */ /* 0x010fc400048070ff */
[----:B------:R-:W4:Y:S04]  /*119100*/  LDL.LU R49, [R1+0x29d0] ;  /* 0x0029d00001317983 */ /* 0x000f280000300800 */
[----:B------:R0:W-:Y:S04]  /*119110*/  STL [R1+0x2f48], R20 ;  /* 0x002f481401007387 */ /* 0x0001e80000100800 */
[----:B------:R-:W4:Y:S01]  /*119120*/  LDL.LU R50, [R1+0x29d4] ;  /* 0x0029d40001327983 */ /* 0x000f220000300800 */
[----:B--2---:R-:W-:-:S05]  /*119130*/  F2FP.SATFINITE.E4M3.F32.PACK_AB_MERGE_C R19, R61, R59, RZ ;  /* 0x0000003b3d13723e */ /* 0x004fca00048070ff */
[----:B------:R3:W-:Y:S04]  /*119140*/  STL [R1+0x89c], R19 ;  /* 0x00089c1301007387 */ /* 0x0007e80000100800 */
[----:B------:R-:W2:Y:S04]  /*119150*/  LDL.LU R59, [R1+0x29d8] ;  /* 0x0029d800013b7983 */ /* 0x000ea80000300800 */
[----:B------:R-:W2:Y:S01]  /*119160*/  LDL.LU R61, [R1+0x29dc] ;  /* 0x0029dc00013d7983 */ /* 0x000ea20000300800 */
[----:B0-----:R-:W-:-:S05]  /*119170*/  IADD3 R20, P1, PT, R16, R4, RZ ;  /* 0x0000000410147210 */ /* 0x001fca0007f3e0ff */
[----:B------:R-:W-:Y:S01]  /*119180*/  IMAD.X R21, R17, 0x1, R3, P1 ;  /* 0x0000000111157824 */ /* 0x000fe200008e0603 */
[----:B---3--:R-:W-:Y:S02]  /*119190*/  F2FP.SATFINITE.E4M3.F32.PACK_AB_MERGE_C R19, R45, R44, RZ ;  /* 0x0000002c2d13723e */ /* 0x008fe400048070ff */
[----:B------:R-:W3:Y:S04]  /*1191a0*/  LDL.LU R44, [R1+0x29b0] ;  /* 0x0029b000012c7983 */ /* 0x000ee80000300800 */
[----:B------:R-:W-:Y:S04]  /*1191b0*/  STL.64 [R1+0x5078], R20 ;  /* 0x0050781401007387 */ /* 0x000fe80000100a00 */
[----:B------:R-:W-:Y:S04]  /*1191c0*/  STL [R1+0x7ec], R19 ;  /* 0x0007ec1301007387 */ /* 0x000fe80000100800 */
[----:B------:R-:W3:Y:S01]  /*1191d0*/  LDL.LU R45, [R1+0x29b4] ;  /* 0x0029b400012d7983 */ /* 0x000ee20000300800 */
[----:B------:R-:W-:-:S05]  /*1191e0*/  F2FP.SATFINITE.E4M3.F32.PACK_AB_MERGE_C R18, R18, R54, RZ ;  /* 0x000000361212723e */ /* 0x000fca00048070ff */
[----:B------:R0:W-:Y:S04]  /*1191f0*/  STL [R1+0x7f4], R18 ;  /* 0x0007f41201007387 */ /* 0x0001e80000100800 */
[----:B------:R-:W3:Y:S04]  /*119200*/  LDL.LU R54, [R1+0x29b8] ;  /* 0x0029b80001367983 */ /* 0x000ee80000300800 */
[----:B0-----:R-:W3:Y:S01]  /*119210*/  LDL.LU R18, [R1+0x29bc] ;  /* 0x0029bc0001127983 */ /* 0x001ee20000300800 */
[----:B------:R-:W-:-:S05]  /*119220*/  IADD3 R20, P1, PT, R16, R13, RZ ;  /* 0x0000000d10147210 */ /* 0x000fca0007f3e0ff */
[----:B------:R-:W-:-:S05]  /*119230*/  IMAD.X R21, R17, 0x1, R14, P1 ;  /* 0x0000000111157824 */ /* 0x000fca00008e060e */
[----:B------:R0:W-:Y:S02]  /*119240*/  STL.64 [R1+0x5070], R20 ;  /* 0x0050701401007387 */ /* 0x0001e40000100a00 */
[----:B0-----:R-:W-:Y:S02]  /*119250*/  F2FP.SATFINITE.E4M3.F32.PACK_AB_MERGE_C R20, R36, R35, RZ ;  /* 0x000000232414723e */ /* 0x001fe400048070ff */
[----:B------:R-:W3:Y:S04]  /*119260*/  LDL.LU R35, [R1+0x3e0] ;  /* 0x0003e00001237983 */ /* 0x000ee80000300800 */
[----:B------:R0:W-:Y:S01]  /*119270*/  STL [R1+0x768], R20 ;  /* 0x0007681401007387 */ /* 0x0001e20000100800 */
[----:B------:R-:W-:-:S03]  /*119280*/  F2FP.SATFINITE.E4M3.F32.PACK_AB_MERGE_C R19, R41, R40, RZ ;  /* 0x000000282913723e */ /* 0x000fc600048070ff */
[----:B------:R-:W3:Y:S01]  /*119290*/  LDL.LU R36, [R1+0x3e4] ;  /* 0x0003e40001247983 */ /* 0x000ee20000300800 */
[----:B0-----:R-:W-:-:S03]  /*1192a0*/  IADD3 R20, P1, PT, R16, R2, RZ ;  /* 0x0000000210147210 */ /* 0x001fc60007f3e0ff */
[----:B------:R-:W-:Y:S02]  /*1192b0*/  STL [R1+0x76c], R19 ;  /* 0x00076c1301007387 */ /* 0x000fe40000100800 */
[----:B------:R-:W-:Y:S02]  /*1192c0*/  IMAD.X R21, R17, 0x1, R0, P1 ;  /* 0x0000000111157824 */ /* 0x000fe400008e0600 */
[----:B------:R-:W3:Y:S04]  /*1192d0*/  LDL.LU R40, [R1+0x3e8] ;  /* 0x0003e80001287983 */ /* 0x000ee80000300800 */
[----:B------:R-:W3:Y:S04]  /*1192e0*/  LDL.LU R41, [R1+0x3ec] ;  /* 0x0003ec0001297983 */ /* 0x000ee80000300800 */
[----:B------:R0:W-:Y:S01]  /*1192f0*/  STL.64 [R1+0x5068], R20 ;  /* 0x0050681401007387 */ /* 0x0001e20000100a00 */
[----:B------:R-:W-:-:S02]  /*119300*/  F2FP.SATFINITE.E4M3.F32.PACK_AB_MERGE_C R24, R30, R26, RZ ;  /* 0x0000001a1e18723e */ /* 0x000fc400048070ff */
[----:B0-----:R-:W-:-:S03]  /*119310*/  IADD3 R20, P1, PT, R16, R56, RZ ;  /* 0x0000003810147210 */ /* 0x001fc60007f3e0ff */
[----:B------:R-:W-:Y:S02]  /*119320*/  STL [R1+0x720], R24 ;  /* 0x0007201801007387 */ /* 0x000fe40000100800 */
[----:B------:R-:W-:Y:S01]  /*119330*/  IMAD.X R21, R17, 0x1, R22, P1 ;  /* 0x0000000111157824 */ /* 0x000fe200008e0616 */
[----:B------:R-:W-:-:S05]  /*119340*/  F2FP.SATFINITE.E4M3.F32.PACK_AB_MERGE_C R19, R33, R32, RZ ;  /* 0x000000202113723e */ /* 0x000fca00048070ff */
[----:B------:R0:W-:Y:S04]  /*119350*/  STL [R1+0x718], R19 ;  /* 0x0007181301007387 */ /* 0x0001e80000100800 */
[----:B------:R1:W-:Y:S01]  /*119360*/  STL.64 [R1+0x5060], R20 ;  /* 0x0050601401007387 */ /* 0x0003e20000100a00 */
[----:B0-----:R-:W-:-:S03]  /*119370*/  F2FP.SATFINITE.E4M3.F32.PACK_AB_MERGE_C R19, R48, R46, RZ ;  /* 0x0000002e3013723e */ /* 0x001fc600048070ff */
[----:B------:R-:W3:Y:S01]  /*119380*/  LDL.LU R46, [R1+0x2990] ;  /* 0x00299000012e7983 */ /* 0x000ee20000300800 */
[----:B-1----:R-:W-:-:S05]  /*119390*/  F2FP.SATFINITE.E4M3.F32.PACK_AB_MERGE_C R20, R43, R37, RZ ;  /* 0x000000252b14723e */ /* 0x002fca00048070ff */
[----:B------:R0:W-:Y:S04]  /*1193a0*/  STL [R1+0x6e8], R20 ;  /* 0x0006e81401007387 */ /* 0x0001e80000100800 */
[----:B------:R-:W3:Y:S01]  /*1193b0*/  LDL.LU R48, [R1+0x2994] ;  /* 0x0029940001307983 */ /* 0x000ee20000300800 */
[----:B0-----:R-:W-:-:S03]  /*1193c0*/  IADD3 R20, P1, PT, R16, R53, RZ ;  /* 0x0000003510147210 */ /* 0x001fc60007f3e0ff */
[----:B------:R-:W-:Y:S02]  /*1193d0*/  STL [R1+0x6ec], R19 ;  /* 0x0006ec1301007387 */ /* 0x000fe40000100800 */
[----:B------:R-:W-:Y:S02]  /*1193e0*/  IMAD.X R21, R17, 0x1, R29, P1 ;  /* 0x0000000111157824 */ /* 0x000fe400008e061d */
[----:B------:R-:W3:Y:S04]  /*1193f0*/  LDL.LU R37, [R1+0x2998] ;  /* 0x0029980001257983 */ /* 0x000ee80000300800 */
[----:B------:R-:W3:Y:S04]  /*119400*/  LDL.LU R43, [R1+0x299c] ;  /* 0x00299c00012b7983 */ /* 0x000ee80000300800 */
[----:B------:R0:W-:Y:S02]  /*119410*/  STL.64 [R1+0x2b78], R20 ;  /* 0x002b781401007387 */ /* 0x0001e40000100a00 */
[----:B0-----:R-:W-:-:S05]  /*119420*/  IADD3 R20, P1, PT, R16, R60, RZ ;  /* 0x0000003c10147210 */ /* 0x001fca0007f3e0ff */
[----:B------:R-:W-:Y:S01]  /*119430*/  IMAD.X R21, R17, 0x1, R15, P1 ;  /* 0x0000000111157824 */ /* 0x000fe200008e060f */
[----:B----4-:R-:W-:-:S05]  /*119440*/  F2FP.SATFINITE.E4M3.F32.PACK_AB_MERGE_C R19, R50, R49, RZ ;  /* 0x000000313213723e */ /* 0x010fca00048070ff */
[----:B------:R2:W-:Y:S04]  /*119450*/  STL [R1+0x6c0], R19 ;  /* 0x0006c01301007387 */ /* 0x0005e80000100800 */
[----:B------:R-:W4:Y:S04]  /*119460*/  LDL.LU R49, [R1+0x2980] ;  /* 0x0029800001317983 */ /* 0x000f280000300800 */
[----:B------:R-:W4:Y:S01]  /*119470*/  LDL.LU R50, [R1+0x2984] ;  /* 0x0029840001327983 */ /* 0x000f220000300800 */
[----:B--2---:R-:W-:-:S05]  /*119480*/  F2FP.SATFINITE.E4M3.F32.PACK_AB_MERGE_C R19, R61, R59, RZ ;  /* 0x0000003b3d13723e */ /* 0x004fca00048070ff */
[----:B------:R3:W-:Y:S04]  /*119490*/  STL [R1+0x6bc], R19 ;  /* 0x0006bc1301007387 */ /* 0x0007e80000100800 */
[----:B------:R-:W2:Y:S04]  /*1194a0*/  LDL.LU R59, [R1+0x2988] ;  /* 0x00298800013b7983 */ /* 0x000ea80000300800 */
[----:B------:R-:W2:Y:S01]  /*1194b0*/  LDL.LU R61, [R1+0x298c] ;  /* 0x00298c00013d7983 */ /* 0x000ea20000300800 */
[----:B---3--:R-:W-:-:S03]  /*1194c0*/  F2FP.SATFINITE.E4M3.F32.PACK_AB_MERGE_C R19, R45, R44, RZ ;  /* 0x0000002c2d13723e */ /* 0x008fc600048070ff */
        /* <DEDUP_REMOVED lines=10> */
[----:B------:R0:W-:Y:S04]  /*119570*/  STL.64 [R1+0x2b60], R20 ;  /* 0x002b601401007387 */ /* 0x0001e80000100a00 */
[----:B------:R-:W3:Y:S01]  /*119580*/  LDL.LU R26, [R1+0x2960] ;  /* 0x00296000011a7983 */ /* 0x000ee20000300800 */
[----:B0-----:R-:W-:-:S05]  /*119590*/  F2FP.SATFINITE.E4M3.F32.PACK_AB_MERGE_C R20, R36, R35, RZ ;  /* 0x000000232414723e */ /* 0x001fca00048070ff */
[----:B------:R0:W-:Y:S04]  /*1195a0*/  STL [R1+0x248], R20 ;  /* 0x0002481401007387 */ /* 0x0001e80000100800 */
[----:B------:R-:W3:Y:S01]  /*1195b0*/  LDL.LU R30, [R1+0x2964] ;  /* 0x00296400011e7983 */ /* 0x000ee20000300800 */
[----:B------:R-:W-:-:S05]  /*1195c0*/  F2FP.SATFINITE.E4M3.F32.PACK_AB_MERGE_C R19, R41, R40, RZ ;  /* 0x000000282913723e */ /* 0x000fca00048070ff */
[----:B------:R-:W-:Y:S01]  /*1195d0*/  STL [R1+0x250], R19 ;  /* 0x0002501301007387 */ /* 0x000fe20000100800 */
[----:B0-----:R-:W-:-:S03]  /*1195e0*/  IADD3 R20, P1, PT, R16, R52, RZ ;  /* 0x0000003410147210 */ /* 0x001fc60007f3e0ff */
[----:B------:R-:W3:Y:S04]  /*1195f0*/  LDL.LU R32, [R1+0x2968] ;  /* 0x0029680001207983 */ /* 0x000ee80000300800 */
[----:B------:R-:W3:Y:S01]  /*119600*/  LDL.LU R33, [R1+0x296c] ;  /* 0x00296c0001217983 */ /* 0x000ee20000300800 */
[----:B------:R-:W-:-:S03]  /*119610*/  IMAD.X R21, R17, 0x1, R47, P1 ;  /* 0x0000000111157824 */ /* 0x000fc600008e062f */
[----:B------:R-:W3:Y:S04]  /*119620*/  LDL.LU R35, [R1+0x2950] ;  /* 0x0029500001237983 */ /* 0x000ee80000300800 */
[----:B------:R-:W3:Y:S04]  /*119630*/  LDL.LU R36, [R1+0x2954] ;  /* 0x0029540001247983 */ /* 0x000ee80000300800 */
[----:B------:R0:W-:Y:S04]  /*119640*/  STL.64 [R1+0x2b58], R20 ;  /* 0x002b581401007387 */ /* 0x0001e80000100a00 */
[----:B------:R-:W3:Y:S04]  /*119650*/  LDL.LU R40, [R1+0x2958] ;  /* 0x0029580001287983 */ /* 0x000ee80000300800 */
[----:B------:R-:W3:Y:S01]  /*119660*/  LDL.LU R41, [R1+0x295c] ;  /* 0x00295c0001297983 */ /* 0x000ee20000300800 */
[----:B0-----:R-:W-:-:S02]  /*119670*/  IADD3 R20, P1, PT, R16, R28, RZ ;  /* 0x0000001c10147210 */ /* 0x001fc40007f3e0ff */
[----:B------:R-:W-:-:S05]  /*119680*/  F2FP.SATFINITE.E4M3.F32.PACK_AB_MERGE_C R19, R48, R46, RZ ;  /* 0x0000002e3013723e */ /* 0x000fca00048070ff */
[----:B------:R0:W-:Y:S04]  /*119690*/  STL [R1+0x5664], R19 ;  /* 0x0056641301007387 */ /* 0x0001e80000100800 */
[----:B------:R-:W3:Y:S04]  /*1196a0*/  LDL.LU R46, [R1+0x2940] ;  /* 0x00294000012e7983 */ /* 0x000ee80000300800 */
[----:B------:R-:W3:Y:S01]  /*1196b0*/  LDL.LU R48, [R1+0x2944] ;  /* 0x0029440001307983 */ /* 0x000ee20000300800 */
[----:B0-----:R-:W-:Y:S01]  /*1196c0*/  F2FP.SATFINITE.E4M3.F32.PACK_AB_MERGE_C R19, R43, R37, RZ ;  /* 0x000000252b13723e */ /* 0x001fe200048070ff */
[----:B------:R-:W-:-:S04]  /*1196d0*/  IMAD.X R21, R17, 0x1, R55, P1 ;  /* 0x0000000111157824 */ /* 0x000fc800008e0637 */
[----:B------:R-:W-:Y:S04]  /*1196e0*/  STL [R1+0x5640], R19 ;  /* 0x0056401301007387 */ /* 0x000fe80000100800 */
        /* <DEDUP_REMOVED lines=12> */
[----:B------:R-:W2:Y:S04]  /*1197b0*/  LDL.LU R61, [R1+0x293c] ;  /* 0x00293c00013d7983 */ /* 0x000ea80000300800 */
[----:B------:R-:W-:Y:S01]  /*1197c0*/  STL.64 [R1+0x2b48], R20 ;  /* 0x002b481401007387 */ /* 0x000fe20000100a00 */
[----:B---3--:R-:W-:-:S03]  /*1197d0*/  F2FP.SATFINITE.E4M3.F32.PACK_AB_MERGE_C R19, R45, R44, RZ ;  /* 0x0000002c2d13723e */ /* 0x008fc600048070ff */
[----:B------:R-:W3:Y:S04]  /*1197e0*/  LDL.LU R44, [R1+0x2920] ;  /* 0x00292000012c7983 */ /* 0x000ee80000300800 */
        /* <DEDUP_REMOVED lines=8> */
[----:B------:R0:W-:Y:S01]  /*119870*/  STL.64 [R1+0x2b40], R20 ;  /* 0x002b401401007387 */ /* 0x0001e20000100a00 */
[----:B------:R-:W-:Y:S02]  /*119880*/  F2FP.SATFINITE.E4M3.F32.PACK_AB_MERGE_C R24, R30, R26, RZ ;  /* 0x0000001a1e18723e */ /* 0x000fe400048070ff */
[----:B0-----:R-:W-:-:S03]  /*119890*/  IADD3 R20, P1, PT, R16, R9, RZ ;  /* 0x0000000910147210 */ /* 0x001fc60007f3e0ff */
[----:B------:R-:W-:Y:S02]  /*1198a0*/  STL [R1+0x53d0], R24 ;  /* 0x0053d01801007387 */ /* 0x000fe40000100800 */
[----:B------:R-:W-:Y:S01]  /*1198b0*/  IMAD.X R21, R17, 0x1, R11, P1 ;  /* 0x0000000111157824 */ /* 0x000fe200008e060b */
[----:B------:R-:W-:-:S05]  /*1198c0*/  F2FP.SATFINITE.E4M3.F32.PACK_AB_MERGE_C R19, R33, R32, RZ ;  /* 0x000000202113723e */ /* 0x000fca00048070ff */
[----:B------:R0:W-:Y:S04]  /*1198d0*/  STL [R1+0x53d4], R19 ;  /* 0x0053d41301007387 */ /* 0x0001e80000100800 */
[----:B------:R1:W-:Y:S01]  /*1198e0*/  STL.64 [R1+0x2b38], R20 ;  /* 0x002b381401007387 */ /* 0x0003e20000100a00 */
[----:B0-----:R-:W-:Y:S02]  /*1198f0*/  F2FP.SATFINITE.E4M3.F32.PACK_AB_MERGE_C R19, R36, R35, RZ ;  /* 0x000000232413723e */ /* 0x001fe400048070ff */
[----:B-1----:R-:W-:-:S03]  /*119900*/  IADD3 R20, P1, PT, R16, R10, RZ ;  /* 0x0000000a10147210 */ /* 0x002fc60007f3e0ff */
[----:B------:R0:W-:Y:S02]  /*119910*/  STL [R1+0x5314], R19 ;  /* 0x0053141301007387 */ /* 0x0001e40000100800 */
[----:B------:R-:W-:Y:S01]  /*119920*/  IMAD.X R21, R17, 0x1, R12, P1 ;  /* 0x0000000111157824 */ /* 0x000fe200008e060c */
[----:B0-----:R-:W-:-:S04]  /*119930*/  F2FP.SATFINITE.E4M3.F32.PACK_AB_MERGE_C R19, R41, R40, RZ ;  /* 0x000000282913723e */ /* 0x001fc800048070ff */
[----:B------:R-:W-:Y:S04]  /*119940*/  STL.64 [R1+0x2b30], R20 ;  /* 0x002b301401007387 */ /* 0x000fe80000100a00 */
[----:B------:R0:W-:Y:S04]  /*119950*/  STL [R1+0x5308], R19 ;  /* 0x0053081301007387 */ /* 0x0001e80000100800 */
[----:B------:R-:W3:Y:S01]  /*119960*/  LDL.LU R40, [R1+0x2910] ;  /* 0x0029100001287983 */ /* 0x000ee20000300800 */
[----:B------:R-:W-:-:S05]  /*119970*/  F2FP.SATFINITE.E4M3.F32.PACK_AB_MERGE_C R17, R48, R46, RZ ;  /* 0x0000002e3011723e */ /* 0x000fca00048070ff */
[----:B------:R1:W-:Y:S04]  /*119980*/  STL [R1+0x527c], R17 ;  /* 0x00527c1101007387 */ /* 0x0003e80000100800 */
[----:B------:R-:W3:Y:S04]  /*119990*/  LDL.LU R41, [R1+0x2914] ;  /* 0x0029140001297983 */ /* 0x000ee80000300800 */
[----:B------:R-:W3:Y:S04]  /*1199a0*/  LDL.LU R46, [R1+0x2918] ;  /* 0x00291800012e7983 */ /* 0x000ee80000300800 */
[----:B------:R-:W3:Y:S01]  /*1199b0*/  LDL.LU R48, [R1+0x291c] ;  /* 0x00291c0001307983 */ /* 0x000ee20000300800 */
[----:B0-----:R-:W-:Y:S01]  /*1199c0*/  F2FP.SATFINITE.E4M3.F32.PACK_AB_MERGE_C R19, R43, R37, RZ ;  /* 0x000000252b13723e */ /* 0x001fe200048070ff */
[----:B------:R-:W-:Y:S01]  /*1199d0*/  VIADD R16, R16, UR5 ;  /* 0x0000000510107c36 */ /* 0x000fe20008000000 */
[----:B------:R-:W0:Y:S03]  /*1199e0*/  LDCU UR5, c[0x0][0x3b8] ;  /* 0x00007700ff0577ac */ /* 0x000e260008000800 */
[----:B------:R4:W-:Y:S01]  /*1199f0*/  STL [R1+0x5268], R19 ;  /* 0x0052681301007387 */ /* 0x0009e20000100800 */
[----:B-1----:R-:W-:-:S02]  /*119a00*/  SHF.R.S32.HI R17, RZ, 0x1f, R16 ;  /* 0x0000001fff117819 */ /* 0x002fc40000011410 */
[----:B------:R-:W-:-:S05]  /*119a10*/  IADD3 R20, P1, PT, R16, R6, RZ ;  /* 0x0000000610147210 */ /* 0x000fca0007f3e0ff */
[----:B------:R-:W-:Y:S01]  /*119a20*/  IMAD.X R21, R17, 0x1, R38, P1 ;  /* 0x0000000111157824 */ /* 0x000fe200008e0626 */
[----:B----4-:R-:W-:Y:S02]  /*119a30*/  F2FP.SATFINITE.E4M3.F32.PACK_AB_MERGE_C R19, R50, R49, RZ ;  /* 0x000000313213723e */ /* 0x010fe400048070ff */
[----:B------:R-:W4:Y:S04]  /*119a40*/  LDL.LU R49, [R1+0x2900] ;  /* 0x0029000001317983 */ /* 0x000f280000300800 */
[----:B------:R-:W4:Y:S04]  /*119a50*/  LDL.LU R50, [R1+0x2904] ;  /* 0x0029040001327983 */ /* 0x000f280000300800 */
[----:B------:R1:W-:Y:S04]  /*119a60*/  STL.64 [R1+0x2b28], R20 ;  /* 0x002b281401007387 */ /* 0x0003e80000100a00 */
[----:B------:R-:W-:Y:S01]  /*119a70*/  STL [R1+0x51ec], R19 ;  /* 0x0051ec1301007387 */ /* 0x000fe20000100800 */
[----:B--2---:R-:W-:-:S03]  /*119a80*/  F2FP.SATFINITE.E4M3.F32.PACK_AB_MERGE_C R43, R61, R59, RZ ;  /* 0x0000003b3d2b723e */ /* 0x004fc600048070ff */
[----:B------:R-:W2:Y:S04]  /*119a90*/  LDL.LU R59, [R1+0x2908] ;  /* 0x00290800013b7983 */ /* 0x000ea80000300800 */
[----:B------:R-:W2:Y:S01]  /*119aa0*/  LDL.LU R61, [R1+0x290c] ;  /* 0x00290c00013d7983 */ /* 0x000ea20000300800 */
[----:B-1----:R-:W-:-:S05]  /*119ab0*/  IADD3 R20, P1, PT, R16, R8, RZ ;  /* 0x0000000810147210 */ /* 0x002fca0007f3e0ff */
[----:B------:R-:W-:Y:S01]  /*119ac0*/  IMAD.X R21, R17, 0x1, R7, P1 ;  /* 0x0000000111157824 */ /* 0x000fe200008e0607 */
[----:B------:R-:W-:Y:S04]  /*119ad0*/  STL [R1+0x6904], R43 ;  /* 0x0069042b01007387 */ /* 0x000fe80000100800 */
[----:B------:R1:W-:Y:S04]  /*119ae0*/  STL.64 [R1+0x2b20], R20 ;  /* 0x002b201401007387 */ /* 0x0003e80000100a00 */
[----:B-1----:R-:W2:Y:S01]  /*119af0*/  LDL.LU R20, [R1+0x28f0] ;  /* 0x0028f00001147983 */ /* 0x002ea20000300800 */
[----:B---3--:R-:W-:-:S05]  /*119b00*/  F2FP.SATFINITE.E4M3.F32.PACK_AB_MERGE_C R19, R45, R44, RZ ;  /* 0x0000002c2d13723e */ /* 0x008fca00048070ff */
[----:B------:R-:W-:Y:S04]  /*119b10*/  STL [R1+0x515c], R19 ;  /* 0x00515c1301007387 */ /* 0x000fe80000100800 */
[----:B------:R-:W3:Y:S01]  /*119b20*/  LDL.LU R21, [R1+0x28f4] ;  /* 0x0028f40001157983 */ /* 0x000ee20000300800 */
[----:B------:R-:W-:-:S05]  /*119b30*/  F2FP.SATFINITE.E4M3.F32.PACK_AB_MERGE_C R18, R18, R54, RZ ;  /* 0x000000361212723e */ /* 0x000fca00048070ff */
        /* <DEDUP_REMOVED lines=10> */
[----:B-1----:R-:W3:Y:S01]  /*119be0*/  LDL.LU R18, [R1+0x28dc] ;  /* 0x0028dc0001127983 */ /* 0x002ee20000300800 */
[----:B------:R-:W-:-:S05]  /*119bf0*/  IADD3 R34, P1, PT, R16, R5, RZ ;  /* 0x0000000510227210 */ /* 0x000fca0007f3e0ff */
[----:B------:R-:W-:-:S05]  /*119c00*/  IMAD.X R35, R17, 0x1, R39, P1 ;  /* 0x0000000111237824 */ /* 0x000fca00008e0627 */
[----:B------:R1:W-:Y:S04]  /*119c10*/  STL.64 [R1+0x2b18], R34 ;  /* 0x002b182201007387 */ /* 0x0003e80000100a00 */
[----:B-1----:R-:W3:Y:S01]  /*119c20*/  LDL.LU R35, [R1+0x28c0] ;  /* 0x0028c00001237983 */ /* 0x002ee20000300800 */
[----:B------:R-:W-:Y:S02]  /*119c30*/  F2FP.SATFINITE.E4M3.F32.PACK_AB_MERGE_C R34, R41, R40, RZ ;  /* 0x000000282922723e */ /* 0x000fe400048070ff */
[----:B------:R-:W-:-:S03]  /*119c40*/  IADD3 R40, P1, PT, R16, R4, RZ ;  /* 0x0000000410287210 */ /* 0x000fc60007f3e0ff */
[----:B------:R-:W-:Y:S01]  /*119c50*/  STL [R1+0x888], R34 ;  /* 0x0008882201007387 */ /* 0x000fe20000100800 */
[----:B------:R-:W-:-:S03]  /*119c60*/  F2FP.SATFINITE.E4M3.F32.PACK_AB_MERGE_C R19, R48, R46, RZ ;  /* 0x0000002e3013723e */ /* 0x000fc600048070ff */
[----:B------:R-:W3:Y:S04]  /*119c70*/  LDL.LU R36, [R1+0x28c4] ;  /* 0x0028c40001247983 */ /* 0x000ee80000300800 */
[----:B------:R4:W-:Y:S04]  /*119c80*/  STL [R1+0x87c], R19 ;  /* 0x00087c1301007387 */ /* 0x0009e80000100800 */
[----:B------:R-:W3:Y:S04]  /*119c90*/  LDL.LU R46, [R1+0x28c8] ;  /* 0x0028c800012e7983 */ /* 0x000ee80000300800 */
[----:B------:R-:W3:Y:S01]  /*119ca0*/  LDL.LU R48, [R1+0x28cc] ;  /* 0x0028cc0001307983 */ /* 0x000ee20000300800 */
[----:B------:R-:W-:-:S03]  /*119cb0*/  IMAD.X R41, R17, 0x1, R3, P1 ;  /* 0x0000000111297824 */ /* 0x000fc600008e0603 */
[----:B------:R-:W3:Y:S04]  /*119cc0*/  LDL.LU R37, [R1+0x28a0] ;  /* 0x0028a00001257983 */ /* 0x000ee80000300800 */
[----:B------:R-:W3:Y:S04]  /*119cd0*/  LDL.LU R39, [R1+0x28a4] ;  /* 0x0028a40001277983 */ /* 0x000ee80000300800 */
[----:B------:R-:W-:Y:S01]  /*119ce0*/  STL.64 [R1+0x2b10], R40 ;  /* 0x002b102801007387 */ /* 0x000fe20000100a00 */
[----:B------:R-:W-:-:S05]  /*119cf0*/  IADD3 R42, P1, PT, R16, R13, RZ ;  /* 0x0000000d102a7210 */ /* 0x000fca0007f3e0ff */
[----:B------:R-:W-:Y:S01]  /*119d00*/  IMAD.X R43, R17, 0x1, R14, P1 ;  /* 0x00000001112b7824 */ /* 0x000fe200008e060e */
[----:B----4-:R-:W-:-:S05]  /*119d10*/  F2FP.SATFINITE.E4M3.F32.PACK_AB_MERGE_C R19, R50, R49, RZ ;  /* 0x000000313213723e */ /* 0x010fca00048070ff */
[----:B------:R2:W-:Y:S04]  /*119d20*/  STL [R1+0x7cc], R19 ;  /* 0x0007cc1301007387 */ /* 0x0005e80000100800 */
[----:B------:R-:W4:Y:S04]  /*119d30*/  LDL.LU R49, [R1+0x28a8] ;  /* 0x0028a80001317983 */ /* 0x000f280000300800 */
[----:B------:R-:W4:Y:S01]  /*119d40*/  LDL.LU R50, [R1+0x28ac] ;  /* 0x0028ac0001327983 */ /* 0x000f220000300800 */
[----:B--2---:R-:W-:-:S03]  /*119d50*/  F2FP.SATFINITE.E4M3.F32.PACK_AB_MERGE_C R19, R61, R59, RZ ;  /* 0x0000003b3d13723e */ /* 0x004fc600048070ff */
[----:B------:R-:W2:Y:S04]  /*119d60*/  LDL.LU R40, [R1+0x3c0] ;  /* 0x0003c00001287983 */ /* 0x000ea80000300800 */
[----:B------:R-:W2:Y:S04]  /*119d70*/  LDL.LU R41, [R1+0x3c4] ;  /* 0x0003c40001297983 */ /* 0x000ea80000300800 */
[----:B------:R1:W-:Y:S04]  /*119d80*/  STL [R1+0x7d0], R19 ;  /* 0x0007d01301007387 */ /* 0x0003e80000100800 */
[----:B------:R-:W2:Y:S04]  /*119d90*/  LDL.LU R59, [R1+0x3c8] ;  /* 0x0003c800013b7983 */ /* 0x000ea80000300800 */
[----:B------:R-:W2:Y:S04]  /*119da0*/  LDL.LU R61, [R1+0x3cc] ;  /* 0x0003cc00013d7983 */ /* 0x000ea80000300800 */
[----:B------:R-:W-:Y:S01]  /*119db0*/  STL.64 [R1+0x2b08], R42 ;  /* 0x002b082a01007387 */ /* 0x000fe20000100a00 */
[----:B---3--:R-:W-:-:S02]  /*119dc0*/  F2FP.SATFINITE.E4M3.F32.PACK_AB_MERGE_C R34, R21, R20, RZ ;  /* 0x000000141522723e */ /* 0x008fc400048070ff */
[----:B------:R-:W-:-:S05]  /*119dd0*/  IADD3 R20, P1, PT, R16, R2, RZ ;  /* 0x0000000210147210 */ /* 0x000fca0007f3e0ff */
[----:B------:R-:W-:Y:S01]  /*119de0*/  IMAD.X R21, R17, 0x1, R0, P1 ;  /* 0x0000000111157824 */ /* 0x000fe200008e0600 */
[----:B------:R-:W-:Y:S01]  /*119df0*/  STL [R1+0x75c], R34 ;  /* 0x00075c2201007387 */ /* 0x000fe20000100800 */
[----:B-1----:R-:W-:-:S05]  /*119e00*/  F2FP.SATFINITE.E4M3.F32.PACK_AB_MERGE_C R19, R25, R24, RZ ;  /* 0x000000181913723e */ /* 0x002fca00048070ff */
[----:B------:R1:W-:Y:S01]  /*119e10*/  STL [R1+0x740], R19 ;  /* 0x0007401301007387 */ /* 0x0003e20000100800 */
[----:B------:R-:W-:-:S03]  /*119e20*/  F2FP.SATFINITE.E4M3.F32.PACK_AB_MERGE_C R24, R30, R26, RZ ;  /* 0x0000001a1e18723e */ /* 0x000fc600048070ff */
[----:B------:R3:W-:Y:S01]  /*119e30*/  STL.64 [R1+0x2b00], R20 ;  /* 0x002b001401007387 */ /* 0x0007e20000100a00 */
[----:B-1----:R-:W-:-:S03]  /*119e40*/  F2FP.SATFINITE.E4M3.F32.PACK_AB_MERGE_C R19, R33, R32, RZ ;  /* 0x000000202113723e */ /* 0x002fc600048070ff */
[----:B------:R-:W-:Y:S01]  /*119e50*/  STL [R1+0x6f4], R24 ;  /* 0x0006f41801007387 */ /* 0x000fe20000100800 */
[----:B---3--:R-:W-:-:S03]  /*119e60*/  IADD3 R20, P1, PT, R16, R56, RZ ;  /* 0x0000003810147210 */ /* 0x008fc60007f3e0ff */
[----:B------:R1:W-:Y:S02]  /*119e70*/  STL [R1+0x6fc], R19 ;  /* 0x0006fc1301007387 */ /* 0x0003e40000100800 */
[----:B------:R-:W-:Y:S01]  /*119e80*/  IMAD.X R21, R17, 0x1, R22, P1 ;  /* 0x0000000111157824 */ /* 0x000fe200008e0616 */
[----:B-1----:R-:W-:Y:S02]  /*119e90*/  F2FP.SATFINITE.E4M3.F32.PACK_AB_MERGE_C R19, R45, R44, RZ ;  /* 0x0000002c2d13723e */ /* 0x002fe400048070ff */
[----:B------:R-:W3:Y:S04]  /*119ea0*/  LDL.LU R44, [R1+0x2880] ;  /* 0x00288000012c7983 */ /* 0x000ee80000300800 */
[----:B------:R-:W-:Y:S04]  /*119eb0*/  STL.64 [R1+0x2af8], R20 ;  /* 0x002af81401007387 */ /* 0x000fe80000100a00 */
[----:B------:R-:W-:Y:S04]  /*119ec0*/  STL [R1+0x6c4], R19 ;  /* 0x0006c41301007387 */ /* 0x000fe80000100800 */
[----:B------:R-:W3:Y:S01]  /*119ed0*/  LDL.LU R45, [R1+0x2884] ;  /* 0x00288400012d7983 */ /* 0x000ee20000300800 */
[----:B------:R-:W-:-:S05]  /*119ee0*/  F2FP.SATFINITE.E4M3.F32.PACK_AB_MERGE_C R18, R18, R54, RZ ;  /* 0x000000361212723e */ /* 0x000fca00048070ff */
[----:B------:R1:W-:Y:S04]  /*119ef0*/  STL [R1+0x6b8], R18 ;  /* 0x0006b81201007387 */ /* 0x0003e80000100800 */
[----:B------:R-:W3:Y:S04]  /*119f00*/  LDL.LU R54, [R1+0x2888] ;  /* 0x0028880001367983 */ /* 0x000ee80000300800 */
[----:B-1----:R-:W3:Y:S01]  /*119f10*/  LDL.LU R18, [R1+0x288c] ;  /* 0x00288c0001127983 */ /* 0x002ee20000300800 */
[----:B------:R-:W-:-:S05]  /*119f20*/  IADD3 R20, P1, PT, R16, R53, RZ ;  /* 0x0000003510147210 */ /* 0x000fca0007f3e0ff */
[----:B------:R-:W-:-:S05]  /*119f30*/  IMAD.X R21, R17, 0x1, R29, P1 ;  /* 0x0000000111157824 */ /* 0x000fca00008e061d */
[----:B------:R1:W-:Y:S02]  /*119f40*/  STL.64 [R1+0x2af0], R20 ;  /* 0x002af01401007387 */ /* 0x0003e40000100a00 */
[----:B-1----:R-:W-:Y:S02]  /*119f50*/  IADD3 R20, P1, PT, R16, R60, RZ ;  /* 0x0000003c10147210 */ /* 0x002fe40007f3e0ff */
[----:B------:R-:W-:-:S03]  /*119f60*/  F2FP.SATFINITE.E4M3.F32.PACK_AB_MERGE_C R24, R36, R35, RZ ;  /* 0x000000232418723e */ /* 0x000fc600048070ff */
[----:B------:R-:W-:Y:S02]  /*119f70*/  IMAD.X R21, R17, 0x1, R15, P1 ;  /* 0x0000000111157824 */ /* 0x000fe400008e060f */
[----:B------:R-:W-:Y:S01]  /*119f80*/  STL [R1+0x694], R24 ;  /* 0x0006941801007387 */ /* 0x000fe20000100800 */
[----:B------:R-:W-:-:S05]  /*119f90*/  F2FP.SATFINITE.E4M3.F32.PACK_AB_MERGE_C R19, R48, R46, RZ ;  /* 0x0000002e3013723e */ /* 0x000fca00048070ff */
[----:B------:R-:W-:Y:S04]  /*119fa0*/  STL [R1+0x68c], R19 ;  /* 0x00068c1301007387 */ /* 0x000fe80000100800 */
[----:B------:R-:W3:Y:S04]  /*119fb0*/  LDL.LU R46, [R1+0x2870] ;  /* 0x00287000012e7983 */ /* 0x000ee80000300800 */
[----:B------:R-:W3:Y:S04]  /*119fc0*/  LDL.LU R48, [R1+0x2874] ;  /* 0x0028740001307983 */ /* 0x000ee80000300800 */
[----:B------:R1:W-:Y:S02]  /*119fd0*/  STL.64 [R1+0x2ae8], R20 ;  /* 0x002ae81401007387 */ /* 0x0003e40000100a00 */
[----:B-1----:R-:W-:-:S02]  /*119fe0*/  F2FP.SATFINITE.E4M3.F32.PACK_AB_MERGE_C R20, R39, R37, RZ ;  /* 0x000000252714723e */ /* 0x002fc400048070ff */
[----:B----4-:R-:W-:Y:S02]  /*119ff0*/  F2FP.SATFINITE.E4M3.F32.PACK_AB_MERGE_C R19, R50, R49, RZ ;  /* 0x000000313213723e */ /* 0x010fe400048070ff */
[----:B------:R-:W4:Y:S04]  /*11a000*/  LDL.LU R49, [R1+0x2878] ;  /* 0x0028780001317983 */ /* 0x000f280000300800 */
[----:B------:R1:W-:Y:S04]  /*11a010*/  STL [R1+0x66c], R20 ;  /* 0x00066c1401007387 */ /* 0x0003e80000100800 */
[----:B------:R-:W4:Y:S01]  /*11a020*/  LDL.LU R50, [R1+0x287c] ;  /* 0x00287c0001327983 */ /* 0x000f220000300800 */
[----:B-1----:R-:W-:-:S03]  /*11a030*/  IADD3 R20, P1, PT, R16, R51, RZ ;  /* 0x0000003310147210 */ /* 0x002fc60007f3e0ff */
[----:B------:R2:W-:Y:S02]  /*11a040*/  STL [R1+0x670], R19 ;  /* 0x0006701301007387 */ /* 0x0005e40000100800 */
[----:B------:R-:W-:-:S05]  /*11a050*/  IMAD.X R21, R17, 0x1, R57, P1 ;  /* 0x0000000111157824 */ /* 0x000fca00008e0639 */
[----:B------:R1:W-:Y:S01]  /*11a060*/  STL.64 [R1+0x2ae0], R20 ;  /* 0x002ae01401007387 */ /* 0x0003e20000100a00 */
[----:B--2---:R-:W-:-:S03]  /*11a070*/  F2FP.SATFINITE.E4M3.F32.PACK_AB_MERGE_C R19, R61, R59, RZ ;  /* 0x0000003b3d13723e */ /* 0x004fc600048070ff */
[----:B------:R-:W2:Y:S01]  /*11a080*/  LDL.LU R24, [R1+0x2860] ;  /* 0x0028600001187983 */ /* 0x000ea20000300800 */
[----:B-1----:R-:W-:-:S05]  /*11a090*/  F2FP.SATFINITE.E4M3.F32.PACK_AB_MERGE_C R20, R41, R40, RZ ;  /* 0x000000282914723e */ /* 0x002fca00048070ff */
[----:B------:R1:W-:Y:S04]  /*11a0a0*/  STL [R1+0x244], R20 ;  /* 0x0002441401007387 */ /* 0x0003e80000100800 */
[----:B------:R-:W2:Y:S04]  /*11a0b0*/  LDL.LU R25, [R1+0x2864] ;  /* 0x0028640001197983 */ /* 0x000ea80000300800 */
[----:B------:R-:W-:Y:S04]  /*11a0c0*/  STL [R1+0x238], R19 ;  /* 0x0002381301007387 */ /* 0x000fe80000100800 */
        /* <DEDUP_REMOVED lines=8> */
[----:B-1----:R-:W-:-:S05]  /*11a150*/  IADD3 R20, P1, PT, R16, R52, RZ ;  /* 0x0000003410147210 */ /* 0x002fca0007f3e0ff */
[----:B------:R-:W-:Y:S01]  /*11a160*/  IMAD.X R21, R17, 0x1, R47, P1 ;  /* 0x0000000111157824 */ /* 0x000fe200008e062f */
[----:B---3--:R-:W-:-:S05]  /*11a170*/  F2FP.SATFINITE.E4M3.F32.PACK_AB_MERGE_C R41, R45, R44, RZ ;  /* 0x0000002c2d29723e */ /* 0x008fca00048070ff */
[----:B------:R-:W-:Y:S04]  /*11a180*/  STL [R1+0x6624], R41 ;  /* 0x0066242901007387 */ /* 0x000fe80000100800 */
[----:B------:R1:W-:Y:S04]  /*11a190*/  STL.64 [R1+0x2ac8], R20 ;  /* 0x002ac81401007387 */ /* 0x0003e80000100a00 */
[----:B------:R-:W3:Y:S04]  /*11a1a0*/  LDL.LU R40, [R1+0x2848] ;  /* 0x0028480001287983 */ /* 0x000ee80000300800 */
[----:B------:R-:W3:Y:S01]  /*11a1b0*/  LDL.LU R44, [R1+0x284c] ;  /* 0x00284c00012c7983 */ /* 0x000ee20000300800 */
[----:B------:R-:W-:-:S03]  /*11a1c0*/  F2FP.SATFINITE.E4M3.F32.PACK_AB_MERGE_C R39, R18, R54, RZ ;  /* 0x000000361227723e */ /* 0x000fc600048070ff */
[----:B------:R-:W3:Y:S04]  /*11a1d0*/  LDL.LU R54, [R1+0x2830] ;  /* 0x0028300001367983 */ /* 0x000ee80000300800 */
[----:B------:R-:W3:Y:S01]  /*11a1e0*/  LDL.LU R18, [R1+0x2834] ;  /* 0x0028340001127983 */ /* 0x000ee20000300800 */
[----:B-1----:R-:W-:-:S03]  /*11a1f0*/  IADD3 R20, P1, PT, R16, R28, RZ ;  /* 0x0000001c10147210 */ /* 0x002fc60007f3e0ff */
[----:B------:R-:W-:Y:S02]  /*11a200*/  STL [R1+0x6628], R39 ;  /* 0x0066282701007387 */ /* 0x000fe40000100800 */
[----:B------:R-:W-:Y:S02]  /*11a210*/  IMAD.X R21, R17, 0x1, R55, P1 ;  /* 0x0000000111157824 */ /* 0x000fe400008e0637 */
[----:B------:R-:W3:Y:S04]  /*11a220*/  LDL.LU R35, [R1+0x2838] ;  /* 0x0028380001237983 */ /* 0x000ee80000300800 */
[----:B------:R-:W3:Y:S04]  /*11a230*/  LDL.LU R45, [R1+0x283c] ;  /* 0x00283c00012d7983 */ /* 0x000ee80000300800 */
[----:B------:R1:W-:Y:S02]  /*11a240*/  STL.64 [R1+0x2ac0], R20 ;  /* 0x002ac01401007387 */ /* 0x0003e40000100a00 */
[----:B-1----:R-:W-:-:S05]  /*11a250*/  IADD3 R20, P1, PT, R16, R58, RZ ;  /* 0x0000003a10147210 */ /* 0x002fca0007f3e0ff */
[----:B------:R-:W-:Y:S01]  /*11a260*/  IMAD.X R21, R17, 0x1, R23, P1 ;  /* 0x0000000111157824 */ /* 0x000fe200008e0617 */
[----:B------:R-:W-:-:S05]  /*11a270*/  F2FP.SATFINITE.E4M3.F32.PACK_AB_MERGE_C R19, R48, R46, RZ ;  /* 0x0000002e3013723e */ /* 0x000fca00048070ff */
[----:B------:R4:W-:Y:S04]  /*11a280*/  STL [R1+0x5774], R19 ;  /* 0x0057741301007387 */ /* 0x0009e80000100800 */
[----:B------:R-:W3:Y:S04]  /*11a290*/  LDL R41, [R1+0x40] ;  /* 0x0000400001297983 */ /* 0x000ee80000100800 */
[----:B------:R-:W3:Y:S04]  /*11a2a0*/  LDL.LU R46, [R1+0x2820] ;  /* 0x00282000012e7983 */ /* 0x000ee80000300800 */
[----:B------:R-:W3:Y:S01]  /*11a2b0*/  LDL.LU R48, [R1+0x2824] ;  /* 0x0028240001307983 */ /* 0x000ee20000300800 */
[----:B----4-:R-:W-:-:S05]  /*11a2c0*/  F2FP.SATFINITE.E4M3.F32.PACK_AB_MERGE_C R19, R50, R49, RZ ;  /* 0x000000313213723e */ /* 0x010fca00048070ff */
[----:B------:R-:W-:Y:S04]  /*11a2d0*/  STL [R1+0x5770], R19 ;  /* 0x0057701301007387 */ /* 0x000fe80000100800 */
[----:B------:R-:W4:Y:S04]  /*11a2e0*/  LDL.LU R49, [R1+0x2828] ;  /* 0x0028280001317983 */ /* 0x000f280000300800 */
[----:B------:R-:W4:Y:S04]  /*11a2f0*/  LDL.LU R50, [R1+0x282c] ;  /* 0x00282c0001327983 */ /* 0x000f280000300800 */
[----:B------:R1:W-:Y:S02]  /*11a300*/  STL.64 [R1+0x2aa8], R20 ;  /* 0x002aa81401007387 */ /* 0x0003e40000100a00 */
[----:B-1----:R-:W-:-:S05]  /*11a310*/  IADD3 R20, P1, PT, R16, R27, RZ ;  /* 0x0000001b10147210 */ /* 0x002fca0007f3e0ff */
[----:B------:R-:W-:Y:S01]  /*11a320*/  IMAD.X R21, R17, 0x1, R31, P1 ;  /* 0x0000000111157824 */ /* 0x000fe200008e061f */
[----:B--2---:R-:W-:-:S05]  /*11a330*/  F2FP.SATFINITE.E4M3.F32.PACK_AB_MERGE_C R23, R25, R24, RZ ;  /* 0x000000181917723e */ /* 0x004fca00048070ff */
[----:B------:R1:W-:Y:S01]  /*11a340*/  STL [R1+0x578c], R23 ;  /* 0x00578c1701007387 */ /* 0x0003e20000100800 */
[----:B------:R-:W-:-:S05]  /*11a350*/  F2FP.SATFINITE.E4M3.F32.PACK_AB_MERGE_C R19, R30, R26, RZ ;  /* 0x0000001a1e13723e */ /* 0x000fca00048070ff */
[----:B------:R2:W-:Y:S04]  /*11a360*/  STL [R1+0x5788], R19 ;  /* 0x0057881301007387 */ /* 0x0005e80000100800 */
[----:B------:R0:W-:Y:S01]  /*11a370*/  STL.64 [R1+0x2aa0], R20 ;  /* 0x002aa01401007387 */ /* 0x0001e20000100a00 */
[----:B-1----:R-:W-:Y:S02]  /*11a380*/  F2FP.SATFINITE.E4M3.F32.PACK_AB_MERGE_C R23, R33, R32, RZ ;  /* 0x000000202117723e */ /* 0x002fe400048070ff */
[----:B--2---:R-:W-:Y:S02]  /*11a390*/  F2FP.SATFINITE.E4M3.F32.PACK_AB_MERGE_C R19, R37, R36, RZ ;  /* 0x000000242513723e */ /* 0x004fe400048070ff */
[----:B0-----:R-:W-:Y:S01]  /*11a3a0*/  IADD3 R20, P1, PT, R16, R9, RZ ;  /* 0x0000000910147210 */ /* 0x001fe20007f3e0ff */
[----:B------:R-:W-:Y:S04]  /*11a3b0*/  STL [R1+0x57a4], R23 ;  /* 0x0057a41701007387 */ /* 0x000fe80000100800 */
[----:B------:R-:W-:Y:S01]  /*11a3c0*/  IMAD.X R21, R17, 0x1, R11, P1 ;  /* 0x0000000111157824 */ /* 0x000fe200008e060b */
[----:B------:R0:W-:Y:S04]  /*11a3d0*/  STL [R1+0x57a0], R19 ;  /* 0x0057a01301007387 */ /* 0x0001e80000100800 */
[----:B------:R1:W-:Y:S01]  /*11a3e0*/  STL.64 [R1+0x2a98], R20 ;  /* 0x002a981401007387 */ /* 0x0003e20000100a00 */
[----:B0-----:R-:W-:-:S02]  /*11a3f0*/  F2FP.SATFINITE.E4M3.F32.PACK_AB_MERGE_C R19, R61, R59, RZ ;  /* 0x0000003b3d13723e */ /* 0x001fc400048070ff */
[----:B-1----:R-:W-:-:S03]  /*11a400*/  IADD3 R20, P1, PT, R16, R10, RZ ;  /* 0x0000000a10147210 */ /* 0x002fc60007f3e0ff */
[----:B------:R3:W-:Y:S02]  /*11a410*/  STL [R1+0x57c4], R19 ;  /* 0x0057c41301007387 */ /* 0x0007e40000100800 */
[----:B------:R-:W-:Y:S02]  /*11a420*/  IMAD.X R21, R17, 0x1, R12, P1 ;  /* 0x0000000111157824 */ /* 0x000fe400008e060c */
[----:B------:R-:W2:Y:S04]  /*11a430*/  LDL.LU R36, [R1+0x2810] ;  /* 0x0028100001247983 */ /* 0x000ea80000300800 */
[----:B------:R-:W2:Y:S04]  /*11a440*/  LDL.LU R37, [R1+0x2814] ;  /* 0x0028140001257983 */ /* 0x000ea80000300800 */
[----:B------:R-:W2:Y:S04]  /*11a450*/  LDL.LU R59, [R1+0x2818] ;  /* 0x00281800013b7983 */ /* 0x000ea80000300800 */
[----:B------:R-:W-:Y:S04]  /*11a460*/  STL.64 [R1+0x2a90], R20 ;  /* 0x002a901401007387 */ /* 0x000fe80000100a00 */
[----:B------:R-:W2:Y:S01]  /*11a470*/  LDL.LU R61, [R1+0x281c] ;  /* 0x00281c00013d7983 */ /* 0x000ea20000300800 */
[----:B---3--:R-:W-:-:S03]  /*11a480*/  F2FP.SATFINITE.E4M3.F32.PACK_AB_MERGE_C R19, R44, R40, RZ ;  /* 0x000000282c13723e */ /* 0x008fc600048070ff */
[----:B------:R-:W3:Y:S04]  /*11a490*/  LDL.LU R40, [R1+0x2800] ;  /* 0x0028000001287983 */ /* 0x000ee80000300800 */
[----:B------:R-:W-:Y:S01]  /*11a4a0*/  STL [R1+0x57c0], R19 ;  /* 0x0057c01301007387 */ /* 0x000fe20000100800 */
[----:B------:R-:W-:-:S03]  /*11a4b0*/  F2FP.SATFINITE.E4M3.F32.PACK_AB_MERGE_C R17, R18, R54, RZ ;  /* 0x000000361211723e */ /* 0x000fc600048070ff */
[----:B------:R-:W3:Y:S04]  /*11a4c0*/  LDL.LU R44, [R1+0x2804] ;  /* 0x00280400012c7983 */ /* 0x000ee80000300800 */
[----:B------:R0:W-:Y:S04]  /*11a4d0*/  STL [R1+0x57dc], R17 ;  /* 0x0057dc1101007387 */ /* 0x0001e80000100800 */
[----:B------:R-:W3:Y:S04]  /*11a4e0*/  LDL.LU R54, [R1+0x2808] ;  /* 0x0028080001367983 */ /* 0x000ee80000300800 */
[----:B------:R-:W3:Y:S01]  /*11a4f0*/  LDL.LU R18, [R1+0x280c] ;  /* 0x00280c0001127983 */ /* 0x000ee20000300800 */
[----:B------:R-:W-:Y:S01]  /*11a500*/  VIADD R16, R16, UR5 ;  /* 0x0000000510107c36 */ /* 0x000fe20008000000 */
[----:B0-----:R-:W-:Y:S01]  /*11a510*/  F2FP.SATFINITE.E4M3.F32.PACK_AB_MERGE_C R17, R45, R35, RZ ;  /* 0x000000232d11723e */ /* 0x001fe200048070ff */
[----:B------:R-:W0:Y:S03]  /*11a520*/  LDCU UR5, c[0x0][0x3b8] ;  /* 0x00007700ff0577ac */ /* 0x000e260008000800 */
[----:B------:R-:W-:-:S02]  /*11a530*/  SHF.R.S32.HI R19, RZ, 0x1f, R16 ;  /* 0x0000001fff137819 */ /* 0x000fc40000011410 */
[----:B------:R-:W-:Y:S01]  /*11a540*/  IADD3 R20, P1, PT, R16, R6, RZ ;  /* 0x0000000610147210 */ /* 0x000fe20007f3e0ff */
[----:B------:R-:W-:Y:S04]  /*11a550*/  STL [R1+0x57d8], R17 ;  /* 0x0057d81101007387 */ /* 0x000fe80000100800 */
[----:B------:R-:W-:-:S05]  /*11a560*/  IMAD.X R21, R19, 0x1, R38, P1 ;  /* 0x0000000113157824 */ /* 0x000fca00008e0626 */
[----:B------:R1:W-:Y:S01]  /*11a570*/  STL.64 [R1+0x2a88], R20 ;  /* 0x002a881401007387 */ /* 0x0003e20000100a00 */
[----:B------:R-:W-:-:S03]  /*11a580*/  IADD3 R24, P1, PT, R16, R8, RZ ;  /* 0x0000000810187210 */ /* 0x000fc60007f3e0ff */
[----:B-1----:R-:W3:Y:S02]  /*11a590*/  LDL.LU R21, [R1+0x27f0] ;  /* 0x0027f00001157983 */ /* 0x002ee40000300800 */
[----:B------:R-:W-:Y:S01]  /*11a5a0*/  IMAD.X R25, R19, 0x1, R7, P1 ;  /* 0x0000000113197824 */ /* 0x000fe200008e0607 */
[----:B------:R-:W-:-:S05]  /*11a5b0*/  F2FP.SATFINITE.E4M3.F32.PACK_AB_MERGE_C R17, R48, R46, RZ ;  /* 0x0000002e3011723e */ /* 0x000fca00048070ff */
[----:B------:R-:W-:Y:S04]  /*11a5c0*/  STL [R1+0x5728], R17 ;  /* 0x0057281101007387 */ /* 0x000fe80000100800 */
[----:B------:R-:W3:Y:S04]  /*11a5d0*/  LDL.LU R23, [R1+0x27f4] ;  /* 0x0027f40001177983 */ /* 0x000ee80000300800 */
[----:B------:R-:W3:Y:S04]  /*11a5e0*/  LDL.LU R46, [R1+0x27f8] ;  /* 0x0027f800012e7983 */ /* 0x000ee80000300800 */
[----:B------:R-:W3:Y:S01]  /*11a5f0*/  LDL.LU R48, [R1+0x27fc] ;  /* 0x0027fc0001307983 */ /* 0x000ee20000300800 */
[----:B------:R-:W-:-:S05]  /*11a600*/  IADD3 R34, P1, PT, R16, R5, RZ ;  /* 0x0000000510227210 */ /* 0x000fca0007f3e0ff */
[----:B------:R-:W-:Y:S01]  /*11a610*/  IMAD.X R35, R19, 0x1, R41, P1 ;  /* 0x0000000113237824 */ /* 0x000fe200008e0629 */
[----:B----4-:R-:W-:-:S05]  /*11a620*/  F2FP.SATFINITE.E4M3.F32.PACK_AB_MERGE_C R45, R50, R49, RZ ;  /* 0x00000031322d723e */ /* 0x010fca00048070ff */
[----:B------:R-:W-:Y:S04]  /*11a630*/  STL [R1+0x67a4], R45 ;  /* 0x0067a42d01007387 */ /* 0x000fe80000100800 */
[----:B------:R1:W-:Y:S04]  /*11a640*/  STL.64 [R1+0x2a80], R24 ;  /* 0x002a801801007387 */ /* 0x0003e80000100a00 */
        /* <DEDUP_REMOVED lines=8> */
[----:B--2---:R-:W-:-:S05]  /*11a6d0*/  F2FP.SATFINITE.E4M3.F32.PACK_AB_MERGE_C R20, R37, R36, RZ ;  /* 0x000000242514723e */ /* 0x004fca00048070ff */
[----:B------:R-:W-:Y:S01]  /*11a6e0*/  STL [R1+0x56ec], R20 ;  /* 0x0056ec1401007387 */ /* 0x000fe20000100800 */
[----:B------:R-:W-:-:S05]  /*11a6f0*/  F2FP.SATFINITE.E4M3.F32.PACK_AB_MERGE_C R17, R61, R59, RZ ;  /* 0x0000003b3d11723e */ /* 0x000fca00048070ff */
[----:B------:R-:W-:Y:S04]  /*11a700*/  STL [R1+0x56fc], R17 ;  /* 0x0056fc1101007387 */ /* 0x000fe80000100800 */
[----:B------:R-:W2:Y:S04]  /*11a710*/  LDL.LU R59, [R1+0x27c0] ;  /* 0x0027c000013b7983 */ /* 0x000ea80000300800 */
[----:B------:R-:W2:Y:S04]  /*11a720*/  LDL.LU R61, [R1+0x27c4] ;  /* 0x0027c400013d7983 */ /* 0x000ea80000300800 */
[----:B------:R1:W-:Y:S04]  /*11a730*/  STL.64 [R1+0x2a78], R34 ;  /* 0x002a782201007387 */ /* 0x0003e80000100a00 */
[----:B-1----:R-:W2:Y:S04]  /*11a740*/  LDL.LU R35, [R1+0x27c8] ;  /* 0x0027c80001237983 */ /* 0x002ea80000300800 */
[----:B------:R-:W2:Y:S01]  /*11a750*/  LDL.LU R37, [R1+0x27cc] ;  /* 0x0027cc0001257983 */ /* 0x000ea20000300800 */
[----:B---3--:R-:W-:-:S05]  /*11a760*/  F2FP.SATFINITE.E4M3.F32.PACK_AB_MERGE_C R17, R44, R40, RZ ;  /* 0x000000282c11723e */ /* 0x008fca00048070ff */
[----:B------:R1:W-:Y:S02]  /*11a770*/  STL [R1+0x56c8], R17 ;  /* 0x0056c81101007387 */ /* 0x0003e40000100800 */
[----:B-1----:R-:W-:-:S05]  /*11a780*/  F2FP.SATFINITE.E4M3.F32.PACK_AB_MERGE_C R17, R18, R54, RZ ;  /* 0x000000361211723e */ /* 0x002fca00048070ff */
[----:B------:R1:W-:Y:S04]  /*11a790*/  STL [R1+0x56c4], R17 ;  /* 0x0056c41101007387 */ /* 0x0003e80000100800 */
[----:B------:R-:W3:Y:S04]  /*11a7a0*/  LDL.LU R54, [R1+0x27b0] ;  /* 0x0027b00001367983 */ /* 0x000ee80000300800 */
[----:B------:R-:W3:Y:S01]  /*11a7b0*/  LDL.LU R18, [R1+0x27b4] ;  /* 0x0027b40001127983 */ /* 0x000ee20000300800 */
[----:B------:R-:W-:-:S03]  /*11a7c0*/  IADD3 R42, P1, PT, R16, R4, RZ ;  /* 0x00000004102a7210 */ /* 0x000fc60007f3e0ff */
[----:B------:R-:W3:Y:S02]  /*11a7d0*/  LDL.LU R33, [R1+0x27b8] ;  /* 0x0027b80001217983 */ /* 0x000ee40000300800 */
[----:B------:R-:W-:Y:S01]  /*11a7e0*/  IMAD.X R43, R19, 0x1, R3, P1 ;  /* 0x00000001132b7824 */ /* 0x000fe200008e0603 */
[----:B------:R-:W-:-:S04]  /*11a7f0*/  IADD3 R20, P1, PT, R16, R13, RZ ;  /* 0x0000000d10147210 */ /* 0x000fc80007f3e0ff */
[----:B------:R-:W-:Y:S04]  /*11a800*/  STL.64 [R1+0x2a70], R42 ;  /* 0x002a702a01007387 */ /* 0x000fe80000100a00 */
[----:B------:R-:W3:Y:S04]  /*11a810*/  LDL.LU R36, [R1+0x27bc] ;  /* 0x0027bc0001247983 */ /* 0x000ee80000300800 */
[----:B------:R-:W3:Y:S04]  /*11a820*/  LDL.LU R40, [R1+0x2790] ;  /* 0x0027900001287983 */ /* 0x000ee80000300800 */
[----:B------:R-:W3:Y:S01]  /*11a830*/  LDL.LU R44, [R1+0x2794] ;  /* 0x00279400012c7983 */ /* 0x000ee20000300800 */
[----:B-1----:R-:W-:Y:S01]  /*11a840*/  F2FP.SATFINITE.E4M3.F32.PACK_AB_MERGE_C R17, R23, R21, RZ ;  /* 0x000000151711723e */ /* 0x002fe200048070ff */
[----:B------:R-:W-:-:S04]  /*11a850*/  IMAD.X R21, R19, 0x1, R14, P1 ;  /* 0x0000000113157824 */ /* 0x000fc800008e060e */
[----:B------:R1:W-:Y:S02]  /*11a860*/  STL [R1+0x6830], R17 ;  /* 0x0068301101007387 */ /* 0x0003e40000100800 */
[----:B-1----:R-:W-:Y:S02]  /*11a870*/  F2FP.SATFINITE.E4M3.F32.PACK_AB_MERGE_C R17, R48, R46, RZ ;  /* 0x0000002e3011723e */ /* 0x002fe400048070ff */
[----:B------:R-:W3:Y:S04]  /*11a880*/  LDL.LU R46, [R1+0x2798] ;  /* 0x00279800012e7983 */ /* 0x000ee80000300800 */
[----:B------:R-:W3:Y:S04]  /*11a890*/  LDL.LU R48, [R1+0x279c] ;  /* 0x00279c0001307983 */ /* 0x000ee80000300800 */
[----:B------:R-:W-:Y:S04]  /*11a8a0*/  STL [R1+0x5684], R17 ;  /* 0x0056841101007387 */ /* 0x000fe80000100800 */
[----:B------:R1:W-:Y:S02]  /*11a8b0*/  STL.64 [R1+0x2a68], R20 ;  /* 0x002a681401007387 */ /* 0x0003e40000100a00 */
[----:B-1----:R-:W-:-:S05]  /*11a8c0*/  IADD3 R20, P1, PT, R16, R2, RZ ;  /* 0x0000000210147210 */ /* 0x002fca0007f3e0ff */
[----:B------:R-:W-:Y:S01]  /*11a8d0*/  IMAD.X R21, R19, 0x1, R0, P1 ;  /* 0x0000000113157824 */ /* 0x000fe200008e0600 */
[----:B----4-:R-:W-:Y:S02]  /*11a8e0*/  F2FP.SATFINITE.E4M3.F32.PACK_AB_MERGE_C R23, R25, R24, RZ ;  /* 0x000000181917723e */ /* 0x010fe400048070ff */
[----:B------:R-:W-:-:S03]  /*11a8f0*/  F2FP.SATFINITE.E4M3.F32.PACK_AB_MERGE_C R17, R30, R26, RZ ;  /* 0x0000001a1e11723e */ /* 0x000fc600048070ff */
[----:B------:R1:W-:Y:S04]  /*11a900*/  STL [R1+0x5628], R23 ;  /* 0x0056281701007387 */ /* 0x0003e80000100800 */
[----:B------:R4:W-:Y:S04]  /*11a910*/  STL [R1+0x5630], R17 ;  /* 0x0056301101007387 */ /* 0x0009e80000100800 */
[----:B------:R0:W-:Y:S01]  /*11a920*/  STL.64 [R1+0x2a60], R20 ;  /* 0x002a601401007387 */ /* 0x0001e20000100a00 */
[----:B-1----:R-:W-:Y:S02]  /*11a930*/  F2FP.SATFINITE.E4M3.F32.PACK_AB_MERGE_C R23, R32, R31, RZ ;  /* 0x0000001f2017723e */ /* 0x002fe400048070ff */
[----:B----4-:R-:W-:-:S02]  /*11a940*/  F2FP.SATFINITE.E4M3.F32.PACK_AB_MERGE_C R17, R50, R49, RZ ;  /* 0x000000313211723e */ /* 0x010fc400048070ff */
[----:B0-----:R-:W-:Y:S01]  /*11a950*/  IADD3 R20, P1, PT, R16, R56, RZ ;  /* 0x0000003810147210 */ /* 0x001fe20007f3e0ff */
[----:B------:R-:W-:Y:S04]  /*11a960*/  STL [R1+0x55e8], R23 ;  /* 0x0055e81701007387 */ /* 0x000fe80000100800 */
[----:B------:R-:W-:Y:S01]  /*11a970*/  IMAD.X R21, R19, 0x1, R22, P1 ;  /* 0x0000000113157824 */ /* 0x000fe200008e0616 */
[----:B------:R2:W-:Y:S04]  /*11a980*/  STL [R1+0x55fc], R17 ;  /* 0x0055fc1101007387 */ /* 0x0005e80000100800 */
[----:B------:R-:W4:Y:S04]  /*11a990*/  LDL.LU R49, [R1+0x3a0] ;  /* 0x0003a00001317983 */ /* 0x000f280000300800 */
[----:B------:R-:W4:Y:S04]  /*11a9a0*/  LDL.LU R50, [R1+0x3a4] ;  /* 0x0003a40001327983 */ /* 0x000f280000300800 */
[----:B------:R-:W4:Y:S04]  /*11a9b0*/  LDL R45, [R1] ;  /* 0x00000000012d7983 */ /* 0x000f280000100800 */
[----:B------:R-:W-:Y:S01]  /*11a9c0*/  STL.64 [R1+0x2a58], R20 ;  /* 0x002a581401007387 */ /* 0x000fe20000100a00 */
[----:B--2---:R-:W-:-:S03]  /*11a9d0*/  F2FP.SATFINITE.E4M3.F32.PACK_AB_MERGE_C R17, R61, R59, RZ ;  /* 0x0000003b3d11723e */ /* 0x004fc600048070ff */
[----:B------:R-:W2:Y:S04]  /*11a9e0*/  LDL.LU R59, [R1+0x3a8] ;  /* 0x0003a800013b7983 */ /* 0x000ea80000300800 */
[----:B------:R-:W2:Y:S04]  /*11a9f0*/  LDL.LU R61, [R1+0x3ac] ;  /* 0x0003ac00013d7983 */ /* 0x000ea80000300800 */
[----:B------:R0:W-:Y:S02]  /*11aa00*/  STL [R1+0x5580], R17 ;  /* 0x0055801101007387 */ /* 0x0001e40000100800 */
[----:B0-----:R-:W-:-:S05]  /*11aa10*/  F2FP.SATFINITE.E4M3.F32.PACK_AB_MERGE_C R17, R37, R35, RZ ;  /* 0x000000232511723e */ /* 0x001fca00048070ff */
[----:B------:R3:W-:Y:S04]  /*11aa20*/  STL [R1+0x558c], R17 ;  /* 0x00558c1101007387 */ /* 0x0007e80000100800 */
[----:B------:R-:W2:Y:S04]  /*11aa30*/  LDL.LU R35, [R1+0x2770] ;  /* 0x0027700001237983 */ /* 0x000ea80000300800 */
[----:B------:R-:W2:Y:S01]  /*11aa40*/  LDL.LU R37, [R1+0x2774] ;  /* 0x0027740001257983 */ /* 0x000ea20000300800 */
[----:B------:R-:W-:-:S05]  /*11aa50*/  IADD3 R20, P1, PT, R16, R53, RZ ;  /* 0x0000003510147210 */ /* 0x000fca0007f3e0ff */
[----:B------:R-:W-:-:S05]  /*11aa60*/  IMAD.X R21, R19, 0x1, R29, P1 ;  /* 0x0000000113157824 */ /* 0x000fca00008e061d */
[----:B------:R0:W-:Y:S01]  /*11aa70*/  STL.64 [R1+0x2a50], R20 ;  /* 0x002a501401007387 */ /* 0x0001e20000100a00 */
[----:B---3--:R-:W-:-:S03]  /*11aa80*/  F2FP.SATFINITE.E4M3.F32.PACK_AB_MERGE_C R17, R18, R54, RZ ;  /* 0x000000361211723e */ /* 0x008fc600048070ff */
[----:B------:R-:W3:Y:S04]  /*11aa90*/  LDL.LU R54, [R1+0x2778] ;  /* 0x0027780001367983 */ /* 0x000ee80000300800 */
[----:B------:R-:W3:Y:S01]  /*11aaa0*/  LDL.LU R18, [R1+0x277c] ;  /* 0x00277c0001127983 */ /* 0x000ee20000300800 */
[----:B0-----:R-:W-:-:S03]  /*11aab0*/  IADD3 R20, P1, PT, R16, R60, RZ ;  /* 0x0000003c10147210 */ /* 0x001fc60007f3e0ff */
[----:B------:R0:W-:Y:S02]  /*11aac0*/  STL [R1+0x5510], R17 ;  /* 0x0055101101007387 */ /* 0x0001e40000100800 */
[----:B------:R-:W-:Y:S01]  /*11aad0*/  IMAD.X R21, R19, 0x1, R15, P1 ;  /* 0x0000000113157824 */ /* 0x000fe200008e060f */
[----:B0-----:R-:W-:-:S05]  /*11aae0*/  F2FP.SATFINITE.E4M3.F32.PACK_AB_MERGE_C R17, R36, R33, RZ ;  /* 0x000000212411723e */ /* 0x001fca00048070ff */
[----:B------:R0:W-:Y:S04]  /*11aaf0*/  STL [R1+0x550c], R17 ;  /* 0x00550c1101007387 */ /* 0x0001e80000100800 */
[----:B------:R-:W3:Y:S04]  /*11ab00*/  LDL.LU R33, [R1+0x2760] ;  /* 0x0027600001217983 */ /* 0x000ee80000300800 */
[----:B------:R-:W3:Y:S01]  /*11ab10*/  LDL.LU R36, [R1+0x2764] ;  /* 0x0027640001247983 */ /* 0x000ee20000300800 */
[----:B0-----:R-:W-:-:S03]  /*11ab20*/  F2FP.SATFINITE.E4M3.F32.PACK_AB_MERGE_C R17, R44, R40, RZ ;  /* 0x000000282c11723e */ /* 0x001fc600048070ff */
[----:B------:R0:W-:Y:S04]  /*11ab30*/  STL.64 [R1+0x2a48], R20 ;  /* 0x002a481401007387 */ /* 0x0001e80000100a00 */
[----:B------:R1:W-:Y:S04]  /*11ab40*/  STL [R1+0x57f8], R17 ;  /* 0x0057f81101007387 */ /* 0x0003e80000100800 */
[----:B------:R-:W3:Y:S01]  /*11ab50*/  LDL.LU R40, [R1+0x2768] ;  /* 0x0027680001287983 */ /* 0x000ee20000300800 */
[----:B0-----:R-:W-:-:S03]  /*11ab60*/  IADD3 R20, P1, PT, R16, R51, RZ ;  /* 0x0000003310147210 */ /* 0x001fc60007f3e0ff */
[----:B------:R-:W3:Y:S01]  /*11ab70*/  LDL.LU R44, [R1+0x276c] ;  /* 0x00276c00012c7983 */ /* 0x000ee20000300800 */
[----:B-1----:R-:W-:Y:S01]  /*11ab80*/  F2FP.SATFINITE.E4M3.F32.PACK_AB_MERGE_C R17, R48, R46, RZ ;  /* 0x0000002e3011723e */ /* 0x002fe200048070ff */
[----:B------:R-:W-:-:S04]  /*11ab90*/  IMAD.X R21, R19, 0x1, R57, P1 ;  /* 0x0000000113157824 */ /* 0x000fc800008e0639 */
[----:B------:R-:W-:Y:S04]  /*11aba0*/  STL [R1+0x57f4], R17 ;  /* 0x0057f41101007387 */ /* 0x000fe80000100800 */
[----:B------:R-:W3:Y:S04]  /*11abb0*/  LDL.LU R24, [R1+0x2750] ;  /* 0x0027500001187983 */ /* 0x000ee80000300800 */
[----:B------:R-:W3:Y:S04]  /*11abc0*/  LDL.LU R25, [R1+0x2754] ;  /* 0x0027540001197983 */ /* 0x000ee80000300800 */
[----:B------:R-:W3:Y:S04]  /*11abd0*/  LDL.LU R26, [R1+0x2758] ;  /* 0x00275800011a7983 */ /* 0x000ee80000300800 */
[----:B------:R0:W-:Y:S04]  /*11abe0*/  STL.64 [R1+0x2a40], R20 ;  /* 0x002a401401007387 */ /* 0x0001e80000100a00 */
[----:B------:R-:W3:Y:S04]  /*11abf0*/  LDL.LU R30, [R1+0x275c] ;  /* 0x00275c00011e7983 */ /* 0x000ee80000300800 */
[----:B------:R-:W3:Y:S04]  /*11ac00*/  LDL.LU R31, [R1+0x2740] ;  /* 0x00274000011f7983 */ /* 0x000ee80000300800 */
[----:B------:R-:W3:Y:S01]  /*11ac10*/  LDL.LU R32, [R1+0x2744] ;  /* 0x0027440001207983 */ /* 0x000ee20000300800 */
[----:B0-----:R-:W-:-:S03]  /*11ac20*/  IADD3 R20, P1, PT, R16, R52, RZ ;  /* 0x0000003410147210 */ /* 0x001fc60007f3e0ff */
[----:B------:R-:W3:Y:S04]  /*11ac30*/  LDL.LU R46, [R1+0x2748] ;  /* 0x00274800012e7983 */ /* 0x000ee80000300800 */
[----:B------:R-:W3:Y:S01]  /*11ac40*/  LDL.LU R48, [R1+0x274c] ;  /* 0x00274c0001307983 */ /* 0x000ee20000300800 */
[----:B------:R-:W-:Y:S01]  /*11ac50*/  IMAD.X R21, R19, 0x1, R47, P1 ;  /* 0x0000000113157824 */ /* 0x000fe200008e062f */
[----:B----4-:R-:W-:Y:S02]  /*11ac60*/  F2FP.SATFINITE.E4M3.F32.PACK_AB_MERGE_C R17, R50, R49, RZ ;  /* 0x000000313211723e */ /* 0x010fe400048070ff */
[----:B------:R-:W4:Y:S04]  /*11ac70*/  LDL.LU R49, [R1+0x2730] ;  /* 0x0027300001317983 */ /* 0x000f280000300800 */
[----:B------:R-:W4:Y:S04]  /*11ac80*/  LDL.LU R50, [R1+0x2734] ;  /* 0x0027340001327983 */ /* 0x000f280000300800 */
[----:B------:R2:W-:Y:S02]  /*11ac90*/  STL [R1+0x5808], R17 ;  /* 0x0058081101007387 */ /* 0x0005e40000100800 */
[----:B--2---:R-:W-:-:S05]  /*11aca0*/  F2FP.SATFINITE.E4M3.F32.PACK_AB_MERGE_C R17, R61, R59, RZ ;  /* 0x0000003b3d11723e */ /* 0x004fca00048070ff */
[----:B------:R-:W-:Y:S04]  /*11acb0*/  STL [R1+0x5804], R17 ;  /* 0x0058041101007387 */ /* 0x000fe80000100800 */
[----:B------:R-:W2:Y:S04]  /*11acc0*/  LDL.LU R59, [R1+0x2738] ;  /* 0x00273800013b7983 */ /* 0x000ea80000300800 */
[----:B------:R-:W2:Y:S04]  /*11acd0*/  LDL.LU R61, [R1+0x273c] ;  /* 0x00273c00013d7983 */ /* 0x000ea80000300800 */
[----:B------:R-:W-:Y:S01]  /*11ace0*/  STL.64 [R1+0x2a38], R20 ;  /* 0x002a381401007387 */ /* 0x000fe20000100a00 */
[----:B------:R-:W-:-:S05]  /*11acf0*/  F2FP.SATFINITE.E4M3.F32.PACK_AB_MERGE_C R37, R37, R35, RZ ;  /* 0x000000232525723e */ /* 0x000fca00048070ff */
[----:B------:R0:W-:Y:S04]  /*11ad00*/  STL [R1+0x662c], R37 ;  /* 0x00662c2501007387 */ /* 0x0001e80000100800 */
[----:B0-----:R-:W2:Y:S01]  /*11ad10*/  LDL R37, [R1+0x8] ;  /* 0x0000080001257983 */ /* 0x001ea20000100800 */
[----:B---3--:R-:W-:-:S03]  /*11ad20*/  F2FP.SATFINITE.E4M3.F32.PACK_AB_MERGE_C R35, R18, R54, RZ ;  /* 0x000000361223723e */ /* 0x008fc600048070ff */
[----:B------:R-:W3:Y:S04]  /*11ad30*/  LDL.LU R54, [R1+0x2720] ;  /* 0x0027200001367983 */ /* 0x000ee80000300800 */
[----:B------:R-:W3:Y:S01]  /*11ad40*/  LDL.LU R18, [R1+0x2724] ;  /* 0x0027240001127983 */ /* 0x000ee20000300800 */
[----:B------:R-:W-:-:S03]  /*11ad50*/  IADD3 R20, P1, PT, R16, R28, RZ ;  /* 0x0000001c10147210 */ /* 0x000fc60007f3e0ff */
[----:B------:R-:W-:Y:S02]  /*11ad60*/  STL [R1+0x6630], R35 ;  /* 0x0066302301007387 */ /* 0x000fe40000100800 */
[----:B------:R-:W-:Y:S01]  /*11ad70*/  IMAD.X R21, R19, 0x1, R55, P1 ;  /* 0x0000000113157824 */ /* 0x000fe200008e0637 */
[----:B------:R-:W-:Y:S02]  /*11ad80*/  F2FP.SATFINITE.E4M3.F32.PACK_AB_MERGE_C R17, R36, R33, RZ ;  /* 0x000000212411723e */ /* 0x000fe400048070ff */
[----:B------:R-:W3:Y:S04]  /*11ad90*/  LDL.LU R33, [R1+0x2728] ;  /* 0x0027280001217983 */ /* 0x000ee80000300800 */
[----:B------:R-:W3:Y:S04]  /*11ada0*/  LDL.LU R36, [R1+0x272c] ;  /* 0x00272c0001247983 */ /* 0x000ee80000300800 */
[----:B------:R0:W-:Y:S04]  /*11adb0*/  STL.64 [R1+0x2a30], R20 ;  /* 0x002a301401007387 */ /* 0x0001e80000100a00 */
[----:B------:R1:W-:Y:S01]  /*11adc0*/  STL [R1+0x576c], R17 ;  /* 0x00576c1101007387 */ /* 0x0003e20000100800 */
[----:B0-----:R-:W-:-:S02]  /*11add0*/  IADD3 R20, P1, PT, R16, R58, RZ ;  /* 0x0000003a10147210 */ /* 0x001fc40007f3e0ff */
[----:B-1----:R-:W-:Y:S02]  /*11ade0*/  F2FP.SATFINITE.E4M3.F32.PACK_AB_MERGE_C R17, R44, R40, RZ ;  /* 0x000000282c11723e */ /* 0x002fe400048070ff */
[----:B------:R-:W3:Y:S04]  /*11adf0*/  LDL.LU R40, [R1+0x2710] ;  /* 0x0027100001287983 */ /* 0x000ee80000300800 */
[----:B------:R-:W3:Y:S04]  /*11ae00*/  LDL.LU R44, [R1+0x2714] ;  /* 0x00271400012c7983 */ /* 0x000ee80000300800 */
[----:B------:R0:W-:Y:S01]  /*11ae10*/  STL [R1+0x5764], R17 ;  /* 0x0057641101007387 */ /* 0x0001e20000100800 */
[----:B------:R-:W-:-:S02]  /*11ae20*/  F2FP.SATFINITE.E4M3.F32.PACK_AB_MERGE_C R23, R25, R24, RZ ;  /* 0x000000181917723e */ /* 0x000fc400048070ff */
[----:B0-----:R-:W-:Y:S01]  /*11ae30*/  F2FP.SATFINITE.E4M3.F32.PACK_AB_MERGE_C R17, R30, R26, RZ ;  /* 0x0000001a1e11723e */ /* 0x001fe200048070ff */
[----:B--2---:R-:W-:-:S05]  /*11ae40*/  IMAD.X R21, R19, 0x1, R37, P1 ;  /* 0x0000000113157824 */ /* 0x004fca00008e0625 */
[----:B------:R0:W-:Y:S04]  /*11ae50*/  STL.64 [R1+0x2a28], R20 ;  /* 0x002a281401007387 */ /* 0x0001e80000100a00 */
[----:B------:R1:W-:Y:S01]  /*11ae60*/  STL [R1+0x5780], R23 ;  /* 0x0057801701007387 */ /* 0x0003e20000100800 */
[----:B0-----:R-:W-:-:S03]  /*11ae70*/  IADD3 R20, P1, PT, R16, R27, RZ ;  /* 0x0000001b10147210 */ /* 0x001fc60007f3e0ff */
[----:B------:R0:W-:Y:S02]  /*11ae80*/  STL [R1+0x577c], R17 ;  /* 0x00577c1101007387 */ /* 0x0001e40000100800 */
[----:B------:R-:W-:Y:S01]  /*11ae90*/  IMAD.X R21, R19, 0x1, R45, P1 ;  /* 0x0000000113157824 */ /* 0x000fe200008e062d */
[----:B-1----:R-:W-:-:S04]  /*11aea0*/  F2FP.SATFINITE.E4M3.F32.PACK_AB_MERGE_C R23, R32, R31, RZ ;  /* 0x0000001f2017723e */ /* 0x002fc800048070ff */
[----:B------:R1:W-:Y:S01]  /*11aeb0*/  STL.64 [R1+0x2a20], R20 ;  /* 0x002a201401007387 */ /* 0x0003e20000100a00 */
[----:B0-----:R-:W-:-:S03]  /*11aec0*/  F2FP.SATFINITE.E4M3.F32.PACK_AB_MERGE_C R17, R48, R46, RZ ;  /* 0x0000002e3011723e */ /* 0x001fc600048070ff */
[----:B------:R-:W-:Y:S01]  /*11aed0*/  STL [R1+0x5794], R23 ;  /* 0x0057941701007387 */ /* 0x000fe20000100800 */
[----:B-1----:R-:W-:-:S03]  /*11aee0*/  IADD3 R20, P1, PT, R16, R9, RZ ;  /* 0x0000000910147210 */ /* 0x002fc60007f3e0ff */
[----:B------:R4:W-:Y:S02]  /*11aef0*/  STL [R1+0x5790], R17 ;  /* 0x0057901101007387 */ /* 0x0009e40000100800 */
[----:B------:R-:W-:Y:S02]  /*11af00*/  IMAD.X R21, R19, 0x1, R11, P1 ;  /* 0x0000000113157824 */ /* 0x000fe400008e060b */
[----:B------:R-:W2:Y:S04]  /*11af10*/  LDL.LU R46, [R1+0x2718] ;  /* 0x00271800012e7983 */ /* 0x000ea80000300800 */
[----:B------:R-:W2:Y:S01]  /*11af20*/  LDL.LU R48, [R1+0x271c] ;  /* 0x00271c0001307983 */ /* 0x000ea20000300800 */
[----:B----4-:R-:W-:-:S03]  /*11af30*/  F2FP.SATFINITE.E4M3.F32.PACK_AB_MERGE_C R17, R50, R49, RZ ;  /* 0x000000313211723e */ /* 0x010fc600048070ff */
[----:B------:R0:W-:Y:S04]  /*11af40*/  STL.64 [R1+0x2a18], R20 ;  /* 0x002a181401007387 */ /* 0x0001e80000100a00 */
[----:B------:R1:W-:Y:S04]  /*11af50*/  STL [R1+0x57ac], R17 ;  /* 0x0057ac1101007387 */ /* 0x0003e80000100800 */
[----:B------:R-:W4:Y:S01]  /*11af60*/  LDL.LU R34, [R1+0x2700] ;  /* 0x0027000001227983 */ /* 0x000f220000300800 */
[----:B0-----:R-:W-:Y:S02]  /*11af70*/  IADD3 R20, P1, PT, R16, R10, RZ ;  /* 0x0000000a10147210 */ /* 0x001fe40007f3e0ff */
[----:B-1----:R-:W-:-:S03]  /*11af80*/  F2FP.SATFINITE.E4M3.F32.PACK_AB_MERGE_C R17, R61, R59, RZ ;  /* 0x0000003b3d11723e */ /* 0x002fc600048070ff */
[----:B------:R-:W-:-:S05]  /*11af90*/  IMAD.X R21, R19, 0x1, R12, P1 ;  /* 0x0000000113157824 */ /* 0x000fca00008e060c */
[----:B------:R-:W-:Y:S04]  /*11afa0*/  STL.64 [R1+0x2a10], R20 ;  /* 0x002a101401007387 */ /* 0x000fe80000100a00 */
[----:B------:R-:W4:Y:S04]  /*11afb0*/  LDL.LU R19, [R1+0x2704] ;  /* 0x0027040001137983 */ /* 0x000f280000300800 */
[----:B------:R3:W-:Y:S04]  /*11afc0*/  STL [R1+0x57a8], R17 ;  /* 0x0057a81101007387 */ /* 0x0007e80000100800 */
[----:B------:R-:W4:Y:S04]  /*11afd0*/  LDL.LU R59, [R1+0x2708] ;  /* 0x00270800013b7983 */ /* 0x000f280000300800 */
[----:B------:R-:W4:Y:S01]  /*11afe0*/  LDL.LU R61, [R1+0x270c] ;  /* 0x00270c00013d7983 */ /* 0x000f220000300800 */
[----:B---3--:R-:W-:-:S03]  /*11aff0*/  F2FP.SATFINITE.E4M3.F32.PACK_AB_MERGE_C R17, R18, R54, RZ ;  /* 0x000000361211723e */ /* 0x008fc600048070ff */
[----:B------:R-:W3:Y:S04]  /*11b000*/  LDL.LU R49, [R1+0x26f0] ;  /* 0x0026f00001317983 */ /* 0x000ee80000300800 */
[----:B------:R0:W-:Y:S04]  /*11b010*/  STL [R1+0x57cc], R17 ;  /* 0x0057cc1101007387 */ /* 0x0001e80000100800 */
[----:B------:R-:W3:Y:S04]  /*11b020*/  LDL.LU R50, [R1+0x26f4] ;  /* 0x0026f40001327983 */ /* 0x000ee80000300800 */
[----:B------:R-:W3:Y:S04]  /*11b030*/  LDL.LU R54, [R1+0x26f8] ;  /* 0x0026f80001367983 */ /* 0x000ee80000300800 */
[----:B------:R-:W3:Y:S01]  /*11b040*/  LDL.LU R18, [R1+0x26fc] ;  /* 0x0026fc0001127983 */ /* 0x000ee20000300800 */
[----:B------:R-:W-:Y:S01]  /*11b050*/  VIADD R16, R16, UR5 ;  /* 0x0000000510107c36 */ /* 0x000fe20008000000 */
[----:B------:R-:W-:Y:S01]  /*11b060*/  F2FP.SATFINITE.E4M3.F32.PACK_AB_MERGE_C R23, R36, R33, RZ ;  /* 0x000000212417723e */ /* 0x000fe200048070ff */
[----:B------:R-:W1:Y:S03]  /*11b070*/  LDCU UR5, c[0x0][0x3b8] ;  /* 0x00007700ff0577ac */ /* 0x000e660008000800 */
[----:B0-----:R-:W-:-:S02]  /*11b080*/  SHF.R.S32.HI R17, RZ, 0x1f, R16 ;  /* 0x0000001fff117819 */ /* 0x001fc40000011410 */
[----:B------:R-:W-:Y:S01]  /*11b090*/  IADD3 R20, P1, PT, R16, R6, RZ ;  /* 0x0000000610147210 */ /* 0x000fe20007f3e0ff */
[----:B------:R0:W-:Y:S04]  /*11b0a0*/  STL [R1+0x57c8], R23 ;  /* 0x0057c81701007387 */ /* 0x0001e80000100800 */
[----:B------:R-:W-:Y:S01]  /*11b0b0*/  IMAD.X R21, R17, 0x1, R38, P1 ;  /* 0x0000000111157824 */ /* 0x000fe200008e0626 */
[----:B0-----:R-:W-:-:S04]  /*11b0c0*/  F2FP.SATFINITE.E4M3.F32.PACK_AB_MERGE_C R23, R44, R40, RZ ;  /* 0x000000282c17723e */ /* 0x001fc800048070ff */
[----:B------:R0:W-:Y:S04]  /*11b0d0*/  STL.64 [R1+0x2a08], R20 ;  /* 0x002a081401007387 */ /* 0x0001e80000100a00 */
[----:B0-----:R-:W3:Y:S04]  /*11b0e0*/  LDL.LU R20, [R1+0x26e0] ;  /* 0x0026e00001147983 */ /* 0x001ee80000300800 */
[----:B------:R-:W3:Y:S04]  /*11b0f0*/  LDL.LU R21, [R1+0x26e4] ;  /* 0x0026e40001157983 */ /* 0x000ee80000300800 */
[----:B------:R0:W-:Y:S04]  /*11b100*/  STL [R1+0x5714], R23 ;  /* 0x0057141701007387 */ /* 0x0001e80000100800 */
        /* <DEDUP_REMOVED lines=11> */
[----:B------:R-:W-:-:S05]  /*11b1c0*/  IADD3 R42, P1, PT, R16, R8, RZ ;  /* 0x00000008102a7210 */ /* 0x000fca0007f3e0ff */
[----:B------:R-:W-:Y:S01]  /*11b1d0*/  IMAD.X R43, R17, 0x1, R7, P1 ;  /* 0x00000001112b7824 */ /* 0x000fe200008e0607 */
[----:B--2---:R-:W-:Y:S02]  /*11b1e0*/  F2FP.SATFINITE.E4M3.F32.PACK_AB_MERGE_C R46, R48, R46, RZ ;  /* 0x0000002e302e723e */ /* 0x004fe400048070ff */
[----:B------:R-:W2:Y:S04]  /*11b1f0*/  LDL.LU R48, [R1+0x26b4] ;  /* 0x0026b40001307983 */ /* 0x000ea80000300800 */
[----:B------:R-:W-:Y:S04]  /*11b200*/  STL [R1+0x6634], R46 ;  /* 0x0066342e01007387 */ /* 0x000fe80000100800 */
[----:B------:R-:W-:Y:S01]  /*11b210*/  STL.64 [R1+0x2a00], R42 ;  /* 0x002a002a01007387 */ /* 0x000fe20000100a00 */
[----:B----4-:R-:W-:-:S05]  /*11b220*/  F2FP.SATFINITE.E4M3.F32.PACK_AB_MERGE_C R39, R19, R34, RZ ;  /* 0x000000221327723e */ /* 0x010fca00048070ff */
[----:B------:R-:W-:Y:S01]  /*11b230*/  STL [R1+0x56e0], R39 ;  /* 0x0056e02701007387 */ /* 0x000fe20000100800 */
[----:B------:R-:W-:-:S05]  /*11b240*/  F2FP.SATFINITE.E4M3.F32.PACK_AB_MERGE_C R19, R61, R59, RZ ;  /* 0x0000003b3d13723e */ /* 0x000fca00048070ff */
[----:B------:R3:W-:Y:S04]  /*11b250*/  STL [R1+0x57e0], R19 ;  /* 0x0057e01301007387 */ /* 0x0007e80000100800 */
[----:B------:R-:W4:Y:S04]  /*11b260*/  LDL.LU R59, [R1+0x26b8] ;  /* 0x0026b800013b7983 */ /* 0x000f280000300800 */
[----:B------:R-:W4:Y:S01]  /*11b270*/  LDL.LU R61, [R1+0x26bc] ;  /* 0x0026bc00013d7983 */ /* 0x000f220000300800 */
[----:B------:R-:W-:Y:S02]  /*11b280*/  IADD3 R34, P1, PT, R16, R5, RZ ;  /* 0x0000000510227210 */ /* 0x000fe40007f3e0ff */
[----:B---3--:R-:W-:-:S03]  /*11b290*/  F2FP.SATFINITE.E4M3.F32.PACK_AB_MERGE_C R19, R50, R49, RZ ;  /* 0x000000313213723e */ /* 0x008fc600048070ff */
[----:B------:R-:W-:-:S05]  /*11b2a0*/  IMAD.X R35, R17, 0x1, R41, P1 ;  /* 0x0000000111237824 */ /* 0x000fca00008e0629 */
[----:B------:R-:W-:Y:S04]  /*11b2b0*/  STL.64 [R1+0x29f8], R34 ;  /* 0x0029f82201007387 */ /* 0x000fe80000100a00 */
[----:B------:R-:W3:Y:S04]  /*11b2c0*/  LDL.LU R49, [R1+0x26a0] ;  /* 0x0026a00001317983 */ /* 0x000ee80000300800 */
[----:B------:R-:W-:Y:S04]  /*11b2d0*/  STL [R1+0x56a8], R19 ;  /* 0x0056a81301007387 */ /* 0x000fe80000100800 */
[----:B------:R-:W3:Y:S01]  /*11b2e0*/  LDL.LU R50, [R1+0x26a4] ;  /* 0x0026a40001327983 */ /* 0x000ee20000300800 */
[----:B------:R-:W-:-:S05]  /*11b2f0*/  F2FP.SATFINITE.E4M3.F32.PACK_AB_MERGE_C R18, R18, R54, RZ ;  /* 0x000000361212723e */ /* 0x000fca00048070ff */
[----:B------:R0:W-:Y:S04]  /*11b300*/  STL [R1+0x56a4], R18 ;  /* 0x0056a41201007387 */ /* 0x0001e80000100800 */
[----:B------:R-:W3:Y:S04]  /*11b310*/  LDL.LU R54, [R1+0x26a8] ;  /* 0x0026a80001367983 */ /* 0x000ee80000300800 */
[----:B0-----:R-:W3:Y:S01]  /*11b320*/  LDL.LU R18, [R1+0x26ac] ;  /* 0x0026ac0001127983 */ /* 0x001ee20000300800 */
[----:B------:R-:W-:-:S03]  /*11b330*/  IADD3 R34, P1, PT, R16, R4, RZ ;  /* 0x0000000410227210 */ /* 0x000fc60007f3e0ff */
[----:B------:R0:W-:Y:S02]  /*11b340*/  STL.64 [R1+0x6bb0], R4 ;  /* 0x006bb00401007387 */ /* 0x0001e40000100a00 */
[----:B------:R-:W-:Y:S01]  /*11b350*/  IMAD.X R35, R17, 0x1, R3, P1 ;  /* 0x0000000111237824 */ /* 0x000fe200008e0603 */
[----:B------:R-:W-:Y:S02]  /*11b360*/  F2FP.SATFINITE.E4M3.F32.PACK_AB_MERGE_C R20, R21, R20, RZ ;  /* 0x000000141514723e */ /* 0x000fe400048070ff */
[----:B0-----:R-:W-:Y:S02]  /*11b370*/  IADD3 R4, P1, PT, R16, R13, RZ ;  /* 0x0000000d10047210 */ /* 0x001fe40007f3e0ff */
[----:B------:R-:W-:Y:S03]  /*11b380*/  STL.64 [R1+0x29f0], R34 ;  /* 0x0029f02201007387 */ /* 0x000fe60000100a00 */
[----:B------:R-:W-:Y:S01]  /*11b390*/  IMAD.X R5, R17, 0x1, R14, P1 ;  /* 0x0000000111057824 */ /* 0x000fe200008e060e */
[----:B------:R-:W-:Y:S01]  /*11b3a0*/  F2FP.SATFINITE.E4M3.F32.PACK_AB_MERGE_C R19, R24, R23, RZ ;  /* 0x000000171813723e */ /* 0x000fe200048070ff */
[----:B------:R0:W-:Y:S04]  /*11b3b0*/  STL [R1+0x5668], R20 ;  /* 0x0056681401007387 */ /* 0x0001e80000100800 */
[----:B------:R1:W-:Y:S04]  /*11b3c0*/  STL [R1+0x57e4], R19 ;  /* 0x0057e41301007387 */ /* 0x0003e80000100800 */
[----:B------:R1:W-:Y:S01]  /*11b3d0*/  STL.64 [R1+0x29e8], R4 ;  /* 0x0029e80401007387 */ /* 0x0003e20000100a00 */
[----:B0-----:R-:W-:-:S02]  /*11b3e0*/  F2FP.SATFINITE.E4M3.F32.PACK_AB_MERGE_C R20, R26, R25, RZ ;  /* 0x000000191a14723e */ /* 0x001fc400048070ff */
[----:B-1----:R-:W-:Y:S02]  /*11b3f0*/  F2FP.SATFINITE.E4M3.F32.PACK_AB_MERGE_C R19, R31, R30, RZ ;  /* 0x0000001e1f13723e */ /* 0x002fe400048070ff */
[----:B------:R-:W-:Y:S01]  /*11b400*/  IADD3 R4, P1, PT, R16, R2, RZ ;  /* 0x0000000210047210 */ /* 0x000fe20007f3e0ff */
[----:B------:R0:W-:Y:S04]  /*11b410*/  STL [R1+0x5608], R20 ;  /* 0x0056081401007387 */ /* 0x0001e80000100800 */
[----:B------:R-:W-:Y:S01]  /*11b420*/  IMAD.X R5, R17, 0x1, R0, P1 ;  /* 0x0000000111057824 */ /* 0x000fe200008e0600 */
[----:B------:R1:W-:Y:S04]  /*11b430*/  STL [R1+0x560c], R19 ;  /* 0x00560c1301007387 */ /* 0x0003e80000100800 */
[----:B------:R1:W-:Y:S01]  /*11b440*/  STL.64 [R1+0x29e0], R4 ;  /* 0x0029e00401007387 */ /* 0x0003e20000100a00 */
[----:B0-----:R-:W-:-:S02]  /*11b450*/  F2FP.SATFINITE.E4M3.F32.PACK_AB_MERGE_C R20, R33, R32, RZ ;  /* 0x000000202114723e */ /* 0x001fc400048070ff */
[----:B-1----:R-:W-:Y:S02]  /*11b460*/  F2FP.SATFINITE.E4M3.F32.PACK_AB_MERGE_C R19, R40, R36, RZ ;  /* 0x000000242813723e */ /* 0x002fe400048070ff */
[----:B------:R-:W-:Y:S01]  /*11b470*/  IADD3 R4, P1, PT, R16, R56, RZ ;  /* 0x0000003810047210 */ /* 0x000fe20007f3e0ff */
[----:B------:R-:W-:Y:S04]  /*11b480*/  STL [R1+0x55c0], R20 ;  /* 0x0055c01401007387 */ /* 0x000fe80000100800 */
[----:B------:R-:W-:Y:S01]  /*11b490*/  IMAD.X R5, R17, 0x1, R22, P1 ;  /* 0x0000000111057824 */ /* 0x000fe200008e0616 */
[----:B------:R-:W-:Y:S04]  /*11b4a0*/  STL [R1+0x57e8], R19 ;  /* 0x0057e81301007387 */ /* 0x000fe80000100800 */
[----:B------:R2:W-:Y:S04]  /*11b4b0*/  STL.64 [R1+0x29d8], R4 ;  /* 0x0029d80401007387 */ /* 0x0005e80000100a00 */
[----:B------:R-:W3:Y:S04]  /*11b4c0*/  LDL.LU R35, [R1+0x2680] ;  /* 0x0026800001237983 */ /* 0x000ee80000300800 */
[----:B------:R-:W3:Y:S01]  /*11b4d0*/  LDL.LU R39, [R1+0x2684] ;  /* 0x0026840001277983 */ /* 0x000ee20000300800 */
[----:B--2---:R-:W-:-:S05]  /*11b4e0*/  F2FP.SATFINITE.E4M3.F32.PACK_AB_MERGE_C R4, R48, R44, RZ ;  /* 0x0000002c3004723e */ /* 0x004fca00048070ff */
[----:B------:R4:W-:Y:S04]  /*11b4f0*/  STL [R1+0x5548], R4 ;  /* 0x0055480401007387 */ /* 0x0009e80000100800 */
[----:B------:R-:W2:Y:S04]  /*11b500*/  LDL.LU R43, [R1+0x2688] ;  /* 0x00268800012b7983 */ /* 0x000ea80000300800 */
[----:B------:R-:W2:Y:S04]  /*11b510*/  LDL.LU R42, [R1+0x268c] ;  /* 0x00268c00012a7983 */ /* 0x000ea80000300800 */
[----:B------:R-:W2:Y:S04]  /*11b520*/  LDL.LU R34, [R1+0x380] ;  /* 0x0003800001227983 */ /* 0x000ea80000300800 */
[----:B------:R-:W2:Y:S04]  /*11b530*/  LDL.LU R19, [R1+0x384] ;  /* 0x0003840001137983 */ /* 0x000ea80000300800 */
[----:B------:R-:W2:Y:S04]  /*11b540*/  LDL.LU R32, [R1+0x388] ;  /* 0x0003880001207983 */ /* 0x000ea80000300800 */
[----:B------:R-:W2:Y:S01]  /*11b550*/  LDL.LU R33, [R1+0x38c] ;  /* 0x00038c0001217983 */ /* 0x000ea20000300800 */
[----:B----4-:R-:W-:-:S03]  /*11b560*/  F2FP.SATFINITE.E4M3.F32.PACK_AB_MERGE_C R4, R61, R59, RZ ;  /* 0x0000003b3d04723e */ /* 0x010fc600048070ff */
[----:B------:R-:W4:Y:S04]  /*11b570*/  LDL.LU R59, [R1+0x2660] ;  /* 0x00266000013b7983 */ /* 0x000f280000300800 */
[----:B------:R-:W4:Y:S04]  /*11b580*/  LDL.LU R61, [R1+0x2664] ;  /* 0x00266400013d7983 */ /* 0x000f280000300800 */
[----:B------:R0:W-:Y:S02]  /*11b590*/  STL [R1+0x5554], R4 ;  /* 0x0055540401007387 */ /* 0x0001e40000100800 */
[----:B0-----:R-:W-:-:S05]  /*11b5a0*/  IADD3 R4, P1, PT, R16, R53, RZ ;  /* 0x0000003510047210 */ /* 0x001fca0007f3e0ff */
[----:B------:R-:W-:-:S05]  /*11b5b0*/  IMAD.X R5, R17, 0x1, R29, P1 ;  /* 0x0000000111057824 */ /* 0x000fca00008e061d */
[----:B------:R3:W-:Y:S04]  /*11b5c0*/  STL.64 [R1+0x29d0], R4 ;  /* 0x0029d00401007387 */ /* 0x0007e80000100a00 */
[----:B------:R-:W4:Y:S01]  /*11b5d0*/  LDL.LU R48, [R1+0x2668] ;  /* 0x0026680001307983 */ /* 0x000f220000300800 */
[----:B---3--:R-:W-:-:S03]  /*11b5e0*/  F2FP.SATFINITE.E4M3.F32.PACK_AB_MERGE_C R4, R50, R49, RZ ;  /* 0x000000313204723e */ /* 0x008fc600048070ff */
[----:B------:R-:W3:Y:S04]  /*11b5f0*/  LDL.LU R49, [R1+0x266c] ;  /* 0x00266c0001317983 */ /* 0x000ee80000300800 */
[----:B------:R0:W-:Y:S04]  /*11b600*/  STL [R1+0x54ec], R4 ;  /* 0x0054ec0401007387 */ /* 0x0001e80000100800 */
[----:B------:R-:W3:Y:S04]  /*11b610*/  LDL.LU R20, [R1+0x2650] ;  /* 0x0026500001147983 */ /* 0x000ee80000300800 */
[----:B------:R-:W3:Y:S01]  /*11b620*/  LDL.LU R21, [R1+0x2654] ;  /* 0x0026540001157983 */ /* 0x000ee20000300800 */
[----:B0-----:R-:W-:-:S05]  /*11b630*/  F2FP.SATFINITE.E4M3.F32.PACK_AB_MERGE_C R4, R18, R54, RZ ;  /* 0x000000361204723e */ /* 0x001fca00048070ff */
        /* <DEDUP_REMOVED lines=13> */
[----:B0-----:R-:W-:-:S05]  /*11b710*/  IADD3 R4, P1, PT, R16, R60, RZ ;  /* 0x0000003c10047210 */ /* 0x001fca0007f3e0ff */
[----:B------:R-:W-:-:S05]  /*11b720*/  IMAD.X R5, R17, 0x1, R15, P1 ;  /* 0x0000000111057824 */ /* 0x000fca00008e060f */
[----:B------:R0:W-:Y:S01]  /*11b730*/  STL.64 [R1+0x29b8], R4 ;  /* 0x0029b80401007387 */ /* 0x0001e20000100a00 */
[----:B------:R-:W-:Y:S02]  /*11b740*/  F2FP.SATFINITE.E4M3.F32.PACK_AB_MERGE_C R39, R39, R35, RZ ;  /* 0x000000232727723e */ /* 0x000fe400048070ff */
[----:B0-----:R-:W-:-:S03]  /*11b750*/  IADD3 R4, P1, PT, R16, R51, RZ ;  /* 0x0000003310047210 */ /* 0x001fc60007f3e0ff */
[----:B------:R-:W-:Y:S02]  /*11b760*/  STL [R1+0x57f0], R39 ;  /* 0x0057f02701007387 */ /* 0x000fe40000100800 */
[----:B------:R-:W-:Y:S01]  /*11b770*/  IMAD.X R5, R17, 0x1, R57, P1 ;  /* 0x0000000111057824 */ /* 0x000fe200008e0639 */
[----:B--2---:R-:W-:-:S05]  /*11b780*/  F2FP.SATFINITE.E4M3.F32.PACK_AB_MERGE_C R35, R42, R43, RZ ;  /* 0x0000002b2a23723e */ /* 0x004fca00048070ff */
[----:B------:R-:W-:Y:S04]  /*11b790*/  STL [R1+0x57ec], R35 ;  /* 0x0057ec2301007387 */ /* 0x000fe80000100800 */
[----:B------:R0:W-:Y:S01]  /*11b7a0*/  STL.64 [R1+0x29b0], R4 ;  /* 0x0029b00401007387 */ /* 0x0001e20000100a00 */
[----:B------:R-:W-:Y:S02]  /*11b7b0*/  F2FP.SATFINITE.E4M3.F32.PACK_AB_MERGE_C R34, R19, R34, RZ ;  /* 0x000000221322723e */ /* 0x000fe400048070ff */
[----:B------:R-:W-:Y:S02]  /*11b7c0*/  F2FP.SATFINITE.E4M3.F32.PACK_AB_MERGE_C R19, R33, R32, RZ ;  /* 0x000000202113723e */ /* 0x000fe400048070ff */
[----:B0-----:R-:W-:Y:S01]  /*11b7d0*/  IADD3 R4, P1, PT, R16, R52, RZ ;  /* 0x0000003410047210 */ /* 0x001fe20007f3e0ff */
[----:B------:R-:W-:Y:S04]  /*11b7e0*/  STL [R1+0x5800], R34 ;  /* 0x0058002201007387 */ /* 0x000fe80000100800 */
[----:B------:R-:W-:Y:S01]  /*11b7f0*/  IMAD.X R5, R17, 0x1, R47, P1 ;  /* 0x0000000111057824 */ /* 0x000fe200008e062f */
[----:B------:R-:W-:Y:S04]  /*11b800*/  STL [R1+0x57fc], R19 ;  /* 0x0057fc1301007387 */ /* 0x000fe80000100800 */
[----:B------:R4:W-:Y:S04]  /*11b810*/  STL.64 [R1+0x2998], R4 ;  /* 0x0029980401007387 */ /* 0x0009e80000100a00 */
[----:B------:R-:W2:Y:S04]  /*11b820*/  LDL.LU R32, [R1+0x2578] ;  /* 0x0025780001207983 */ /* 0x000ea80000300800 */
[----:B------:R-:W2:Y:S01]  /*11b830*/  LDL.LU R33, [R1+0x257c] ;  /* 0x00257c0001217983 */ /* 0x000ea20000300800 */
[----:B----4-:R-:W-:-:S05]  /*11b840*/  F2FP.SATFINITE.E4M3.F32.PACK_AB_MERGE_C R4, R61, R59, RZ ;  /* 0x0000003b3d04723e */ /* 0x010fca00048070ff */
[----:B------:R3:W-:Y:S04]  /*11b850*/  STL [R1+0x5514], R4 ;  /* 0x0055140401007387 */ /* 0x0007e80000100800 */
[----:B------:R-:W4:Y:S04]  /*11b860*/  LDL.LU R59, [R1+0x2460] ;  /* 0x00246000013b7983 */ /* 0x000f280000300800 */
[----:B------:R-:W4:Y:S01]  /*11b870*/  LDL.LU R61, [R1+0x2464] ;  /* 0x00246400013d7983 */ /* 0x000f220000300800 */
[----:B---3--:R-:W-:-:S03]  /*11b880*/  F2FP.SATFINITE.E4M3.F32.PACK_AB_MERGE_C R4, R49, R48, RZ ;  /* 0x000000303104723e */ /* 0x008fc600048070ff */
[----:B------:R-:W3:Y:S04]  /*11b890*/  LDL.LU R48, [R1+0x2468] ;  /* 0x0024680001307983 */ /* 0x000ee80000300800 */
[----:B------:R-:W3:Y:S04]  /*11b8a0*/  LDL.LU R49, [R1+0x246c] ;  /* 0x00246c0001317983 */ /* 0x000ee80000300800 */
[----:B------:R0:W-:Y:S02]  /*11b8b0*/  STL [R1+0x5544], R4 ;  /* 0x0055440401007387 */ /* 0x0001e40000100800 */
[----:B0-----:R-:W-:-:S05]  /*11b8c0*/  IADD3 R4, P1, PT, R16, R28, RZ ;  /* 0x0000001c10047210 */ /* 0x001fca0007f3e0ff */
[----:B------:R-:W-:Y:S01]  /*11b8d0*/  IMAD.X R5, R17, 0x1, R55, P1 ;  /* 0x0000000111057824 */ /* 0x000fe200008e0637 */
[----:B------:R-:W-:-:S04]  /*11b8e0*/  F2FP.SATFINITE.E4M3.F32.PACK_AB_MERGE_C R20, R21, R20, RZ ;  /* 0x000000141514723e */ /* 0x000fc800048070ff */
[----:B------:R0:W-:Y:S01]  /*11b8f0*/  STL.64 [R1+0x2990], R4 ;  /* 0x0029900401007387 */ /* 0x0001e20000100a00 */
[----:B------:R-:W-:-:S03]  /*11b900*/  F2FP.SATFINITE.E4M3.F32.PACK_AB_MERGE_C R19, R24, R23, RZ ;  /* 0x000000171813723e */ /* 0x000fc600048070ff */
[----:B------:R1:W-:Y:S01]  /*11b910*/  STL [R1+0x5448], R20 ;  /* 0x0054481401007387 */ /* 0x0003e20000100800 */
[----:B0-----:R-:W-:-:S03]  /*11b920*/  IADD3 R4, P1, PT, R16, R58, RZ ;  /* 0x0000003a10047210 */ /* 0x001fc60007f3e0ff */
[----:B------:R0:W-:Y:S02]  /*11b930*/  STL [R1+0x5460], R19 ;  /* 0x0054601301007387 */ /* 0x0001e40000100800 */
[----:B------:R-:W-:Y:S01]  /*11b940*/  IMAD.X R5, R17, 0x1, R37, P1 ;  /* 0x0000000111057824 */ /* 0x000fe200008e0625 */
[----:B-1----:R-:W-:-:S04]  /*11b950*/  F2FP.SATFINITE.E4M3.F32.PACK_AB_MERGE_C R20, R26, R25, RZ ;  /* 0x000000191a14723e */ /* 0x002fc800048070ff */
[----:B------:R1:W-:Y:S01]  /*11b960*/  STL.64 [R1+0x2988], R4 ;  /* 0x0029880401007387 */ /* 0x0003e20000100a00 */
[----:B0-----:R-:W-:-:S03]  /*11b970*/  F2FP.SATFINITE.E4M3.F32.PACK_AB_MERGE_C R19, R31, R30, RZ ;  /* 0x0000001e1f13723e */ /* 0x001fc600048070ff */
[----:B------:R0:W-:Y:S01]  /*11b980*/  STL [R1+0x53a4], R20 ;  /* 0x0053a41401007387 */ /* 0x0001e20000100800 */
[----:B-1----:R-:W-:-:S03]  /*11b990*/  IADD3 R4, P1, PT, R16, R27, RZ ;  /* 0x0000001b10047210 */ /* 0x002fc60007f3e0ff */
[----:B------:R1:W-:Y:S02]  /*11b9a0*/  STL [R1+0x53c8], R19 ;  /* 0x0053c81301007387 */ /* 0x0003e40000100800 */
[----:B------:R-:W-:Y:S01]  /*11b9b0*/  IMAD.X R5, R17, 0x1, R45, P1 ;  /* 0x0000000111057824 */ /* 0x000fe200008e062d */
[----:B0-----:R-:W-:-:S04]  /*11b9c0*/  F2FP.SATFINITE.E4M3.F32.PACK_AB_MERGE_C R20, R40, R36, RZ ;  /* 0x000000242814723e */ /* 0x001fc800048070ff */
[----:B------:R0:W-:Y:S01]  /*11b9d0*/  STL.64 [R1+0x2980], R4 ;  /* 0x0029800401007387 */ /* 0x0001e20000100a00 */
[----:B-1----:R-:W-:-:S03]  /*11b9e0*/  F2FP.SATFINITE.E4M3.F32.PACK_AB_MERGE_C R19, R50, R44, RZ ;  /* 0x0000002c3213723e */ /* 0x002fc600048070ff */
[----:B------:R-:W-:Y:S01]  /*11b9f0*/  STL [R1+0x5324], R20 ;  /* 0x0053241401007387 */ /* 0x000fe20000100800 */
[----:B0-----:R-:W-:-:S03]  /*11ba00*/  IADD3 R4, P1, PT, R16, R9, RZ ;  /* 0x0000000910047210 */ /* 0x001fc60007f3e0ff */
[----:B------:R-:W-:Y:S02]  /*11ba10*/  STL [R1+0x5328], R19 ;  /* 0x0053281301007387 */ /* 0x000fe40000100800 */
[----:B------:R-:W-:-:S05]  /*11ba20*/  IMAD.X R5, R17, 0x1, R11, P1 ;  /* 0x0000000111057824 */ /* 0x000fca00008e060b */
[----:B------:R0:W-:Y:S04]  /*11ba30*/  STL.64 [R1+0x2978], R4 ;  /* 0x0029780401007387 */ /* 0x0001e80000100a00 */
[----:B------:R-:W3:Y:S04]  /*11ba40*/  LDL.LU R43, [R1+0x2430] ;  /* 0x00243000012b7983 */ /* 0x000ee80000300800 */
[----:B------:R-:W3:Y:S01]  /*11ba50*/  LDL.LU R42, [R1+0x2434] ;  /* 0x00243400012a7983 */ /* 0x000ee20000300800 */
[----:B0-----:R-:W-:-:S05]  /*11ba60*/  F2FP.SATFINITE.E4M3.F32.PACK_AB_MERGE_C R4, R18, R54, RZ ;  /* 0x000000361204723e */ /* 0x001fca00048070ff */
[----:B------:R0:W-:Y:S04]  /*11ba70*/  STL [R1+0x524c], R4 ;  /* 0x00524c0401007387 */ /* 0x0001e80000100800 */
[----:B------:R-:W3:Y:S04]  /*11ba80*/  LDL.LU R36, [R1+0x2438] ;  /* 0x0024380001247983 */ /* 0x000ee80000300800 */
[----:B------:R-:W3:Y:S01]  /*11ba90*/  LDL.LU R50, [R1+0x243c] ;  /* 0x00243c0001327983 */ /* 0x000ee20000300800 */
[----:B0-----:R-:W-:-:S03]  /*11baa0*/  IADD3 R4, P1, PT, R16, R10, RZ ;  /* 0x0000000a10047210 */ /* 0x001fc60007f3e0ff */
[----:B------:R-:W3:Y:S02]  /*11bab0*/  LDL.LU R40, [R1+0x2420] ;  /* 0x0024200001287983 */ /* 0x000ee40000300800 */
[----:B------:R-:W-:Y:S02]  /*11bac0*/  IMAD.X R5, R17, 0x1, R12, P1 ;  /* 0x0000000111057824 */ /* 0x000fe400008e060c */
[----:B------:R-:W3:Y:S04]  /*11bad0*/  LDL.LU R44, [R1+0x2424] ;  /* 0x00242400012c7983 */ /* 0x000ee80000300800 */
[----:B------:R-:W3:Y:S04]  /*11bae0*/  LDL.LU R54, [R1+0x2428] ;  /* 0x0024280001367983 */ /* 0x000ee80000300800 */
[----:B------:R2:W-:Y:S04]  /*11baf0*/  STL.64 [R1+0x2970], R4 ;  /* 0x0029700401007387 */ /* 0x0005e80000100a00 */
[----:B------:R-:W3:Y:S01]  /*11bb00*/  LDL.LU R18, [R1+0x242c] ;  /* 0x00242c0001127983 */ /* 0x000ee20000300800 */
[----:B------:R-:W-:Y:S01]  /*11bb10*/  VIADD R16, R16, UR5 ;  /* 0x0000000510107c36 */ /* 0x000fe20008000000 */
[----:B------:R-:W0:Y:S04]  /*11bb20*/  LDCU UR5, c[0x0][0x3b8] ;  /* 0x00007700ff0577ac */ /* 0x000e280008000800 */
[----:B------:R-:W-:-:S02]  /*11bb30*/  SHF.R.S32.HI R17, RZ, 0x1f, R16 ;  /* 0x0000001fff117819 */ /* 0x000fc40000011410 */
[----:B--2---:R-:W-:-:S05]  /*11bb40*/  F2FP.SATFINITE.E4M3.F32.PACK_AB_MERGE_C R5, R33, R32, RZ ;  /* 0x000000202105723e */ /* 0x004fca00048070ff */
[----:B------:R-:W-:Y:S01]  /*11bb50*/  STL [R1+0x5258], R5 ;  /* 0x0052580501007387 */ /* 0x000fe20000100800 */
[----:B----4-:R-:W-:-:S03]  /*11bb60*/  F2FP.SATFINITE.E4M3.F32.PACK_AB_MERGE_C R4, R61, R59, RZ ;  /* 0x0000003b3d04723e */ /* 0x010fc600048070ff */
[----:B------:R-:W2:Y:S04]  /*11bb70*/  LDL.LU R59, [R1+0x2410] ;  /* 0x00241000013b7983 */ /* 0x000ea80000300800 */
[----:B------:R3:W-:Y:S04]  /*11bb80*/  STL [R1+0x51c8], R4 ;  /* 0x0051c80401007387 */ /* 0x0007e80000100800 */
[----:B------:R-:W2:Y:S04]  /*11bb90*/  LDL.LU R61, [R1+0x2414] ;  /* 0x00241400013d7983 */ /* 0x000ea80000300800 */
[----:B------:R-:W4:Y:S04]  /*11bba0*/  LDL.LU R34, [R1+0x2418] ;  /* 0x0024180001227983 */ /* 0x000f280000300800 */
[----:B------:R-:W4:Y:S01]  /*11bbb0*/  LDL.LU R19, [R1+0x241c] ;  /* 0x00241c0001137983 */ /* 0x000f220000300800 */
[----:B---3--:R-:W-:-:S05]  /*11bbc0*/  F2FP.SATFINITE.E4M3.F32.PACK_AB_MERGE_C R4, R49, R48, RZ ;  /* 0x000000303104723e */ /* 0x008fca00048070ff */
[----:B------:R1:W-:Y:S04]  /*11bbd0*/  STL [R1+0x51cc], R4 ;  /* 0x0051cc0401007387 */ /* 0x0003e80000100800 */
[----:B------:R-:W3:Y:S04]  /*11bbe0*/  LDL.LU R20, [R1+0x2400] ;  /* 0x0024000001147983 */ /* 0x000ee80000300800 */
[----:B------:R-:W3:Y:S01]  /*11bbf0*/  LDL.LU R21, [R1+0x2404] ;  /* 0x0024040001157983 */ /* 0x000ee20000300800 */
[----:B-1----:R-:W-:-:S03]  /*11bc00*/  IADD3 R4, P1, PT, R16, R6, RZ ;  /* 0x0000000610047210 */ /* 0x002fc60007f3e0ff */
[----:B------:R-:W3:Y:S04]  /*11bc10*/  LDL.LU R23, [R1+0x2408] ;  /* 0x0024080001177983 */ /* 0x000ee80000300800 */
[----:B------:R-:W3:Y:S01]  /*11bc20*/  LDL.LU R24, [R1+0x240c] ;  /* 0x00240c0001187983 */ /* 0x000ee20000300800 */
[----:B------:R-:W-:-:S03]  /*11bc30*/  IMAD.X R5, R17, 0x1, R38, P1 ;  /* 0x0000000111057824 */ /* 0x000fc600008e0626 */
        /* <DEDUP_REMOVED lines=9> */
[----:B-1----:R-:W3:Y:S01]  /*11bcd0*/  LDL.LU.64 R4, [R1+0x6bb0] ;  /* 0x006bb00001047983 */ /* 0x002ee20000300a00 */
[----:B------:R-:W-:-:S02]  /*11bce0*/  F2FP.SATFINITE.E4M3.F32.PACK_AB_MERGE_C R39, R42, R43, RZ ;  /* 0x0000002b2a27723e */ /* 0x000fc400048070ff */
[----:B------:R-:W-:-:S05]  /*11bcf0*/  IADD3 R42, P1, PT, R16, R8, RZ ;  /* 0x00000008102a7210 */ /* 0x000fca0007f3e0ff */
[----:B------:R-:W-:Y:S01]  /*11bd00*/  IMAD.X R43, R17, 0x1, R7, P1 ;  /* 0x00000001112b7824 */ /* 0x000fe200008e0607 */
[----:B------:R-:W-:Y:S02]  /*11bd10*/  F2FP.SATFINITE.E4M3.F32.PACK_AB_MERGE_C R35, R50, R36, RZ ;  /* 0x000000243223723e */ /* 0x000fe400048070ff */
[----:B------:R-:W4:Y:S04]  /*11bd20*/  LDL.LU R36, [R1+0x23d0] ;  /* 0x0023d00001247983 */ /* 0x000f280000300800 */
[----:B------:R1:W-:Y:S04]  /*11bd30*/  STL [R1+0x5140], R39 ;  /* 0x0051402701007387 */ /* 0x0003e80000100800 */
[----:B------:R-:W4:Y:S04]  /*11bd40*/  LDL.LU R50, [R1+0x23d4] ;  /* 0x0023d40001327983 */ /* 0x000f280000300800 */
[----:B------:R0:W-:Y:S01]  /*11bd50*/  STL [R1+0x5148], R35 ;  /* 0x0051482301007387 */ /* 0x0001e20000100800 */
[----:B-1----:R-:W-:-:S02]  /*11bd60*/  F2FP.SATFINITE.E4M3.F32.PACK_AB_MERGE_C R39, R44, R40, RZ ;  /* 0x000000282c27723e */ /* 0x002fc400048070ff */
[----:B0-----:R-:W-:Y:S02]  /*11bd70*/  F2FP.SATFINITE.E4M3.F32.PACK_AB_MERGE_C R35, R18, R54, RZ ;  /* 0x000000361223723e */ /* 0x001fe400048070ff */
[----:B------:R-:W4:Y:S04]  /*11bd80*/  LDL.LU R54, [R1+0x23d8] ;  /* 0x0023d80001367983 */ /* 0x000f280000300800 */
[----:B------:R-:W-:Y:S04]  /*11bd90*/  STL.64 [R1+0x2960], R42 ;  /* 0x0029602a01007387 */ /* 0x000fe80000100a00 */
[----:B------:R-:W-:Y:S04]  /*11bda0*/  STL [R1+0x838], R39 ;  /* 0x0008382701007387 */ /* 0x000fe80000100800 */
[----:B------:R-:W4:Y:S04]  /*11bdb0*/  LDL.LU R18, [R1+0x23dc] ;  /* 0x0023dc0001127983 */ /* 0x000f280000300800 */
[----:B------:R2:W-:Y:S04]  /*11bdc0*/  STL [R1+0x84c], R35 ;  /* 0x00084c2301007387 */ /* 0x0005e80000100800 */
[----:B------:R-:W4:Y:S04]  /*11bdd0*/  LDL.LU R40, [R1+0x23c0] ;  /* 0x0023c00001287983 */ /* 0x000f280000300800 */
[----:B------:R-:W4:Y:S01]  /*11bde0*/  LDL.LU R44, [R1+0x23c4] ;  /* 0x0023c400012c7983 */ /* 0x000f220000300800 */
[----:B--2---:R-:W-:-:S02]  /*11bdf0*/  F2FP.SATFINITE.E4M3.F32.PACK_AB_MERGE_C R35, R61, R59, RZ ;  /* 0x0000003b3d23723e */ /* 0x004fc400048070ff */
[----:B---3--:R-:W-:-:S05]  /*11be00*/  IADD3 R42, P1, PT, R16, R5, RZ ;  /* 0x00000005102a7210 */ /* 0x008fca0007f3e0ff */
[----:B------:R-:W-:-:S05]  /*11be10*/  IMAD.X R43, R17, 0x1, R41, P1 ;  /* 0x00000001112b7824 */ /* 0x000fca00008e0629 */
[----:B------:R-:W-:Y:S04]  /*11be20*/  STL.64 [R1+0x2958], R42 ;  /* 0x0029582a01007387 */ /* 0x000fe80000100a00 */
[----:B------:R0:W-:Y:S04]  /*11be30*/  STL [R1+0x7b8], R35 ;  /* 0x0007b82301007387 */ /* 0x0001e80000100800 */
[----:B------:R-:W2:Y:S04]  /*11be40*/  LDL.LU R59, [R1+0x23c8] ;  /* 0x0023c800013b7983 */ /* 0x000ea80000300800 */
[----:B------:R-:W2:Y:S01]  /*11be50*/  LDL.LU R61, [R1+0x23cc] ;  /* 0x0023cc00013d7983 */ /* 0x000ea20000300800 */
[----:B----4-:R-:W-:-:S02]  /*11be60*/  F2FP.SATFINITE.E4M3.F32.PACK_AB_MERGE_C R19, R19, R34, RZ ;  /* 0x000000221313723e */ /* 0x010fc400048070ff */
[----:B------:R-:W-:-:S05]  /*11be70*/  IADD3 R34, P1, PT, R16, R4, RZ ;  /* 0x0000000410227210 */ /* 0x000fca0007f3e0ff */
[----:B0-----:R-:W-:Y:S01]  /*11be80*/  IMAD.X R35, R17, 0x1, R3, P1 ;  /* 0x0000000111237824 */ /* 0x001fe200008e0603 */
[----:B------:R0:W-:Y:S04]  /*11be90*/  STL [R1+0x7c0], R19 ;  /* 0x0007c01301007387 */ /* 0x0001e80000100800 */
[----:B------:R1:W-:Y:S01]  /*11bea0*/  STL.64 [R1+0x2950], R34 ;  /* 0x0029502201007387 */ /* 0x0003e20000100a00 */
[----:B0-----:R-:W-:Y:S02]  /*11beb0*/  F2FP.SATFINITE.E4M3.F32.PACK_AB_MERGE_C R19, R24, R23, RZ ;  /* 0x000000171813723e */ /* 0x001fe400048070ff */
[----:B-1----:R-:W-:Y:S02]  /*11bec0*/  F2FP.SATFINITE.E4M3.F32.PACK_AB_MERGE_C R34, R21, R20, RZ ;  /* 0x000000141522723e */ /* 0x002fe400048070ff */
[----:B------:R-:W-:-:S05]  /*11bed0*/  IADD3 R20, P1, PT, R16, R13, RZ ;  /* 0x0000000d10147210 */ /* 0x000fca0007f3e0ff */
[----:B------:R-:W-:Y:S01]  /*11bee0*/  IMAD.X R21, R17, 0x1, R14, P1 ;  /* 0x0000000111157824 */ /* 0x000fe200008e060e */
[----:B------:R-:W-:Y:S04]  /*11bef0*/  STL [R1+0x6b0], R34 ;  /* 0x0006b02201007387 */ /* 0x000fe80000100800 */
[----:B------:R0:W-:Y:S04]  /*11bf00*/  STL [R1+0x6b4], R19 ;  /* 0x0006b41301007387 */ /* 0x0001e80000100800 */
[----:B------:R1:W-:Y:S01]  /*11bf10*/  STL.64 [R1+0x2948], R20 ;  /* 0x0029481401007387 */ /* 0x0003e20000100a00 */
[----:B------:R-:W-:-:S02]  /*11bf20*/  F2FP.SATFINITE.E4M3.F32.PACK_AB_MERGE_C R23, R26, R25, RZ ;  /* 0x000000191a17723e */ /* 0x000fc400048070ff */
[----:B0-----:R-:W-:Y:S02]  /*11bf30*/  F2FP.SATFINITE.E4M3.F32.PACK_AB_MERGE_C R19, R31, R30, RZ ;  /* 0x0000001e1f13723e */ /* 0x001fe400048070ff */
[----:B-1----:R-:W-:Y:S01]  /*11bf40*/  IADD3 R20, P1, PT, R16, R2, RZ ;  /* 0x0000000210147210 */ /* 0x002fe20007f3e0ff */
[----:B------:R0:W-:Y:S04]  /*11bf50*/  STL [R1+0x674], R23 ;  /* 0x0006741701007387 */ /* 0x0001e80000100800 */
[----:B------:R-:W-:Y:S01]  /*11bf60*/  IMAD.X R21, R17, 0x1, R0, P1 ;  /* 0x0000000111157824 */ /* 0x000fe200008e0600 */
[----:B------:R1:W-:Y:S04]  /*11bf70*/  STL [R1+0x67c], R19 ;  /* 0x00067c1301007387 */ /* 0x0003e80000100800 */
[----:B------:R3:W-:Y:S01]  /*11bf80*/  STL.64 [R1+0x2940], R20 ;  /* 0x0029401401007387 */ /* 0x0007e20000100a00 */
[----:B0-----:R-:W-:-:S02]  /*11bf90*/  F2FP.SATFINITE.E4M3.F32.PACK_AB_MERGE_C R23, R33, R32, RZ ;  /* 0x000000202117723e */ /* 0x001fc400048070ff */
[----:B-1----:R-:W-:-:S03]  /*11bfa0*/  F2FP.SATFINITE.E4M3.F32.PACK_AB_MERGE_C R19, R49, R48, RZ ;  /* 0x000000303113723e */ /* 0x002fc600048070ff */
[----:B------:R-:W-:Y:S01]  /*11bfb0*/  STL [R1+0x660], R23 ;  /* 0x0006601701007387 */ /* 0x000fe20000100800 */
[----:B---3--:R-:W-:-:S03]  /*11bfc0*/  IADD3 R20, P1, PT, R16, R56, RZ ;  /* 0x0000003810147210 */ /* 0x008fc60007f3e0ff */
[----:B------:R0:W-:Y:S02]  /*11bfd0*/  STL [R1+0x654], R19 ;  /* 0x0006541301007387 */ /* 0x0001e40000100800 */
[----:B------:R-:W-:Y:S02]  /*11bfe0*/  IMAD.X R21, R17, 0x1, R22, P1 ;  /* 0x0000000111157824 */ /* 0x000fe400008e0616 */
[----:B------:R-:W3:Y:S04]  /*11bff0*/  LDL.LU R48, [R1+0x23b0] ;  /* 0x0023b00001307983 */ /* 0x000ee80000300800 */
[----:B------:R-:W3:Y:S01]  /*11c000*/  LDL.LU R49, [R1+0x23b4] ;  /* 0x0023b40001317983 */ /* 0x000ee20000300800 */
[----:B0-----:R-:W-:-:S03]  /*11c010*/  F2FP.SATFINITE.E4M3.F32.PACK_AB_MERGE_C R19, R50, R36, RZ ;  /* 0x000000243213723e */ /* 0x001fc600048070ff */
[----:B------:R-:W-:Y:S04]  /*11c020*/  STL.64 [R1+0x2938], R20 ;  /* 0x0029381401007387 */ /* 0x000fe80000100a00 */
[----:B------:R-:W4:Y:S04]  /*11c030*/  LDL.LU R43, [R1+0x23b8] ;  /* 0x0023b800012b7983 */ /* 0x000f280000300800 */
[----:B------:R-:W4:Y:S04]  /*11c040*/  LDL.LU R42, [R1+0x23bc] ;  /* 0x0023bc00012a7983 */ /* 0x000f280000300800 */
[----:B------:R0:W-:Y:S04]  /*11c050*/  STL [R1+0x634], R19 ;  /* 0x0006341301007387 */ /* 0x0001e80000100800 */
[----:B------:R-:W4:Y:S04]  /*11c060*/  LDL.LU R34, [R1+0x14b0] ;  /* 0x0014b00001227983 */ /* 0x000f280000300800 */
[----:B0-----:R-:W4:Y:S04]  /*11c070*/  LDL.LU R19, [R1+0x14b4] ;  /* 0x0014b40001137983 */ /* 0x001f280000300800 */
[----:B------:R-:W4:Y:S01]  /*11c080*/  LDL.LU R20, [R1+0x14b8] ;  /* 0x0014b80001147983 */ /* 0x000f220000300800 */
[----:B------:R-:W-:-:S03]  /*11c090*/  F2FP.SATFINITE.E4M3.F32.PACK_AB_MERGE_C R21, R18, R54, RZ ;  /* 0x000000361215723e */ /* 0x000fc600048070ff */
[----:B------:R-:W4:Y:S04]  /*11c0a0*/  LDL.LU R50, [R1+0x14bc] ;  /* 0x0014bc0001327983 */ /* 0x000f280000300800 */
[----:B------:R-:W4:Y:S04]  /*11c0b0*/  LDL.LU R54, [R1+0x23a0] ;  /* 0x0023a00001367983 */ /* 0x000f280000300800 */
[----:B------:R-:W4:Y:S01]  /*11c0c0*/  LDL.LU R18, [R1+0x23a4] ;  /* 0x0023a40001127983 */ /* 0x000f220000300800 */
[----:B------:R-:W-:Y:S02]  /*11c0d0*/  IADD3 R24, P1, PT, R16, R53, RZ ;  /* 0x0000003510187210 */ /* 0x000fe40007f3e0ff */
[----:B------:R-:W-:-:S03]  /*11c0e0*/  F2FP.SATFINITE.E4M3.F32.PACK_AB_MERGE_C R23, R44, R40, RZ ;  /* 0x000000282c17723e */ /* 0x000fc600048070ff */
[----:B------:R-:W-:Y:S01]  /*11c0f0*/  IMAD.X R25, R17, 0x1, R29, P1 ;  /* 0x0000000111197824 */ /* 0x000fe200008e061d */
[----:B------:R0:W-:Y:S04]  /*11c100*/  STL [R1+0x648], R21 ;  /* 0x0006481501007387 */ /* 0x0001e80000100800 */
[----:B------:R-:W-:Y:S04]  /*11c110*/  STL.64 [R1+0x2930], R24 ;  /* 0x0029301801007387 */ /* 0x000fe80000100a00 */
[----:B0-----:R-:W4:Y:S04]  /*11c120*/  LDL.LU R21, [R1+0x23a8] ;  /* 0x0023a80001157983 */ /* 0x001f280000300800 */
[----:B------:R0:W-:Y:S04]  /*11c130*/  STL [R1+0x620], R23 ;  /* 0x0006201701007387 */ /* 0x0001e80000100800 */
[----:B0-----:R-:W4:Y:S01]  /*11c140*/  LDL.LU R23, [R1+0x23ac] ;  /* 0x0023ac0001177983 */ /* 0x001f220000300800 */
[----:B--2---:R-:W-:-:S05]  /*11c150*/  F2FP.SATFINITE.E4M3.F32.PACK_AB_MERGE_C R24, R61, R59, RZ ;  /* 0x0000003b3d18723e */ /* 0x004fca00048070ff */
[----:B------:R0:W-:Y:S04]  /*11c160*/  STL [R1+0x624], R24 ;  /* 0x0006241801007387 */ /* 0x0001e80000100800 */
[----:B------:R-:W2:Y:S04]  /*11c170*/  LDL.LU R59, [R1+0x2390] ;  /* 0x00239000013b7983 */ /* 0x000ea80000300800 */
[----:B------:R-:W2:Y:S01]  /*11c180*/  LDL.LU R61, [R1+0x2394] ;  /* 0x00239400013d7983 */ /* 0x000ea20000300800 */
[----:B0-----:R-:W-:-:S05]  /*11c190*/  IADD3 R24, P1, PT, R16, R60, RZ ;  /* 0x0000003c10187210 */ /* 0x001fca0007f3e0ff */
[----:B------:R-:W-:-:S05]  /*11c1a0*/  IMAD.X R25, R17, 0x1, R15, P1 ;  /* 0x0000000111197824 */ /* 0x000fca00008e060f */
[----:B------:R0:W-:Y:S04]  /*11c1b0*/  STL.64 [R1+0x2928], R24 ;  /* 0x0029281801007387 */ /* 0x0001e80000100a00 */
        /* <DEDUP_REMOVED lines=10> */
[----:B---3--:R-:W-:-:S03]  /*11c260*/  F2FP.SATFINITE.E4M3.F32.PACK_AB_MERGE_C R35, R49, R48, RZ ;  /* 0x000000303123723e */ /* 0x008fc600048070ff */
[----:B------:R-:W3:Y:S04]  /*11c270*/  LDL.LU R48, [R1+0x2360] ;  /* 0x0023600001307983 */ /* 0x000ee80000300800 */
[----:B------:R-:W3:Y:S04]  /*11c280*/  LDL.LU R49, [R1+0x2364] ;  /* 0x0023640001317983 */ /* 0x000ee80000300800 */
[----:B------:R4:W-:Y:S02]  /*11c290*/  STL [R1+0x5fc], R35 ;  /* 0x0005fc2301007387 */ /* 0x0009e40000100800 */
[----:B----4-:R-:W-:-:S02]  /*11c2a0*/  F2FP.SATFINITE.E4M3.F32.PACK_AB_MERGE_C R35, R42, R43, RZ ;  /* 0x0000002b2a23723e */ /* 0x010fc400048070ff */
[----:B------:R-:W-:Y:S02]  /*11c2b0*/  IADD3 R42, P1, PT, R16, R51, RZ ;  /* 0x00000033102a7210 */ /* 0x000fe40007f3e0ff */
[----:B------:R-:W-:-:S03]  /*11c2c0*/  F2FP.SATFINITE.E4M3.F32.PACK_AB_MERGE_C R39, R19, R34, RZ ;  /* 0x000000221327723e */ /* 0x000fc600048070ff */
[----:B------:R-:W-:Y:S01]  /*11c2d0*/  IMAD.X R43, R17, 0x1, R57, P1 ;  /* 0x00000001112b7824 */ /* 0x000fe200008e0639 */
[----:B------:R-:W-:Y:S01]  /*11c2e0*/  IADD3 R34, P1, PT, R16, R52, RZ ;  /* 0x0000003410227210 */ /* 0x000fe20007f3e0ff */
[----:B------:R0:W-:Y:S01]  /*11c2f0*/  STL [R1+0x5f8], R35 ;  /* 0x0005f82301007387 */ /* 0x0001e20000100800 */
[----:B------:R-:W-:-:S03]  /*11c300*/  F2FP.SATFINITE.E4M3.F32.PACK_AB_MERGE_C R19, R50, R20, RZ ;  /* 0x000000143213723e */ /* 0x000fc600048070ff */
[----:B------:R-:W-:Y:S01]  /*11c310*/  STL.64 [R1+0x2920], R42 ;  /* 0x0029202a01007387 */ /* 0x000fe20000100a00 */
[----:B0-----:R-:W-:-:S03]  /*11c320*/  IMAD.X R35, R17, 0x1, R47, P1 ;  /* 0x0000000111237824 */ /* 0x001fc600008e062f */
[----:B------:R-:W-:Y:S01]  /*11c330*/  STL [R1+0x234], R39 ;  /* 0x0002342701007387 */ /* 0x000fe20000100800 */
[----:B------:R-:W-:-:S03]  /*11c340*/  F2FP.SATFINITE.E4M3.F32.PACK_AB_MERGE_C R18, R18, R54, RZ ;  /* 0x000000361212723e */ /* 0x000fc600048070ff */
[----:B------:R-:W-:Y:S04]  /*11c350*/  STL [R1+0x22c], R19 ;  /* 0x00022c1301007387 */ /* 0x000fe80000100800 */
[----:B------:R-:W-:Y:S04]  /*11c360*/  STL [R1+0x6ba8], R47 ;  /* 0x006ba82f01007387 */ /* 0x000fe80000100800 */
[----:B------:R-:W4:Y:S04]  /*11c370*/  LDL.LU R50, [R1+0x2368] ;  /* 0x0023680001327983 */ /* 0x000f280000300800 */
[----:B------:R-:W-:Y:S04]  /*11c380*/  STL.64 [R1+0x2918], R34 ;  /* 0x0029182201007387 */ /* 0x000fe80000100a00 */
[----:B------:R-:W4:Y:S04]  /*11c390*/  LDL.LU R52, [R1+0x236c] ;  /* 0x00236c0001347983 */ /* 0x000f280000300800 */
[----:B------:R0:W-:Y:S04]  /*11c3a0*/  STL [R1+0x5508], R18 ;  /* 0x0055081201007387 */ /* 0x0001e80000100800 */
[----:B------:R-:W4:Y:S04]  /*11c3b0*/  LDL.LU R54, [R1+0x2350] ;  /* 0x0023500001367983 */ /* 0x000f280000300800 */
[----:B0-----:R-:W4:Y:S01]  /*11c3c0*/  LDL.LU R18, [R1+0x2354] ;  /* 0x0023540001127983 */ /* 0x001f220000300800 */
[----:B------:R-:W-:-:S05]  /*11c3d0*/  F2FP.SATFINITE.E4M3.F32.PACK_AB_MERGE_C R19, R23, R21, RZ ;  /* 0x000000151713723e */ /* 0x000fca00048070ff */
[----:B------:R2:W-:Y:S02]  /*11c3e0*/  STL [R1+0x5588], R19 ;  /* 0x0055881301007387 */ /* 0x0005e40000100800 */
[----:B--2---:R-:W-:Y:S02]  /*11c3f0*/  F2FP.SATFINITE.E4M3.F32.PACK_AB_MERGE_C R19, R61, R59, RZ ;  /* 0x0000003b3d13723e */ /* 0x004fe400048070ff */
[----:B------:R-:W2:Y:S04]  /*11c400*/  LDL.LU R59, [R1+0x2358] ;  /* 0x00235800013b7983 */ /* 0x000ea80000300800 */
[----:B------:R-:W2:Y:S01]  /*11c410*/  LDL.LU R61, [R1+0x235c] ;  /* 0x00235c00013d7983 */ /* 0x000ea20000300800 */
[----:B------:R-:W-:-:S05]  /*11c420*/  IADD3 R20, P1, PT, R16, R28, RZ ;  /* 0x0000001c10147210 */ /* 0x000fca0007f3e0ff */
[----:B------:R-:W-:-:S05]  /*11c430*/  IMAD.X R21, R17, 0x1, R55, P1 ;  /* 0x0000000111157824 */ /* 0x000fca00008e0637 */
[----:B------:R0:W-:Y:S04]  /*11c440*/  STL.64 [R1+0x2910], R20 ;  /* 0x0029101401007387 */ /* 0x0001e80000100a00 */
[----:B------:R1:W-:Y:S01]  /*11c450*/  STL [R1+0x5444], R19 ;  /* 0x0054441301007387 */ /* 0x0003e20000100800 */
[----:B0-----:R-:W-:Y:S02]  /*11c460*/  IADD3 R20, P1, PT, R16, R58, RZ ;  /* 0x0000003a10147210 */ /* 0x001fe40007f3e0ff */
[----:B-1----:R-:W-:-:S03]  /*11c470*/  F2FP.SATFINITE.E4M3.F32.PACK_AB_MERGE_C R19, R25, R24, RZ ;  /* 0x000000181913723e */ /* 0x002fc600048070ff */
[C---:B------:R-:W-:Y:S02]  /*11c480*/  IMAD.X R21, R17.reuse, 0x1, R37, P1 ;  /* 0x0000000111157824 */ /* 0x040fe400008e0625 */
[----:B------:R0:W-:Y:S04]  /*11c490*/  STL [R1+0x55ac], R19 ;  /* 0x0055ac1301007387 */ /* 0x0001e80000100800 */
[----:B------:R1:W-:Y:S01]  /*11c4a0*/  STL.64 [R1+0x2908], R20 ;  /* 0x0029081401007387 */ /* 0x0003e20000100a00 */
[----:B------:R-:W-:Y:S02]  /*11c4b0*/  F2FP.SATFINITE.E4M3.F32.PACK_AB_MERGE_C R23, R30, R26, RZ ;  /* 0x0000001a1e17723e */ /* 0x000fe400048070ff */
[----:B0-----:R-:W-:Y:S02]  /*11c4c0*/  F2FP.SATFINITE.E4M3.F32.PACK_AB_MERGE_C R19, R32, R31, RZ ;  /* 0x0000001f2013723e */ /* 0x001fe400048070ff */
[----:B-1----:R-:W-:Y:S01]  /*11c4d0*/  IADD3 R20, P1, PT, R16, R27, RZ ;  /* 0x0000001b10147210 */ /* 0x002fe20007f3e0ff */
        /* <DEDUP_REMOVED lines=9> */
[----:B------:R3:W-:Y:S04]  /*11c570*/  STL [R1+0x55d4], R19 ;  /* 0x0055d41301007387 */ /* 0x0007e80000100800 */
[----:B------:R0:W-:Y:S01]  /*11c580*/  STL.64 [R1+0x28f8], R20 ;  /* 0x0028f81401007387 */ /* 0x0001e20000100a00 */
[----:B---3--:R-:W-:-:S02]  /*11c590*/  F2FP.SATFINITE.E4M3.F32.PACK_AB_MERGE_C R19, R49, R48, RZ ;  /* 0x000000303113723e */ /* 0x008fc400048070ff */
[----:B0-----:R-:W-:-:S03]  /*11c5a0*/  IADD3 R20, P1, PT, R16, R10, RZ ;  /* 0x0000000a10147210 */ /* 0x001fc60007f3e0ff */
[----:B------:R0:W-:Y:S02]  /*11c5b0*/  STL [R1+0x5238], R19 ;  /* 0x0052381301007387 */ /* 0x0001e40000100800 */
[----:B------:R-:W-:Y:S02]  /*11c5c0*/  IMAD.X R21, R17, 0x1, R12, P1 ;  /* 0x0000000111157824 */ /* 0x000fe400008e060c */
[----:B------:R-:W3:Y:S04]  /*11c5d0*/  LDL.LU R42, [R1+0x2340] ;  /* 0x00234000012a7983 */ /* 0x000ee80000300800 */
[----:B------:R-:W3:Y:S04]  /*11c5e0*/  LDL.LU R34, [R1+0x2344] ;  /* 0x0023440001227983 */ /* 0x000ee80000300800 */
[----:B0-----:R-:W3:Y:S04]  /*11c5f0*/  LDL.LU R19, [R1+0x2348] ;  /* 0x0023480001137983 */ /* 0x001ee80000300800 */
[----:B------:R0:W-:Y:S04]  /*11c600*/  STL.64 [R1+0x28f0], R20 ;  /* 0x0028f01401007387 */ /* 0x0001e80000100a00 */
[----:B0-----:R-:W3:Y:S04]  /*11c610*/  LDL.LU R20, [R1+0x234c] ;  /* 0x00234c0001147983 */ /* 0x001ee80000300800 */
[----:B------:R-:W3:Y:S04]  /*11c620*/  LDL.LU R40, [R1+0x2330] ;  /* 0x0023300001287983 */ /* 0x000ee80000300800 */
[----:B------:R-:W3:Y:S01]  /*11c630*/  LDL.LU R44, [R1+0x2334] ;  /* 0x00233400012c7983 */ /* 0x000ee20000300800 */
[----:B----4-:R-:W-:-:S03]  /*11c640*/  F2FP.SATFINITE.E4M3.F32.PACK_AB_MERGE_C R21, R52, R50, RZ ;  /* 0x000000323415723e */ /* 0x010fc600048070ff */
[----:B------:R-:W4:Y:S04]  /*11c650*/  LDL.LU R48, [R1+0x2338] ;  /* 0x0023380001307983 */ /* 0x000f280000300800 */
[----:B------:R-:W4:Y:S01]  /*11c660*/  LDL.LU R49, [R1+0x233c] ;  /* 0x00233c0001317983 */ /* 0x000f220000300800 */
[----:B------:R-:W-:-:S03]  /*11c670*/  F2FP.SATFINITE.E4M3.F32.PACK_AB_MERGE_C R17, R18, R54, RZ ;  /* 0x000000361211723e */ /* 0x000fc600048070ff */
[----:B------:R-:W4:Y:S04]  /*11c680*/  LDL.LU R54, [R1+0x2310] ;  /* 0x0023100001367983 */ /* 0x000f280000300800 */
[----:B------:R-:W-:Y:S04]  /*11c690*/  STL [R1+0x5224], R21 ;  /* 0x0052241501007387 */ /* 0x000fe80000100800 */
[----:B------:R-:W4:Y:S04]  /*11c6a0*/  LDL.LU R18, [R1+0x2314] ;  /* 0x0023140001127983 */ /* 0x000f280000300800 */
[----:B------:R0:W-:Y:S04]  /*11c6b0*/  STL [R1+0x51ac], R17 ;  /* 0x0051ac1101007387 */ /* 0x0001e80000100800 */
[----:B------:R-:W4:Y:S04]  /*11c6c0*/  LDL.LU R50, [R1+0x2318] ;  /* 0x0023180001327983 */ /* 0x000f280000300800 */
[----:B------:R-:W4:Y:S01]  /*11c6d0*/  LDL.LU R52, [R1+0x231c] ;  /* 0x00231c0001347983 */ /* 0x000f220000300800 */
[----:B------:R-:W-:Y:S01]  /*11c6e0*/  VIADD R16, R16, UR5 ;  /* 0x0000000510107c36 */ /* 0x000fe20008000000 */
[----:B------:R-:W1:Y:S04]  /*11c6f0*/  LDCU UR5, c[0x0][0x3b8] ;  /* 0x00007700ff0577ac */ /* 0x000e680008000800 */
[----:B0-----:R-:W-:-:S02]  /*11c700*/  SHF.R.S32.HI R17, RZ, 0x1f, R16 ;  /* 0x0000001fff117819 */ /* 0x001fc40000011410 */
[----:B------:R-:W-:-:S05]  /*11c710*/  IADD3 R24, P1, PT, R16, R6, RZ ;  /* 0x0000000610187210 */ /* 0x000fca0007f3e0ff */
[----:B------:R-:W-:Y:S01]  /*11c720*/  IMAD.X R25, R17, 0x1, R38, P1 ;  /* 0x0000000111197824 */ /* 0x000fe200008e0626 */
[----:B--2---:R-:W-:-:S05]  /*11c730*/  F2FP.SATFINITE.E4M3.F32.PACK_AB_MERGE_C R21, R61, R59, RZ ;  /* 0x0000003b3d15723e */ /* 0x004fca00048070ff */
[----:B------:R0:W-:Y:S04]  /*11c740*/  STL [R1+0x5600], R21 ;  /* 0x0056001501007387 */ /* 0x0001e80000100800 */
[----:B0-----:R-:W2:Y:S04]  /*11c750*/  LDL.LU R21, [R1+0x2300] ;  /* 0x0023000001157983 */ /* 0x001ea80000300800 */
[----:B------:R-:W2:Y:S04]  /*11c760*/  LDL.LU R23, [R1+0x2304] ;  /* 0x0023040001177983 */ /* 0x000ea80000300800 */
        /* <DEDUP_REMOVED lines=11> */
[----:B---3--:R-:W-:-:S02]  /*11c820*/  F2FP.SATFINITE.E4M3.F32.PACK_AB_MERGE_C R43, R34, R42, RZ ;  /* 0x0000002a222b723e */ /* 0x008fc400048070ff */
[----:B------:R-:W-:-:S03]  /*11c830*/  IADD3 R34, P1, PT, R16, R8, RZ ;  /* 0x0000000810227210 */ /* 0x000fc60007f3e0ff */
[----:B------:R-:W-:Y:S02]  /*11c840*/  STL [R1+0x6908], R43 ;  /* 0x0069082b01007387 */ /* 0x000fe40000100800 */
[----:B------:R-:W-:Y:S01]  /*11c850*/  IMAD.X R35, R17, 0x1, R7, P1 ;  /* 0x0000000111237824 */ /* 0x000fe200008e0607 */
[----:B------:R-:W-:-:S05]  /*11c860*/  F2FP.SATFINITE.E4M3.F32.PACK_AB_MERGE_C R19, R20, R19, RZ ;  /* 0x000000131413723e */ /* 0x000fca00048070ff */
[----:B------:R4:W-:Y:S01]  /*11c870*/  STL [R1+0x5618], R19 ;  /* 0x0056181301007387 */ /* 0x0009e20000100800 */
[----:B------:R-:W-:-:S03]  /*11c880*/  F2FP.SATFINITE.E4M3.F32.PACK_AB_MERGE_C R20, R44, R40, RZ ;  /* 0x000000282c14723e */ /* 0x000fc600048070ff */
[----:B------:R-:W3:Y:S04]  /*11c890*/  LDL.LU R40, [R1+0x22a0] ;  /* 0x0022a00001287983 */ /* 0x000ee80000300800 */
[----:B------:R0:W-:Y:S01]  /*11c8a0*/  STL.64 [R1+0x28e0], R34 ;  /* 0x0028e02201007387 */ /* 0x0001e20000100a00 */
[----:B----4-:R-:W-:-:S03]  /*11c8b0*/  F2FP.SATFINITE.E4M3.F32.PACK_AB_MERGE_C R19, R49, R48, RZ ;  /* 0x000000303113723e */ /* 0x010fc600048070ff */
[----:B------:R-:W-:Y:S04]  /*11c8c0*/  STL [R1+0x82c], R20 ;  /* 0x00082c1401007387 */ /* 0x000fe80000100800 */
[----:B------:R-:W3:Y:S01]  /*11c8d0*/  LDL.LU R44, [R1+0x22a4] ;  /* 0x0022a400012c7983 */ /* 0x000ee20000300800 */
[----:B0-----:R-:W-:-:S03]  /*11c8e0*/  IADD3 R34, P1, PT, R16, R5, RZ ;  /* 0x0000000510227210 */ /* 0x001fc60007f3e0ff */
[----:B------:R0:W-:Y:S02]  /*11c8f0*/  STL [R1+0x561c], R19 ;  /* 0x00561c1301007387 */ /* 0x0001e40000100800 */
[----:B------:R-:W-:Y:S01]  /*11c900*/  IMAD.X R35, R17, 0x1, R41, P1 ;  /* 0x0000000111237824 */ /* 0x000fe200008e0629 */
[----:B0-----:R-:W-:Y:S02]  /*11c910*/  F2FP.SATFINITE.E4M3.F32.PACK_AB_MERGE_C R19, R18, R54, RZ ;  /* 0x000000361213723e */ /* 0x001fe400048070ff */
[----:B------:R-:W4:Y:S04]  /*11c920*/  LDL.LU R54, [R1+0x22a8] ;  /* 0x0022a80001367983 */ /* 0x000f280000300800 */
[----:B------:R-:W4:Y:S04]  /*11c930*/  LDL.LU R18, [R1+0x22ac] ;  /* 0x0022ac0001127983 */ /* 0x000f280000300800 */
[----:B------:R-:W-:Y:S04]  /*11c940*/  STL.64 [R1+0x28d8], R34 ;  /* 0x0028d82201007387 */ /* 0x000fe80000100a00 */
[----:B------:R0:W-:Y:S04]  /*11c950*/  STL [R1+0x7a0], R19 ;  /* 0x0007a01301007387 */ /* 0x0001e80000100800 */
[----:B------:R-:W4:Y:S04]  /*11c960*/  LDL.LU R48, [R1+0x2280] ;  /* 0x0022800001307983 */ /* 0x000f280000300800 */
[----:B------:R-:W4:Y:S01]  /*11c970*/  LDL.LU R49, [R1+0x2284] ;  /* 0x0022840001317983 */ /* 0x000f220000300800 */
[----:B0-----:R-:W-:-:S05]  /*11c980*/  F2FP.SATFINITE.E4M3.F32.PACK_AB_MERGE_C R19, R52, R50, RZ ;  /* 0x000000323413723e */ /* 0x001fca00048070ff */
[----:B------:R2:W-:Y:S04]  /*11c990*/  STL [R1+0x562c], R19 ;  /* 0x00562c1301007387 */ /* 0x0005e80000100800 */
[----:B------:R-:W4:Y:S04]  /*11c9a0*/  LDL.LU R50, [R1+0x2288] ;  /* 0x0022880001327983 */ /* 0x000f280000300800 */
[----:B------:R-:W4:Y:S01]  /*11c9b0*/  LDL.LU R52, [R1+0x228c] ;  /* 0x00228c0001347983 */ /* 0x000f220000300800 */
[----:B------:R-:W-:-:S05]  /*11c9c0*/  IADD3 R34, P1, PT, R16, R4, RZ ;  /* 0x0000000410227210 */ /* 0x000fca0007f3e0ff */
[----:B------:R-:W-:Y:S01]  /*11c9d0*/  IMAD.X R35, R17, 0x1, R3, P1 ;  /* 0x0000000111237824 */ /* 0x000fe200008e0603 */
[----:B------:R-:W-:Y:S02]  /*11c9e0*/  IADD3 R20, P1, PT, R16, R13, RZ ;  /* 0x0000000d10147210 */ /* 0x000fe40007f3e0ff */
[----:B--2---:R-:W-:-:S03]  /*11c9f0*/  F2FP.SATFINITE.E4M3.F32.PACK_AB_MERGE_C R19, R23, R21, RZ ;  /* 0x000000151713723e */ /* 0x004fc600048070ff */
[----:B------:R-:W-:Y:S01]  /*11ca00*/  IMAD.X R21, R17, 0x1, R14, P1 ;  /* 0x0000000111157824 */ /* 0x000fe200008e060e */
[----:B------:R-:W-:-:S05]  /*11ca10*/  F2FP.SATFINITE.E4M3.F32.PACK_AB_MERGE_C R24, R25, R24, RZ ;  /* 0x000000181918723e */ /* 0x000fca00048070ff */
[----:B------:R0:W-:Y:S04]  /*11ca20*/  STL [R1+0x699c], R24 ;  /* 0x00699c1801007387 */ /* 0x0001e80000100800 */
[----:B------:R-:W-:Y:S04]  /*11ca30*/  STL.64 [R1+0x28d0], R34 ;  /* 0x0028d02201007387 */ /* 0x000fe80000100a00 */
[----:B------:R2:W-:Y:S04]  /*11ca40*/  STL [R1+0x684], R19 ;  /* 0x0006841301007387 */ /* 0x0005e80000100800 */
[----:B0-----:R-:W4:Y:S04]  /*11ca50*/  LDL R24, [R1+0x1c] ;  /* 0x00001c0001187983 */ /* 0x001f280000100800 */
[----:B------:R0:W-:Y:S01]  /*11ca60*/  STL.64 [R1+0x28c8], R20 ;  /* 0x0028c81401007387 */ /* 0x0001e20000100a00 */
[----:B------:R-:W-:-:S02]  /*11ca70*/  F2FP.SATFINITE.E4M3.F32.PACK_AB_MERGE_C R23, R30, R26, RZ ;  /* 0x0000001a1e17723e */ /* 0x000fc400048070ff */
[----:B--2---:R-:W-:Y:S02]  /*11ca80*/  F2FP.SATFINITE.E4M3.F32.PACK_AB_MERGE_C R19, R32, R31, RZ ;  /* 0x0000001f2013723e */ /* 0x004fe400048070ff */
[----:B0-----:R-:W-:Y:S01]  /*11ca90*/  IADD3 R20, P1, PT, R16, R2, RZ ;  /* 0x0000000210147210 */ /* 0x001fe20007f3e0ff */
[----:B------:R-:W-:Y:S04]  /*11caa0*/  STL [R1+0x658], R23 ;  /* 0x0006581701007387 */ /* 0x000fe80000100800 */
[----:B------:R-:W-:Y:S01]  /*11cab0*/  IMAD.X R21, R17, 0x1, R0, P1 ;  /* 0x0000000111157824 */ /* 0x000fe200008e0600 */
[----:B------:R0:W-:Y:S04]  /*11cac0*/  STL [R1+0x5648], R19 ;  /* 0x0056481301007387 */ /* 0x0001e80000100800 */
[----:B------:R2:W-:Y:S04]  /*11cad0*/  STL.64 [R1+0x28c0], R20 ;  /* 0x0028c01401007387 */ /* 0x0005e80000100a00 */
[----:B------:R-:W4:Y:S01]  /*11cae0*/  LDL.LU R39, [R1+0x2260] ;  /* 0x0022600001277983 */ /* 0x000f220000300800 */
[----:B0-----:R-:W-:-:S02]  /*11caf0*/  F2FP.SATFINITE.E4M3.F32.PACK_AB_MERGE_C R19, R61, R59, RZ ;  /* 0x0000003b3d13723e */ /* 0x001fc400048070ff */
[----:B--2---:R-:W-:-:S05]  /*11cb00*/  F2FP.SATFINITE.E4M3.F32.PACK_AB_MERGE_C R20, R36, R33, RZ ;  /* 0x000000212414723e */ /* 0x004fca00048070ff */
[----:B------:R0:W-:Y:S04]  /*11cb10*/  STL [R1+0x644], R20 ;  /* 0x0006441401007387 */ /* 0x0001e80000100800 */
[----:B------:R-:W2:Y:S04]  /*11cb20*/  LDL.LU R42, [R1+0x2264] ;  /* 0x00226400012a7983 */ /* 0x000ea80000300800 */
[----:B------:R-:W-:Y:S04]  /*11cb30*/  STL [R1+0x63c], R19 ;  /* 0x00063c1301007387 */ /* 0x000fe80000100800 */
[----:B------:R-:W2:Y:S04]  /*11cb40*/  LDL.LU R59, [R1+0x2268] ;  /* 0x00226800013b7983 */ /* 0x000ea80000300800 */
[----:B------:R-:W2:Y:S01]  /*11cb50*/  LDL.LU R61, [R1+0x226c] ;  /* 0x00226c00013d7983 */ /* 0x000ea20000300800 */
[----:B0-----:R-:W-:-:S03]  /*11cb60*/  IADD3 R20, P1, PT, R16, R56, RZ ;  /* 0x0000003810147210 */ /* 0x001fc60007f3e0ff */
[----:B------:R-:W2:Y:S02]  /*11cb70*/  LDL.LU R31, [R1+0x1490] ;  /* 0x00149000011f7983 */ /* 0x000ea40000300800 */
[----:B------:R-:W-:Y:S02]  /*11cb80*/  IMAD.X R21, R17, 0x1, R22, P1 ;  /* 0x0000000111157824 */ /* 0x000fe400008e0616 */
[----:B------:R-:W2:Y:S04]  /*11cb90*/  LDL.LU R32, [R1+0x1494] ;  /* 0x0014940001207983 */ /* 0x000ea80000300800 */
[----:B------:R0:W-:Y:S02]  /*11cba0*/  STL.64 [R1+0x28a8], R20 ;  /* 0x0028a81401007387 */ /* 0x0001e40000100a00 */
[----:B0-----:R-:W-:-:S02]  /*11cbb0*/  IADD3 R20, P1, PT, R16, R53, RZ ;  /* 0x0000003510147210 */ /* 0x001fc40007f3e0ff */
[----:B---3--:R-:W-:-:S03]  /*11cbc0*/  F2FP.SATFINITE.E4M3.F32.PACK_AB_MERGE_C R19, R44, R40, RZ ;  /* 0x000000282c13723e */ /* 0x008fc600048070ff */
[----:B------:R-:W-:Y:S02]  /*11cbd0*/  IMAD.X R21, R17, 0x1, R29, P1 ;  /* 0x0000000111157824 */ /* 0x000fe400008e061d */
[----:B------:R4:W-:Y:S04]  /*11cbe0*/  STL [R1+0x61c], R19 ;  /* 0x00061c1301007387 */ /* 0x0009e80000100800 */
[----:B------:R-:W3:Y:S04]  /*11cbf0*/  LDL.LU R33, [R1+0x1498] ;  /* 0x0014980001217983 */ /* 0x000ee80000300800 */
[----:B------:R-:W3:Y:S01]  /*11cc00*/  LDL.LU R36, [R1+0x149c] ;  /* 0x00149c0001247983 */ /* 0x000ee20000300800 */
[----:B----4-:R-:W-:-:S03]  /*11cc10*/  F2FP.SATFINITE.E4M3.F32.PACK_AB_MERGE_C R19, R18, R54, RZ ;  /* 0x000000361213723e */ /* 0x010fc600048070ff */
[----:B------:R-:W4:Y:S04]  /*11cc20*/  LDL.LU R54, [R1+0x2240] ;  /* 0x0022400001367983 */ /* 0x000f280000300800 */
[----:B------:R-:W4:Y:S04]  /*11cc30*/  LDL.LU R18, [R1+0x2244] ;  /* 0x0022440001127983 */ /* 0x000f280000300800 */
[----:B------:R0:W-:Y:S04]  /*11cc40*/  STL [R1+0x5660], R19 ;  /* 0x0056601301007387 */ /* 0x0001e80000100800 */
[----:B------:R1:W-:Y:S04]  /*11cc50*/  STL.64 [R1+0x28a0], R20 ;  /* 0x0028a01401007387 */ /* 0x0003e80000100a00 */
[----:B------:R-:W4:Y:S01]  /*11cc60*/  LDL.LU R34, [R1+0x2248] ;  /* 0x0022480001227983 */ /* 0x000f220000300800 */
[----:B0-----:R-:W-:-:S05]  /*11cc70*/  F2FP.SATFINITE.E4M3.F32.PACK_AB_MERGE_C R19, R49, R48, RZ ;  /* 0x000000303113723e */ /* 0x001fca00048070ff */
[----:B------:R0:W-:Y:S01]  /*11cc80*/  STL [R1+0x5f4], R19 ;  /* 0x0005f41301007387 */ /* 0x0001e20000100800 */
[----:B-1----:R-:W-:-:S03]  /*11cc90*/  F2FP.SATFINITE.E4M3.F32.PACK_AB_MERGE_C R20, R52, R50, RZ ;  /* 0x000000323414723e */ /* 0x002fc600048070ff */
[----:B0-----:R-:W4:Y:S01]  /*11cca0*/  LDL.LU R19, [R1+0x224c] ;  /* 0x00224c0001137983 */ /* 0x001f220000300800 */
[----:B------:R-:W-:-:S03]  /*11ccb0*/  IADD3 R46, P1, PT, R16, R60, RZ ;  /* 0x0000003c102e7210 */ /* 0x000fc60007f3e0ff */
[----:B------:R0:W-:Y:S02]  /*11ccc0*/  STL [R1+0x565c], R20 ;  /* 0x00565c1401007387 */ /* 0x0001e40000100800 */
[----:B------:R-:W-:Y:S02]  /*11ccd0*/  IMAD.X R47, R17, 0x1, R15, P1 ;  /* 0x00000001112f7824 */ /* 0x000fe400008e060f */
        /* <DEDUP_REMOVED lines=14> */
[----:B--2---:R-:W-:-:S05]  /*11cdc0*/  F2FP.SATFINITE.E4M3.F32.PACK_AB_MERGE_C R39, R42, R39, RZ ;  /* 0x000000272a27723e */ /* 0x004fca00048070ff */
[----:B------:R-:W-:Y:S01]  /*11cdd0*/  STL [R1+0x5ac], R39 ;  /* 0x0005ac2701007387 */ /* 0x000fe20000100800 */
[----:B------:R-:W-:-:S05]  /*11cde0*/  F2FP.SATFINITE.E4M3.F32.PACK_AB_MERGE_C R35, R61, R59, RZ ;  /* 0x0000003b3d23723e */ /* 0x000fca00048070ff */
[----:B------:R0:W-:Y:S04]  /*11cdf0*/  STL [R1+0x5634], R35 ;  /* 0x0056342301007387 */ /* 0x0001e80000100800 */
[----:B------:R-:W2:Y:S04]  /*11ce00*/  LDL.LU R59, [R1+0x21c0] ;  /* 0x0021c000013b7983 */ /* 0x000ea80000300800 */
[----:B------:R-:W2:Y:S01]  /*11ce10*/  LDL.LU R61, [R1+0x21c4] ;  /* 0x0021c400013d7983 */ /* 0x000ea20000300800 */
[----:B------:R-:W-:Y:S02]  /*11ce20*/  IADD3 R42, P1, PT, R16, R51, RZ ;  /* 0x00000033102a7210 */ /* 0x000fe40007f3e0ff */
[----:B0-----:R-:W-:-:S03]  /*11ce30*/  F2FP.SATFINITE.E4M3.F32.PACK_AB_MERGE_C R35, R32, R31, RZ ;  /* 0x0000001f2023723e */ /* 0x001fc600048070ff */
[----:B------:R-:W-:Y:S01]  /*11ce40*/  IMAD.X R43, R17, 0x1, R57, P1 ;  /* 0x00000001112b7824 */ /* 0x000fe200008e0639 */
[----:B------:R-:W-:-:S04]  /*11ce50*/  IADD3 R32, P1, PT, R16, R24, RZ ;  /* 0x0000001810207210 */ /* 0x000fc80007f3e0ff */
[----:B------:R-:W-:Y:S04]  /*11ce60*/  STL.64 [R1+0x2880], R42 ;  /* 0x0028802a01007387 */ /* 0x000fe80000100a00 */
[----:B------:R-:W-:Y:S01]  /*11ce70*/  STL [R1+0x228], R35 ;  /* 0x0002282301007387 */ /* 0x000fe20000100800 */
[----:B---3--:R-:W-:-:S05]  /*11ce80*/  F2FP.SATFINITE.E4M3.F32.PACK_AB_MERGE_C R31, R36, R33, RZ ;  /* 0x00000021241f723e */ /* 0x008fca00048070ff */
[----:B------:R0:W-:Y:S01]  /*11ce90*/  STL [R1+0x5658], R31 ;  /* 0x0056581f01007387 */ /* 0x0001e20000100800 */
[----:B----4-:R-:W-:-:S03]  /*11cea0*/  F2FP.SATFINITE.E4M3.F32.PACK_AB_MERGE_C R18, R18, R54, RZ ;  /* 0x000000361212723e */ /* 0x010fc600048070ff */
[----:B0-----:R-:W3:Y:S01]  /*11ceb0*/  LDL.LU R31, [R1+0x21c8] ;  /* 0x0021c800011f7983 */ /* 0x001ee20000300800 */
[----:B------:R-:W-:Y:S01]  /*11cec0*/  F2FP.SATFINITE.E4M3.F32.PACK_AB_MERGE_C R19, R19, R34, RZ ;  /* 0x000000221313723e */ /* 0x000fe200048070ff */
[----:B------:R-:W-:Y:S01]  /*11ced0*/  IMAD.X R33, R17, 0x1, R47, P1 ;  /* 0x0000000111217824 */ /* 0x000fe200008e062f */
[----:B------:R-:W-:-:S04]  /*11cee0*/  IADD3 R34, P1, PT, R16, R28, RZ ;  /* 0x0000001c10227210 */ /* 0x000fc80007f3e0ff */
[----:B------:R0:W-:Y:S01]  /*11cef0*/  STL.64 [R1+0x2878], R32 ;  /* 0x0028782001007387 */ /* 0x0001e20000100a00 */
[----:B------:R-:W-:-:S03]  /*11cf00*/  IMAD.X R35, R17, 0x1, R55, P1 ;  /* 0x0000000111237824 */ /* 0x000fc600008e0637 */
[----:B0-----:R-:W3:Y:S04]  /*11cf10*/  LDL.LU R32, [R1+0x21cc] ;  /* 0x0021cc0001207983 */ /* 0x001ee80000300800 */
[----:B------:R0:W-:Y:S04]  /*11cf20*/  STL [R1+0x54b4], R18 ;  /* 0x0054b41201007387 */ /* 0x0001e80000100800 */
[----:B------:R-:W4:Y:S04]  /*11cf30*/  LDL.LU R33, [R1+0x21a0] ;  /* 0x0021a00001217983 */ /* 0x000f280000300800 */
[----:B------:R-:W4:Y:S04]  /*11cf40*/  LDL.LU R36, [R1+0x21a4] ;  /* 0x0021a40001247983 */ /* 0x000f280000300800 */
[----:B------:R-:W4:Y:S04]  /*11cf50*/  LDL.LU R54, [R1+0x21a8] ;  /* 0x0021a80001367983 */ /* 0x000f280000300800 */
[----:B0-----:R-:W4:Y:S04]  /*11cf60*/  LDL.LU R18, [R1+0x21ac] ;  /* 0x0021ac0001127983 */ /* 0x001f280000300800 */
[----:B------:R0:W-:Y:S04]  /*11cf70*/  STL [R1+0x54d0], R19 ;  /* 0x0054d01301007387 */ /* 0x0001e80000100800 */
[----:B------:R1:W-:Y:S01]  /*11cf80*/  STL.64 [R1+0x2870], R34 ;  /* 0x0028702201007387 */ /* 0x0003e20000100a00 */
[----:B0-----:R-:W-:-:S02]  /*11cf90*/  F2FP.SATFINITE.E4M3.F32.PACK_AB_MERGE_C R19, R25, R23, RZ ;  /* 0x000000171913723e */ /* 0x001fc400048070ff */
        /* <DEDUP_REMOVED lines=9> */
[----:B------:R-:W-:Y:S04]  /*11d030*/  STL [R1+0x535c], R23 ;  /* 0x00535c1701007387 */ /* 0x000fe80000100800 */
[----:B------:R-:W-:Y:S01]  /*11d040*/  IMAD.X R21, R17, 0x1, R45, P1 ;  /* 0x0000000111157824 */ /* 0x000fe200008e062d */
[----:B------:R0:W-:Y:S04]  /*11d050*/  STL [R1+0x5374], R19 ;  /* 0x0053741301007387 */ /* 0x0001e80000100800 */
[----:B------:R1:W-:Y:S04]  /*11d060*/  STL.64 [R1+0x2860], R20 ;  /* 0x0028601401007387 */ /* 0x0003e80000100a00 */
[----:B------:R-:W4:Y:S01]  /*11d070*/  LDL.LU R40, [R1+0x2180] ;  /* 0x0021800001287983 */ /* 0x000f220000300800 */
[----:B0-----:R-:W-:-:S02]  /*11d080*/  F2FP.SATFINITE.E4M3.F32.PACK_AB_MERGE_C R19, R52, R50, RZ ;  /* 0x000000323413723e */ /* 0x001fc400048070ff */
[----:B-1----:R-:W-:-:S05]  /*11d090*/  F2FP.SATFINITE.E4M3.F32.PACK_AB_MERGE_C R20, R49, R48, RZ ;  /* 0x000000303114723e */ /* 0x002fca00048070ff */
[----:B------:R0:W-:Y:S04]  /*11d0a0*/  STL [R1+0x52c0], R20 ;  /* 0x0052c01401007387 */ /* 0x0001e80000100800 */
[----:B------:R-:W4:Y:S04]  /*11d0b0*/  LDL.LU R52, [R1+0x2184] ;  /* 0x0021840001347983 */ /* 0x000f280000300800 */
[----:B------:R-:W-:Y:S04]  /*11d0c0*/  STL [R1+0x52c4], R19 ;  /* 0x0052c41301007387 */ /* 0x000fe80000100800 */
[----:B------:R-:W4:Y:S04]  /*11d0d0*/  LDL.LU R44, [R1+0x2188] ;  /* 0x00218800012c7983 */ /* 0x000f280000300800 */
[----:B------:R-:W4:Y:S01]  /*11d0e0*/  LDL.LU R48, [R1+0x218c] ;  /* 0x00218c0001307983 */ /* 0x000f220000300800 */
[----:B0-----:R-:W-:-:S05]  /*11d0f0*/  IADD3 R20, P1, PT, R16, R9, RZ ;  /* 0x0000000910147210 */ /* 0x001fca0007f3e0ff */
[----:B------:R-:W-:-:S05]  /*11d100*/  IMAD.X R21, R17, 0x1, R11, P1 ;  /* 0x0000000111157824 */ /* 0x000fca00008e060b */
[----:B------:R0:W-:Y:S02]  /*11d110*/  STL.64 [R1+0x2858], R20 ;  /* 0x0028581401007387 */ /* 0x0001e40000100a00 */
[----:B0-----:R-:W-:Y:S02]  /*11d120*/  IADD3 R20, P1, PT, R16, R10, RZ ;  /* 0x0000000a10147210 */ /* 0x001fe40007f3e0ff */
[----:B--2---:R-:W-:-:S03]  /*11d130*/  F2FP.SATFINITE.E4M3.F32.PACK_AB_MERGE_C R19, R61, R59, RZ ;  /* 0x0000003b3d13723e */ /* 0x004fc600048070ff */
[----:B------:R-:W-:Y:S02]  /*11d140*/  IMAD.X R21, R17, 0x1, R12, P1 ;  /* 0x0000000111157824 */ /* 0x000fe400008e060c */
[----:B------:R-:W-:Y:S04]  /*11d150*/  STL [R1+0x51f4], R19 ;  /* 0x0051f41301007387 */ /* 0x000fe80000100800 */
[----:B------:R-:W2:Y:S04]  /*11d160*/  LDL.LU R49, [R1+0x2160] ;  /* 0x0021600001317983 */ /* 0x000ea80000300800 */
[----:B------:R-:W2:Y:S04]  /*11d170*/  LDL.LU R50, [R1+0x2164] ;  /* 0x0021640001327983 */ /* 0x000ea80000300800 */
[----:B------:R-:W2:Y:S04]  /*11d180*/  LDL.LU R59, [R1+0x2168] ;  /* 0x00216800013b7983 */ /* 0x000ea80000300800 */
[----:B------:R0:W-:Y:S04]  /*11d190*/  STL.64 [R1+0x2850], R20 ;  /* 0x0028501401007387 */ /* 0x0001e80000100a00 */
[----:B------:R-:W2:Y:S01]  /*11d1a0*/  LDL.LU R61, [R1+0x216c] ;  /* 0x00216c00013d7983 */ /* 0x000ea20000300800 */
[----:B------:R-:W-:Y:S01]  /*11d1b0*/  VIADD R16, R16, UR5 ;  /* 0x0000000510107c36 */ /* 0x000fe20008000000 */
[----:B------:R-:W1:Y:S04]  /*11d1c0*/  LDCU UR5, c[0x0][0x3b8] ;  /* 0x00007700ff0577ac */ /* 0x000e680008000800 */
[----:B0-----:R-:W-:-:S02]  /*11d1d0*/  IADD3 R20, P1, PT, R16, R6, RZ ;  /* 0x0000000610147210 */ /* 0x001fc40007f3e0ff */
[----:B---3--:R-:W-:-:S05]  /*11d1e0*/  F2FP.SATFINITE.E4M3.F32.PACK_AB_MERGE_C R17, R32, R31, RZ ;  /* 0x0000001f2011723e */ /* 0x008fca00048070ff */
[----:B------:R0:W-:Y:S01]  /*11d1f0*/  STL [R1+0x5200], R17 ;  /* 0x0052001101007387 */ /* 0x0001e20000100800 */
[----:B----4-:R-:W-:-:S05]  /*11d200*/  F2FP.SATFINITE.E4M3.F32.PACK_AB_MERGE_C R19, R36, R33, RZ ;  /* 0x000000212413723e */ /* 0x010fca00048070ff */
[----:B------:R-:W-:Y:S01]  /*11d210*/  STL [R1+0x5164], R19 ;  /* 0x0051641301007387 */ /* 0x000fe20000100800 */
[----:B0-----:R-:W-:-:S03]  /*11d220*/  F2FP.SATFINITE.E4M3.F32.PACK_AB_MERGE_C R17, R18, R54, RZ ;  /* 0x000000361211723e */ /* 0x001fc600048070ff */
[----:B------:R-:W3:Y:S04]  /*11d230*/  LDL.LU R26, [R1+0x2140] ;  /* 0x00214000011a7983 */ /* 0x000ee80000300800 */
[----:B------:R-:W3:Y:S04]  /*11d240*/  LDL.LU R30, [R1+0x2144] ;  /* 0x00214400011e7983 */ /* 0x000ee80000300800 */
[----:B------:R0:W-:Y:S04]  /*11d250*/  STL [R1+0x517c], R17 ;  /* 0x00517c1101007387 */ /* 0x0001e80000100800 */
[----:B------:R-:W4:Y:S04]  /*11d260*/  LDL.LU R54, [R1+0x2148] ;  /* 0x0021480001367983 */ /* 0x000f280000300800 */
[----:B------:R-:W4:Y:S01]  /*11d270*/  LDL.LU R18, [R1+0x214c] ;  /* 0x00214c0001127983 */ /* 0x000f220000300800 */
[----:B0-----:R-:W-:-:S03]  /*11d280*/  SHF.R.S32.HI R17, RZ, 0x1f, R16 ;  /* 0x0000001fff117819 */ /* 0x001fc60000011410 */
[----:B------:R-:W4:Y:S02]  /*11d290*/  LDL.LU R19, [R1+0x2130] ;  /* 0x0021300001137983 */ /* 0x000f240000300800 */
[----:B------:R-:W-:-:S05]  /*11d2a0*/  IMAD.X R21, R17, 0x1, R38, P1 ;  /* 0x0000000111157824 */ /* 0x000fca00008e0626 */
[----:B------:R0:W-:Y:S04]  /*11d2b0*/  STL.64 [R1+0x2848], R20 ;  /* 0x0028481401007387 */ /* 0x0001e80000100a00 */
[----:B0-----:R-:W4:Y:S04]  /*11d2c0*/  LDL.LU R20, [R1+0x2134] ;  /* 0x0021340001147983 */ /* 0x001f280000300800 */
[----:B------:R-:W4:Y:S04]  /*11d2d0*/  LDL.LU R21, [R1+0x2138] ;  /* 0x0021380001157983 */ /* 0x000f280000300800 */
[----:B------:R-:W4:Y:S04]  /*11d2e0*/  LDL.LU R23, [R1+0x213c] ;  /* 0x00213c0001177983 */ /* 0x000f280000300800 */
[----:B------:R-:W4:Y:S04]  /*11d2f0*/  LDL.LU R25, [R1+0x2110] ;  /* 0x0021100001197983 */ /* 0x000f280000300800 */
[----:B------:R-:W4:Y:S04]  /*11d300*/  LDL.LU R31, [R1+0x2114] ;  /* 0x00211400011f7983 */ /* 0x000f280000300800 */
[----:B------:R-:W4:Y:S04]  /*11d310*/  LDL.LU R32, [R1+0x2118] ;  /* 0x0021180001207983 */ /* 0x000f280000300800 */
[----:B------:R-:W4:Y:S01]  /*11d320*/  LDL.LU R36, [R1+0x211c] ;  /* 0x00211c0001247983 */ /* 0x000f220000300800 */
[----:B------:R-:W-:-:S05]  /*11d330*/  F2FP.SATFINITE.E4M3.F32.PACK_AB_MERGE_C R52, R52, R40, RZ ;  /* 0x000000283434723e */ /* 0x000fca00048070ff */
[----:B------:R-:W-:Y:S04]  /*11d340*/  STL [R1+0x6910], R52 ;  /* 0x0069103401007387 */ /* 0x000fe80000100800 */
[----:B------:R-:W4:Y:S04]  /*11d350*/  LDL.LU R33, [R1+0x20f0] ;  /* 0x0020f00001217983 */ /* 0x000f280000300800 */
[----:B------:R-:W4:Y:S01]  /*11d360*/  LDL.LU R40, [R1+0x20f4] ;  /* 0x0020f40001287983 */ /* 0x000f220000300800 */
[----:B------:R-:W-:-:S05]  /*11d370*/  F2FP.SATFINITE.E4M3.F32.PACK_AB_MERGE_C R34, R48, R44, RZ ;  /* 0x0000002c3022723e */ /* 0x000fca00048070ff */
[----:B------:R0:W-:Y:S04]  /*11d380*/  STL [R1+0x8a4], R34 ;  /* 0x0008a42201007387 */ /* 0x0001e80000100800 */
[----:B------:R-:W4:Y:S04]  /*11d390*/  LDL.LU R44, [R1+0x20f8] ;  /* 0x0020f800012c7983 */ /* 0x000f280000300800 */
[----:B------:R-:W4:Y:S01]  /*11d3a0*/  LDL.LU R48, [R1+0x20fc] ;  /* 0x0020fc0001307983 */ /* 0x000f220000300800 */
[----:B0-----:R-:W-:-:S05]  /*11d3b0*/  IADD3 R34, P1, PT, R16, R8, RZ ;  /* 0x0000000810227210 */ /* 0x001fca0007f3e0ff */
[----:B------:R-:W-:-:S05]  /*11d3c0*/  IMAD.X R35, R17, 0x1, R7, P1 ;  /* 0x0000000111237824 */ /* 0x000fca00008e0607 */
[----:B------:R2:W-:Y:S02]  /*11d3d0*/  STL.64 [R1+0x2840], R34 ;  /* 0x0028402201007387 */ /* 0x0005e40000100a00 */
[----:B--2---:R-:W-:-:S05]  /*11d3e0*/  F2FP.SATFINITE.E4M3.F32.PACK_AB_MERGE_C R35, R50, R49, RZ ;  /* 0x000000313223723e */ /* 0x004fca00048070ff */
[----:B------:R-:W-:Y:S04]  /*11d3f0*/  STL [R1+0x6954], R35 ;  /* 0x0069542301007387 */ /* 0x000fe80000100800 */
[----:B------:R-:W2:Y:S01]  /*11d400*/  LDL.LU R49, [R1+0x20d0] ;  /* 0x0020d00001317983 */ /* 0x000ea20000300800 */
[----:B------:R-:W-:-:S03]  /*11d410*/  F2FP.SATFINITE.E4M3.F32.PACK_AB_MERGE_C R34, R61, R59, RZ ;  /* 0x0000003b3d22723e */ /* 0x000fc600048070ff */
[----:B------:R-:W2:Y:S04]  /*11d420*/  LDL.LU R50, [R1+0x20d4] ;  /* 0x0020d40001327983 */ /* 0x000ea80000300800 */
[----:B------:R0:W-:Y:S04]  /*11d430*/  STL [R1+0x800], R34 ;  /* 0x0008002201007387 */ /* 0x0001e80000100800 */
[----:B------:R-:W2:Y:S04]  /*11d440*/  LDL.LU R59, [R1+0x20d8] ;  /* 0x0020d800013b7983 */ /* 0x000ea80000300800 */
[----:B------:R-:W2:Y:S01]  /*11d450*/  LDL.LU R61, [R1+0x20dc] ;  /* 0x0020dc00013d7983 */ /* 0x000ea20000300800 */
[----:B0-----:R-:W-:-:S05]  /*11d460*/  IADD3 R34, P1, PT, R16, R5, RZ ;  /* 0x0000000510227210 */ /* 0x001fca0007f3e0ff */
[----:B------:R-:W-:Y:S01]  /*11d470*/  IMAD.X R35, R17, 0x1, R41, P1 ;  /* 0x0000000111237824 */ /* 0x000fe200008e0629 */
[----:B---3--:R-:W-:Y:S02]  /*11d480*/  F2FP.SATFINITE.E4M3.F32.PACK_AB_MERGE_C R30, R30, R26, RZ ;  /* 0x0000001a1e1e723e */ /* 0x008fe400048070ff */
[----:B------:R-:W3:Y:S04]  /*11d490*/  LDL.LU R26, [R1+0x20b0] ;  /* 0x0020b000011a7983 */ /* 0x000ee80000300800 */
[----:B------:R0:W-:Y:S01]  /*11d4a0*/  STL.64 [R1+0x2838], R34 ;  /* 0x0028382201007387 */ /* 0x0001e20000100a00 */
[----:B----4-:R-:W-:-:S03]  /*11d4b0*/  F2FP.SATFINITE.E4M3.F32.PACK_AB_MERGE_C R18, R18, R54, RZ ;  /* 0x000000361212723e */ /* 0x010fc600048070ff */
[----:B------:R4:W-:Y:S01]  /*11d4c0*/  STL [R1+0x678], R30 ;  /* 0x0006781e01007387 */ /* 0x0009e20000100800 */
[----:B0-----:R-:W-:-:S03]  /*11d4d0*/  IADD3 R34, P1, PT, R16, R4, RZ ;  /* 0x0000000410227210 */ /* 0x001fc60007f3e0ff */
[----:B----4-:R-:W3:Y:S02]  /*11d4e0*/  LDL.LU R30, [R1+0x20b4] ;  /* 0x0020b400011e7983 */ /* 0x010ee40000300800 */
[----:B------:R-:W-:Y:S02]  /*11d4f0*/  IMAD.X R35, R17, 0x1, R3, P1 ;  /* 0x0000000111237824 */ /* 0x000fe400008e0603 */
[----:B------:R0:W-:Y:S04]  /*11d500*/  STL [R1+0x680], R18 ;  /* 0x0006801201007387 */ /* 0x0001e80000100800 */
[----:B------:R-:W4:Y:S04]  /*11d510*/  LDL.LU R54, [R1+0x20b8] ;  /* 0x0020b80001367983 */ /* 0x000f280000300800 */
[----:B0-----:R-:W4:Y:S04]  /*11d520*/  LDL.LU R18, [R1+0x20bc] ;  /* 0x0020bc0001127983 */ /* 0x001f280000300800 */
[----:B------:R0:W-:Y:S02]  /*11d530*/  STL.64 [R1+0x2830], R34 ;  /* 0x0028302201007387 */ /* 0x0001e40000100a00 */
[----:B0-----:R-:W-:-:S02]  /*11d540*/  F2FP.SATFINITE.E4M3.F32.PACK_AB_MERGE_C R34, R20, R19, RZ ;  /* 0x000000131422723e */ /* 0x001fc400048070ff */
[----:B------:R-:W-:Y:S02]  /*11d550*/  IADD3 R20, P1, PT, R16, R13, RZ ;  /* 0x0000000d10147210 */ /* 0x000fe40007f3e0ff */
[----:B------:R-:W-:-:S03]  /*11d560*/  F2FP.SATFINITE.E4M3.F32.PACK_AB_MERGE_C R19, R23, R21, RZ ;  /* 0x000000151713723e */ /* 0x000fc600048070ff */
[----:B------:R-:W-:Y:S01]  /*11d570*/  IMAD.X R21, R17, 0x1, R14, P1 ;  /* 0x0000000111157824 */ /* 0x000fe200008e060e */
[----:B------:R-:W-:Y:S01]  /*11d580*/  STL [R1+0x65c], R34 ;  /* 0x00065c2201007387 */ /* 0x000fe20000100800 */
[----:B------:R-:W-:-:S03]  /*11d590*/  F2FP.SATFINITE.E4M3.F32.PACK_AB_MERGE_C R23, R31, R25, RZ ;  /* 0x000000191f17723e */ /* 0x000fc600048070ff */
[----:B------:R0:W-:Y:S04]  /*11d5a0*/  STL [R1+0x664], R19 ;  /* 0x0006641301007387 */ /* 0x0001e80000100800 */
[----:B------:R1:W-:Y:S01]  /*11d5b0*/  STL.64 [R1+0x2828], R20 ;  /* 0x0028281401007387 */ /* 0x0003e20000100a00 */
[----:B0-----:R-:W-:-:S03]  /*11d5c0*/  F2FP.SATFINITE.E4M3.F32.PACK_AB_MERGE_C R19, R36, R32, RZ ;  /* 0x000000202413723e */ /* 0x001fc600048070ff */
[----:B------:R-:W-:Y:S01]  /*11d5d0*/  STL [R1+0x628], R23 ;  /* 0x0006281701007387 */ /* 0x000fe20000100800 */
[----:B-1----:R-:W-:-:S03]  /*11d5e0*/  IADD3 R20, P1, PT, R16, R2, RZ ;  /* 0x0000000210147210 */ /* 0x002fc60007f3e0ff */
[----:B------:R0:W-:Y:S02]  /*11d5f0*/  STL [R1+0x630], R19 ;  /* 0x0006301301007387 */ /* 0x0001e40000100800 */
[----:B------:R-:W-:Y:S02]  /*11d600*/  IMAD.X R21, R17, 0x1, R0, P1 ;  /* 0x0000000111157824 */ /* 0x000fe400008e0600 */
[----:B------:R-:W4:Y:S04]  /*11d610*/  LDL.LU R31, [R1+0x2090] ;  /* 0x00209000011f7983 */ /* 0x000f280000300800 */
[----:B------:R-:W4:Y:S01]  /*11d620*/  LDL.LU R36, [R1+0x2094] ;  /* 0x0020940001247983 */ /* 0x000f220000300800 */
[----:B0-----:R-:W-:-:S03]  /*11d630*/  F2FP.SATFINITE.E4M3.F32.PACK_AB_MERGE_C R19, R40, R33, RZ ;  /* 0x000000212813723e */ /* 0x001fc600048070ff */
[----:B------:R0:W-:Y:S04]  /*11d640*/  STL.64 [R1+0x2820], R20 ;  /* 0x0028201401007387 */ /* 0x0001e80000100a00 */
[----:B------:R-:W4:Y:S04]  /*11d650*/  LDL.LU R32, [R1+0x2098] ;  /* 0x0020980001207983 */ /* 0x000f280000300800 */
[----:B------:R-:W4:Y:S01]  /*11d660*/  LDL.LU R33, [R1+0x209c] ;  /* 0x00209c0001217983 */ /* 0x000f220000300800 */
[----:B0-----:R-:W-:-:S03]  /*11d670*/  F2FP.SATFINITE.E4M3.F32.PACK_AB_MERGE_C R20, R48, R44, RZ ;  /* 0x0000002c3014723e */ /* 0x001fc600048070ff */
[----:B------:R0:W-:Y:S04]  /*11d680*/  STL [R1+0x610], R19 ;  /* 0x0006101301007387 */ /* 0x0001e80000100800 */
[----:B0-----:R-:W4:Y:S04]  /*11d690*/  LDL.LU R19, [R1+0x1450] ;  /* 0x0014500001137983 */ /* 0x001f280000300800 */
[----:B------:R-:W4:Y:S04]  /*11d6a0*/  LDL.LU R40, [R1+0x1454] ;  /* 0x0014540001287983 */ /* 0x000f280000300800 */
[----:B------:R0:W-:Y:S04]  /*11d6b0*/  STL [R1+0x604], R20 ;  /* 0x0006041401007387 */ /* 0x0001e80000100800 */
[----:B------:R-:W4:Y:S04]  /*11d6c0*/  LDL.LU R44, [R1+0x1458] ;  /* 0x00145800012c7983 */ /* 0x000f280000300800 */
[----:B------:R-:W4:Y:S01]  /*11d6d0*/  LDL.LU R48, [R1+0x145c] ;  /* 0x00145c0001307983 */ /* 0x000f220000300800 */
[----:B0-----:R-:W-:-:S05]  /*11d6e0*/  IADD3 R20, P1, PT, R16, R56, RZ ;  /* 0x0000003810147210 */ /* 0x001fca0007f3e0ff */
[----:B------:R-:W-:-:S05]  /*11d6f0*/  IMAD.X R21, R17, 0x1, R22, P1 ;  /* 0x0000000111157824 */ /* 0x000fca00008e0616 */
[----:B------:R2:W-:Y:S02]  /*11d700*/  STL.64 [R1+0x2818], R20 ;  /* 0x0028181401007387 */ /* 0x0005e40000100a00 */
[----:B--2---:R-:W-:Y:S02]  /*11d710*/  F2FP.SATFINITE.E4M3.F32.PACK_AB_MERGE_C R21, R50, R49, RZ ;  /* 0x000000313215723e */ /* 0x004fe400048070ff */
[----:B------:R-:W2:Y:S01]  /*11d720*/  LDL.LU R49, [R1+0x2070] ;  /* 0x0020700001317983 */ /* 0x000ea20000300800 */
[----:B------:R-:W-:-:S03]  /*11d730*/  F2FP.SATFINITE.E4M3.F32.PACK_AB_MERGE_C R20, R61, R59, RZ ;  /* 0x0000003b3d14723e */ /* 0x000fc600048070ff */
[----:B------:R-:W-:Y:S04]  /*11d740*/  STL [R1+0x5c0], R21 ;  /* 0x0005c01501007387 */ /* 0x000fe80000100800 */
[----:B------:R-:W2:Y:S04]  /*11d750*/  LDL.LU R50, [R1+0x2074] ;  /* 0x0020740001327983 */ /* 0x000ea80000300800 */
[----:B------:R0:W-:Y:S04]  /*11d760*/  STL [R1+0x5f0], R20 ;  /* 0x0005f01401007387 */ /* 0x0001e80000100800 */
[----:B------:R-:W2:Y:S04]  /*11d770*/  LDL.LU R59, [R1+0x2078] ;  /* 0x00207800013b7983 */ /* 0x000ea80000300800 */
[----:B------:R-:W2:Y:S01]  /*11d780*/  LDL.LU R61, [R1+0x207c] ;  /* 0x00207c00013d7983 */ /* 0x000ea20000300800 */
[----:B0-----:R-:W-:-:S05]  /*11d790*/  IADD3 R20, P1, PT, R16, R53, RZ ;  /* 0x0000003510147210 */ /* 0x001fca0007f3e0ff */
[----:B------:R-:W-:-:S05]  /*11d7a0*/  IMAD.X R21, R17, 0x1, R29, P1 ;  /* 0x0000000111157824 */ /* 0x000fca00008e061d */
[----:B------:R0:W-:Y:S01]  /*11d7b0*/  STL.64 [R1+0x2810], R20 ;  /* 0x0028101401007387 */ /* 0x0001e20000100a00 */
[----:B------:R-:W-:-:S03]  /*11d7c0*/  IADD3 R34, P1, PT, R16, R60, RZ ;  /* 0x0000003c10227210 */ /* 0x000fc60007f3e0ff */
[----:B0-----:R-:W2:Y:S02]  /*11d7d0*/  LDL.LU R20, [R1+0x2050] ;  /* 0x0020500001147983 */ /* 0x001ea40000300800 */
[----:B------:R-:W-:Y:S01]  /*11d7e0*/  IMAD.X R35, R17, 0x1, R15, P1 ;  /* 0x0000000111237824 */ /* 0x000fe200008e060f */
[----:B---3--:R-:W-:-:S05]  /*11d7f0*/  F2FP.SATFINITE.E4M3.F32.PACK_AB_MERGE_C R21, R30, R26, RZ ;  /* 0x0000001a1e15723e */ /* 0x008fca00048070ff */
[----:B------:R0:W-:Y:S01]  /*11d800*/  STL [R1+0x5a4], R21 ;  /* 0x0005a41501007387 */ /* 0x0001e20000100800 */
[----:B----4-:R-:W-:-:S03]  /*11d810*/  F2FP.SATFINITE.E4M3.F32.PACK_AB_MERGE_C R18, R18, R54, RZ ;  /* 0x000000361212723e */ /* 0x010fc600048070ff */
[----:B0-----:R-:W3:Y:S04]  /*11d820*/  LDL.LU R21, [R1+0x2054] ;  /* 0x0020540001157983 */ /* 0x001ee80000300800 */
[----:B------:R0:W-:Y:S04]  /*11d830*/  STL [R1+0x5a8], R18 ;  /* 0x0005a81201007387 */ /* 0x0001e80000100800 */
[----:B------:R-:W4:Y:S04]  /*11d840*/  LDL.LU R54, [R1+0x2058] ;  /* 0x0020580001367983 */ /* 0x000f280000300800 */
[----:B0-----:R-:W4:Y:S04]  /*11d850*/  LDL.LU R18, [R1+0x205c] ;  /* 0x00205c0001127983 */ /* 0x001f280000300800 */
[----:B------:R-:W4:Y:S04]  /*11d860*/  LDL.LU R23, [R1+0x2030] ;  /* 0x0020300001177983 */ /* 0x000f280000300800 */
[----:B------:R-:W4:Y:S04]  /*11d870*/  LDL.LU R25, [R1+0x2034] ;  /* 0x0020340001197983 */ /* 0x000f280000300800 */
[----:B------:R-:W4:Y:S04]  /*11d880*/  LDL.LU R26, [R1+0x2038] ;  /* 0x00203800011a7983 */ /* 0x000f280000300800 */
[----:B------:R0:W-:Y:S04]  /*11d890*/  STL.64 [R1+0x2808], R34 ;  /* 0x0028082201007387 */ /* 0x0001e80000100a00 */
[----:B------:R-:W4:Y:S01]  /*11d8a0*/  LDL.LU R30, [R1+0x203c] ;  /* 0x00203c00011e7983 */ /* 0x000f220000300800 */
[----:B0-----:R-:W-:-:S03]  /*11d8b0*/  F2FP.SATFINITE.E4M3.F32.PACK_AB_MERGE_C R34, R36, R31, RZ ;  /* 0x0000001f2422723e */ /* 0x001fc600048070ff */
[----:B------:R-:W4:Y:S04]  /*11d8c0*/  LDL.LU R31, [R1+0x2010] ;  /* 0x00201000011f7983 */ /* 0x000f280000300800 */
[----:B------:R-:W4:Y:S04]  /*11d8d0*/  LDL.LU R36, [R1+0x2014] ;  /* 0x0020140001247983 */ /* 0x000f280000300800 */
[----:B------:R0:W-:Y:S02]  /*11d8e0*/  STL [R1+0x580], R34 ;  /* 0x0005802201007387 */ /* 0x0001e40000100800 */
[----:B0-----:R-:W-:-:S02]  /*11d8f0*/  F2FP.SATFINITE.E4M3.F32.PACK_AB_MERGE_C R34, R33, R32, RZ ;  /* 0x000000202122723e */ /* 0x001fc400048070ff */
[----:B------:R-:W-:-:S05]  /*11d900*/  IADD3 R32, P1, PT, R16, R51, RZ ;  /* 0x0000003310207210 */ /* 0x000fca0007f3e0ff */
[----:B------:R-:W-:Y:S01]  /*11d910*/  IMAD.X R33, R17, 0x1, R57, P1 ;  /* 0x0000000111217824 */ /* 0x000fe200008e0639 */
[----:B------:R0:W-:Y:S04]  /*11d920*/  STL [R1+0x56c], R34 ;  /* 0x00056c2201007387 */ /* 0x0001e80000100800 */
[----:B------:R1:W-:Y:S01]  /*11d930*/  STL.64 [R1+0x2800], R32 ;  /* 0x0028002001007387 */ /* 0x0003e20000100a00 */
[----:B0-----:R-:W-:-:S03]  /*11d940*/  F2FP.SATFINITE.E4M3.F32.PACK_AB_MERGE_C R34, R40, R19, RZ ;  /* 0x000000132822723e */ /* 0x001fc600048070ff */
[----:B-1----:R-:W4:Y:S04]  /*11d950*/  LDL.LU R32, [R1+0x2018] ;  /* 0x0020180001207983 */ /* 0x002f280000300800 */
[----:B------:R-:W4:Y:S01]  /*11d960*/  LDL.LU R33, [R1+0x201c] ;  /* 0x00201c0001217983 */ /* 0x000f220000300800 */
[----:B------:R-:W-:-:S03]  /*11d970*/  F2FP.SATFINITE.E4M3.F32.PACK_AB_MERGE_C R19, R48, R44, RZ ;  /* 0x0000002c3013723e */ /* 0x000fc600048070ff */
[----:B------:R-:W4:Y:S04]  /*11d980*/  LDL.LU R44, [R1+0x1ff0] ;  /* 0x001ff000012c7983 */ /* 0x000f280000300800 */
[----:B------:R0:W-:Y:S04]  /*11d990*/  STL [R1+0x224], R34 ;  /* 0x0002242201007387 */ /* 0x0001e80000100800 */
[----:B------:R-:W4:Y:S01]  /*11d9a0*/  LDL.LU R48, [R1+0x1ff4] ;  /* 0x001ff40001307983 */ /* 0x000f220000300800 */
[----:B0-----:R-:W-:-:S03]  /*11d9b0*/  IADD3 R34, P1, PT, R16, R24, RZ ;  /* 0x0000001810227210 */ /* 0x001fc60007f3e0ff */
[----:B------:R0:W-:Y:S02]  /*11d9c0*/  STL [R1+0x220], R19 ;  /* 0x0002201301007387 */ /* 0x0001e40000100800 */
[----:B------:R-:W-:Y:S01]  /*11d9d0*/  IMAD.X R35, R17, 0x1, R47, P1 ;  /* 0x0000000111237824 */ /* 0x000fe200008e062f */
[----:B--2---:R-:W-:-:S05]  /*11d9e0*/  F2FP.SATFINITE.E4M3.F32.PACK_AB_MERGE_C R40, R50, R49, RZ ;  /* 0x000000313228723e */ /* 0x004fca00048070ff */
[----:B------:R-:W-:Y:S04]  /*11d9f0*/  STL [R1+0x6888], R40 ;  /* 0x0068882801007387 */ /* 0x000fe80000100800 */
[----:B------:R1:W-:Y:S01]  /*11da00*/  STL.64 [R1+0x27f8], R34 ;  /* 0x0027f82201007387 */ /* 0x0003e20000100a00 */
[----:B0-----:R-:W-:-:S03]  /*11da10*/  F2FP.SATFINITE.E4M3.F32.PACK_AB_MERGE_C R19, R61, R59, RZ ;  /* 0x0000003b3d13723e */ /* 0x001fc600048070ff */
[----:B------:R-:W2:Y:S04]  /*11da20*/  LDL.LU R49, [R1+0x1ff8] ;  /* 0x001ff80001317983 */ /* 0x000ea80000300800 */
[----:B------:R-:W2:Y:S04]  /*11da30*/  LDL.LU R50, [R1+0x1ffc] ;  /* 0x001ffc0001327983 */ /* 0x000ea80000300800 */
[----:B------:R4:W-:Y:S04]  /*11da40*/  STL [R1+0x5504], R19 ;  /* 0x0055041301007387 */ /* 0x0009e80000100800 */
[----:B------:R-:W2:Y:S04]  /*11da50*/  LDL.LU R59, [R1+0x1fd0] ;  /* 0x001fd000013b7983 */ /* 0x000ea80000300800 */
[----:B------:R-:W2:Y:S01]  /*11da60*/  LDL.LU R61, [R1+0x1fd4] ;  /* 0x001fd400013d7983 */ /* 0x000ea20000300800 */
[----:B-1----:R-:W-:-:S05]  /*11da70*/  IADD3 R34, P1, PT, R16, R28, RZ ;  /* 0x0000001c10227210 */ /* 0x002fca0007f3e0ff */
[----:B------:R-:W-:Y:S01]  /*11da80*/  IMAD.X R35, R17, 0x1, R55, P1 ;  /* 0x0000000111237824 */ /* 0x000fe200008e0637 */
[----:B---3--:R-:W-:Y:S02]  /*11da90*/  F2FP.SATFINITE.E4M3.F32.PACK_AB_MERGE_C R20, R21, R20, RZ ;  /* 0x000000141514723e */ /* 0x008fe400048070ff */
[----:B----4-:R-:W-:Y:S02]  /*11daa0*/  F2FP.SATFINITE.E4M3.F32.PACK_AB_MERGE_C R19, R18, R54, RZ ;  /* 0x000000361213723e */ /* 0x010fe400048070ff */
[----:B------:R-:W3:Y:S04]  /*11dab0*/  LDL.LU R54, [R1+0x1fd8] ;  /* 0x001fd80001367983 */ /* 0x000ee80000300800 */
[----:B------:R-:W-:Y:S04]  /*11dac0*/  STL.64 [R1+0x27f0], R34 ;  /* 0x0027f02201007387 */ /* 0x000fe80000100a00 */
[----:B------:R0:W-:Y:S01]  /*11dad0*/  STL [R1+0x53fc], R20 ;  /* 0x0053fc1401007387 */ /* 0x0001e20000100800 */
[----:B------:R-:W-:-:S03]  /*11dae0*/  F2FP.SATFINITE.E4M3.F32.PACK_AB_MERGE_C R23, R25, R23, RZ ;  /* 0x000000171917723e */ /* 0x000fc600048070ff */
[----:B------:R-:W3:Y:S01]  /*11daf0*/  LDL.LU R18, [R1+0x1fdc] ;  /* 0x001fdc0001127983 */ /* 0x000ee20000300800 */
[----:B0-----:R-:W-:-:S03]  /*11db00*/  IADD3 R20, P1, PT, R16, R58, RZ ;  /* 0x0000003a10147210 */ /* 0x001fc60007f3e0ff */
[----:B------:R0:W-:Y:S02]  /*11db10*/  STL [R1+0x5520], R19 ;  /* 0x0055201301007387 */ /* 0x0001e40000100800 */
[----:B------:R-:W-:-:S05]  /*11db20*/  IMAD.X R21, R17, 0x1, R37, P1 ;  /* 0x0000000111157824 */ /* 0x000fca00008e0625 */
[----:B------:R1:W-:Y:S01]  /*11db30*/  STL.64 [R1+0x27e8], R20 ;  /* 0x0027e81401007387 */ /* 0x0003e20000100a00 */
[----:B0-----:R-:W-:-:S03]  /*11db40*/  F2FP.SATFINITE.E4M3.F32.PACK_AB_MERGE_C R19, R30, R26, RZ ;  /* 0x0000001a1e13723e */ /* 0x001fc600048070ff */
[----:B------:R0:W-:Y:S01]  /*11db50*/  STL [R1+0x5350], R23 ;  /* 0x0053501701007387 */ /* 0x0001e20000100800 */
[----:B-1----:R-:W-:-:S03]  /*11db60*/  IADD3 R20, P1, PT, R16, R27, RZ ;  /* 0x0000001b10147210 */ /* 0x002fc60007f3e0ff */
[----:B------:R1:W-:Y:S02]  /*11db70*/  STL [R1+0x5378], R19 ;  /* 0x0053781301007387 */ /* 0x0003e40000100800 */
[----:B------:R-:W-:Y:S02]  /*11db80*/  IMAD.X R21, R17, 0x1, R45, P1 ;  /* 0x0000000111157824 */ /* 0x000fe400008e062d */
[----:B0-----:R-:W4:Y:S04]  /*11db90*/  LDL.LU R23, [R1+0x1fb0] ;  /* 0x001fb00001177983 */ /* 0x001f280000300800 */
[----:B------:R-:W4:Y:S01]  /*11dba0*/  LDL.LU R25, [R1+0x1fb4] ;  /* 0x001fb40001197983 */ /* 0x000f220000300800 */
[----:B-1----:R-:W-:-:S03]  /*11dbb0*/  F2FP.SATFINITE.E4M3.F32.PACK_AB_MERGE_C R19, R36, R31, RZ ;  /* 0x0000001f2413723e */ /* 0x002fc600048070ff */
[----:B------:R0:W-:Y:S04]  /*11dbc0*/  STL.64 [R1+0x27e0], R20 ;  /* 0x0027e01401007387 */ /* 0x0001e80000100a00 */
[----:B------:R1:W-:Y:S04]  /*11dbd0*/  STL [R1+0x52a8], R19 ;  /* 0x0052a81301007387 */ /* 0x0003e80000100800 */
[----:B------:R-:W4:Y:S04]  /*11dbe0*/  LDL.LU R26, [R1+0x1fb8] ;  /* 0x001fb800011a7983 */ /* 0x000f280000300800 */
[----:B------:R-:W4:Y:S01]  /*11dbf0*/  LDL.LU R36, [R1+0x1fbc] ;  /* 0x001fbc0001247983 */ /* 0x000f220000300800 */
[----:B------:R-:W-:-:S05]  /*11dc00*/  IADD3 R30, P1, PT, R16, R9, RZ ;  /* 0x00000009101e7210 */ /* 0x000fca0007f3e0ff */
[----:B------:R-:W-:Y:S01]  /*11dc10*/  IMAD.X R31, R17, 0x1, R11, P1 ;  /* 0x00000001111f7824 */ /* 0x000fe200008e060b */
[----:B0-----:R-:W-:-:S05]  /*11dc20*/  F2FP.SATFINITE.E4M3.F32.PACK_AB_MERGE_C R20, R33, R32, RZ ;  /* 0x000000202114723e */ /* 0x001fca00048070ff */
[----:B------:R0:W-:Y:S04]  /*11dc30*/  STL [R1+0x6844], R20 ;  /* 0x0068441401007387 */ /* 0x0001e80000100800 */
[----:B------:R-:W-:Y:S01]  /*11dc40*/  STL.64 [R1+0x6ba0], R10 ;  /* 0x006ba00a01007387 */ /* 0x000fe20000100a00 */
[----:B-1----:R-:W-:Y:S02]  /*11dc50*/  F2FP.SATFINITE.E4M3.F32.PACK_AB_MERGE_C R19, R48, R44, RZ ;  /* 0x0000002c3013723e */ /* 0x002fe400048070ff */
[----:B0-----:R-:W-:Y:S01]  /*11dc60*/  IADD3 R20, P1, PT, R16, R10, RZ ;  /* 0x0000000a10147210 */ /* 0x001fe20007f3e0ff */
[----:B------:R0:W-:Y:S04]  /*11dc70*/  STL.64 [R1+0x27d8], R30 ;  /* 0x0027d81e01007387 */ /* 0x0001e80000100a00 */
[----:B------:R-:W-:Y:S01]  /*11dc80*/  IMAD.X R21, R17, 0x1, R12, P1 ;  /* 0x0000000111157824 */ /* 0x000fe200008e060c */
[----:B------:R-:W-:Y:S04]  /*11dc90*/  STL [R1+0x51e0], R19 ;  /* 0x0051e01301007387 */ /* 0x000fe80000100800 */
[----:B0-----:R-:W4:Y:S04]  /*11dca0*/  LDL.LU R30, [R1+0x1f90] ;  /* 0x001f9000011e7983 */ /* 0x001f280000300800 */
[----:B------:R-:W4:Y:S04]  /*11dcb0*/  LDL.LU R31, [R1+0x1f94] ;  /* 0x001f9400011f7983 */ /* 0x000f280000300800 */
[----:B------:R-:W4:Y:S04]  /*11dcc0*/  LDL.LU R32, [R1+0x1f98] ;  /* 0x001f980001207983 */ /* 0x000f280000300800 */
[----:B------:R-:W-:Y:S04]  /*11dcd0*/  STL.64 [R1+0x27d0], R20 ;  /* 0x0027d01401007387 */ /* 0x000fe80000100a00 */
[----:B------:R-:W4:Y:S01]  /*11dce0*/  LDL.LU R33, [R1+0x1f9c] ;  /* 0x001f9c0001217983 */ /* 0x000f220000300800 */
[----:B--2---:R-:W-:-:S03]  /*11dcf0*/  F2FP.SATFINITE.E4M3.F32.PACK_AB_MERGE_C R11, R50, R49, RZ ;  /* 0x00000031320b723e */ /* 0x004fc600048070ff */
[----:B------:R-:W2:Y:S04]  /*11dd00*/  LDL.LU R44, [R1+0x1f70] ;  /* 0x001f7000012c7983 */ /* 0x000ea80000300800 */
[----:B------:R-:W-:Y:S04]  /*11dd10*/  STL [R1+0x51d0], R11 ;  /* 0x0051d00b01007387 */ /* 0x000fe80000100800 */
[----:B------:R-:W2:Y:S01]  /*11dd20*/  LDL.LU R48, [R1+0x1f74] ;  /* 0x001f740001307983 */ /* 0x000ea20000300800 */
[----:B------:R-:W-:-:S05]  /*11dd30*/  F2FP.SATFINITE.E4M3.F32.PACK_AB_MERGE_C R10, R61, R59, RZ ;  /* 0x0000003b3d0a723e */ /* 0x000fca00048070ff */
[----:B------:R0:W-:Y:S04]  /*11dd40*/  STL [R1+0x5154], R10 ;  /* 0x0051540a01007387 */ /* 0x0001e80000100800 */
[----:B------:R-:W2:Y:S04]  /*11dd50*/  LDL.LU R59, [R1+0x1f78] ;  /* 0x001f7800013b7983 */ /* 0x000ea80000300800 */
[----:B------:R-:W2:Y:S01]  /*11dd60*/  LDL.LU R61, [R1+0x1f7c] ;  /* 0x001f7c00013d7983 */ /* 0x000ea20000300800 */
[----:B------:R-:W-:Y:S01]  /*11dd70*/  VIADD R16, R16, UR5 ;  /* 0x0000000510107c36 */ /* 0x000fe20008000000 */
[----:B------:R-:W1:Y:S04]  /*11dd80*/  LDCU UR5, c[0x0][0x3b8] ;  /* 0x00007700ff0577ac */ /* 0x000e680008000800 */
[----:B------:R-:W-:-:S02]  /*11dd90*/  SHF.R.S32.HI R17, RZ, 0x1f, R16 ;  /* 0x0000001fff117819 */ /* 0x000fc40000011410 */
[----:B0-----:R-:W-:-:S05]  /*11dda0*/  IADD3 R10, P1, PT, R16, R6, RZ ;  /* 0x00000006100a7210 */ /* 0x001fca0007f3e0ff */
[----:B------:R-:W-:Y:S01]  /*11ddb0*/  IMAD.X R11, R17, 0x1, R38, P1 ;  /* 0x00000001110b7824 */ /* 0x000fe200008e0626 */
[----:B---3--:R-:W-:-:S05]  /*11ddc0*/  F2FP.SATFINITE.E4M3.F32.PACK_AB_MERGE_C R18, R18, R54, RZ ;  /* 0x000000361212723e */ /* 0x008fca00048070ff */
[----:B------:R0:W-:Y:S04]  /*11ddd0*/  STL [R1+0x5584], R18 ;  /* 0x0055841201007387 */ /* 0x0001e80000100800 */
[----:B------:R-:W3:Y:S04]  /*11dde0*/  LDL.LU R49, [R1+0x1f50] ;  /* 0x001f500001317983 */ /* 0x000ee80000300800 */
[----:B------:R-:W3:Y:S04]  /*11ddf0*/  LDL.LU R50, [R1+0x1f54] ;  /* 0x001f540001327983 */ /* 0x000ee80000300800 */
[----:B------:R-:W3:Y:S04]  /*11de00*/  LDL.LU R54, [R1+0x1f58] ;  /* 0x001f580001367983 */ /* 0x000ee80000300800 */
[----:B------:R1:W-:Y:S04]  /*11de10*/  STL.64 [R1+0x27c8], R10 ;  /* 0x0027c80a01007387 */ /* 0x0003e80000100a00 */
[----:B0-----:R-:W3:Y:S01]  /*11de20*/  LDL.LU R18, [R1+0x1f5c] ;  /* 0x001f5c0001127983 */ /* 0x001ee20000300800 */
[----:B-1----:R-:W-:-:S02]  /*11de30*/  IADD3 R10, P1, PT, R16, R8, RZ ;  /* 0x00000008100a7210 */ /* 0x002fc40007f3e0ff */
[----:B----4-:R-:W-:-:S03]  /*11de40*/  F2FP.SATFINITE.E4M3.F32.PACK_AB_MERGE_C R42, R25, R23, RZ ;  /* 0x00000017192a723e */ /* 0x010fc600048070ff */
[----:B------:R-:W-:Y:S02]  /*11de50*/  IMAD.X R11, R17, 0x1, R7, P1 ;  /* 0x00000001110b7824 */ /* 0x000fe400008e0607 */
[----:B------:R-:W-:Y:S01]  /*11de60*/  STL [R1+0x690c], R42 ;  /* 0x00690c2a01007387 */ /* 0x000fe20000100800 */
[----:B------:R-:W-:-:S05]  /*11de70*/  F2FP.SATFINITE.E4M3.F32.PACK_AB_MERGE_C R19, R36, R26, RZ ;  /* 0x0000001a2413723e */ /* 0x000fca00048070ff */
[----:B------:R0:W-:Y:S04]  /*11de80*/  STL [R1+0x55b0], R19 ;  /* 0x0055b01301007387 */ /* 0x0001e80000100800 */
[----:B------:R-:W4:Y:S04]  /*11de90*/  LDL.LU R46, [R1+0x1f30] ;  /* 0x001f3000012e7983 */ /* 0x000f280000300800 */
[----:B------:R-:W4:Y:S04]  /*11dea0*/  LDL.LU R39, [R1+0x1f34] ;  /* 0x001f340001277983 */ /* 0x000f280000300800 */
[----:B------:R-:W4:Y:S04]  /*11deb0*/  LDL.LU R34, [R1+0x1f38] ;  /* 0x001f380001227983 */ /* 0x000f280000300800 */
[----:B------:R1:W-:Y:S04]  /*11dec0*/  STL.64 [R1+0x27c0], R10 ;  /* 0x0027c00a01007387 */ /* 0x0003e80000100a00 */
[----:B0-----:R-:W4:Y:S04]  /*11ded0*/  LDL.LU R19, [R1+0x1f3c] ;  /* 0x001f3c0001137983 */ /* 0x001f280000300800 */
[----:B------:R-:W4:Y:S04]  /*11dee0*/  LDL.LU R21, [R1+0x1f20] ;  /* 0x001f200001157983 */ /* 0x000f280000300800 */
[----:B------:R-:W4:Y:S04]  /*11def0*/  LDL.LU R23, [R1+0x1f24] ;  /* 0x001f240001177983 */ /* 0x000f280000300800 */
[----:B------:R-:W4:Y:S04]  /*11df00*/  LDL.LU R25, [R1+0x1f28] ;  /* 0x001f280001197983 */ /* 0x000f280000300800 */
[----:B------:R-:W4:Y:S04]  /*11df10*/  LDL.LU R36, [R1+0x1f2c] ;  /* 0x001f2c0001247983 */ /* 0x000f280000300800 */
[----:B------:R-:W4:Y:S01]  /*11df20*/  LDL.LU R26, [R1+0x1f00] ;  /* 0x001f0000011a7983 */ /* 0x000f220000300800 */
[----:B-1----:R-:W-:-:S05]  /*11df30*/  F2FP.SATFINITE.E4M3.F32.PACK_AB_MERGE_C R11, R31, R30, RZ ;  /* 0x0000001e1f0b723e */ /* 0x002fca00048070ff */
[----:B------:R-:W-:Y:S04]  /*11df40*/  STL [R1+0x7d8], R11 ;  /* 0x0007d80b01007387 */ /* 0x000fe80000100800 */
[----:B------:R-:W4:Y:S01]  /*11df50*/  LDL.LU R30, [R1+0x1f04] ;  /* 0x001f0400011e7983 */ /* 0x000f220000300800 */
[----:B------:R-:W-:-:S05]  /*11df60*/  F2FP.SATFINITE.E4M3.F32.PACK_AB_MERGE_C R10, R33, R32, RZ ;  /* 0x00000020210a723e */ /* 0x000fca00048070ff */
[----:B------:R0:W-:Y:S02]  /*11df70*/  STL [R1+0x55b8], R10 ;  /* 0x0055b80a01007387 */ /* 0x0001e40000100800 */
[----:B0-----:R-:W-:-:S05]  /*11df80*/  IADD3 R10, P1, PT, R16, R5, RZ ;  /* 0x00000005100a7210 */ /* 0x001fca0007f3e0ff */
[----:B------:R-:W-:-:S05]  /*11df90*/  IMAD.X R11, R17, 0x1, R41, P1 ;  /* 0x00000001110b7824 */ /* 0x000fca00008e0629 */
[----:B------:R2:W-:Y:S04]  /*11dfa0*/  STL.64 [R1+0x27b8], R10 ;  /* 0x0027b80a01007387 */ /* 0x0005e80000100a00 */
[----:B------:R-:W4:Y:S04]  /*11dfb0*/  LDL.LU R32, [R1+0x1f08] ;  /* 0x001f080001207983 */ /* 0x000f280000300800 */
[----:B------:R-:W4:Y:S01]  /*11dfc0*/  LDL.LU R33, [R1+0x1f0c] ;  /* 0x001f0c0001217983 */ /* 0x000f220000300800 */
[----:B--2---:R-:W-:Y:S02]  /*11dfd0*/  F2FP.SATFINITE.E4M3.F32.PACK_AB_MERGE_C R10, R48, R44, RZ ;  /* 0x0000002c300a723e */ /* 0x004fe400048070ff */
[----:B------:R-:W-:-:S03]  /*11dfe0*/  F2FP.SATFINITE.E4M3.F32.PACK_AB_MERGE_C R31, R61, R59, RZ ;  /* 0x0000003b3d1f723e */ /* 0x000fc600048070ff */
[----:B------:R0:W-:Y:S04]  /*11dff0*/  STL [R1+0x668], R10 ;  /* 0x0006680a01007387 */ /* 0x0001e80000100800 */
[----:B------:R-:W2:Y:S04]  /*11e000*/  LDL.LU R44, [R1+0x1ee0] ;  /* 0x001ee000012c7983 */ /* 0x000ea80000300800 */
[----:B------:R-:W2:Y:S04]  /*11e010*/  LDL.LU R48, [R1+0x1ee4] ;  /* 0x001ee40001307983 */ /* 0x000ea80000300800 */
[----:B------:R-:W-:Y:S04]  /*11e020*/  STL [R1+0x6810], R31 ;  /* 0x0068101f01007387 */ /* 0x000fe80000100800 */
[----:B------:R-:W2:Y:S04]  /*11e030*/  LDL.LU R59, [R1+0x1ee8] ;  /* 0x001ee800013b7983 */ /* 0x000ea80000300800 */
[----:B------:R-:W2:Y:S01]  /*11e040*/  LDL.LU R61, [R1+0x1eec] ;  /* 0x001eec00013d7983 */ /* 0x000ea20000300800 */
[----:B0-----:R-:W-:-:S05]  /*11e050*/  IADD3 R10, P1, PT, R16, R4, RZ ;  /* 0x00000004100a7210 */ /* 0x001fca0007f3e0ff */
[----:B------:R-:W-:-:S05]  /*11e060*/  IMAD.X R11, R17, 0x1, R3, P1 ;  /* 0x00000001110b7824 */ /* 0x000fca00008e0603 */
[----:B------:R0:W-:Y:S02]  /*11e070*/  STL.64 [R1+0x27b0], R10 ;  /* 0x0027b00a01007387 */ /* 0x0001e40000100a00 */
[----:B0-----:R-:W-:-:S05]  /*11e080*/  IADD3 R10, P1, PT, R16, R13, RZ ;  /* 0x0000000d100a7210 */ /* 0x001fca0007f3e0ff */
[----:B------:R-:W-:Y:S01]  /*11e090*/  IMAD.X R11, R17, 0x1, R14, P1 ;  /* 0x00000001110b7824 */ /* 0x000fe200008e060e */
[----:B---3--:R-:W-:-:S05]  /*11e0a0*/  F2FP.SATFINITE.E4M3.F32.PACK_AB_MERGE_C R20, R50, R49, RZ ;  /* 0x000000313214723e */ /* 0x008fca00048070ff */
[----:B------:R-:W-:Y:S01]  /*11e0b0*/  STL [R1+0x640], R20 ;  /* 0x0006401401007387 */ /* 0x000fe20000100800 */
[----:B------:R-:W-:-:S05]  /*11e0c0*/  F2FP.SATFINITE.E4M3.F32.PACK_AB_MERGE_C R18, R18, R54, RZ ;  /* 0x000000361212723e */ /* 0x000fca00048070ff */
[----:B------:R0:W-:Y:S04]  /*11e0d0*/  STL [R1+0x650], R18 ;  /* 0x0006501201007387 */ /* 0x0001e80000100800 */
[----:B------:R-:W3:Y:S04]  /*11e0e0*/  LDL.LU R49, [R1+0x1ec0] ;  /* 0x001ec00001317983 */ /* 0x000ee80000300800 */
[----:B------:R-:W3:Y:S04]  /*11e0f0*/  LDL.LU R50, [R1+0x1ec4] ;  /* 0x001ec40001327983 */ /* 0x000ee80000300800 */
[----:B------:R-:W3:Y:S04]  /*11e100*/  LDL.LU R54, [R1+0x1ec8] ;  /* 0x001ec80001367983 */ /* 0x000ee80000300800 */
[----:B------:R1:W-:Y:S04]  /*11e110*/  STL.64 [R1+0x2798], R10 ;  /* 0x0027980a01007387 */ /* 0x0003e80000100a00 */
[----:B0-----:R-:W3:Y:S01]  /*11e120*/  LDL.LU R18, [R1+0x1ecc] ;  /* 0x001ecc0001127983 */ /* 0x001ee20000300800 */
[----:B-1----:R-:W-:-:S05]  /*11e130*/  IADD3 R10, P1, PT, R16, R2, RZ ;  /* 0x00000002100a7210 */ /* 0x002fca0007f3e0ff */
[----:B------:R-:W-:Y:S01]  /*11e140*/  IMAD.X R11, R17, 0x1, R0, P1 ;  /* 0x00000001110b7824 */ /* 0x000fe200008e0600 */
[----:B----4-:R-:W-:-:S05]  /*11e150*/  F2FP.SATFINITE.E4M3.F32.PACK_AB_MERGE_C R20, R39, R46, RZ ;  /* 0x0000002e2714723e */ /* 0x010fca00048070ff */
[----:B------:R-:W-:Y:S01]  /*11e160*/  STL [R1+0x608], R20 ;  /* 0x0006081401007387 */ /* 0x000fe20000100800 */
[----:B------:R-:W-:-:S05]  /*11e170*/  F2FP.SATFINITE.E4M3.F32.PACK_AB_MERGE_C R19, R19, R34, RZ ;  /* 0x000000221313723e */ /* 0x000fca00048070ff */
[----:B------:R-:W-:Y:S04]  /*11e180*/  STL [R1+0x55ec], R19 ;  /* 0x0055ec1301007387 */ /* 0x000fe80000100800 */
[----:B------:R0:W-:Y:S01]  /*11e190*/  STL.64 [R1+0x2790], R10 ;  /* 0x0027900a01007387 */ /* 0x0001e20000100a00 */
[----:B------:R-:W-:Y:S02]  /*11e1a0*/  F2FP.SATFINITE.E4M3.F32.PACK_AB_MERGE_C R36, R36, R25, RZ ;  /* 0x000000192424723e */ /* 0x000fe400048070ff */
[----:B0-----:R-:W-:-:S03]  /*11e1b0*/  F2FP.SATFINITE.E4M3.F32.PACK_AB_MERGE_C R10, R23, R21, RZ ;  /* 0x00000015170a723e */ /* 0x001fc600048070ff */
[----:B------:R-:W-:Y:S04]  /*11e1c0*/  STL [R1+0x6a18], R36 ;  /* 0x006a182401007387 */ /* 0x000fe80000100800 */
[----:B------:R0:W-:Y:S02]  /*11e1d0*/  STL [R1+0x5cc], R10 ;  /* 0x0005cc0a01007387 */ /* 0x0001e40000100800 */
[----:B0-----:R-:W-:-:S05]  /*11e1e0*/  IADD3 R10, P1, PT, R16, R56, RZ ;  /* 0x00000038100a7210 */ /* 0x001fca0007f3e0ff */
[----:B------:R-:W-:-:S05]  /*11e1f0*/  IMAD.X R11, R17, 0x1, R22, P1 ;  /* 0x00000001110b7824 */ /* 0x000fca00008e0616 */
[----:B------:R0:W-:Y:S04]  /*11e200*/  STL.64 [R1+0x2778], R10 ;  /* 0x0027780a01007387 */ /* 0x0001e80000100a00 */
[----:B------:R-:W4:Y:S04]  /*11e210*/  LDL.LU R35, [R1+0x1430] ;  /* 0x0014300001237983 */ /* 0x000f280000300800 */
[----:B------:R-:W4:Y:S01]  /*11e220*/  LDL.LU R52, [R1+0x1434] ;  /* 0x0014340001347983 */ /* 0x000f220000300800 */
[----:B0-----:R-:W-:-:S05]  /*11e230*/  F2FP.SATFINITE.E4M3.F32.PACK_AB_MERGE_C R10, R30, R26, RZ ;  /* 0x0000001a1e0a723e */ /* 0x001fca00048070ff */
[----:B------:R0:W-:Y:S04]  /*11e240*/  STL [R1+0x5a0], R10 ;  /* 0x0005a00a01007387 */ /* 0x0001e80000100800 */
[----:B------:R-:W4:Y:S04]  /*11e250*/  LDL.LU R25, [R1+0x1438] ;  /* 0x0014380001197983 */ /* 0x000f280000300800 */
[----:B------:R-:W4:Y:S01]  /*11e260*/  LDL.LU R26, [R1+0x143c] ;  /* 0x00143c00011a7983 */ /* 0x000f220000300800 */
[----:B0-----:R-:W-:-:S03]  /*11e270*/  F2FP.SATFINITE.E4M3.F32.PACK_AB_MERGE_C R10, R33, R32, RZ ;  /* 0x00000020210a723e */ /* 0x001fc600048070ff */
[----:B------:R-:W4:Y:S04]  /*11e280*/  LDL.LU R30, [R1+0x1ea0] ;  /* 0x001ea000011e7983 */ /* 0x000f280000300800 */
[----:B------:R-:W4:Y:S04]  /*11e290*/  LDL.LU R32, [R1+0x1ea4] ;  /* 0x001ea40001207983 */ /* 0x000f280000300800 */
[----:B------:R0:W-:Y:S02]  /*11e2a0*/  STL [R1+0x55f4], R10 ;  /* 0x0055f40a01007387 */ /* 0x0001e40000100800 */
[----:B0-----:R-:W-:-:S05]  /*11e2b0*/  IADD3 R10, P1, PT, R16, R53, RZ ;  /* 0x00000035100a7210 */ /* 0x001fca0007f3e0ff */
[----:B------:R-:W-:-:S05]  /*11e2c0*/  IMAD.X R11, R17, 0x1, R29, P1 ;  /* 0x00000001110b7824 */ /* 0x000fca00008e061d */
[----:B------:R2:W-:Y:S04]  /*11e2d0*/  STL.64 [R1+0x2770], R10 ;  /* 0x0027700a01007387 */ /* 0x0005e80000100a00 */
[----:B------:R-:W4:Y:S04]  /*11e2e0*/  LDL.LU R23, [R1+0x1ea8] ;  /* 0x001ea80001177983 */ /* 0x000f280000300800 */
[----:B------:R-:W4:Y:S01]  /*11e2f0*/  LDL.LU R33, [R1+0x1eac] ;  /* 0x001eac0001217983 */ /* 0x000f220000300800 */
[----:B--2---:R-:W-:-:S05]  /*11e300*/  F2FP.SATFINITE.E4M3.F32.PACK_AB_MERGE_C R10, R48, R44, RZ ;  /* 0x0000002c300a723e */ /* 0x004fca00048070ff */
[----:B------:R0:W-:Y:S04]  /*11e310*/  STL [R1+0x568], R10 ;  /* 0x0005680a01007387 */ /* 0x0001e80000100800 */
[----:B------:R-:W2:Y:S04]  /*11e320*/  LDL.LU R44, [R1+0x1e80] ;  /* 0x001e8000012c7983 */ /* 0x000ea80000300800 */
[----:B------:R-:W2:Y:S01]  /*11e330*/  LDL.LU R48, [R1+0x1e84] ;  /* 0x001e840001307983 */ /* 0x000ea20000300800 */
[----:B0-----:R-:W-:-:S05]  /*11e340*/  F2FP.SATFINITE.E4M3.F32.PACK_AB_MERGE_C R10, R61, R59, RZ ;  /* 0x0000003b3d0a723e */ /* 0x001fca00048070ff */
[----:B------:R0:W-:Y:S04]  /*11e350*/  STL [R1+0x55f8], R10 ;  /* 0x0055f80a01007387 */ /* 0x0001e80000100800 */
[----:B------:R-:W2:Y:S04]  /*11e360*/  LDL.LU R59, [R1+0x1e88] ;  /* 0x001e8800013b7983 */ /* 0x000ea80000300800 */
[----:B------:R-:W2:Y:S01]  /*11e370*/  LDL.LU R61, [R1+0x1e8c] ;  /* 0x001e8c00013d7983 */ /* 0x000ea20000300800 */
[----:B0-----:R-:W-:-:S05]  /*11e380*/  IADD3 R10, P1, PT, R16, R60, RZ ;  /* 0x0000003c100a7210 */ /* 0x001fca0007f3e0ff */
[----:B------:R-:W-:-:S05]  /*11e390*/  IMAD.X R11, R17, 0x1, R15, P1 ;  /* 0x00000001110b7824 */ /* 0x000fca00008e060f */
[----:B------:R3:W-:Y:S04]  /*11e3a0*/  STL.64 [R1+0x2768], R10 ;  /* 0x0027680a01007387 */ /* 0x0007e80000100a00 */
[----:B------:R-:W2:Y:S01]  /*11e3b0*/  LDL.LU R43, [R1+0x1e60] ;  /* 0x001e6000012b7983 */ /* 0x000ea20000300800 */
[----:B---3--:R-:W-:-:S05]  /*11e3c0*/  F2FP.SATFINITE.E4M3.F32.PACK_AB_MERGE_C R11, R50, R49, RZ ;  /* 0x00000031320b723e */ /* 0x008fca00048070ff */
[----:B------:R-:W-:Y:S04]  /*11e3d0*/  STL [R1+0x524], R11 ;  /* 0x0005240b01007387 */ /* 0x000fe80000100800 */
[----:B------:R-:W3:Y:S01]  /*11e3e0*/  LDL.LU R46, [R1+0x1e64] ;  /* 0x001e6400012e7983 */ /* 0x000ee20000300800 */
[----:B------:R-:W-:-:S05]  /*11e3f0*/  F2FP.SATFINITE.E4M3.F32.PACK_AB_MERGE_C R10, R18, R54, RZ ;  /* 0x00000036120a723e */ /* 0x000fca00048070ff */
        /* <DEDUP_REMOVED lines=8> */
[----:B------:R-:W3:Y:S04]  /*11e480*/  LDL.LU R50, [R1+0x1e4c] ;  /* 0x001e4c0001327983 */ /* 0x000ee80000300800 */
[----:B------:R-:W3:Y:S04]  /*11e490*/  LDL.LU R54, [R1+0x1e20] ;  /* 0x001e200001367983 */ /* 0x000ee80000300800 */
[----:B------:R-:W3:Y:S04]  /*11e4a0*/  LDL.LU R18, [R1+0x1e24] ;  /* 0x001e240001127983 */ /* 0x000ee80000300800 */
[----:B------:R0:W-:Y:S02]  /*11e4b0*/  STL.64 [R1+0x2760], R10 ;  /* 0x0027600a01007387 */ /* 0x0001e40000100a00 */
[----:B0-----:R-:W-:-:S05]  /*11e4c0*/  IADD3 R10, P1, PT, R16, R24, RZ ;  /* 0x00000018100a7210 */ /* 0x001fca0007f3e0ff */
[----:B------:R-:W-:Y:S01]  /*11e4d0*/  IMAD.X R11, R17, 0x1, R47, P1 ;  /* 0x00000001110b7824 */ /* 0x000fe200008e062f */
[----:B----4-:R-:W-:-:S05]  /*11e4e0*/  F2FP.SATFINITE.E4M3.F32.PACK_AB_MERGE_C R31, R52, R35, RZ ;  /* 0x00000023341f723e */ /* 0x010fca00048070ff */
[----:B------:R-:W-:Y:S01]  /*11e4f0*/  STL [R1+0x21c], R31 ;  /* 0x00021c1f01007387 */ /* 0x000fe20000100800 */
[----:B------:R-:W-:-:S05]  /*11e500*/  F2FP.SATFINITE.E4M3.F32.PACK_AB_MERGE_C R20, R26, R25, RZ ;  /* 0x000000191a14723e */ /* 0x000fca00048070ff */
[----:B------:R-:W-:Y:S04]  /*11e510*/  STL [R1+0x55f0], R20 ;  /* 0x0055f01401007387 */ /* 0x000fe80000100800 */
[----:B------:R0:W-:Y:S04]  /*11e520*/  STL.64 [R1+0x2758], R10 ;  /* 0x0027580a01007387 */ /* 0x0001e80000100a00 */
[----:B------:R-:W4:Y:S04]  /*11e530*/  LDL.LU R25, [R1+0x1e28] ;  /* 0x001e280001197983 */ /* 0x000f280000300800 */
[----:B------:R-:W4:Y:S01]  /*11e540*/  LDL.LU R26, [R1+0x1e2c] ;  /* 0x001e2c00011a7983 */ /* 0x000f220000300800 */
[----:B0-----:R-:W-:-:S05]  /*11e550*/  F2FP.SATFINITE.E4M3.F32.PACK_AB_MERGE_C R10, R32, R30, RZ ;  /* 0x0000001e200a723e */ /* 0x001fca00048070ff */
[----:B------:R0:W-:Y:S04]  /*11e560*/  STL [R1+0x5464], R10 ;  /* 0x0054640a01007387 */ /* 0x0001e80000100800 */
[----:B------:R-:W4:Y:S04]  /*11e570*/  LDL.LU R30, [R1+0x1e00] ;  /* 0x001e0000011e7983 */ /* 0x000f280000300800 */
[----:B------:R-:W4:Y:S01]  /*11e580*/  LDL.LU R32, [R1+0x1e04] ;  /* 0x001e040001207983 */ /* 0x000f220000300800 */
[----:B0-----:R-:W-:Y:S02]  /*11e590*/  IADD3 R10, P1, PT, R16, R28, RZ ;  /* 0x0000001c100a7210 */ /* 0x001fe40007f3e0ff */
[----:B------:R-:W-:-:S03]  /*11e5a0*/  F2FP.SATFINITE.E4M3.F32.PACK_AB_MERGE_C R20, R33, R23, RZ ;  /* 0x000000172114723e */ /* 0x000fc600048070ff */
[----:B------:R-:W-:Y:S02]  /*11e5b0*/  IMAD.X R11, R17, 0x1, R55, P1 ;  /* 0x00000001110b7824 */ /* 0x000fe400008e0637 */
[----:B------:R-:W-:Y:S04]  /*11e5c0*/  STL [R1+0x547c], R20 ;  /* 0x00547c1401007387 */ /* 0x000fe80000100800 */
        /* <DEDUP_REMOVED lines=14> */
[----:B0-----:R-:W2:Y:S01]  /*11e6b0*/  LDL.LU.64 R10, [R1+0x6ba0] ;  /* 0x006ba000010a7983 */ /* 0x001ea20000300a00 */
[----:B---3--:R-:W-:-:S05]  /*11e6c0*/  F2FP.SATFINITE.E4M3.F32.PACK_AB_MERGE_C R31, R46, R43, RZ ;  /* 0x0000002b2e1f723e */ /* 0x008fca00048070ff */
[----:B------:R0:W-:Y:S01]  /*11e6d0*/  STL [R1+0x5300], R31 ;  /* 0x0053001f01007387 */ /* 0x0001e20000100800 */
[----:B------:R-:W-:Y:S02]  /*11e6e0*/  F2FP.SATFINITE.E4M3.F32.PACK_AB_MERGE_C R20, R34, R39, RZ ;  /* 0x000000272214723e */ /* 0x000fe400048070ff */
[----:B------:R-:W-:-:S03]  /*11e6f0*/  IADD3 R34, P1, PT, R16, R27, RZ ;  /* 0x0000001b10227210 */ /* 0x000fc60007f3e0ff */
[----:B------:R1:W-:Y:S02]  /*11e700*/  STL [R1+0x532c], R20 ;  /* 0x00532c1401007387 */ /* 0x0003e40000100800 */
[----:B------:R-:W-:Y:S01]  /*11e710*/  IMAD.X R35, R17, 0x1, R45, P1 ;  /* 0x0000000111237824 */ /* 0x000fe200008e062d */
[----:B0-----:R-:W-:Y:S02]  /*11e720*/  F2FP.SATFINITE.E4M3.F32.PACK_AB_MERGE_C R31, R21, R19, RZ ;  /* 0x00000013151f723e */ /* 0x001fe400048070ff */
[----:B-1----:R-:W-:Y:S02]  /*11e730*/  IADD3 R20, P1, PT, R16, R9, RZ ;  /* 0x0000000910147210 */ /* 0x002fe40007f3e0ff */
[----:B------:R-:W-:Y:S01]  /*11e740*/  F2FP.SATFINITE.E4M3.F32.PACK_AB_MERGE_C R19, R50, R49, RZ ;  /* 0x000000313213723e */ /* 0x000fe200048070ff */
[----:B------:R-:W-:Y:S04]  /*11e750*/  STL.64 [R1+0x2740], R34 ;  /* 0x0027402201007387 */ /* 0x000fe80000100a00 */
[----:B------:R-:W-:Y:S04]  /*11e760*/  STL [R1+0x5270], R31 ;  /* 0x0052701f01007387 */ /* 0x000fe80000100800 */
[----:B------:R-:W-:Y:S01]  /*11e770*/  STL [R1+0x5274], R19 ;  /* 0x0052741301007387 */ /* 0x000fe20000100800 */
[----:B--2---:R-:W-:-:S05]  /*11e780*/  IMAD.X R21, R17, 0x1, R11, P1 ;  /* 0x0000000111157824 */ /* 0x004fca00008e060b */
[----:B------:R0:W-:Y:S02]  /*11e790*/  STL.64 [R1+0x2738], R20 ;  /* 0x0027381401007387 */ /* 0x0001e40000100a00 */
[----:B0-----:R-:W-:Y:S02]  /*11e7a0*/  F2FP.SATFINITE.E4M3.F32.PACK_AB_MERGE_C R20, R18, R54, RZ ;  /* 0x000000361214723e */ /* 0x001fe400048070ff */
[----:B------:R-:W-:-:S03]  /*11e7b0*/  IADD3 R18, P1, PT, R16, R10, RZ ;  /* 0x0000000a10127210 */ /* 0x000fc60007f3e0ff */
[----:B------:R-:W-:Y:S02]  /*11e7c0*/  STL [R1+0x51a8], R20 ;  /* 0x0051a81401007387 */ /* 0x000fe40000100800 */
[----:B------:R-:W-:Y:S02]  /*11e7d0*/  IMAD.X R19, R17, 0x1, R12, P1 ;  /* 0x0000000111137824 */ /* 0x000fe400008e060c */
[----:B------:R-:W2:Y:S04]  /*11e7e0*/  LDL.LU R49, [R1+0x1dc0] ;  /* 0x001dc00001317983 */ /* 0x000ea80000300800 */
[----:B------:R-:W2:Y:S04]  /*11e7f0*/  LDL.LU R50, [R1+0x1dc4] ;  /* 0x001dc40001327983 */ /* 0x000ea80000300800 */
[----:B------:R-:W3:Y:S04]  /*11e800*/  LDL.LU R54, [R1+0x1dc8] ;  /* 0x001dc80001367983 */ /* 0x000ee80000300800 */
[----:B------:R0:W-:Y:S04]  /*11e810*/  STL.64 [R1+0x2730], R18 ;  /* 0x0027301201007387 */ /* 0x0001e80000100a00 */
[----:B0-----:R-:W3:Y:S01]  /*11e820*/  LDL.LU R18, [R1+0x1dcc] ;  /* 0x001dcc0001127983 */ /* 0x001ee20000300800 */
[----:B----4-:R-:W-:-:S02]  /*11e830*/  F2FP.SATFINITE.E4M3.F32.PACK_AB_MERGE_C R19, R26, R25, RZ ;  /* 0x000000191a13723e */ /* 0x010fc400048070ff */
[----:B------:R-:W-:-:S03]  /*11e840*/  F2FP.SATFINITE.E4M3.F32.PACK_AB_MERGE_C R17, R32, R30, RZ ;  /* 0x0000001e2011723e */ /* 0x000fc600048070ff */
[----:B------:R0:W-:Y:S04]  /*11e850*/  STL [R1+0x51b8], R19 ;  /* 0x0051b81301007387 */ /* 0x0001e80000100800 */
[----:B------:R-:W4:Y:S01]  /*11e860*/  LDL.LU R25, [R1+0x1da0] ;  /* 0x001da00001197983 */ /* 0x000f220000300800 */
[----:B------:R-:W-:Y:S01]  /*11e870*/  VIADD R16, R16, UR5 ;  /* 0x0000000510107c36 */ /* 0x000fe20008000000 */
[----:B------:R-:W-:Y:S01]  /*11e880*/  F2FP.SATFINITE.E4M3.F32.PACK_AB_MERGE_C R42, R61, R59, RZ ;  /* 0x0000003b3d2a723e */ /* 0x000fe200048070ff */
[----:B------:R-:W1:Y:S01]  /*11e890*/  LDCU UR5, c[0x0][0x3b8] ;  /* 0x00007700ff0577ac */ /* 0x000e620008000800 */
[----:B------:R0:W-:Y:S04]  /*11e8a0*/  STL [R1+0x5118], R17 ;  /* 0x0051181101007387 */ /* 0x0001e80000100800 */
[----:B------:R-:W4:Y:S04]  /*11e8b0*/  LDL.LU R26, [R1+0x1da4] ;  /* 0x001da400011a7983 */ /* 0x000f280000300800 */
[----:B------:R-:W4:Y:S04]  /*11e8c0*/  LDL.LU R30, [R1+0x1da8] ;  /* 0x001da800011e7983 */ /* 0x000f280000300800 */
[----:B------:R-:W4:Y:S01]  /*11e8d0*/  LDL.LU R32, [R1+0x1dac] ;  /* 0x001dac0001207983 */ /* 0x000f220000300800 */
[----:B0-----:R-:W-:-:S02]  /*11e8e0*/  F2FP.SATFINITE.E4M3.F32.PACK_AB_MERGE_C R19, R33, R23, RZ ;  /* 0x000000172113723e */ /* 0x001fc400048070ff */
[----:B------:R-:W-:Y:S02]  /*11e8f0*/  SHF.R.S32.HI R17, RZ, 0x1f, R16 ;  /* 0x0000001fff117819 */ /* 0x000fe40000011410 */
[----:B------:R-:W-:Y:S01]  /*11e900*/  IADD3 R20, P1, PT, R16, R6, RZ ;  /* 0x0000000610147210 */ /* 0x000fe20007f3e0ff */
[----:B------:R0:W-:Y:S04]  /*11e910*/  STL [R1+0x5138], R19 ;  /* 0x0051381301007387 */ /* 0x0001e80000100800 */
[----:B------:R-:W-:Y:S01]  /*11e920*/  IMAD.X R21, R17, 0x1, R38, P1 ;  /* 0x0000000111157824 */ /* 0x000fe200008e0626 */
[----:B0-----:R-:W-:Y:S02]  /*11e930*/  F2FP.SATFINITE.E4M3.F32.PACK_AB_MERGE_C R19, R48, R44, RZ ;  /* 0x0000002c3013723e */ /* 0x001fe400048070ff */
[----:B------:R-:W4:Y:S04]  /*11e940*/  LDL.LU R44, [R1+0x1d80] ;  /* 0x001d8000012c7983 */ /* 0x000f280000300800 */
[----:B------:R-:W-:Y:S04]  /*11e950*/  STL.64 [R1+0x2728], R20 ;  /* 0x0027281401007387 */ /* 0x000fe80000100a00 */
[----:B------:R0:W-:Y:S04]  /*11e960*/  STL [R1+0x81c], R19 ;  /* 0x00081c1301007387 */ /* 0x0001e80000100800 */
[----:B------:R-:W4:Y:S04]  /*11e970*/  LDL.LU R48, [R1+0x1d84] ;  /* 0x001d840001307983 */ /* 0x000f280000300800 */
[----:B------:R-:W4:Y:S04]  /*11e980*/  LDL.LU R46, [R1+0x1d88] ;  /* 0x001d8800012e7983 */ /* 0x000f280000300800 */
[----:B------:R-:W4:Y:S04]  /*11e990*/  LDL.LU R39, [R1+0x1d8c] ;  /* 0x001d8c0001277983 */ /* 0x000f280000300800 */
[----:B------:R-:W4:Y:S04]  /*11e9a0*/  LDL.LU R34, [R1+0x1d60] ;  /* 0x001d600001227983 */ /* 0x000f280000300800 */
[----:B0-----:R-:W4:Y:S04]  /*11e9b0*/  LDL.LU R19, [R1+0x1d64] ;  /* 0x001d640001137983 */ /* 0x001f280000300800 */
[----:B------:R-:W4:Y:S04]  /*11e9c0*/  LDL.LU R21, [R1+0x1d68] ;  /* 0x001d680001157983 */ /* 0x000f280000300800 */
[----:B------:R-:W4:Y:S04]  /*11e9d0*/  LDL.LU R23, [R1+0x1d6c] ;  /* 0x001d6c0001177983 */ /* 0x000f280000300800 */
[----:B------:R0:W-:Y:S04]  /*11e9e0*/  STL [R1+0x6914], R42 ;  /* 0x0069142a01007387 */ /* 0x0001e80000100800 */
[----:B------:R-:W4:Y:S04]  /*11e9f0*/  LDL.LU R33, [R1+0x1d40] ;  /* 0x001d400001217983 */ /* 0x000f280000300800 */
[----:B------:R-:W4:Y:S01]  /*11ea00*/  LDL.LU R38, [R1+0x1d44] ;  /* 0x001d440001267983 */ /* 0x000f220000300800 */
[----:B0-----:R-:W-:-:S03]  /*11ea10*/  IADD3 R42, P1, PT, R16, R8, RZ ;  /* 0x00000008102a7210 */ /* 0x001fc60007f3e0ff */
[----:B------:R-:W4:Y:S02]  /*11ea20*/  LDL.LU R59, [R1+0x1d48] ;  /* 0x001d4800013b7983 */ /* 0x000f240000300800 */
[----:B------:R-:W-:-:S05]  /*11ea30*/  IMAD.X R43, R17, 0x1, R7, P1 ;  /* 0x00000001112b7824 */ /* 0x000fca00008e0607 */
[----:B------:R-:W-:Y:S04]  /*11ea40*/  STL.64 [R1+0x2720], R42 ;  /* 0x0027202a01007387 */ /* 0x000fe80000100a00 */
[----:B------:R-:W4:Y:S01]  /*11ea50*/  LDL.LU R61, [R1+0x1d4c] ;  /* 0x001d4c00013d7983 */ /* 0x000f220000300800 */
[----:B--2---:R-:W-:-:S03]  /*11ea60*/  F2FP.SATFINITE.E4M3.F32.PACK_AB_MERGE_C R20, R50, R49, RZ ;  /* 0x000000313214723e */ /* 0x004fc600048070ff */
[----:B------:R-:W2:Y:S04]  /*11ea70*/  LDL.LU R49, [R1+0x1d20] ;  /* 0x001d200001317983 */ /* 0x000ea80000300800 */
[----:B------:R-:W-:Y:S04]  /*11ea80*/  STL [R1+0x77c], R20 ;  /* 0x00077c1401007387 */ /* 0x000fe80000100800 */
[----:B------:R-:W2:Y:S01]  /*11ea90*/  LDL.LU R50, [R1+0x1d24] ;  /* 0x001d240001327983 */ /* 0x000ea20000300800 */
[----:B---3--:R-:W-:-:S05]  /*11eaa0*/  F2FP.SATFINITE.E4M3.F32.PACK_AB_MERGE_C R18, R18, R54, RZ ;  /* 0x000000361212723e */ /* 0x008fca00048070ff */
[----:B------:R0:W-:Y:S04]  /*11eab0*/  STL [R1+0x79c], R18 ;  /* 0x00079c1201007387 */ /* 0x0001e80000100800 */
[----:B------:R-:W3:Y:S04]  /*11eac0*/  LDL.LU R54, [R1+0x1d28] ;  /* 0x001d280001367983 */ /* 0x000ee80000300800 */
[----:B0-----:R-:W3:Y:S01]  /*11ead0*/  LDL.LU R18, [R1+0x1d2c] ;  /* 0x001d2c0001127983 */ /* 0x001ee20000300800 */
[----:B------:R-:W-:-:S05]  /*11eae0*/  IADD3 R42, P1, PT, R16, R5, RZ ;  /* 0x00000005102a7210 */ /* 0x000fca0007f3e0ff */
[----:B------:R-:W-:Y:S01]  /*11eaf0*/  IMAD.X R43, R17, 0x1, R41, P1 ;  /* 0x00000001112b7824 */ /* 0x000fe200008e0629 */
[----:B----4-:R-:W-:Y:S02]  /*11eb00*/  F2FP.SATFINITE.E4M3.F32.PACK_AB_MERGE_C R31, R32, R30, RZ ;  /* 0x0000001e201f723e */ /* 0x010fe400048070ff */
[----:B------:R-:W-:-:S03]  /*11eb10*/  F2FP.SATFINITE.E4M3.F32.PACK_AB_MERGE_C R20, R26, R25, RZ ;  /* 0x000000191a14723e */ /* 0x000fc600048070ff */
[----:B------:R-:W-:Y:S04]  /*11eb20*/  STL [R1+0x697c], R31 ;  /* 0x00697c1f01007387 */ /* 0x000fe80000100800 */
[----:B------:R0:W-:Y:S04]  /*11eb30*/  STL.64 [R1+0x2718], R42 ;  /* 0x0027182a01007387 */ /* 0x0001e80000100a00 */
[----:B------:R-:W-:Y:S01]  /*11eb40*/  STL [R1+0x62c], R20 ;  /* 0x00062c1401007387 */ /* 0x000fe20000100800 */
[----:B0-----:R-:W-:-:S03]  /*11eb50*/  IADD3 R42, P1, PT, R16, R4, RZ ;  /* 0x00000004102a7210 */ /* 0x001fc60007f3e0ff */
[----:B------:R0:W-:Y:S02]  /*11eb60*/  STL.64 [R1+0x6b98], R4 ;  /* 0x006b980401007387 */ /* 0x0001e40000100a00 */
[----:B------:R-:W-:Y:S02]  /*11eb70*/  IMAD.X R43, R17, 0x1, R3, P1 ;  /* 0x00000001112b7824 */ /* 0x000fe400008e0603 */
[----:B------:R-:W4:Y:S04]  /*11eb80*/  LDL.LU R25, [R1+0x1d10] ;  /* 0x001d100001197983 */ /* 0x000f280000300800 */
[----:B------:R-:W4:Y:S01]  /*11eb90*/  LDL.LU R26, [R1+0x1d14] ;  /* 0x001d1400011a7983 */ /* 0x000f220000300800 */
[----:B0-----:R-:W-:-:S03]  /*11eba0*/  F2FP.SATFINITE.E4M3.F32.PACK_AB_MERGE_C R4, R48, R44, RZ ;  /* 0x0000002c3004723e */ /* 0x001fc600048070ff */
[----:B------:R-:W4:Y:S04]  /*11ebb0*/  LDL.LU R30, [R1+0x1d18] ;  /* 0x001d1800011e7983 */ /* 0x000f280000300800 */
[----:B------:R-:W-:Y:S04]  /*11ebc0*/  STL.64 [R1+0x2710], R42 ;  /* 0x0027102a01007387 */ /* 0x000fe80000100a00 */
[----:B------:R-:W4:Y:S04]  /*11ebd0*/  LDL.LU R32, [R1+0x1d1c] ;  /* 0x001d1c0001207983 */ /* 0x000f280000300800 */
[----:B------:R-:W4:Y:S04]  /*11ebe0*/  LDL.LU R44, [R1+0x1cf0] ;  /* 0x001cf000012c7983 */ /* 0x000f280000300800 */
[----:B------:R-:W4:Y:S04]  /*11ebf0*/  LDL.LU R48, [R1+0x1cf4] ;  /* 0x001cf40001307983 */ /* 0x000f280000300800 */
[----:B------:R0:W-:Y:S01]  /*11ec00*/  STL [R1+0x60c], R4 ;  /* 0x00060c0401007387 */ /* 0x0001e20000100800 */
[----:B------:R-:W-:-:S02]  /*11ec10*/  F2FP.SATFINITE.E4M3.F32.PACK_AB_MERGE_C R20, R39, R46, RZ ;  /* 0x0000002e2714723e */ /* 0x000fc400048070ff */
[----:B0-----:R-:W-:-:S03]  /*11ec20*/  IADD3 R4, P1, PT, R16, R13, RZ ;  /* 0x0000000d10047210 */ /* 0x001fc60007f3e0ff */
[----:B------:R0:W-:Y:S02]  /*11ec30*/  STL [R1+0x614], R20 ;  /* 0x0006141401007387 */ /* 0x0001e40000100800 */
[----:B------:R-:W-:-:S05]  /*11ec40*/  IMAD.X R5, R17, 0x1, R14, P1 ;  /* 0x0000000111057824 */ /* 0x000fca00008e060e */
[----:B------:R1:W-:Y:S01]  /*11ec50*/  STL.64 [R1+0x2708], R4 ;  /* 0x0027080401007387 */ /* 0x0003e20000100a00 */
[----:B0-----:R-:W-:Y:S02]  /*11ec60*/  F2FP.SATFINITE.E4M3.F32.PACK_AB_MERGE_C R20, R19, R34, RZ ;  /* 0x000000221314723e */ /* 0x001fe400048070ff */
[----:B------:R-:W-:Y:S02]  /*11ec70*/  F2FP.SATFINITE.E4M3.F32.PACK_AB_MERGE_C R19, R23, R21, RZ ;  /* 0x000000151713723e */ /* 0x000fe400048070ff */
[----:B------:R-:W-:Y:S02]  /*11ec80*/  F2FP.SATFINITE.E4M3.F32.PACK_AB_MERGE_C R36, R38, R33, RZ ;  /* 0x000000212624723e */ /* 0x000fe400048070ff */
[----:B-1----:R-:W-:Y:S01]  /*11ec90*/  IADD3 R4, P1, PT, R16, R2, RZ ;  /* 0x0000000210047210 */ /* 0x002fe20007f3e0ff */
[----:B------:R-:W-:Y:S04]  /*11eca0*/  STL [R1+0x5b4], R20 ;  /* 0x0005b41401007387 */ /* 0x000fe80000100800 */
[----:B------:R-:W-:Y:S01]  /*11ecb0*/  IMAD.X R5, R17, 0x1, R0, P1 ;  /* 0x0000000111057824 */ /* 0x000fe200008e0600 */
[----:B------:R-:W-:Y:S04]  /*11ecc0*/  STL [R1+0x5bc], R19 ;  /* 0x0005bc1301007387 */ /* 0x000fe80000100800 */
[----:B------:R-:W-:Y:S04]  /*11ecd0*/  STL [R1+0x6a1c], R36 ;  /* 0x006a1c2401007387 */ /* 0x000fe80000100800 */
[----:B------:R0:W-:Y:S02]  /*11ece0*/  STL.64 [R1+0x2700], R4 ;  /* 0x0027000401007387 */ /* 0x0001e40000100a00 */
[----:B0-----:R-:W-:-:S02]  /*11ecf0*/  F2FP.SATFINITE.E4M3.F32.PACK_AB_MERGE_C R4, R61, R59, RZ ;  /* 0x0000003b3d04723e */ /* 0x001fc400048070ff */
[----:B------:R-:W4:Y:S04]  /*11ed00*/  LDL.LU R59, [R1+0x1cf8] ;  /* 0x001cf800013b7983 */ /* 0x000f280000300800 */
[----:B------:R-:W4:Y:S04]  /*11ed10*/  LDL.LU R61, [R1+0x1cfc] ;  /* 0x001cfc00013d7983 */ /* 0x000f280000300800 */
[----:B------:R0:W-:Y:S02]  /*11ed20*/  STL [R1+0x590], R4 ;  /* 0x0005900401007387 */ /* 0x0001e40000100800 */
[----:B0-----:R-:W-:-:S05]  /*11ed30*/  IADD3 R4, P1, PT, R16, R56, RZ ;  /* 0x0000003810047210 */ /* 0x001fca0007f3e0ff */
[----:B------:R-:W-:-:S05]  /*11ed40*/  IMAD.X R5, R17, 0x1, R22, P1 ;  /* 0x0000000111057824 */ /* 0x000fca00008e0616 */
[----:B------:R2:W-:Y:S04]  /*11ed50*/  STL.64 [R1+0x26f8], R4 ;  /* 0x0026f80401007387 */ /* 0x0005e80000100a00 */
[----:B------:R-:W4:Y:S01]  /*11ed60*/  LDL.LU R52, [R1+0x1410] ;  /* 0x0014100001347983 */ /* 0x000f220000300800 */
[----:B--2---:R-:W-:-:S05]  /*11ed70*/  F2FP.SATFINITE.E4M3.F32.PACK_AB_MERGE_C R5, R50, R49, RZ ;  /* 0x000000313205723e */ /* 0x004fca00048070ff */
[----:B------:R-:W-:Y:S04]  /*11ed80*/  STL [R1+0x558], R5 ;  /* 0x0005580501007387 */ /* 0x000fe80000100800 */
[----:B------:R-:W2:Y:S01]  /*11ed90*/  LDL.LU R43, [R1+0x1414] ;  /* 0x00141400012b7983 */ /* 0x000ea20000300800 */
[----:B---3--:R-:W-:-:S05]  /*11eda0*/  F2FP.SATFINITE.E4M3.F32.PACK_AB_MERGE_C R4, R18, R54, RZ ;  /* 0x000000361204723e */ /* 0x008fca00048070ff */
[----:B------:R0:W-:Y:S04]  /*11edb0*/  STL [R1+0x564], R4 ;  /* 0x0005640401007387 */ /* 0x0001e80000100800 */
        /* <DEDUP_REMOVED lines=9> */
[----:B----4-:R-:W-:Y:S02]  /*11ee50*/  F2FP.SATFINITE.E4M3.F32.PACK_AB_MERGE_C R20, R26, R25, RZ ;  /* 0x000000191a14723e */ /* 0x010fe400048070ff */
[----:B0-----:R-:W-:Y:S02]  /*11ee60*/  IADD3 R4, P1, PT, R16, R60, RZ ;  /* 0x0000003c10047210 */ /* 0x001fe40007f3e0ff */
[----:B------:R-:W-:-:S03]  /*11ee70*/  F2FP.SATFINITE.E4M3.F32.PACK_AB_MERGE_C R19, R32, R30, RZ ;  /* 0x0000001e2013723e */ /* 0x000fc600048070ff */
[----:B------:R-:W-:Y:S01]  /*11ee80*/  IMAD.X R5, R17, 0x1, R15, P1 ;  /* 0x0000000111057824 */ /* 0x000fe200008e060f */
[----:B------:R-:W-:Y:S04]  /*11ee90*/  STL [R1+0x50c], R20 ;  /* 0x00050c1401007387 */ /* 0x000fe80000100800 */
[----:B------:R-:W-:Y:S04]  /*11eea0*/  STL [R1+0x520], R19 ;  /* 0x0005201301007387 */ /* 0x000fe80000100800 */
[----:B------:R0:W-:Y:S04]  /*11eeb0*/  STL.64 [R1+0x26e8], R4 ;  /* 0x0026e80401007387 */ /* 0x0001e80000100a00 */
[----:B------:R-:W4:Y:S04]  /*11eec0*/  LDL.LU R46, [R1+0x1cc0] ;  /* 0x001cc000012e7983 */ /* 0x000f280000300800 */
[----:B------:R-:W4:Y:S01]  /*11eed0*/  LDL.LU R39, [R1+0x1cc4] ;  /* 0x001cc40001277983 */ /* 0x000f220000300800 */
[----:B0-----:R-:W-:-:S05]  /*11eee0*/  F2FP.SATFINITE.E4M3.F32.PACK_AB_MERGE_C R4, R48, R44, RZ ;  /* 0x0000002c3004723e */ /* 0x001fca00048070ff */
        /* <DEDUP_REMOVED lines=11> */
[----:B0-----:R-:W-:-:S03]  /*11efa0*/  F2FP.SATFINITE.E4M3.F32.PACK_AB_MERGE_C R4, R61, R59, RZ ;  /* 0x0000003b3d04723e */ /* 0x001fc600048070ff */
[----:B------:R-:W4:Y:S04]  /*11efb0*/  LDL.LU R59, [R1+0x1c90] ;  /* 0x001c9000013b7983 */ /* 0x000f280000300800 */
[----:B------:R-:W4:Y:S04]  /*11efc0*/  LDL.LU R61, [R1+0x1c94] ;  /* 0x001c9400013d7983 */ /* 0x000f280000300800 */
[----:B------:R0:W-:Y:S02]  /*11efd0*/  STL [R1+0x214], R4 ;  /* 0x0002140401007387 */ /* 0x0001e40000100800 */
[----:B0-----:R-:W-:-:S02]  /*11efe0*/  IADD3 R4, P1, PT, R16, R51, RZ ;  /* 0x0000003310047210 */ /* 0x001fc40007f3e0ff */
[----:B------:R-:W-:Y:S03]  /*11eff0*/  STL [R1+0x6b94], R51 ;  /* 0x006b943301007387 */ /* 0x000fe60000100800 */
[----:B------:R-:W-:Y:S01]  /*11f000*/  IMAD.X R5, R17, 0x1, R57, P1 ;  /* 0x0000000111057824 */ /* 0x000fe200008e0639 */
[----:B------:R-:W4:Y:S04]  /*11f010*/  LDL R31, [R1+0x44] ;  /* 0x00004400011f7983 */ /* 0x000f280000100800 */
[----:B------:R0:W-:Y:S02]  /*11f020*/  STL.64 [R1+0x26e0], R4 ;  /* 0x0026e00401007387 */ /* 0x0001e40000100a00 */
[----:B0-----:R-:W-:-:S05]  /*11f030*/  IADD3 R4, P1, PT, R16, R24, RZ ;  /* 0x0000001810047210 */ /* 0x001fca0007f3e0ff */
[----:B------:R-:W-:Y:S01]  /*11f040*/  IMAD.X R5, R17, 0x1, R47, P1 ;  /* 0x0000000111057824 */ /* 0x000fe200008e062f */
[----:B--2---:R-:W-:-:S05]  /*11f050*/  F2FP.SATFINITE.E4M3.F32.PACK_AB_MERGE_C R35, R43, R52, RZ ;  /* 0x000000342b23723e */ /* 0x004fca00048070ff */
[----:B------:R-:W-:Y:S01]  /*11f060*/  STL [R1+0x210], R35 ;  /* 0x0002102301007387 */ /* 0x000fe20000100800 */
[----:B---3--:R-:W-:-:S05]  /*11f070*/  F2FP.SATFINITE.E4M3.F32.PACK_AB_MERGE_C R20, R38, R33, RZ ;  /* 0x000000212614723e */ /* 0x008fca00048070ff */
[----:B------:R-:W-:Y:S04]  /*11f080*/  STL [R1+0x20c], R20 ;  /* 0x00020c1401007387 */ /* 0x000fe80000100800 */
[----:B------:R0:W-:Y:S04]  /*11f090*/  STL.64 [R1+0x26d8], R4 ;  /* 0x0026d80401007387 */ /* 0x0001e80000100a00 */
[----:B------:R-:W2:Y:S01]  /*11f0a0*/  LDL.LU R33, [R1+0x1c98] ;  /* 0x001c980001217983 */ /* 0x000ea20000300800 */
[----:B0-----:R-:W-:Y:S02]  /*11f0b0*/  F2FP.SATFINITE.E4M3.F32.PACK_AB_MERGE_C R5, R50, R49, RZ ;  /* 0x000000313205723e */ /* 0x001fe400048070ff */
[----:B------:R-:W-:-:S03]  /*11f0c0*/  F2FP.SATFINITE.E4M3.F32.PACK_AB_MERGE_C R4, R18, R54, RZ ;  /* 0x000000361204723e */ /* 0x000fc600048070ff */
[----:B------:R-:W-:Y:S04]  /*11f0d0*/  STL [R1+0x5454], R5 ;  /* 0x0054540501007387 */ /* 0x000fe80000100800 */
[----:B------:R-:W2:Y:S04]  /*11f0e0*/  LDL.LU R38, [R1+0x1c9c] ;  /* 0x001c9c0001267983 */ /* 0x000ea80000300800 */
[----:B------:R0:W-:Y:S04]  /*11f0f0*/  STL [R1+0x54a8], R4 ;  /* 0x0054a80401007387 */ /* 0x0001e80000100800 */
        /* <DEDUP_REMOVED lines=8> */
[----:B0-----:R-:W-:-:S03]  /*11f180*/  IADD3 R4, P1, PT, R16, R58, RZ ;  /* 0x0000003a10047210 */ /* 0x001fc60007f3e0ff */
[----:B------:R0:W-:Y:S01]  /*11f190*/  STL [R1+0x53a0], R20 ;  /* 0x0053a01401007387 */ /* 0x0001e20000100800 */
[----:B------:R-:W-:Y:S01]  /*11f1a0*/  F2FP.SATFINITE.E4M3.F32.PACK_AB_MERGE_C R19, R19, R34, RZ ;  /* 0x000000221313723e */ /* 0x000fe200048070ff */
[----:B------:R-:W-:-:S04]  /*11f1b0*/  IMAD.X R5, R17, 0x1, R37, P1 ;  /* 0x0000000111057824 */ /* 0x000fc800008e0625 */
[----:B------:R1:W-:Y:S04]  /*11f1c0*/  STL [R1+0x54b8], R19 ;  /* 0x0054b81301007387 */ /* 0x0003e80000100800 */
[----:B------:R4:W-:Y:S01]  /*11f1d0*/  STL.64 [R1+0x26c8], R4 ;  /* 0x0026c80401007387 */ /* 0x0009e20000100a00 */
[----:B0-----:R-:W-:Y:S02]  /*11f1e0*/  F2FP.SATFINITE.E4M3.F32.PACK_AB_MERGE_C R20, R23, R21, RZ ;  /* 0x000000151714723e */ /* 0x001fe400048070ff */
[----:B-1----:R-:W-:Y:S02]  /*11f1f0*/  F2FP.SATFINITE.E4M3.F32.PACK_AB_MERGE_C R19, R26, R25, RZ ;  /* 0x000000191a13723e */ /* 0x002fe400048070ff */
[----:B----4-:R-:W-:Y:S01]  /*11f200*/  IADD3 R4, P1, PT, R16, R27, RZ ;  /* 0x0000001b10047210 */ /* 0x010fe20007f3e0ff */
[----:B------:R-:W-:Y:S04]  /*11f210*/  STL [R1+0x52f0], R20 ;  /* 0x0052f01401007387 */ /* 0x000fe80000100800 */
[----:B------:R-:W-:Y:S01]  /*11f220*/  IMAD.X R5, R17, 0x1, R45, P1 ;  /* 0x0000000111057824 */ /* 0x000fe200008e062d */
[----:B------:R-:W-:Y:S04]  /*11f230*/  STL [R1+0x5334], R19 ;  /* 0x0053341301007387 */ /* 0x000fe80000100800 */
[----:B------:R0:W-:Y:S01]  /*11f240*/  STL.64 [R1+0x26c0], R4 ;  /* 0x0026c00401007387 */ /* 0x0001e20000100a00 */
[----:B------:R-:W-:-:S05]  /*11f250*/  F2FP.SATFINITE.E4M3.F32.PACK_AB_MERGE_C R21, R48, R44, RZ ;  /* 0x0000002c3015723e */ /* 0x000fca00048070ff */
[----:B------:R-:W-:Y:S01]  /*11f260*/  STL [R1+0x6848], R21 ;  /* 0x0068481501007387 */ /* 0x000fe20000100800 */
[----:B0-----:R-:W-:-:S05]  /*11f270*/  F2FP.SATFINITE.E4M3.F32.PACK_AB_MERGE_C R4, R32, R30, RZ ;  /* 0x0000001e2004723e */ /* 0x001fca00048070ff */
        /* <DEDUP_REMOVED lines=10> */
[----:B0-----:R-:W-:-:S03]  /*11f320*/  IADD3 R4, P1, PT, R16, R10, RZ ;  /* 0x0000000a10047210 */ /* 0x001fc60007f3e0ff */
[----:B------:R-:W4:Y:S02]  /*11f330*/  LDL.LU R30, [R1+0x1c60] ;  /* 0x001c6000011e7983 */ /* 0x000f240000300800 */
[----:B------:R-:W-:Y:S02]  /*11f340*/  IMAD.X R5, R17, 0x1, R12, P1 ;  /* 0x0000000111057824 */ /* 0x000fe400008e060c */
[----:B------:R-:W4:Y:S04]  /*11f350*/  LDL.LU R32, [R1+0x1c64] ;  /* 0x001c640001207983 */ /* 0x000f280000300800 */
[----:B------:R-:W4:Y:S04]  /*11f360*/  LDL.LU R44, [R1+0x1c68] ;  /* 0x001c6800012c7983 */ /* 0x000f280000300800 */
[----:B------:R2:W-:Y:S04]  /*11f370*/  STL.64 [R1+0x26b0], R4 ;  /* 0x0026b00401007387 */ /* 0x0005e80000100a00 */
[----:B------:R-:W4:Y:S01]  /*11f380*/  LDL.LU R48, [R1+0x1c6c] ;  /* 0x001c6c0001307983 */ /* 0x000f220000300800 */
[----:B------:R-:W-:Y:S01]  /*11f390*/  VIADD R16, R16, UR5 ;  /* 0x0000000510107c36 */ /* 0x000fe20008000000 */
[----:B------:R-:W0:Y:S04]  /*11f3a0*/  LDCU UR5, c[0x0][0x3b8] ;  /* 0x00007700ff0577ac */ /* 0x000e280008000800 */
[----:B------:R-:W-:-:S02]  /*11f3b0*/  SHF.R.S32.HI R17, RZ, 0x1f, R16 ;  /* 0x0000001fff117819 */ /* 0x000fc40000011410 */
[----:B--2---:R-:W-:-:S05]  /*11f3c0*/  F2FP.SATFINITE.E4M3.F32.PACK_AB_MERGE_C R4, R38, R33, RZ ;  /* 0x000000212604723e */ /* 0x004fca00048070ff */
[----:B------:R1:W-:Y:S01]  /*11f3d0*/  STL [R1+0x5184], R4 ;  /* 0x0051840401007387 */ /* 0x0003e20000100800 */
[----:B---3--:R-:W-:-:S05]  /*11f3e0*/  F2FP.SATFINITE.E4M3.F32.PACK_AB_MERGE_C R5, R50, R49, RZ ;  /* 0x000000313205723e */ /* 0x008fca00048070ff */
[----:B------:R-:W-:Y:S01]  /*11f3f0*/  STL [R1+0x300c], R5 ;  /* 0x00300c0501007387 */ /* 0x000fe20000100800 */
[----:B-1----:R-:W-:-:S03]  /*11f400*/  F2FP.SATFINITE.E4M3.F32.PACK_AB_MERGE_C R4, R18, R54, RZ ;  /* 0x000000361204723e */ /* 0x002fc600048070ff */
[----:B------:R-:W2:Y:S04]  /*11f410*/  LDL.LU R35, [R1+0x1c50] ;  /* 0x001c500001237983 */ /* 0x000ea80000300800 */
[----:B------:R-:W2:Y:S04]  /*11f420*/  LDL.LU R52, [R1+0x1c54] ;  /* 0x001c540001347983 */ /* 0x000ea80000300800 */
[----:B------:R1:W-:Y:S04]  /*11f430*/  STL [R1+0x5500], R4 ;  /* 0x0055000401007387 */ /* 0x0003e80000100800 */
[----:B------:R-:W3:Y:S04]  /*11f440*/  LDL.LU R43, [R1+0x1c58] ;  /* 0x001c5800012b7983 */ /* 0x000ee80000300800 */
[----:B------:R-:W3:Y:S01]  /*11f450*/  LDL.LU R46, [R1+0x1c5c] ;  /* 0x001c5c00012e7983 */ /* 0x000ee20000300800 */
[----:B-1----:R-:W-:-:S03]  /*11f460*/  IADD3 R4, P1, PT, R16, R6, RZ ;  /* 0x0000000610047210 */ /* 0x002fc60007f3e0ff */
[----:B------:R-:W3:Y:S04]  /*11f470*/  LDL.LU R39, [R1+0x1c40] ;  /* 0x001c400001277983 */ /* 0x000ee80000300800 */
[----:B------:R-:W3:Y:S04]  /*11f480*/  LDL.LU R34, [R1+0x1c44] ;  /* 0x001c440001227983 */ /* 0x000ee80000300800 */
        /* <DEDUP_REMOVED lines=13> */
[----:B----4-:R-:W-:-:S02]  /*11f560*/  F2FP.SATFINITE.E4M3.F32.PACK_AB_MERGE_C R21, R40, R20, RZ ;  /* 0x000000142815723e */ /* 0x010fc400048070ff */
[----:B------:R-:W-:Y:S02]  /*11f570*/  F2FP.SATFINITE.E4M3.F32.PACK_AB_MERGE_C R20, R61, R59, RZ ;  /* 0x0000003b3d14723e */ /* 0x000fe400048070ff */
[----:B------:R-:W4:Y:S04]  /*11f580*/  LDL.LU R59, [R1+0x1c10] ;  /* 0x001c1000013b7983 */ /* 0x000f280000300800 */
[----:B------:R-:W-:Y:S04]  /*11f590*/  STL [R1+0x814], R21 ;  /* 0x0008141501007387 */ /* 0x000fe80000100800 */
[----:B------:R-:W4:Y:S04]  /*11f5a0*/  LDL.LU R61, [R1+0x1c14] ;  /* 0x001c1400013d7983 */ /* 0x000f280000300800 */
[----:B------:R1:W-:Y:S02]  /*11f5b0*/  STL [R1+0x551c], R20 ;  /* 0x00551c1401007387 */ /* 0x0003e40000100800 */
[----:B-1----:R-:W-:-:S05]  /*11f5c0*/  IADD3 R20, P1, PT, R16, R8, RZ ;  /* 0x0000000810147210 */ /* 0x002fca0007f3e0ff */
[----:B------:R-:W-:-:S05]  /*11f5d0*/  IMAD.X R21, R17, 0x1, R7, P1 ;  /* 0x0000000111157824 */ /* 0x000fca00008e0607 */
[----:B------:R1:W-:Y:S02]  /*11f5e0*/  STL.64 [R1+0x26a0], R20 ;  /* 0x0026a01401007387 */ /* 0x0003e40000100a00 */
[----:B-1----:R-:W-:Y:S02]  /*11f5f0*/  F2FP.SATFINITE.E4M3.F32.PACK_AB_MERGE_C R21, R32, R30, RZ ;  /* 0x0000001e2015723e */ /* 0x002fe400048070ff */
[----:B------:R-:W-:Y:S01]  /*11f600*/  F2FP.SATFINITE.E4M3.F32.PACK_AB_MERGE_C R20, R48, R44, RZ ;  /* 0x0000002c3014723e */ /* 0x000fe200048070ff */
[----:B------:R-:W4:Y:S04]  /*11f610*/  LDL.LU R30, [R1+0x1c18] ;  /* 0x001c1800011e7983 */ /* 0x000f280000300800 */
[----:B------:R-:W-:Y:S04]  /*11f620*/  STL [R1+0x64c], R21 ;  /* 0x00064c1501007387 */ /* 0x000fe80000100800 */
[----:B------:R-:W4:Y:S04]  /*11f630*/  LDL.LU R32, [R1+0x1c1c] ;  /* 0x001c1c0001207983 */ /* 0x000f280000300800 */
[----:B------:R1:W-:Y:S04]  /*11f640*/  STL [R1+0x5528], R20 ;  /* 0x0055281401007387 */ /* 0x0003e80000100800 */
[----:B------:R-:W4:Y:S04]  /*11f650*/  LDL.LU R44, [R1+0x1c00] ;  /* 0x001c0000012c7983 */ /* 0x000f280000300800 */
[----:B------:R-:W4:Y:S01]  /*11f660*/  LDL.LU R48, [R1+0x1c04] ;  /* 0x001c040001307983 */ /* 0x000f220000300800 */
[----:B--2---:R-:W-:-:S02]  /*11f670*/  F2FP.SATFINITE.E4M3.F32.PACK_AB_MERGE_C R36, R52, R35, RZ ;  /* 0x000000233424723e */ /* 0x004fc400048070ff */
[----:B---3--:R-:W-:Y:S02]  /*11f680*/  F2FP.SATFINITE.E4M3.F32.PACK_AB_MERGE_C R35, R46, R43, RZ ;  /* 0x0000002b2e23723e */ /* 0x008fe400048070ff */
[----:B-1----:R-:W-:-:S05]  /*11f690*/  IADD3 R20, P1, PT, R16, R5, RZ ;  /* 0x0000000510147210 */ /* 0x002fca0007f3e0ff */
[----:B------:R-:W-:-:S05]  /*11f6a0*/  IMAD.X R21, R17, 0x1, R41, P1 ;  /* 0x0000000111157824 */ /* 0x000fca00008e0629 */
[----:B------:R1:W-:Y:S04]  /*11f6b0*/  STL.64 [R1+0x2688], R20 ;  /* 0x0026881401007387 */ /* 0x0003e80000100a00 */
[----:B------:R-:W-:Y:S01]  /*11f6c0*/  STL [R1+0x618], R36 ;  /* 0x0006182401007387 */ /* 0x000fe20000100800 */
[----:B-1----:R-:W-:-:S03]  /*11f6d0*/  IADD3 R20, P1, PT, R16, R4, RZ ;  /* 0x0000000410147210 */ /* 0x002fc60007f3e0ff */
[----:B------:R-:W-:Y:S02]  /*11f6e0*/  STL [R1+0x554c], R35 ;  /* 0x00554c2301007387 */ /* 0x000fe40000100800 */
[----:B------:R-:W-:-:S05]  /*11f6f0*/  IMAD.X R21, R17, 0x1, R3, P1 ;  /* 0x0000000111157824 */ /* 0x000fca00008e0603 */
[----:B------:R1:W-:Y:S02]  /*11f700*/  STL.64 [R1+0x2680], R20 ;  /* 0x0026801401007387 */ /* 0x0003e40000100a00 */
[----:B-1----:R-:W-:Y:S02]  /*11f710*/  F2FP.SATFINITE.E4M3.F32.PACK_AB_MERGE_C R21, R34, R39, RZ ;  /* 0x000000272215723e */ /* 0x002fe400048070ff */
[----:B------:R-:W-:Y:S02]  /*11f720*/  F2FP.SATFINITE.E4M3.F32.PACK_AB_MERGE_C R20, R50, R49, RZ ;  /* 0x000000313214723e */ /* 0x000fe400048070ff */
[----:B------:R-:W2:Y:S04]  /*11f730*/  LDL.LU R49, [R1+0x1c08] ;  /* 0x001c080001317983 */ /* 0x000ea80000300800 */
[----:B------:R-:W-:Y:S04]  /*11f740*/  STL [R1+0x5c8], R21 ;  /* 0x0005c81501007387 */ /* 0x000fe80000100800 */
[----:B------:R-:W2:Y:S04]  /*11f750*/  LDL.LU R50, [R1+0x1c0c] ;  /* 0x001c0c0001327983 */ /* 0x000ea80000300800 */
[----:B------:R1:W-:Y:S02]  /*11f760*/  STL [R1+0x600], R20 ;  /* 0x0006001401007387 */ /* 0x0003e40000100800 */
[----:B-1----:R-:W-:-:S05]  /*11f770*/  IADD3 R20, P1, PT, R16, R13, RZ ;  /* 0x0000000d10147210 */ /* 0x002fca0007f3e0ff */
[----:B------:R-:W-:Y:S01]  /*11f780*/  IMAD.X R21, R17, 0x1, R14, P1 ;  /* 0x0000000111157824 */ /* 0x000fe200008e060e */
[----:B------:R-:W-:-:S04]  /*11f790*/  F2FP.SATFINITE.E4M3.F32.PACK_AB_MERGE_C R23, R23, R19, RZ ;  /* 0x000000131717723e */ /* 0x000fc800048070ff */
[----:B------:R1:W-:Y:S01]  /*11f7a0*/  STL.64 [R1+0x2668], R20 ;  /* 0x0026681401007387 */ /* 0x0003e20000100a00 */
[----:B------:R-:W-:-:S03]  /*11f7b0*/  F2FP.SATFINITE.E4M3.F32.PACK_AB_MERGE_C R19, R26, R25, RZ ;  /* 0x000000191a13723e */ /* 0x000fc600048070ff */
[----:B------:R-:W-:Y:S01]  /*11f7c0*/  STL [R1+0x594], R23 ;  /* 0x0005941701007387 */ /* 0x000fe20000100800 */
[----:B-1----:R-:W-:-:S03]  /*11f7d0*/  IADD3 R20, P1, PT, R16, R2, RZ ;  /* 0x0000000210147210 */ /* 0x002fc60007f3e0ff */
[----:B------:R-:W-:Y:S02]  /*11f7e0*/  STL [R1+0x5568], R19 ;  /* 0x0055681301007387 */ /* 0x000fe40000100800 */
[----:B------:R-:W-:-:S05]  /*11f7f0*/  IMAD.X R21, R17, 0x1, R0, P1 ;  /* 0x0000000111157824 */ /* 0x000fca00008e0600 */
[----:B------:R1:W-:Y:S02]  /*11f800*/  STL.64 [R1+0x2660], R20 ;  /* 0x0026601401007387 */ /* 0x0003e40000100a00 */
[----:B-1----:R-:W-:Y:S02]  /*11f810*/  F2FP.SATFINITE.E4M3.F32.PACK_AB_MERGE_C R20, R18, R54, RZ ;  /* 0x000000361214723e */ /* 0x002fe400048070ff */
[----:B------:R-:W-:Y:S02]  /*11f820*/  IADD3 R18, P1, PT, R16, R56, RZ ;  /* 0x0000003810127210 */ /* 0x000fe40007f3e0ff */
[----:B------:R-:W-:-:S03]  /*11f830*/  F2FP.SATFINITE.E4M3.F32.PACK_AB_MERGE_C R21, R38, R33, RZ ;  /* 0x000000212615723e */ /* 0x000fc600048070ff */
[----:B------:R-:W-:Y:S02]  /*11f840*/  IMAD.X R19, R17, 0x1, R22, P1 ;  /* 0x0000000111137824 */ /* 0x000fe400008e0616 */
[----:B------:R-:W-:Y:S04]  /*11f850*/  STL [R1+0x560], R21 ;  /* 0x0005601501007387 */ /* 0x000fe80000100800 */
[----:B------:R-:W-:Y:S04]  /*11f860*/  STL [R1+0x55c], R20 ;  /* 0x00055c1401007387 */ /* 0x000fe80000100800 */
[----:B------:R-:W3:Y:S04]  /*11f870*/  LDL.LU R54, [R1+0x1bf0] ;  /* 0x001bf00001367983 */ /* 0x000ee80000300800 */
[----:B------:R4:W-:Y:S01]  /*11f880*/  STL.64 [R1+0x2658], R18 ;  /* 0x0026581201007387 */ /* 0x0009e20000100a00 */
[----:B------:R-:W-:-:S02]  /*11f890*/  IADD3 R34, P1, PT, R16, R53, RZ ;  /* 0x0000003510227210 */ /* 0x000fc40007f3e0ff */
[----:B----4-:R-:W-:Y:S01]  /*11f8a0*/  F2FP.SATFINITE.E4M3.F32.PACK_AB_MERGE_C R19, R61, R59, RZ ;  /* 0x0000003b3d13723e */ /* 0x010fe200048070ff */
[----:B------:R-:W3:Y:S04]  /*11f8b0*/  LDL.LU R18, [R1+0x1bf4] ;  /* 0x001bf40001127983 */ /* 0x000ee80000300800 */
[----:B------:R-:W4:Y:S04]  /*11f8c0*/  LDL.LU R20, [R1+0x1bf8] ;  /* 0x001bf80001147983 */ /* 0x000f280000300800 */
[----:B------:R-:W4:Y:S04]  /*11f8d0*/  LDL.LU R40, [R1+0x1bfc] ;  /* 0x001bfc0001287983 */ /* 0x000f280000300800 */
[----:B------:R1:W-:Y:S01]  /*11f8e0*/  STL [R1+0x508], R19 ;  /* 0x0005081301007387 */ /* 0x0003e20000100800 */
[----:B------:R-:W-:-:S03]  /*11f8f0*/  IMAD.X R35, R17, 0x1, R29, P1 ;  /* 0x0000000111237824 */ /* 0x000fc600008e061d */
[----:B------:R-:W4:Y:S04]  /*11f900*/  LDL.LU R33, [R1+0x13f0] ;  /* 0x0013f00001217983 */ /* 0x000f280000300800 */
[----:B------:R-:W4:Y:S01]  /*11f910*/  LDL.LU R38, [R1+0x13f4] ;  /* 0x0013f40001267983 */ /* 0x000f220000300800 */
[----:B-1----:R-:W-:-:S03]  /*11f920*/  F2FP.SATFINITE.E4M3.F32.PACK_AB_MERGE_C R19, R32, R30, RZ ;  /* 0x0000001e2013723e */ /* 0x002fc600048070ff */
[----:B------:R-:W4:Y:S04]  /*11f930*/  LDL.LU R59, [R1+0x13f8] ;  /* 0x0013f800013b7983 */ /* 0x000f280000300800 */
[----:B------:R-:W4:Y:S04]  /*11f940*/  LDL.LU R61, [R1+0x13fc] ;  /* 0x0013fc00013d7983 */ /* 0x000f280000300800 */
[----:B------:R1:W-:Y:S04]  /*11f950*/  STL [R1+0x5570], R19 ;  /* 0x0055701301007387 */ /* 0x0003e80000100800 */
[----:B------:R0:W-:Y:S01]  /*11f960*/  STL.64 [R1+0x2650], R34 ;  /* 0x0026502201007387 */ /* 0x0001e20000100a00 */
[----:B-1----:R-:W-:-:S03]  /*11f970*/  F2FP.SATFINITE.E4M3.F32.PACK_AB_MERGE_C R19, R48, R44, RZ ;  /* 0x0000002c3013723e */ /* 0x002fc600048070ff */
[----:B0-----:R-:W4:Y:S04]  /*11f980*/  LDL.LU R35, [R1+0x1be0] ;  /* 0x001be00001237983 */ /* 0x001f280000300800 */
[----:B------:R-:W4:Y:S04]  /*11f990*/  LDL.LU R52, [R1+0x1be4] ;  /* 0x001be40001347983 */ /* 0x000f280000300800 */
[----:B------:R2:W-:Y:S04]  /*11f9a0*/  STL [R1+0x4cc], R19 ;  /* 0x0004cc1301007387 */ /* 0x0005e80000100800 */
[----:B------:R-:W4:Y:S04]  /*11f9b0*/  LDL.LU R43, [R1+0x1be8] ;  /* 0x001be800012b7983 */ /* 0x000f280000300800 */
[----:B------:R-:W4:Y:S04]  /*11f9c0*/  LDL.LU R46, [R1+0x1bec] ;  /* 0x001bec00012e7983 */ /* 0x000f280000300800 */
[----:B------:R-:W4:Y:S04]  /*11f9d0*/  LDL.LU R39, [R1+0x1bd0] ;  /* 0x001bd00001277983 */ /* 0x000f280000300800 */
[----:B------:R-:W4:Y:S04]  /*11f9e0*/  LDL.LU R34, [R1+0x1bd4] ;  /* 0x001bd40001227983 */ /* 0x000f280000300800 */
[----:B------:R-:W4:Y:S04]  /*11f9f0*/  LDL.LU R44, [R1+0x1bd8] ;  /* 0x001bd800012c7983 */ /* 0x000f280000300800 */
[----:B------:R-:W4:Y:S01]  /*11fa00*/  LDL.LU R48, [R1+0x1bdc] ;  /* 0x001bdc0001307983 */ /* 0x000f220000300800 */
[----:B--2---:R-:W-:-:S02]  /*11fa10*/  F2FP.SATFINITE.E4M3.F32.PACK_AB_MERGE_C R19, R50, R49, RZ ;  /* 0x000000313213723e */ /* 0x004fc400048070ff */
[----:B------:R-:W-:-:S05]  /*11fa20*/  IADD3 R50, P1, PT, R16, R60, RZ ;  /* 0x0000003c10327210 */ /* 0x000fca0007f3e0ff */
[----:B------:R-:W-:Y:S01]  /*11fa30*/  IMAD.X R51, R17, 0x1, R15, P1 ;  /* 0x0000000111337824 */ /* 0x000fe200008e060f */
[----:B------:R-:W-:Y:S04]  /*11fa40*/  STL [R1+0x5574], R19 ;  /* 0x0055741301007387 */ /* 0x000fe80000100800 */
        /* <DEDUP_REMOVED lines=12> */
[----:B------:R-:W3:Y:S01]  /*11fb10*/  LDL.LU R18, [R1+0x1ba4] ;  /* 0x001ba40001127983 */ /* 0x000ee20000300800 */
[----:B----4-:R-:W-:-:S03]  /*11fb20*/  F2FP.SATFINITE.E4M3.F32.PACK_AB_MERGE_C R36, R40, R20, RZ ;  /* 0x000000142824723e */ /* 0x010fc600048070ff */
[----:B------:R-:W-:Y:S04]  /*11fb30*/  STL [R1+0x208], R21 ;  /* 0x0002081501007387 */ /* 0x000fe80000100800 */
[----:B------:R0:W-:Y:S02]  /*11fb40*/  STL [R1+0x5560], R36 ;  /* 0x0055602401007387 */ /* 0x0001e40000100800 */
[----:B0-----:R-:W-:Y:S02]  /*11fb50*/  F2FP.SATFINITE.E4M3.F32.PACK_AB_MERGE_C R36, R52, R35, RZ ;  /* 0x000000233424723e */ /* 0x001fe400048070ff */
[----:B------:R-:W-:Y:S02]  /*11fb60*/  F2FP.SATFINITE.E4M3.F32.PACK_AB_MERGE_C R35, R46, R43, RZ ;  /* 0x0000002b2e23723e */ /* 0x000fe400048070ff */
[----:B--2---:R-:W-:-:S05]  /*11fb70*/  IADD3 R20, P1, PT, R16, R51, RZ ;  /* 0x0000003310147210 */ /* 0x004fca0007f3e0ff */
[----:B------:R-:W-:-:S05]  /*11fb80*/  IMAD.X R21, R17, 0x1, R57, P1 ;  /* 0x0000000111157824 */ /* 0x000fca00008e0639 */
[----:B------:R0:W-:Y:S02]  /*11fb90*/  STL.64 [R1+0x2640], R20 ;  /* 0x0026401401007387 */ /* 0x0001e40000100a00 */
[----:B0-----:R-:W-:Y:S02]  /*11fba0*/  F2FP.SATFINITE.E4M3.F32.PACK_AB_MERGE_C R21, R38, R33, RZ ;  /* 0x000000212615723e */ /* 0x001fe400048070ff */
[----:B------:R-:W-:Y:S01]  /*11fbb0*/  F2FP.SATFINITE.E4M3.F32.PACK_AB_MERGE_C R20, R61, R59, RZ ;  /* 0x0000003b3d14723e */ /* 0x000fe200048070ff */
[----:B------:R-:W2:Y:S04]  /*11fbc0*/  LDL.LU R33, [R1+0x1ba8] ;  /* 0x001ba80001217983 */ /* 0x000ea80000300800 */
[----:B------:R-:W-:Y:S04]  /*11fbd0*/  STL [R1+0x204], R21 ;  /* 0x0002041501007387 */ /* 0x000fe80000100800 */
[----:B------:R-:W2:Y:S04]  /*11fbe0*/  LDL.LU R38, [R1+0x1bac] ;  /* 0x001bac0001267983 */ /* 0x000ea80000300800 */
[----:B------:R0:W-:Y:S04]  /*11fbf0*/  STL [R1+0x556c], R20 ;  /* 0x00556c1401007387 */ /* 0x0001e80000100800 */
[----:B------:R-:W4:Y:S04]  /*11fc00*/  LDL.LU R59, [R1+0x1b90] ;  /* 0x001b9000013b7983 */ /* 0x000f280000300800 */
[----:B------:R-:W4:Y:S01]  /*11fc10*/  LDL.LU R61, [R1+0x1b94] ;  /* 0x001b9400013d7983 */ /* 0x000f220000300800 */
[----:B0-----:R-:W-:-:S05]  /*11fc20*/  IADD3 R20, P1, PT, R16, R24, RZ ;  /* 0x0000001810147210 */ /* 0x001fca0007f3e0ff */
[----:B------:R-:W-:-:S05]  /*11fc30*/  IMAD.X R21, R17, 0x1, R47, P1 ;  /* 0x0000000111157824 */ /* 0x000fca00008e062f */
[----:B------:R0:W-:Y:S04]  /*11fc40*/  STL.64 [R1+0x2638], R20 ;  /* 0x0026381401007387 */ /* 0x0001e80000100a00 */
[----:B------:R-:W-:Y:S01]  /*11fc50*/  STL [R1+0x5680], R36 ;  /* 0x0056802401007387 */ /* 0x000fe20000100800 */
[----:B0-----:R-:W-:-:S03]  /*11fc60*/  IADD3 R20, P1, PT, R16, R28, RZ ;  /* 0x0000001c10147210 */ /* 0x001fc60007f3e0ff */
[----:B------:R0:W-:Y:S02]  /*11fc70*/  STL [R1+0x567c], R35 ;  /* 0x00567c2301007387 */ /* 0x0001e40000100800 */
[----:B------:R-:W-:Y:S01]  /*11fc80*/  IMAD.X R21, R17, 0x1, R55, P1 ;  /* 0x0000000111157824 */ /* 0x000fe200008e0637 */
[----:B0-----:R-:W-:Y:S02]  /*11fc90*/  F2FP.SATFINITE.E4M3.F32.PACK_AB_MERGE_C R35, R34, R39, RZ ;  /* 0x000000272223723e */ /* 0x001fe400048070ff */
[----:B------:R-:W-:Y:S02]  /*11fca0*/  F2FP.SATFINITE.E4M3.F32.PACK_AB_MERGE_C R34, R48, R44, RZ ;  /* 0x0000002c3022723e */ /* 0x000fe400048070ff */
[----:B------:R0:W-:Y:S04]  /*11fcb0*/  STL.64 [R1+0x2630], R20 ;  /* 0x0026301401007387 */ /* 0x0001e80000100a00 */
[----:B------:R-:W-:Y:S04]  /*11fcc0*/  STL [R1+0x56b4], R35 ;  /* 0x0056b42301007387 */ /* 0x000fe80000100800 */
[----:B------:R-:W-:Y:S04]  /*11fcd0*/  STL [R1+0x56b0], R34 ;  /* 0x0056b02201007387 */ /* 0x000fe80000100800 */
[----:B------:R-:W4:Y:S04]  /*11fce0*/  LDL.LU R44, [R1+0x1b98] ;  /* 0x001b9800012c7983 */ /* 0x000f280000300800 */
[----:B------:R-:W4:Y:S01]  /*11fcf0*/  LDL.LU R48, [R1+0x1b9c] ;  /* 0x001b9c0001307983 */ /* 0x000f220000300800 */
[----:B0-----:R-:W-:-:S05]  /*11fd00*/  IADD3 R20, P1, PT, R16, R58, RZ ;  /* 0x0000003a10147210 */ /* 0x001fca0007f3e0ff */
[----:B------:R-:W-:Y:S01]  /*11fd10*/  IMAD.X R21, R17, 0x1, R37, P1 ;  /* 0x0000000111157824 */ /* 0x000fe200008e0625 */
[----:B------:R-:W-:Y:S04]  /*11fd20*/  STL [R1+0x6b90], R37 ;  /* 0x006b902501007387 */ /* 0x000fe80000100800 */
[----:B------:R0:W-:Y:S01]  /*11fd30*/  STL.64 [R1+0x2578], R20 ;  /* 0x0025781401007387 */ /* 0x0001e20000100a00 */
[----:B------:R-:W-:Y:S02]  /*11fd40*/  F2FP.SATFINITE.E4M3.F32.PACK_AB_MERGE_C R23, R23, R19, RZ ;  /* 0x000000131717723e */ /* 0x000fe400048070ff */
[----:B------:R-:W-:Y:S02]  /*11fd50*/  F2FP.SATFINITE.E4M3.F32.PACK_AB_MERGE_C R19, R26, R25, RZ ;  /* 0x000000191a13723e */ /* 0x000fe400048070ff */
[----:B0-----:R-:W-:Y:S01]  /*11fd60*/  IADD3 R20, P1, PT, R16, R27, RZ ;  /* 0x0000001b10147210 */ /* 0x001fe20007f3e0ff */
[----:B------:R0:W-:Y:S04]  /*11fd70*/  STL [R1+0x56d4], R23 ;  /* 0x0056d41701007387 */ /* 0x0001e80000100800 */
[----:B------:R-:W-:Y:S01]  /*11fd80*/  IMAD.X R21, R17, 0x1, R45, P1 ;  /* 0x0000000111157824 */ /* 0x000fe200008e062d */
[----:B------:R1:W-:Y:S04]  /*11fd90*/  STL [R1+0x56d0], R19 ;  /* 0x0056d01301007387 */ /* 0x0003e80000100800 */
[----:B------:R3:W-:Y:S01]  /*11fda0*/  STL.64 [R1+0x2570], R20 ;  /* 0x0025701401007387 */ /* 0x0007e20000100a00 */
[----:B0-----:R-:W-:-:S02]  /*11fdb0*/  F2FP.SATFINITE.E4M3.F32.PACK_AB_MERGE_C R23, R32, R30, RZ ;  /* 0x0000001e2017723e */ /* 0x001fc400048070ff */
[----:B-1----:R-:W-:Y:S02]  /*11fdc0*/  F2FP.SATFINITE.E4M3.F32.PACK_AB_MERGE_C R19, R50, R49, RZ ;  /* 0x000000313213723e */ /* 0x002fe400048070ff */
[----:B---3--:R-:W-:Y:S01]  /*11fdd0*/  IADD3 R20, P1, PT, R16, R9, RZ ;  /* 0x0000000910147210 */ /* 0x008fe20007f3e0ff */
[----:B------:R-:W-:Y:S04]  /*11fde0*/  STL [R1+0x56f4], R23 ;  /* 0x0056f41701007387 */ /* 0x000fe80000100800 */
[----:B------:R-:W-:Y:S01]  /*11fdf0*/  IMAD.X R21, R17, 0x1, R11, P1 ;  /* 0x0000000111157824 */ /* 0x000fe200008e060b */
[----:B------:R-:W-:Y:S04]  /*11fe00*/  STL [R1+0x56f0], R19 ;  /* 0x0056f01301007387 */ /* 0x000fe80000100800 */
[----:B------:R0:W-:Y:S02]  /*11fe10*/  STL.64 [R1+0x2468], R20 ;  /* 0x0024681401007387 */ /* 0x0001e40000100a00 */
[----:B0-----:R-:W-:-:S02]  /*11fe20*/  F2FP.SATFINITE.E4M3.F32.PACK_AB_MERGE_C R20, R18, R54, RZ ;  /* 0x000000361214723e */ /* 0x001fc400048070ff */
[----:B------:R-:W-:-:S03]  /*11fe30*/  IADD3 R18, P1, PT, R16, R10, RZ ;  /* 0x0000000a10127210 */ /* 0x000fc60007f3e0ff */
[----:B------:R-:W-:Y:S02]  /*11fe40*/  STL [R1+0x571c], R20 ;  /* 0x00571c1401007387 */ /* 0x000fe40000100800 */
[----:B------:R-:W-:Y:S02]  /*11fe50*/  IMAD.X R19, R17, 0x1, R12, P1 ;  /* 0x0000000111137824 */ /* 0x000fe400008e060c */
[----:B------:R-:W3:Y:S04]  /*11fe60*/  LDL.LU R49, [R1+0x1b80] ;  /* 0x001b800001317983 */ /* 0x000ee80000300800 */
[----:B------:R-:W3:Y:S04]  /*11fe70*/  LDL.LU R54, [R1+0x1b84] ;  /* 0x001b840001367983 */ /* 0x000ee80000300800 */
[----:B------:R-:W3:Y:S04]  /*11fe80*/  LDL.LU R50, [R1+0x1b88] ;  /* 0x001b880001327983 */ /* 0x000ee80000300800 */
[----:B------:R0:W-:Y:S04]  /*11fe90*/  STL.64 [R1+0x2460], R18 ;  /* 0x0024601201007387 */ /* 0x0001e80000100a00 */
[----:B0-----:R-:W3:Y:S04]  /*11fea0*/  LDL.LU R18, [R1+0x1b8c] ;  /* 0x001b8c0001127983 */ /* 0x001ee80000300800 */
[----:B------:R-:W3:Y:S01]  /*11feb0*/  LDL.LU R40, [R1+0x1b70] ;  /* 0x001b700001287983 */ /* 0x000ee20000300800 */
[----:B------:R-:W-:Y:S01]  /*11fec0*/  VIADD R16, R16, UR5 ;  /* 0x0000000510107c36 */ /* 0x000fe20008000000 */
[----:B------:R-:W0:Y:S04]  /*11fed0*/  LDCU UR5, c[0x0][0x3b8] ;  /* 0x00007700ff0577ac */ /* 0x000e280008000800 */
[----:B------:R-:W-:-:S02]  /*11fee0*/  IADD3 R20, P1, PT, R16, R6, RZ ;  /* 0x0000000610147210 */ /* 0x000fc40007f3e0ff */
[----:B--2---:R-:W-:-:S05]  /*11fef0*/  F2FP.SATFINITE.E4M3.F32.PACK_AB_MERGE_C R19, R38, R33, RZ ;  /* 0x000000212613723e */ /* 0x004fca00048070ff */
[----:B------:R-:W-:Y:S04]  /*11ff00*/  STL [R1+0x5718], R19 ;  /* 0x0057181301007387 */ /* 0x000fe80000100800 */
[----:B------:R-:W2:Y:S01]  /*11ff10*/  LDL.LU R35, [R1+0x1b74] ;  /* 0x001b740001237983 */ /* 0x000ea20000300800 */
        /* <DEDUP_REMOVED lines=10> */
[----:B-1----:R-:W-:-:S05]  /*11ffc0*/  SHF.R.S32.HI R17, RZ, 0x1f, R16 ;  /* 0x0000001fff117819 */ /* 0x002fca0000011410 */
[----:B------:R-:W-:Y:S01]  /*11ffd0*/  IMAD.X R21, R17, 0x1, R31, P1 ;  /* 0x0000000111157824 */ /* 0x000fe200008e061f */
[----:B------:R-:W-:-:S05]  /*11ffe0*/  F2FP.SATFINITE.E4M3.F32.PACK_AB_MERGE_C R19, R48, R44, RZ ;  /* 0x0000002c3013723e */ /* 0x000fca00048070ff */
[----:B------:R1:W-:Y:S04]  /*11fff0*/  STL [R1+0x573c], R19 ;  /* 0x00573c1301007387 */ /* 0x0003e80000100800 */
[----:B------:R-:W4:Y:S04]  /*120000*/  LDL.LU R46, [R1+0x1b58] ;  /* 0x001b5800012e7983 */ /* 0x000f280000300800 */
[----:B------:R-:W4:Y:S04]  /*120010*/  LDL.LU R39, [R1+0x1b5c] ;  /* 0x001b5c0001277983 */ /* 0x000f280000300800 */
[----:B------:R-:W4:Y:S04]  /*120020*/  LDL.LU R34, [R1+0x1b40] ;  /* 0x001b400001227983 */ /* 0x000f280000300800 */
[----:B------:R0:W-:Y:S04]  /*120030*/  STL.64 [R1+0x2438], R20 ;  /* 0x0024381401007387 */ /* 0x0001e80000100a00 */
[----:B-1----:R-:W4:Y:S04]  /*120040*/  LDL.LU R19, [R1+0x1b44] ;  /* 0x001b440001137983 */ /* 0x002f280000300800 */
[----:B------:R-:W4:Y:S04]  /*120050*/  LDL.LU R23, [R1+0x1b48] ;  /* 0x001b480001177983 */ /* 0x000f280000300800 */
[----:B------:R-:W4:Y:S04]  /*120060*/  LDL.LU R25, [R1+0x1b4c] ;  /* 0x001b4c0001197983 */ /* 0x000f280000300800 */
[----:B------:R-:W4:Y:S04]  /*120070*/  LDL.LU R33, [R1+0x1b30] ;  /* 0x001b300001217983 */ /* 0x000f280000300800 */
[----:B------:R-:W4:Y:S04]  /*120080*/  LDL.LU R38, [R1+0x1b34] ;  /* 0x001b340001267983 */ /* 0x000f280000300800 */
[----:B------:R-:W4:Y:S04]  /*120090*/  LDL.LU R44, [R1+0x1b38] ;  /* 0x001b3800012c7983 */ /* 0x000f280000300800 */
[----:B------:R-:W4:Y:S01]  /*1200a0*/  LDL.LU R48, [R1+0x1b3c] ;  /* 0x001b3c0001307983 */ /* 0x000f220000300800 */
[----:B0-----:R-:W-:-:S05]  /*1200b0*/  IADD3 R20, P1, PT, R16, R8, RZ ;  /* 0x0000000810147210 */ /* 0x001fca0007f3e0ff */
[----:B------:R-:W-:Y:S01]  /*1200c0*/  IMAD.X R21, R17, 0x1, R7, P1 ;  /* 0x0000000111157824 */ /* 0x000fe200008e0607 */
[----:B---3--:R-:W-:-:S05]  /*1200d0*/  F2FP.SATFINITE.E4M3.F32.PACK_AB_MERGE_C R54, R54, R49, RZ ;  /* 0x000000313636723e */ /* 0x008fca00048070ff */
[----:B------:R-:W-:Y:S01]  /*1200e0*/  STL [R1+0x67b0], R54 ;  /* 0x0067b03601007387 */ /* 0x000fe20000100800 */
[----:B------:R-:W-:-:S05]  /*1200f0*/  F2FP.SATFINITE.E4M3.F32.PACK_AB_MERGE_C R50, R18, R50, RZ ;  /* 0x000000321232723e */ /* 0x000fca00048070ff */
[----:B------:R-:W-:Y:S04]  /*120100*/  STL [R1+0x67ac], R50 ;  /* 0x0067ac3201007387 */ /* 0x000fe80000100800 */
[----:B------:R-:W3:Y:S04]  /*120110*/  LDL.LU R49, [R1+0x1b20] ;  /* 0x001b200001317983 */ /* 0x000ee80000300800 */
[----:B------:R-:W3:Y:S04]  /*120120*/  LDL.LU R18, [R1+0x1b24] ;  /* 0x001b240001127983 */ /* 0x000ee80000300800 */
[----:B------:R0:W-:Y:S02]  /*120130*/  STL.64 [R1+0x2430], R20 ;  /* 0x0024301401007387 */ /* 0x0001e40000100a00 */
[----:B0-----:R-:W-:-:S05]  /*120140*/  IADD3 R20, P1, PT, R16, R5, RZ ;  /* 0x0000000510147210 */ /* 0x001fca0007f3e0ff */
[----:B------:R-:W-:Y:S01]  /*120150*/  IMAD.X R21, R17, 0x1, R41, P1 ;  /* 0x0000000111157824 */ /* 0x000fe200008e0629 */
[----:B--2---:R-:W-:-:S05]  /*120160*/  F2FP.SATFINITE.E4M3.F32.PACK_AB_MERGE_C R36, R35, R40, RZ ;  /* 0x000000282324723e */ /* 0x004fca00048070ff */
[----:B------:R-:W-:Y:S01]  /*120170*/  STL [R1+0x5578], R36 ;  /* 0x0055782401007387 */ /* 0x000fe20000100800 */
[----:B----4-:R-:W-:-:S05]  /*120180*/  F2FP.SATFINITE.E4M3.F32.PACK_AB_MERGE_C R35, R43, R52, RZ ;  /* 0x000000342b23723e */ /* 0x010fca00048070ff */
[----:B------:R-:W-:Y:S04]  /*120190*/  STL [R1+0x557c], R35 ;  /* 0x00557c2301007387 */ /* 0x000fe80000100800 */
[----:B------:R0:W-:Y:S01]  /*1201a0*/  STL.64 [R1+0x2428], R20 ;  /* 0x0024281401007387 */ /* 0x0001e20000100a00 */
[----:B------:R-:W-:Y:S02]  /*1201b0*/  F2FP.SATFINITE.E4M3.F32.PACK_AB_MERGE_C R27, R27, R26, RZ ;  /* 0x0000001a1b1b723e */ /* 0x000fe400048070ff */
[----:B------:R-:W-:Y:S02]  /*1201c0*/  F2FP.SATFINITE.E4M3.F32.PACK_AB_MERGE_C R26, R32, R30, RZ ;  /* 0x0000001e201a723e */ /* 0x000fe400048070ff */
[----:B0-----:R-:W-:Y:S01]  /*1201d0*/  IADD3 R20, P1, PT, R16, R4, RZ ;  /* 0x0000000410147210 */ /* 0x001fe20007f3e0ff */
[----:B------:R-:W-:Y:S04]  /*1201e0*/  STL [R1+0x54d8], R27 ;  /* 0x0054d81b01007387 */ /* 0x000fe80000100800 */
[----:B------:R-:W-:Y:S01]  /*1201f0*/  IMAD.X R21, R17, 0x1, R3, P1 ;  /* 0x0000000111157824 */ /* 0x000fe200008e0603 */
[----:B------:R0:W-:Y:S04]  /*120200*/  STL [R1+0x54e0], R26 ;  /* 0x0054e01a01007387 */ /* 0x0001e80000100800 */
[----:B------:R1:W-:Y:S04]  /*120210*/  STL.64 [R1+0x2420], R20 ;  /* 0x0024201401007387 */ /* 0x0003e80000100a00 */
[----:B0-----:R-:W2:Y:S04]  /*120220*/  LDL.LU R26, [R1+0x1b28] ;  /* 0x001b2800011a7983 */ /* 0x001ea80000300800 */
[----:B------:R-:W2:Y:S01]  /*120230*/  LDL.LU R27, [R1+0x1b2c] ;  /* 0x001b2c00011b7983 */ /* 0x000ea20000300800 */
[----:B-1----:R-:W-:-:S05]  /*120240*/  F2FP.SATFINITE.E4M3.F32.PACK_AB_MERGE_C R20, R61, R59, RZ ;  /* 0x0000003b3d14723e */ /* 0x002fca00048070ff */
[----:B------:R0:W-:Y:S04]  /*120250*/  STL [R1+0x54a4], R20 ;  /* 0x0054a41401007387 */ /* 0x0001e80000100800 */
[----:B------:R-:W4:Y:S04]  /*120260*/  LDL.LU R30, [R1+0x1b10] ;  /* 0x001b1000011e7983 */ /* 0x000f280000300800 */
[----:B------:R-:W4:Y:S04]  /*120270*/  LDL.LU R32, [R1+0x1b14] ;  /* 0x001b140001207983 */ /* 0x000f280000300800 */
[----:B------:R-:W4:Y:S04]  /*120280*/  LDL.LU R59, [R1+0x1b18] ;  /* 0x001b1800013b7983 */ /* 0x000f280000300800 */
[----:B------:R-:W4:Y:S01]  /*120290*/  LDL.LU R61, [R1+0x1b1c] ;  /* 0x001b1c00013d7983 */ /* 0x000f220000300800 */
[----:B0-----:R-:W-:-:S02]  /*1202a0*/  IADD3 R20, P1, PT, R16, R13, RZ ;  /* 0x0000000d10147210 */ /* 0x001fc40007f3e0ff */
[----:B------:R-:W-:-:S03]  /*1202b0*/  F2FP.SATFINITE.E4M3.F32.PACK_AB_MERGE_C R35, R39, R46, RZ ;  /* 0x0000002e2723723e */ /* 0x000fc600048070ff */
[----:B------:R-:W-:Y:S02]  /*1202c0*/  IMAD.X R21, R17, 0x1, R14, P1 ;  /* 0x0000000111157824 */ /* 0x000fe400008e060e */
[----:B------:R-:W-:Y:S01]  /*1202d0*/  STL [R1+0x54b0], R35 ;  /* 0x0054b02301007387 */ /* 0x000fe20000100800 */
[----:B------:R-:W-:-:S03]  /*1202e0*/  F2FP.SATFINITE.E4M3.F32.PACK_AB_MERGE_C R34, R19, R34, RZ ;  /* 0x000000221322723e */ /* 0x000fc600048070ff */
[----:B------:R0:W-:Y:S01]  /*1202f0*/  STL.64 [R1+0x2418], R20 ;  /* 0x0024181401007387 */ /* 0x0001e20000100a00 */
[----:B------:R-:W-:-:S03]  /*120300*/  F2FP.SATFINITE.E4M3.F32.PACK_AB_MERGE_C R19, R25, R23, RZ ;  /* 0x000000171913723e */ /* 0x000fc600048070ff */
[----:B------:R1:W-:Y:S01]  /*120310*/  STL [R1+0x546c], R34 ;  /* 0x00546c2201007387 */ /* 0x0003e20000100800 */
[----:B0-----:R-:W-:-:S03]  /*120320*/  IADD3 R20, P1, PT, R16, R2, RZ ;  /* 0x0000000210147210 */ /* 0x001fc60007f3e0ff */
[----:B------:R0:W-:Y:S02]  /*120330*/  STL [R1+0x5474], R19 ;  /* 0x0054741301007387 */ /* 0x0001e40000100800 */
[----:B------:R-:W-:Y:S02]  /*120340*/  IMAD.X R21, R17, 0x1, R0, P1 ;  /* 0x0000000111157824 */ /* 0x000fe400008e0600 */
[----:B------:R-:W4:Y:S01]  /*120350*/  LDL R50, [R1+0x4] ;  /* 0x0000040001327983 */ /* 0x000f220000100800 */
[----:B-1----:R-:W-:-:S03]  /*120360*/  F2FP.SATFINITE.E4M3.F32.PACK_AB_MERGE_C R34, R48, R44, RZ ;  /* 0x0000002c3022723e */ /* 0x002fc600048070ff */
[----:B------:R1:W-:Y:S01]  /*120370*/  STL.64 [R1+0x2410], R20 ;  /* 0x0024101401007387 */ /* 0x0003e20000100a00 */
[----:B0-----:R-:W-:-:S05]  /*120380*/  F2FP.SATFINITE.E4M3.F32.PACK_AB_MERGE_C R19, R38, R33, RZ ;  /* 0x000000212613723e */ /* 0x001fca00048070ff */
[----:B------:R-:W-:Y:S01]  /*120390*/  STL [R1+0x5434], R19 ;  /* 0x0054341301007387 */ /* 0x000fe20000100800 */
[----:B-1----:R-:W-:-:S03]  /*1203a0*/  IADD3 R20, P1, PT, R16, R56, RZ ;  /* 0x0000003810147210 */ /* 0x002fc60007f3e0ff */
[----:B------:R-:W-:Y:S02]  /*1203b0*/  STL [R1+0x687c], R34 ;  /* 0x00687c2201007387 */ /* 0x000fe40000100800 */
[----:B------:R-:W-:Y:S02]  /*1203c0*/  IMAD.X R21, R17, 0x1, R22, P1 ;  /* 0x0000000111157824 */ /* 0x000fe400008e0616 */
[----:B------:R-:W4:Y:S04]  /*1203d0*/  LDL.LU R33, [R1+0x1b00] ;  /* 0x001b000001217983 */ /* 0x000f280000300800 */
[----:B------:R-:W4:Y:S04]  /*1203e0*/  LDL.LU R38, [R1+0x1b04] ;  /* 0x001b040001267983 */ /* 0x000f280000300800 */
[----:B------:R0:W-:Y:S04]  /*1203f0*/  STL.64 [R1+0x2408], R20 ;  /* 0x0024081401007387 */ /* 0x0001e80000100a00 */
[----:B------:R-:W4:Y:S04]  /*120400*/  LDL.LU R36, [R1+0x1b08] ;  /* 0x001b080001247983 */ /* 0x000f280000300800 */
[----:B------:R-:W4:Y:S01]  /*120410*/  LDL.LU R42, [R1+0x1b0c] ;  /* 0x001b0c00012a7983 */ /* 0x000f220000300800 */
[----:B---3--:R-:W-:-:S05]  /*120420*/  F2FP.SATFINITE.E4M3.F32.PACK_AB_MERGE_C R18, R18, R49, RZ ;  /* 0x000000311212723e */ /* 0x008fca00048070ff */
        /* <DEDUP_REMOVED lines=8> */
[----:B-1----:R-:W3:Y:S01]  /*1204b0*/  LDL.LU R18, [R1+0x1afc] ;  /* 0x001afc0001127983 */ /* 0x002ee20000300800 */
[----:B--2---:R-:W-:-:S02]  /*1204c0*/  F2FP.SATFINITE.E4M3.F32.PACK_AB_MERGE_C R19, R27, R26, RZ ;  /* 0x0000001a1b13723e */ /* 0x004fc400048070ff */
[----:B------:R-:W-:-:S03]  /*1204d0*/  IADD3 R26, P1, PT, R16, R53, RZ ;  /* 0x00000035101a7210 */ /* 0x000fc60007f3e0ff */
[----:B------:R0:W-:Y:S02]  /*1204e0*/  STL [R1+0x5400], R19 ;  /* 0x0054001301007387 */ /* 0x0001e40000100800 */
[----:B------:R-:W-:Y:S01]  /*1204f0*/  IMAD.X R27, R17, 0x1, R29, P1 ;  /* 0x00000001111b7824 */ /* 0x000fe200008e061d */
[----:B----4-:R-:W-:Y:S02]  /*120500*/  F2FP.SATFINITE.E4M3.F32.PACK_AB_MERGE_C R21, R32, R30, RZ ;  /* 0x0000001e2015723e */ /* 0x010fe400048070ff */
[----:B0-----:R-:W-:Y:S02]  /*120510*/  F2FP.SATFINITE.E4M3.F32.PACK_AB_MERGE_C R19, R61, R59, RZ ;  /* 0x0000003b3d13723e */ /* 0x001fe400048070ff */
[----:B------:R-:W2:Y:S04]  /*120520*/  LDL.LU R59, [R1+0x1ae0] ;  /* 0x001ae000013b7983 */ /* 0x000ea80000300800 */
[----:B------:R0:W-:Y:S04]  /*120530*/  STL.64 [R1+0x2400], R26 ;  /* 0x0024001a01007387 */ /* 0x0001e80000100a00 */
[----:B------:R-:W-:Y:S04]  /*120540*/  STL [R1+0x53ac], R21 ;  /* 0x0053ac1501007387 */ /* 0x000fe80000100800 */
[----:B------:R-:W2:Y:S01]  /*120550*/  LDL.LU R61, [R1+0x1ae4] ;  /* 0x001ae400013d7983 */ /* 0x000ea20000300800 */
[----:B0-----:R-:W-:-:S03]  /*120560*/  IADD3 R26, P1, PT, R16, R60, RZ ;  /* 0x0000003c101a7210 */ /* 0x001fc60007f3e0ff */
[----:B------:R0:W-:Y:S02]  /*120570*/  STL [R1+0x53b8], R19 ;  /* 0x0053b81301007387 */ /* 0x0001e40000100800 */
[----:B------:R-:W-:Y:S02]  /*120580*/  IMAD.X R27, R17, 0x1, R15, P1 ;  /* 0x00000001111b7824 */ /* 0x000fe400008e060f */
[----:B------:R-:W4:Y:S04]  /*120590*/  LDL.LU R43, [R1+0x1ae8] ;  /* 0x001ae800012b7983 */ /* 0x000f280000300800 */
[----:B------:R-:W4:Y:S04]  /*1205a0*/  LDL.LU R46, [R1+0x1aec] ;  /* 0x001aec00012e7983 */ /* 0x000f280000300800 */
[----:B------:R-:W4:Y:S04]  /*1205b0*/  LDL.LU R39, [R1+0x1ad0] ;  /* 0x001ad00001277983 */ /* 0x000f280000300800 */
[----:B------:R1:W-:Y:S04]  /*1205c0*/  STL.64 [R1+0x23f8], R26 ;  /* 0x0023f81a01007387 */ /* 0x0003e80000100a00 */
[----:B0-----:R-:W4:Y:S04]  /*1205d0*/  LDL.LU R19, [R1+0x1ad4] ;  /* 0x001ad40001137983 */ /* 0x001f280000300800 */
[----:B------:R-:W4:Y:S04]  /*1205e0*/  LDL.LU R23, [R1+0x1ad8] ;  /* 0x001ad80001177983 */ /* 0x000f280000300800 */
[----:B------:R-:W4:Y:S04]  /*1205f0*/  LDL.LU R25, [R1+0x1adc] ;  /* 0x001adc0001197983 */ /* 0x000f280000300800 */
[----:B-1----:R-:W4:Y:S04]  /*120600*/  LDL.LU R26, [R1+0x1ac0] ;  /* 0x001ac000011a7983 */ /* 0x002f280000300800 */
[----:B------:R-:W4:Y:S01]  /*120610*/  LDL.LU R27, [R1+0x1ac4] ;  /* 0x001ac400011b7983 */ /* 0x000f220000300800 */
[----:B------:R-:W-:-:S03]  /*120620*/  F2FP.SATFINITE.E4M3.F32.PACK_AB_MERGE_C R21, R38, R33, RZ ;  /* 0x000000212615723e */ /* 0x000fc600048070ff */
[----:B------:R-:W4:Y:S04]  /*120630*/  LDL.LU R30, [R1+0x1ac8] ;  /* 0x001ac800011e7983 */ /* 0x000f280000300800 */
[----:B------:R-:W4:Y:S04]  /*120640*/  LDL.LU R32, [R1+0x1acc] ;  /* 0x001acc0001207983 */ /* 0x000f280000300800 */
[----:B------:R-:W4:Y:S04]  /*120650*/  LDL.LU R33, [R1+0x1ab0] ;  /* 0x001ab00001217983 */ /* 0x000f280000300800 */
[----:B------:R-:W4:Y:S04]  /*120660*/  LDL.LU R38, [R1+0x1ab4] ;  /* 0x001ab40001267983 */ /* 0x000f280000300800 */
[----:B------:R0:W-:Y:S02]  /*120670*/  STL [R1+0x57b4], R21 ;  /* 0x0057b41501007387 */ /* 0x0001e40000100800 */
[----:B0-----:R-:W-:-:S02]  /*120680*/  F2FP.SATFINITE.E4M3.F32.PACK_AB_MERGE_C R21, R42, R36, RZ ;  /* 0x000000242a15723e */ /* 0x001fc400048070ff */
[----:B------:R-:W-:-:S05]  /*120690*/  IADD3 R36, P1, PT, R16, R51, RZ ;  /* 0x0000003310247210 */ /* 0x000fca0007f3e0ff */
[----:B------:R-:W-:Y:S01]  /*1206a0*/  IMAD.X R37, R17, 0x1, R57, P1 ;  /* 0x0000000111257824 */ /* 0x000fe200008e0639 */
[----:B------:R-:W-:Y:S04]  /*1206b0*/  STL [R1+0x57b0], R21 ;  /* 0x0057b01501007387 */ /* 0x000fe80000100800 */
[----:B------:R0:W-:Y:S04]  /*1206c0*/  STL.64 [R1+0x23f0], R36 ;  /* 0x0023f02401007387 */ /* 0x0001e80000100a00 */
[----:B0-----:R-:W4:Y:S01]  /*1206d0*/  LDL.LU R37, [R1+0x6b90] ;  /* 0x006b900001257983 */ /* 0x001f220000300800 */
[----:B---3--:R-:W-:-:S02]  /*1206e0*/  F2FP.SATFINITE.E4M3.F32.PACK_AB_MERGE_C R36, R40, R20, RZ ;  /* 0x000000142824723e */ /* 0x008fc400048070ff */
[----:B------:R-:W-:Y:S02]  /*1206f0*/  IADD3 R20, P1, PT, R16, R24, RZ ;  /* 0x0000001810147210 */ /* 0x000fe40007f3e0ff */
[----:B------:R-:W-:-:S03]  /*120700*/  F2FP.SATFINITE.E4M3.F32.PACK_AB_MERGE_C R34, R52, R35, RZ ;  /* 0x000000233422723e */ /* 0x000fc600048070ff */
[----:B------:R-:W-:Y:S01]  /*120710*/  IMAD.X R21, R17, 0x1, R47, P1 ;  /* 0x0000000111157824 */ /* 0x000fe200008e062f */
[----:B------:R-:W-:Y:S04]  /*120720*/  STL [R1+0x57d4], R36 ;  /* 0x0057d42401007387 */ /* 0x000fe80000100800 */
[----:B------:R-:W-:Y:S04]  /*120730*/  STL [R1+0x57d0], R34 ;  /* 0x0057d02201007387 */ /* 0x000fe80000100800 */
[----:B------:R0:W-:Y:S01]  /*120740*/  STL.64 [R1+0x23e8], R20 ;  /* 0x0023e81401007387 */ /* 0x0001e20000100a00 */
[----:B------:R-:W-:-:S02]  /*120750*/  F2FP.SATFINITE.E4M3.F32.PACK_AB_MERGE_C R18, R18, R49, RZ ;  /* 0x000000311212723e */ /* 0x000fc400048070ff */
[----:B0-----:R-:W-:Y:S02]  /*120760*/  F2FP.SATFINITE.E4M3.F32.PACK_AB_MERGE_C R20, R48, R44, RZ ;  /* 0x0000002c3014723e */ /* 0x001fe400048070ff */
[----:B------:R-:W3:Y:S04]  /*120770*/  LDL.LU R44, [R1+0x1ab8] ;  /* 0x001ab800012c7983 */ /* 0x000ee80000300800 */
[----:B------:R0:W-:Y:S04]  /*120780*/  STL [R1+0x5654], R20 ;  /* 0x0056541401007387 */ /* 0x0001e80000100800 */
[----:B------:R-:W3:Y:S04]  /*120790*/  LDL.LU R48, [R1+0x1abc] ;  /* 0x001abc0001307983 */ /* 0x000ee80000300800 */
[----:B------:R1:W-:Y:S01]  /*1207a0*/  STL [R1+0x564c], R18 ;  /* 0x00564c1201007387 */ /* 0x0003e20000100800 */
[----:B0-----:R-:W-:-:S03]  /*1207b0*/  IADD3 R20, P1, PT, R16, R28, RZ ;  /* 0x0000001c10147210 */ /* 0x001fc60007f3e0ff */
[----:B------:R-:W3:Y:S04]  /*1207c0*/  LDL.LU R49, [R1+0x1aa0] ;  /* 0x001aa00001317983 */ /* 0x000ee80000300800 */
[----:B-1----:R-:W3:Y:S01]  /*1207d0*/  LDL.LU R18, [R1+0x1aa4] ;  /* 0x001aa40001127983 */ /* 0x002ee20000300800 */
[----:B------:R-:W-:-:S03]  /*1207e0*/  IMAD.X R21, R17, 0x1, R55, P1 ;  /* 0x0000000111157824 */ /* 0x000fc600008e0637 */
[----:B------:R-:W-:Y:S04]  /*1207f0*/  STL [R1+0x6b8c], R55 ;  /* 0x006b8c3701007387 */ /* 0x000fe80000100800 */
[----:B------:R2:W-:Y:S02]  /*120800*/  STL.64 [R1+0x23e0], R20 ;  /* 0x0023e01401007387 */ /* 0x0005e40000100a00 */
[----:B--2---:R-:W-:Y:S02]  /*120810*/  F2FP.SATFINITE.E4M3.F32.PACK_AB_MERGE_C R20, R61, R59, RZ ;  /* 0x0000003b3d14723e */ /* 0x004fe400048070ff */
[----:B------:R-:W2:Y:S04]  /*120820*/  LDL.LU R59, [R1+0x1aa8] ;  /* 0x001aa800013b7983 */ /* 0x000ea80000300800 */
[----:B------:R-:W2:Y:S04]  /*120830*/  LDL.LU R61, [R1+0x1aac] ;  /* 0x001aac00013d7983 */ /* 0x000ea80000300800 */
[----:B------:R0:W-:Y:S01]  /*120840*/  STL [R1+0x5690], R20 ;  /* 0x0056901401007387 */ /* 0x0001e20000100800 */
[----:B----4-:R-:W-:-:S02]  /*120850*/  F2FP.SATFINITE.E4M3.F32.PACK_AB_MERGE_C R34, R46, R43, RZ ;  /* 0x0000002b2e22723e */ /* 0x010fc400048070ff */
[----:B0-----:R-:W-:-:S03]  /*120860*/  IADD3 R20, P1, PT, R16, R58, RZ ;  /* 0x0000003a10147210 */ /* 0x001fc60007f3e0ff */
[----:B------:R0:W-:Y:S02]  /*120870*/  STL [R1+0x568c], R34 ;  /* 0x00568c2201007387 */ /* 0x0001e40000100800 */
[----:B0-----:R-:W-:Y:S02]  /*120880*/  F2FP.SATFINITE.E4M3.F32.PACK_AB_MERGE_C R34, R19, R39, RZ ;  /* 0x000000271322723e */ /* 0x001fe400048070ff */
[----:B------:R-:W-:Y:S02]  /*120890*/  F2FP.SATFINITE.E4M3.F32.PACK_AB_MERGE_C R19, R25, R23, RZ ;  /* 0x000000171913723e */ /* 0x000fe400048070ff */
[----:B------:R-:W-:Y:S01]  /*1208a0*/  F2FP.SATFINITE.E4M3.F32.PACK_AB_MERGE_C R23, R27, R26, RZ ;  /* 0x0000001a1b17723e */ /* 0x000fe200048070ff */
[----:B------:R-:W-:-:S05]  /*1208b0*/  IMAD.X R21, R17, 0x1, R37, P1 ;  /* 0x0000000111157824 */ /* 0x000fca00008e0625 */
[----:B------:R0:W-:Y:S04]  /*1208c0*/  STL.64 [R1+0x23d8], R20 ;  /* 0x0023d81401007387 */ /* 0x0001e80000100a00 */
[----:B------:R-:W-:Y:S01]  /*1208d0*/  STL [R1+0x56c0], R34 ;  /* 0x0056c02201007387 */ /* 0x000fe20000100800 */
[----:B0-----:R-:W-:-:S03]  /*1208e0*/  IADD3 R20, P1, PT, R16, R50, RZ ;  /* 0x0000003210147210 */ /* 0x001fc60007f3e0ff */
[----:B------:R0:W-:Y:S02]  /*1208f0*/  STL [R1+0x56bc], R19 ;  /* 0x0056bc1301007387 */ /* 0x0001e40000100800 */
[----:B------:R-:W-:-:S05]  /*120900*/  IMAD.X R21, R17, 0x1, R45, P1 ;  /* 0x0000000111157824 */ /* 0x000fca00008e062d */
        /* <DEDUP_REMOVED lines=9> */
[----:B------:R0:W-:Y:S01]  /*1209a0*/  STL.64 [R1+0x23c8], R20 ;  /* 0x0023c81401007387 */ /* 0x0001e20000100a00 */
[----:B------:R-:W-:-:S03]  /*1209b0*/  IADD3 R32, P1, PT, R16, R10, RZ ;  /* 0x0000000a10207210 */ /* 0x000fc60007f3e0ff */
[----:B------:R-:W-:Y:S04]  /*1209c0*/  STL [R1+0x5700], R19 ;  /* 0x0057001301007387 */ /* 0x000fe80000100800 */
[----:B0-----:R-:W4:Y:S04]  /*1209d0*/  LDL.LU R20, [R1+0x1a98] ;  /* 0x001a980001147983 */ /* 0x001f280000300800 */
[----:B------:R-:W4:Y:S01]  /*1209e0*/  LDL.LU R27, [R1+0x1a9c] ;  /* 0x001a9c00011b7983 */ /* 0x000f220000300800 */
[----:B------:R-:W-:-:S03]  /*1209f0*/  IMAD.X R33, R17, 0x1, R12, P1 ;  /* 0x0000000111217824 */ /* 0x000fc600008e060c */
[----:B------:R-:W4:Y:S04]  /*120a00*/  LDL.LU R30, [R1+0x1a80] ;  /* 0x001a8000011e7983 */ /* 0x000f280000300800 */
[----:B------:R0:W-:Y:S04]  /*120a10*/  STL.64 [R1+0x23c0], R32 ;  /* 0x0023c02001007387 */ /* 0x0001e80000100a00 */
[----:B0-----:R-:W4:Y:S04]  /*120a20*/  LDL.LU R32, [R1+0x1a84] ;  /* 0x001a840001207983 */ /* 0x001f280000300800 */
[----:B------:R-:W4:Y:S04]  /*120a30*/  LDL.LU R33, [R1+0x1a88] ;  /* 0x001a880001217983 */ /* 0x000f280000300800 */
[----:B------:R-:W4:Y:S01]  /*120a40*/  LDL.LU R38, [R1+0x1a8c] ;  /* 0x001a8c0001267983 */ /* 0x000f220000300800 */
[----:B---3--:R-:W-:-:S02]  /*120a50*/  F2FP.SATFINITE.E4M3.F32.PACK_AB_MERGE_C R19, R48, R44, RZ ;  /* 0x0000002c3013723e */ /* 0x008fc400048070ff */
[----:B------:R-:W-:Y:S01]  /*120a60*/  F2FP.SATFINITE.E4M3.F32.PACK_AB_MERGE_C R17, R18, R49, RZ ;  /* 0x000000311211723e */ /* 0x000fe200048070ff */
[----:B------:R-:W-:Y:S01]  /*120a70*/  VIADD R16, R16, UR5 ;  /* 0x0000000510107c36 */ /* 0x000fe20008000000 */
[----:B------:R-:W0:Y:S01]  /*120a80*/  LDCU UR5, c[0x0][0x3b8] ;  /* 0x00007700ff0577ac */ /* 0x000e220008000800 */
[----:B------:R-:W-:Y:S04]  /*120a90*/  STL [R1+0x56f8], R19 ;  /* 0x0056f81301007387 */ /* 0x000fe80000100800 */
[----:B------:R-:W3:Y:S04]  /*120aa0*/  LDL.LU R44, [R1+0x1a70] ;  /* 0x001a7000012c7983 */ /* 0x000ee80000300800 */
[----:B------:R1:W-:Y:S04]  /*120ab0*/  STL [R1+0x5724], R17 ;  /* 0x0057241101007387 */ /* 0x0003e80000100800 */
[----:B------:R-:W3:Y:S01]  /*120ac0*/  LDL.LU R18, [R1+0x1a74] ;  /* 0x001a740001127983 */ /* 0x000ee20000300800 */
[----:B------:R-:W-:-:S03]  /*120ad0*/  IADD3 R34, P1, PT, R16, R6, RZ ;  /* 0x0000000610227210 */ /* 0x000fc60007f3e0ff */
[----:B------:R-:W3:Y:S01]  /*120ae0*/  LDL.LU R48, [R1+0x1a78] ;  /* 0x001a780001307983 */ /* 0x000ee20000300800 */
[----:B-1----:R-:W-:-:S03]  /*120af0*/  SHF.R.S32.HI R17, RZ, 0x1f, R16 ;  /* 0x0000001fff117819 */ /* 0x002fc60000011410 */
[----:B------:R-:W3:Y:S02]  /*120b00*/  LDL.LU R49, [R1+0x1a7c] ;  /* 0x001a7c0001317983 */ /* 0x000ee40000300800 */
[----:B------:R-:W-:Y:S01]  /*120b10*/  IMAD.X R35, R17, 0x1, R31, P1 ;  /* 0x0000000111237824 */ /* 0x000fe200008e061f */
[----:B--2---:R-:W-:-:S05]  /*120b20*/  F2FP.SATFINITE.E4M3.F32.PACK_AB_MERGE_C R19, R61, R59, RZ ;  /* 0x0000003b3d13723e */ /* 0x004fca00048070ff */
[----:B------:R-:W-:Y:S04]  /*120b30*/  STL [R1+0x5720], R19 ;  /* 0x0057201301007387 */ /* 0x000fe80000100800 */
[----:B------:R-:W2:Y:S04]  /*120b40*/  LDL.LU R40, [R1+0x1a60] ;  /* 0x001a600001287983 */ /* 0x000ea80000300800 */
[----:B------:R1:W-:Y:S04]  /*120b50*/  STL.64 [R1+0x23b8], R34 ;  /* 0x0023b82201007387 */ /* 0x0003e80000100a00 */
        /* <DEDUP_REMOVED lines=12> */
[----:B------:R-:W-:Y:S01]  /*120c20*/  STL [R1+0x559c], R34 ;  /* 0x00559c2201007387 */ /* 0x000fe20000100800 */
[----:B------:R-:W-:Y:S02]  /*120c30*/  F2FP.SATFINITE.E4M3.F32.PACK_AB_MERGE_C R27, R27, R20, RZ ;  /* 0x000000141b1b723e */ /* 0x000fe400048070ff */
[----:B------:R-:W-:-:S05]  /*120c40*/  IADD3 R20, P1, PT, R16, R8, RZ ;  /* 0x0000000810147210 */ /* 0x000fca0007f3e0ff */
[----:B------:R-:W-:Y:S01]  /*120c50*/  IMAD.X R21, R17, 0x1, R7, P1 ;  /* 0x0000000111157824 */ /* 0x000fe200008e0607 */
[----:B------:R1:W-:Y:S04]  /*120c60*/  STL [R1+0x5738], R27 ;  /* 0x0057381b01007387 */ /* 0x0003e80000100800 */
[----:B------:R4:W-:Y:S04]  /*120c70*/  STL.64 [R1+0x23b0], R20 ;  /* 0x0023b01401007387 */ /* 0x0009e80000100a00 */
[----:B-1----:R-:W2:Y:S01]  /*120c80*/  LDL.LU R27, [R1+0x1a30] ;  /* 0x001a3000011b7983 */ /* 0x002ea20000300800 */
[----:B----4-:R-:W-:-:S03]  /*120c90*/  F2FP.SATFINITE.E4M3.F32.PACK_AB_MERGE_C R20, R32, R30, RZ ;  /* 0x0000001e2014723e */ /* 0x010fc600048070ff */
[----:B------:R-:W4:Y:S01]  /*120ca0*/  LDL.LU R30, [R1+0x1a34] ;  /* 0x001a3400011e7983 */ /* 0x000f220000300800 */
[----:B------:R-:W-:-:S03]  /*120cb0*/  F2FP.SATFINITE.E4M3.F32.PACK_AB_MERGE_C R32, R38, R33, RZ ;  /* 0x000000212620723e */ /* 0x000fc600048070ff */
[----:B------:R-:W-:Y:S04]  /*120cc0*/  STL [R1+0x5530], R20 ;  /* 0x0055301401007387 */ /* 0x000fe80000100800 */
[----:B------:R1:W-:Y:S04]  /*120cd0*/  STL [R1+0x5748], R32 ;  /* 0x0057482001007387 */ /* 0x0003e80000100800 */
[----:B-1----:R-:W4:Y:S04]  /*120ce0*/  LDL.LU R32, [R1+0x1a38] ;  /* 0x001a380001207983 */ /* 0x002f280000300800 */
[----:B------:R-:W4:Y:S01]  /*120cf0*/  LDL.LU R33, [R1+0x1a3c] ;  /* 0x001a3c0001217983 */ /* 0x000f220000300800 */
[----:B------:R-:W-:-:S02]  /*120d00*/  IADD3 R20, P1, PT, R16, R5, RZ ;  /* 0x0000000510147210 */ /* 0x000fc40007f3e0ff */
[----:B---3--:R-:W-:-:S03]  /*120d10*/  F2FP.SATFINITE.E4M3.F32.PACK_AB_MERGE_C R18, R18, R44, RZ ;  /* 0x0000002c1212723e */ /* 0x008fc600048070ff */
[----:B------:R-:W-:-:S05]  /*120d20*/  IMAD.X R21, R17, 0x1, R41, P1 ;  /* 0x0000000111157824 */ /* 0x000fca00008e0629 */
[----:B------:R1:W-:Y:S04]  /*120d30*/  STL.64 [R1+0x23a8], R20 ;  /* 0x0023a81401007387 */ /* 0x0003e80000100a00 */
[----:B------:R3:W-:Y:S04]  /*120d40*/  STL [R1+0x6814], R18 ;  /* 0x0068141201007387 */ /* 0x0007e80000100800 */
[----:B------:R-:W4:Y:S01]  /*120d50*/  LDL.LU R38, [R1+0x1a20] ;  /* 0x001a200001267983 */ /* 0x000f220000300800 */
[----:B-1----:R-:W-:-:S03]  /*120d60*/  IADD3 R20, P1, PT, R16, R4, RZ ;  /* 0x0000000410147210 */ /* 0x002fc60007f3e0ff */
[----:B------:R-:W4:Y:S01]  /*120d70*/  LDL.LU R44, [R1+0x1a24] ;  /* 0x001a2400012c7983 */ /* 0x000f220000300800 */
[----:B---3--:R-:W-:Y:S01]  /*120d80*/  F2FP.SATFINITE.E4M3.F32.PACK_AB_MERGE_C R18, R49, R48, RZ ;  /* 0x000000303112723e */ /* 0x008fe200048070ff */
[----:B------:R-:W-:-:S04]  /*120d90*/  IMAD.X R21, R17, 0x1, R3, P1 ;  /* 0x0000000111157824 */ /* 0x000fc800008e0603 */
[----:B------:R-:W-:Y:S04]  /*120da0*/  STL [R1+0x5750], R18 ;  /* 0x0057501201007387 */ /* 0x000fe80000100800 */
[----:B------:R-:W3:Y:S04]  /*120db0*/  LDL.LU R48, [R1+0x1a28] ;  /* 0x001a280001307983 */ /* 0x000ee80000300800 */
[----:B------:R-:W3:Y:S04]  /*120dc0*/  LDL.LU R49, [R1+0x1a2c] ;  /* 0x001a2c0001317983 */ /* 0x000ee80000300800 */
[----:B------:R1:W-:Y:S02]  /*120dd0*/  STL.64 [R1+0x23a0], R20 ;  /* 0x0023a01401007387 */ /* 0x0003e40000100a00 */
[----:B-1----:R-:W-:-:S05]  /*120de0*/  IADD3 R20, P1, PT, R16, R13, RZ ;  /* 0x0000000d10147210 */ /* 0x002fca0007f3e0ff */
[----:B------:R-:W-:Y:S01]  /*120df0*/  IMAD.X R21, R17, 0x1, R14, P1 ;  /* 0x0000000111157824 */ /* 0x000fe200008e060e */
[----:B--2---:R-:W-:Y:S02]  /*120e00*/  F2FP.SATFINITE.E4M3.F32.PACK_AB_MERGE_C R34, R35, R40, RZ ;  /* 0x000000282322723e */ /* 0x004fe400048070ff */
[----:B------:R-:W-:-:S03]  /*120e10*/  F2FP.SATFINITE.E4M3.F32.PACK_AB_MERGE_C R18, R43, R52, RZ ;  /* 0x000000342b12723e */ /* 0x000fc600048070ff */
[----:B------:R-:W-:Y:S04]  /*120e20*/  STL [R1+0x5484], R34 ;  /* 0x0054842201007387 */ /* 0x000fe80000100800 */
[----:B------:R1:W-:Y:S04]  /*120e30*/  STL [R1+0x5758], R18 ;  /* 0x0057581201007387 */ /* 0x0003e80000100800 */
[----:B------:R2:W-:Y:S01]  /*120e40*/  STL.64 [R1+0x2398], R20 ;  /* 0x0023981401007387 */ /* 0x0005e20000100a00 */
[----:B-1----:R-:W-:Y:S02]  /*120e50*/  IADD3 R18, P1, PT, R16, R2, RZ ;  /* 0x0000000210127210 */ /* 0x002fe40007f3e0ff */
[----:B--2---:R-:W-:-:S02]  /*120e60*/  F2FP.SATFINITE.E4M3.F32.PACK_AB_MERGE_C R21, R39, R46, RZ ;  /* 0x0000002e2715723e */ /* 0x004fc400048070ff */
[----:B------:R-:W-:Y:S01]  /*120e70*/  F2FP.SATFINITE.E4M3.F32.PACK_AB_MERGE_C R20, R23, R19, RZ ;  /* 0x000000131714723e */ /* 0x000fe200048070ff */
[----:B------:R-:W-:Y:S02]  /*120e80*/  IMAD.X R19, R17, 0x1, R0, P1 ;  /* 0x0000000111137824 */ /* 0x000fe400008e0600 */
[----:B------:R1:W-:Y:S04]  /*120e90*/  STL [R1+0x544c], R21 ;  /* 0x00544c1501007387 */ /* 0x0003e80000100800 */
[----:B------:R-:W-:Y:S04]  /*120ea0*/  STL [R1+0x5768], R20 ;  /* 0x0057681401007387 */ /* 0x000fe80000100800 */
[----:B------:R2:W-:Y:S04]  /*120eb0*/  STL.64 [R1+0x2390], R18 ;  /* 0x0023901201007387 */ /* 0x0005e80000100a00 */
[----:B-1----:R-:W3:Y:S01]  /*120ec0*/  LDL.LU R21, [R1+0x1a10] ;  /* 0x001a100001157983 */ /* 0x002ee20000300800 */
[----:B--2---:R-:W-:-:S02]  /*120ed0*/  F2FP.SATFINITE.E4M3.F32.PACK_AB_MERGE_C R19, R26, R25, RZ ;  /* 0x000000191a13723e */ /* 0x004fc400048070ff */
[----:B------:R-:W-:-:S03]  /*120ee0*/  F2FP.SATFINITE.E4M3.F32.PACK_AB_MERGE_C R18, R61, R59, RZ ;  /* 0x0000003b3d12723e */ /* 0x000fc600048070ff */
[----:B------:R-:W-:Y:S04]  /*120ef0*/  STL [R1+0x541c], R19 ;  /* 0x00541c1301007387 */ /* 0x000fe80000100800 */
[----:B------:R-:W2:Y:S04]  /*120f00*/  LDL.LU R36, [R1+0x1a14] ;  /* 0x001a140001247983 */ /* 0x000ea80000300800 */
[----:B------:R1:W-:Y:S04]  /*120f10*/  STL [R1+0x5420], R18 ;  /* 0x0054201201007387 */ /* 0x0003e80000100800 */
[----:B------:R-:W2:Y:S04]  /*120f20*/  LDL.LU R59, [R1+0x1a18] ;  /* 0x001a1800013b7983 */ /* 0x000ea80000300800 */
[----:B------:R-:W2:Y:S01]  /*120f30*/  LDL.LU R61, [R1+0x1a1c] ;  /* 0x001a1c00013d7983 */ /* 0x000ea20000300800 */
[----:B-1----:R-:W-:-:S05]  /*120f40*/  IADD3 R18, P1, PT, R16, R56, RZ ;  /* 0x0000003810127210 */ /* 0x002fca0007f3e0ff */
[----:B------:R-:W-:-:S05]  /*120f50*/  IMAD.X R19, R17, 0x1, R22, P1 ;  /* 0x0000000111137824 */ /* 0x000fca00008e0616 */
[----:B------:R4:W-:Y:S04]  /*120f60*/  STL.64 [R1+0x2388], R18 ;  /* 0x0023881201007387 */ /* 0x0009e80000100a00 */
[----:B------:R-:W2:Y:S04]  /*120f70*/  LDL.LU R42, [R1+0x13b0] ;  /* 0x0013b000012a7983 */ /* 0x000ea80000300800 */
[----:B------:R-:W2:Y:S01]  /*120f80*/  LDL.LU R20, [R1+0x13b4] ;  /* 0x0013b40001147983 */ /* 0x000ea20000300800 */
[----:B----4-:R-:W-:-:S05]  /*120f90*/  F2FP.SATFINITE.E4M3.F32.PACK_AB_MERGE_C R18, R30, R27, RZ ;  /* 0x0000001b1e12723e */ /* 0x010fca00048070ff */
[----:B------:R1:W-:Y:S04]  /*120fa0*/  STL [R1+0x53d8], R18 ;  /* 0x0053d81201007387 */ /* 0x0003e80000100800 */
[----:B------:R-:W4:Y:S04]  /*120fb0*/  LDL.LU R26, [R1+0x13b8] ;  /* 0x0013b800011a7983 */ /* 0x000f280000300800 */
[----:B------:R-:W4:Y:S04]  /*120fc0*/  LDL.LU R27, [R1+0x13bc] ;  /* 0x0013bc00011b7983 */ /* 0x000f280000300800 */
[----:B------:R-:W4:Y:S01]  /*120fd0*/  LDL.LU R30, [R1+0x1a00] ;  /* 0x001a0000011e7983 */ /* 0x000f220000300800 */
[----:B-1----:R-:W-:-:S03]  /*120fe0*/  F2FP.SATFINITE.E4M3.F32.PACK_AB_MERGE_C R18, R33, R32, RZ ;  /* 0x000000202112723e */ /* 0x002fc600048070ff */
[----:B------:R-:W4:Y:S04]  /*120ff0*/  LDL.LU R32, [R1+0x1a04] ;  /* 0x001a040001207983 */ /* 0x000f280000300800 */
[----:B------:R1:W-:Y:S02]  /*121000*/  STL [R1+0x5778], R18 ;  /* 0x0057781201007387 */ /* 0x0003e40000100800 */
[----:B-1----:R-:W-:-:S05]  /*121010*/  IADD3 R18, P1, PT, R16, R53, RZ ;  /* 0x0000003510127210 */ /* 0x002fca0007f3e0ff */
[----:B------:R-:W-:-:S05]  /*121020*/  IMAD.X R19, R17, 0x1, R29, P1 ;  /* 0x0000000111137824 */ /* 0x000fca00008e061d */
[----:B------:R1:W-:Y:S04]  /*121030*/  STL.64 [R1+0x2380], R18 ;  /* 0x0023801201007387 */ /* 0x0003e80000100a00 */
[----:B------:R-:W4:Y:S04]  /*121040*/  LDL.LU R40, [R1+0x1a08] ;  /* 0x001a080001287983 */ /* 0x000f280000300800 */
[----:B------:R-:W4:Y:S01]  /*121050*/  LDL.LU R35, [R1+0x1a0c] ;  /* 0x001a0c0001237983 */ /* 0x000f220000300800 */
[----:B-1----:R-:W-:-:S05]  /*121060*/  F2FP.SATFINITE.E4M3.F32.PACK_AB_MERGE_C R18, R44, R38, RZ ;  /* 0x000000262c12723e */ /* 0x002fca00048070ff */
[----:B------:R3:W-:Y:S01]  /*121070*/  STL [R1+0x5384], R18 ;  /* 0x0053841201007387 */ /* 0x0007e20000100800 */
[----:B------:R-:W-:-:S03]  /*121080*/  IADD3 R54, P1, PT, R16, R60, RZ ;  /* 0x0000003c10367210 */ /* 0x000fc60007f3e0ff */
[----:B------:R-:W4:Y:S04]  /*121090*/  LDL.LU R23, [R1+0x19f0] ;  /* 0x0019f00001177983 */ /* 0x000f280000300800 */
[----:B------:R-:W4:Y:S01]  /*1210a0*/  LDL.LU R25, [R1+0x19f4] ;  /* 0x0019f40001197983 */ /* 0x000f220000300800 */
[----:B---3--:R-:W-:-:S05]  /*1210b0*/  F2FP.SATFINITE.E4M3.F32.PACK_AB_MERGE_C R18, R49, R48, RZ ;  /* 0x000000303112723e */ /* 0x008fca00048070ff */
[----:B------:R-:W-:Y:S04]  /*1210c0*/  STL [R1+0x5784], R18 ;  /* 0x0057841201007387 */ /* 0x000fe80000100800 */
        /* <DEDUP_REMOVED lines=11> */
[----:B------:R1:W-:Y:S02]  /*121180*/  STL.64 [R1+0x2378], R54 ;  /* 0x0023783601007387 */ /* 0x0003e40000100a00 */
[----:B-1----:R-:W-:-:S05]  /*121190*/  IADD3 R54, P1, PT, R16, R51, RZ ;  /* 0x0000003310367210 */ /* 0x002fca0007f3e0ff */
[----:B------:R-:W-:Y:S01]  /*1211a0*/  IMAD.X R55, R17, 0x1, R57, P1 ;  /* 0x0000000111377824 */ /* 0x000fe200008e0639 */
[----:B--2---:R-:W-:-:S05]  /*1211b0*/  F2FP.SATFINITE.E4M3.F32.PACK_AB_MERGE_C R21, R36, R21, RZ ;  /* 0x000000152415723e */ /* 0x004fca00048070ff */
[----:B------:R-:W-:Y:S01]  /*1211c0*/  STL [R1+0x579c], R21 ;  /* 0x00579c1501007387 */ /* 0x000fe20000100800 */
[----:B------:R-:W-:-:S05]  /*1211d0*/  F2FP.SATFINITE.E4M3.F32.PACK_AB_MERGE_C R18, R61, R59, RZ ;  /* 0x0000003b3d12723e */ /* 0x000fca00048070ff */
[----:B------:R-:W-:Y:S04]  /*1211e0*/  STL [R1+0x5798], R18 ;  /* 0x0057981201007387 */ /* 0x000fe80000100800 */
[----:B------:R1:W-:Y:S04]  /*1211f0*/  STL.64 [R1+0x2370], R54 ;  /* 0x0023703601007387 */ /* 0x0003e80000100a00 */
[----:B-1----:R-:W2:Y:S04]  /*121200*/  LDL.LU R55, [R1+0x6b8c] ;  /* 0x006b8c0001377983 */ /* 0x002ea80000300800 */
[----:B------:R-:W3:Y:S04]  /*121210*/  LDL.LU R59, [R1+0x19c0] ;  /* 0x0019c000013b7983 */ /* 0x000ee80000300800 */
[----:B------:R-:W3:Y:S01]  /*121220*/  LDL.LU R61, [R1+0x19c4] ;  /* 0x0019c400013d7983 */ /* 0x000ee20000300800 */
[----:B------:R-:W-:-:S02]  /*121230*/  F2FP.SATFINITE.E4M3.F32.PACK_AB_MERGE_C R34, R20, R42, RZ ;  /* 0x0000002a1422723e */ /* 0x000fc400048070ff */
[----:B------:R-:W-:-:S03]  /*121240*/  IADD3 R20, P1, PT, R16, R24, RZ ;  /* 0x0000001810147210 */ /* 0x000fc60007f3e0ff */
[----:B------:R-:W-:Y:S02]  /*121250*/  STL [R1+0x57bc], R34 ;  /* 0x0057bc2201007387 */ /* 0x000fe40000100800 */
[----:B------:R-:W-:Y:S01]  /*121260*/  IMAD.X R21, R17, 0x1, R47, P1 ;  /* 0x0000000111157824 */ /* 0x000fe200008e062f */
[----:B----4-:R-:W-:-:S05]  /*121270*/  F2FP.SATFINITE.E4M3.F32.PACK_AB_MERGE_C R18, R27, R26, RZ ;  /* 0x0000001a1b12723e */ /* 0x010fca00048070ff */
[----:B------:R1:W-:Y:S04]  /*121280*/  STL [R1+0x57b8], R18 ;  /* 0x0057b81201007387 */ /* 0x0003e80000100800 */
[----:B------:R-:W4:Y:S04]  /*121290*/  LDL.LU R26, [R1+0x19c8] ;  /* 0x0019c800011a7983 */ /* 0x000f280000300800 */
[----:B------:R-:W4:Y:S01]  /*1212a0*/  LDL.LU R27, [R1+0x19cc] ;  /* 0x0019cc00011b7983 */ /* 0x000f220000300800 */
[----:B-1----:R-:W-:-:S03]  /*1212b0*/  F2FP.SATFINITE.E4M3.F32.PACK_AB_MERGE_C R18, R32, R30, RZ ;  /* 0x0000001e2012723e */ /* 0x002fc600048070ff */
[----:B------:R1:W-:Y:S04]  /*1212c0*/  STL.64 [R1+0x2368], R20 ;  /* 0x0023681401007387 */ /* 0x0003e80000100a00 */
[----:B------:R0:W-:Y:S04]  /*1212d0*/  STL [R1+0x5388], R18 ;  /* 0x0053881201007387 */ /* 0x0001e80000100800 */
[----:B------:R-:W4:Y:S04]  /*1212e0*/  LDL.LU R30, [R1+0x19b0] ;  /* 0x0019b000011e7983 */ /* 0x000f280000300800 */
[----:B------:R-:W4:Y:S01]  /*1212f0*/  LDL.LU R32, [R1+0x19b4] ;  /* 0x0019b40001207983 */ /* 0x000f220000300800 */
[----:B-1----:R-:W-:-:S02]  /*121300*/  IADD3 R20, P1, PT, R16, R28, RZ ;  /* 0x0000001c10147210 */ /* 0x002fc40007f3e0ff */
[----:B0-----:R-:W-:-:S05]  /*121310*/  F2FP.SATFINITE.E4M3.F32.PACK_AB_MERGE_C R18, R35, R40, RZ ;  /* 0x000000282312723e */ /* 0x001fca00048070ff */
[----:B------:R0:W-:Y:S02]  /*121320*/  STL [R1+0x5390], R18 ;  /* 0x0053901201007387 */ /* 0x0001e40000100800 */
[----:B0-----:R-:W-:Y:S02]  /*121330*/  F2FP.SATFINITE.E4M3.F32.PACK_AB_MERGE_C R18, R25, R23, RZ ;  /* 0x000000171912723e */ /* 0x001fe400048070ff */
[----:B------:R-:W4:Y:S04]  /*121340*/  LDL.LU R23, [R1+0x19b8] ;  /* 0x0019b80001177983 */ /* 0x000f280000300800 */
[----:B------:R-:W4:Y:S01]  /*121350*/  LDL.LU R25, [R1+0x19bc] ;  /* 0x0019bc0001197983 */ /* 0x000f220000300800 */
[----:B--2---:R-:W-:-:S05]  /*121360*/  IMAD.X R21, R17, 0x1, R55, P1 ;  /* 0x0000000111157824 */ /* 0x004fca00008e0637 */
[----:B------:R0:W-:Y:S04]  /*121370*/  STL.64 [R1+0x2360], R20 ;  /* 0x0023601401007387 */ /* 0x0001e80000100a00 */
[----:B------:R3:W-:Y:S01]  /*121380*/  STL [R1+0x52cc], R18 ;  /* 0x0052cc1201007387 */ /* 0x0007e20000100800 */
[----:B0-----:R-:W-:Y:S02]  /*121390*/  IADD3 R20, P1, PT, R16, R58, RZ ;  /* 0x0000003a10147210 */ /* 0x001fe40007f3e0ff */
[----:B---3--:R-:W-:-:S03]  /*1213a0*/  F2FP.SATFINITE.E4M3.F32.PACK_AB_MERGE_C R18, R43, R52, RZ ;  /* 0x000000342b12723e */ /* 0x008fc600048070ff */
[----:B------:R-:W-:Y:S02]  /*1213b0*/  IMAD.X R21, R17, 0x1, R37, P1 ;  /* 0x0000000111157824 */ /* 0x000fe400008e0625 */
[----:B------:R0:W-:Y:S04]  /*1213c0*/  STL [R1+0x52e8], R18 ;  /* 0x0052e81201007387 */ /* 0x0001e80000100800 */
[----:B------:R1:W-:Y:S01]  /*1213d0*/  STL.64 [R1+0x2358], R20 ;  /* 0x0023581401007387 */ /* 0x0003e20000100a00 */
[----:B0-----:R-:W-:Y:S02]  /*1213e0*/  IADD3 R18, P1, PT, R16, R50, RZ ;  /* 0x0000003210127210 */ /* 0x001fe40007f3e0ff */
[----:B-1----:R-:W-:Y:S02]  /*1213f0*/  F2FP.SATFINITE.E4M3.F32.PACK_AB_MERGE_C R21, R39, R46, RZ ;  /* 0x0000002e2715723e */ /* 0x002fe400048070ff */
[----:B------:R-:W-:Y:S01]  /*121400*/  F2FP.SATFINITE.E4M3.F32.PACK_AB_MERGE_C R20, R33, R19, RZ ;  /* 0x000000132114723e */ /* 0x000fe200048070ff */
[----:B------:R-:W-:-:S02]  /*121410*/  IMAD.X R19, R17, 0x1, R45, P1 ;  /* 0x0000000111137824 */ /* 0x000fc400008e062d */
[----:B------:R-:W-:Y:S04]  /*121420*/  STL [R1+0x5250], R21 ;  /* 0x0052501501007387 */ /* 0x000fe80000100800 */
[----:B------:R-:W-:Y:S04]  /*121430*/  STL [R1+0x5234], R20 ;  /* 0x0052341401007387 */ /* 0x000fe80000100800 */
[----:B------:R0:W-:Y:S04]  /*121440*/  STL.64 [R1+0x2350], R18 ;  /* 0x0023501201007387 */ /* 0x0001e80000100a00 */
[----:B------:R-:W2:Y:S01]  /*121450*/  LDL.LU R46, [R1+0x19a0] ;  /* 0x0019a000012e7983 */ /* 0x000ea20000300800 */
[----:B0-----:R-:W-:-:S02]  /*121460*/  F2FP.SATFINITE.E4M3.F32.PACK_AB_MERGE_C R19, R44, R38, RZ ;  /* 0x000000262c13723e */ /* 0x001fc400048070ff */
[----:B------:R-:W-:-:S03]  /*121470*/  F2FP.SATFINITE.E4M3.F32.PACK_AB_MERGE_C R18, R49, R48, RZ ;  /* 0x000000303112723e */ /* 0x000fc600048070ff */
[----:B------:R-:W-:Y:S04]  /*121480*/  STL [R1+0x5180], R19 ;  /* 0x0051801301007387 */ /* 0x000fe80000100800 */
[----:B------:R-:W2:Y:S04]  /*121490*/  LDL.LU R33, [R1+0x19a4] ;  /* 0x0019a40001217983 */ /* 0x000ea80000300800 */
[----:B------:R0:W-:Y:S04]  /*1214a0*/  STL [R1+0x519c], R18 ;  /* 0x00519c1201007387 */ /* 0x0001e80000100800 */
[----:B------:R-:W3:Y:S04]  /*1214b0*/  LDL.LU R38, [R1+0x19a8] ;  /* 0x0019a80001267983 */ /* 0x000ee80000300800 */
[----:B------:R-:W3:Y:S01]  /*1214c0*/  LDL.LU R48, [R1+0x19ac] ;  /* 0x0019ac0001307983 */ /* 0x000ee20000300800 */
[----:B0-----:R-:W-:-:S05]  /*1214d0*/  IADD3 R18, P1, PT, R16, R9, RZ ;  /* 0x0000000910127210 */ /* 0x001fca0007f3e0ff */
        /* <DEDUP_REMOVED lines=8> */
[----:B0-----:R-:W-:-:S05]  /*121560*/  IADD3 R18, P1, PT, R16, R10, RZ ;  /* 0x0000000a10127210 */ /* 0x001fca0007f3e0ff */
[----:B------:R-:W-:Y:S01]  /*121570*/  IMAD.X R19, R17, 0x1, R12, P1 ;  /* 0x0000000111137824 */ /* 0x000fe200008e060c */
[----:B----4-:R-:W-:-:S04]  /*121580*/  F2FP.SATFINITE.E4M3.F32.PACK_AB_MERGE_C R17, R32, R30, RZ ;  /* 0x0000001e2011723e */ /* 0x010fc800048070ff */
[----:B------:R0:W-:Y:S02]  /*121590*/  STL.64 [R1+0x2340], R18 ;  /* 0x0023401201007387 */ /* 0x0001e40000100a00 */
[----:B0-----:R-:W-:Y:S02]  /*1215a0*/  F2FP.SATFINITE.E4M3.F32.PACK_AB_MERGE_C R18, R27, R26, RZ ;  /* 0x0000001a1b12723e */ /* 0x001fe400048070ff */
[----:B------:R-:W4:Y:S04]  /*1215b0*/  LDL.LU R26, [R1+0x1980] ;  /* 0x00198000011a7983 */ /* 0x000f280000300800 */
[----:B------:R-:W-:Y:S04]  /*1215c0*/  STL [R1+0x88c], R18 ;  /* 0x00088c1201007387 */ /* 0x000fe80000100800 */
[----:B------:R-:W4:Y:S04]  /*1215d0*/  LDL.LU R27, [R1+0x1984] ;  /* 0x00198400011b7983 */ /* 0x000f280000300800 */
[----:B------:R0:W-:Y:S04]  /*1215e0*/  STL [R1+0x7dc], R17 ;  /* 0x0007dc1101007387 */ /* 0x0001e80000100800 */
[----:B------:R-:W4:Y:S04]  /*1215f0*/  LDL.LU R30, [R1+0x1988] ;  /* 0x00198800011e7983 */ /* 0x000f280000300800 */
[----:B------:R-:W4:Y:S01]  /*121600*/  LDL.LU R32, [R1+0x198c] ;  /* 0x00198c0001207983 */ /* 0x000f220000300800 */
[----:B------:R-:W-:Y:S01]  /*121610*/  VIADD R16, R16, UR5 ;  /* 0x0000000510107c36 */ /* 0x000fe20008000000 */
[----:B0-----:R-:W-:Y:S01]  /*121620*/  F2FP.SATFINITE.E4M3.F32.PACK_AB_MERGE_C R17, R25, R23, RZ ;  /* 0x000000171911723e */ /* 0x001fe200048070ff */
[----:B------:R-:W0:Y:S01]  /*121630*/  LDCU UR5, c[0x0][0x3b8] ;  /* 0x00007700ff0577ac */ /* 0x000e220008000800 */
[----:B------:R-:W4:Y:S02]  /*121640*/  LDL.LU R40, [R1+0x1970] ;  /* 0x0019700001287983 */ /* 0x000f240000300800 */
[----:B------:R-:W-:-:S02]  /*121650*/  IADD3 R20, P1, PT, R16, R6, RZ ;  /* 0x0000000610147210 */ /* 0x000fc40007f3e0ff */
[----:B------:R-:W4:Y:S04]  /*121660*/  LDL.LU R35, [R1+0x1974] ;  /* 0x0019740001237983 */ /* 0x000f280000300800 */
[----:B------:R1:W-:Y:S04]  /*121670*/  STL [R1+0x7e8], R17 ;  /* 0x0007e81101007387 */ /* 0x0003e80000100800 */
[----:B------:R-:W4:Y:S04]  /*121680*/  LDL.LU R52, [R1+0x1978] ;  /* 0x0019780001347983 */ /* 0x000f280000300800 */
[----:B------:R-:W4:Y:S01]  /*121690*/  LDL.LU R43, [R1+0x197c] ;  /* 0x00197c00012b7983 */ /* 0x000f220000300800 */
[----:B-1----:R-:W-:-:S03]  /*1216a0*/  SHF.R.S32.HI R17, RZ, 0x1f, R16 ;  /* 0x0000001fff117819 */ /* 0x002fc60000011410 */
[----:B------:R-:W4:Y:S02]  /*1216b0*/  LDL.LU R39, [R1+0x1960] ;  /* 0x0019600001277983 */ /* 0x000f240000300800 */
[----:B------:R-:W-:Y:S02]  /*1216c0*/  IMAD.X R21, R17, 0x1, R31, P1 ;  /* 0x0000000111157824 */ /* 0x000fe400008e061f */
[----:B------:R-:W4:Y:S04]  /*1216d0*/  LDL.LU R19, [R1+0x1964] ;  /* 0x0019640001137983 */ /* 0x000f280000300800 */
[----:B------:R-:W4:Y:S04]  /*1216e0*/  LDL.LU R23, [R1+0x1968] ;  /* 0x0019680001177983 */ /* 0x000f280000300800 */
[----:B------:R-:W4:Y:S04]  /*1216f0*/  LDL.LU R25, [R1+0x196c] ;  /* 0x00196c0001197983 */ /* 0x000f280000300800 */
[----:B------:R2:W-:Y:S02]  /*121700*/  STL.64 [R1+0x2338], R20 ;  /* 0x0023381401007387 */ /* 0x0005e40000100a00 */
[----:B--2---:R-:W-:-:S02]  /*121710*/  F2FP.SATFINITE.E4M3.F32.PACK_AB_MERGE_C R20, R33, R46, RZ ;  /* 0x0000002e2114723e */ /* 0x004fc400048070ff */
[----:B------:R-:W2:Y:S04]  /*121720*/  LDL.LU R46, [R1+0x1950] ;  /* 0x00195000012e7983 */ /* 0x000ea80000300800 */
[----:B------:R1:W-:Y:S04]  /*121730*/  STL [R1+0x5b0], R20 ;  /* 0x0005b01401007387 */ /* 0x0003e80000100800 */
[----:B------:R-:W2:Y:S01]  /*121740*/  LDL.LU R33, [R1+0x1954] ;  /* 0x0019540001217983 */ /* 0x000ea20000300800 */
[----:B---3--:R-:W-:Y:S02]  /*121750*/  F2FP.SATFINITE.E4M3.F32.PACK_AB_MERGE_C R18, R48, R38, RZ ;  /* 0x000000263012723e */ /* 0x008fe400048070ff */
[----:B-1----:R-:W-:-:S03]  /*121760*/  IADD3 R20, P1, PT, R16, R8, RZ ;  /* 0x0000000810147210 */ /* 0x002fc60007f3e0ff */
[----:B------:R-:W-:Y:S04]  /*121770*/  STL [R1+0x5b8], R18 ;  /* 0x0005b81201007387 */ /* 0x000fe80000100800 */
[----:B------:R-:W3:Y:S01]  /*121780*/  LDL.LU R38, [R1+0x1958] ;  /* 0x0019580001267983 */ /* 0x000ee20000300800 */
[----:B------:R-:W-:-:S03]  /*121790*/  IMAD.X R21, R17, 0x1, R7, P1 ;  /* 0x0000000111157824 */ /* 0x000fc600008e0607 */
[----:B------:R-:W3:Y:S04]  /*1217a0*/  LDL.LU R48, [R1+0x195c] ;  /* 0x00195c0001307983 */ /* 0x000ee80000300800 */
[----:B------:R1:W-:Y:S02]  /*1217b0*/  STL.64 [R1+0x2330], R20 ;  /* 0x0023301401007387 */ /* 0x0003e40000100a00 */
[----:B-1----:R-:W-:Y:S02]  /*1217c0*/  F2FP.SATFINITE.E4M3.F32.PACK_AB_MERGE_C R20, R49, R44, RZ ;  /* 0x0000002c3114723e */ /* 0x002fe400048070ff */
[----:B------:R-:W3:Y:S04]  /*1217d0*/  LDL.LU R44, [R1+0x1940] ;  /* 0x00194000012c7983 */ /* 0x000ee80000300800 */
[----:B------:R1:W-:Y:S01]  /*1217e0*/  STL [R1+0x584], R20 ;  /* 0x0005841401007387 */ /* 0x0003e20000100800 */
[----:B------:R-:W-:-:S03]  /*1217f0*/  F2FP.SATFINITE.E4M3.F32.PACK_AB_MERGE_C R18, R61, R59, RZ ;  /* 0x0000003b3d12723e */ /* 0x000fc600048070ff */
[----:B------:R-:W3:Y:S04]  /*121800*/  LDL.LU R49, [R1+0x1944] ;  /* 0x0019440001317983 */ /* 0x000ee80000300800 */
[----:B------:R-:W-:Y:S04]  /*121810*/  STL [R1+0x58c], R18 ;  /* 0x00058c1201007387 */ /* 0x000fe80000100800 */
[----:B------:R-:W3:Y:S01]  /*121820*/  LDL.LU R59, [R1+0x1948] ;  /* 0x00194800013b7983 */ /* 0x000ee20000300800 */
[----:B-1----:R-:W-:-:S03]  /*121830*/  IADD3 R20, P1, PT, R16, R5, RZ ;  /* 0x0000000510147210 */ /* 0x002fc60007f3e0ff */
[----:B------:R-:W3:Y:S02]  /*121840*/  LDL.LU R61, [R1+0x194c] ;  /* 0x00194c00013d7983 */ /* 0x000ee40000300800 */
[----:B------:R-:W-:-:S05]  /*121850*/  IMAD.X R21, R17, 0x1, R41, P1 ;  /* 0x0000000111157824 */ /* 0x000fca00008e0629 */
[----:B------:R4:W-:Y:S02]  /*121860*/  STL.64 [R1+0x2318], R20 ;  /* 0x0023181401007387 */ /* 0x0009e40000100a00 */
[----:B----4-:R-:W-:Y:S02]  /*121870*/  F2FP.SATFINITE.E4M3.F32.PACK_AB_MERGE_C R20, R27, R26, RZ ;  /* 0x0000001a1b14723e */ /* 0x010fe400048070ff */
[----:B------:R-:W4:Y:S04]  /*121880*/  LDL.LU R26, [R1+0x1930] ;  /* 0x00193000011a7983 */ /* 0x000f280000300800 */
[----:B------:R1:W-:Y:S04]  /*121890*/  STL [R1+0x538], R20 ;  /* 0x0005381401007387 */ /* 0x0003e80000100800 */
[----:B------:R-:W4:Y:S01]  /*1218a0*/  LDL.LU R27, [R1+0x1934] ;  /* 0x00193400011b7983 */ /* 0x000f220000300800 */
[----:B------:R-:W-:-:S05]  /*1218b0*/  F2FP.SATFINITE.E4M3.F32.PACK_AB_MERGE_C R18, R32, R30, RZ ;  /* 0x0000001e2012723e */ /* 0x000fca00048070ff */
[----:B------:R0:W-:Y:S04]  /*1218c0*/  STL [R1+0x53c], R18 ;  /* 0x00053c1201007387 */ /* 0x0001e80000100800 */
[----:B------:R-:W4:Y:S04]  /*1218d0*/  LDL.LU R30, [R1+0x1938] ;  /* 0x00193800011e7983 */ /* 0x000f280000300800 */
[----:B------:R-:W4:Y:S01]  /*1218e0*/  LDL.LU R32, [R1+0x193c] ;  /* 0x00193c0001207983 */ /* 0x000f220000300800 */
[----:B-1----:R-:W-:-:S05]  /*1218f0*/  IADD3 R20, P1, PT, R16, R4, RZ ;  /* 0x0000000410147210 */ /* 0x002fca0007f3e0ff */
[----:B------:R-:W-:Y:S01]  /*121900*/  IMAD.X R21, R17, 0x1, R3, P1 ;  /* 0x0000000111157824 */ /* 0x000fe200008e0603 */
[----:B------:R-:W-:-:S04]  /*121910*/  F2FP.SATFINITE.E4M3.F32.PACK_AB_MERGE_C R34, R35, R40, RZ ;  /* 0x000000282322723e */ /* 0x000fc800048070ff */
[----:B------:R1:W-:Y:S01]  /*121920*/  STL.64 [R1+0x2310], R20 ;  /* 0x0023101401007387 */ /* 0x0003e20000100a00 */
[----:B0-----:R-:W-:-:S03]  /*121930*/  F2FP.SATFINITE.E4M3.F32.PACK_AB_MERGE_C R18, R43, R52, RZ ;  /* 0x000000342b12723e */ /* 0x001fc600048070ff */
[----:B------:R-:W-:Y:S01]  /*121940*/  STL [R1+0x4d0], R34 ;  /* 0x0004d02201007387 */ /* 0x000fe20000100800 */
[----:B------:R-:W-:Y:S02]  /*121950*/  F2FP.SATFINITE.E4M3.F32.PACK_AB_MERGE_C R19, R19, R39, RZ ;  /* 0x000000271313723e */ /* 0x000fe400048070ff */
[----:B-1----:R-:W-:Y:S01]  /*121960*/  IADD3 R20, P1, PT, R16, R13, RZ ;  /* 0x0000000d10147210 */ /* 0x002fe20007f3e0ff */
[----:B------:R0:W-:Y:S04]  /*121970*/  STL [R1+0x4fc], R18 ;  /* 0x0004fc1201007387 */ /* 0x0001e80000100800 */
[----:B------:R-:W-:Y:S01]  /*121980*/  IMAD.X R21, R17, 0x1, R14, P1 ;  /* 0x0000000111157824 */ /* 0x000fe200008e060e */
[----:B------:R-:W4:Y:S01]  /*121990*/  LDL.LU R39, [R1+0x1920] ;  /* 0x0019200001277983 */ /* 0x000f220000300800 */
[----:B0-----:R-:W-:-:S03]  /*1219a0*/  F2FP.SATFINITE.E4M3.F32.PACK_AB_MERGE_C R18, R25, R23, RZ ;  /* 0x000000171912723e */ /* 0x001fc600048070ff */
[----:B------:R0:W-:Y:S04]  /*1219b0*/  STL.64 [R1+0x2308], R20 ;  /* 0x0023081401007387 */ /* 0x0001e80000100a00 */
[----:B------:R1:W-:Y:S01]  /*1219c0*/  STL [R1+0x49c], R19 ;  /* 0x00049c1301007387 */ /* 0x0003e20000100800 */
[----:B0-----:R-:W-:-:S03]  /*1219d0*/  IADD3 R20, P1, PT, R16, R2, RZ ;  /* 0x0000000210147210 */ /* 0x001fc60007f3e0ff */
[----:B-1----:R-:W4:Y:S04]  /*1219e0*/  LDL.LU R19, [R1+0x1924] ;  /* 0x0019240001137983 */ /* 0x002f280000300800 */
[----:B------:R-:W-:Y:S04]  /*1219f0*/  STL [R1+0x498], R18 ;  /* 0x0004981201007387 */ /* 0x000fe80000100800 */
[----:B------:R-:W4:Y:S01]  /*121a00*/  LDL.LU R23, [R1+0x1928] ;  /* 0x0019280001177983 */ /* 0x000f220000300800 */
[----:B------:R-:W-:-:S03]  /*121a10*/  IMAD.X R21, R17, 0x1, R0, P1 ;  /* 0x0000000111157824 */ /* 0x000fc600008e0600 */
[----:B------:R-:W4:Y:S04]  /*121a20*/  LDL.LU R25, [R1+0x192c] ;  /* 0x00192c0001197983 */ /* 0x000f280000300800 */
[----:B------:R0:W-:Y:S02]  /*121a30*/  STL.64 [R1+0x2300], R20 ;  /* 0x0023001401007387 */ /* 0x0001e40000100a00 */
[----:B0-----:R-:W-:-:S05]  /*121a40*/  IADD3 R20, P1, PT, R16, R56, RZ ;  /* 0x0000003810147210 */ /* 0x001fca0007f3e0ff */
[----:B------:R-:W-:Y:S01]  /*121a50*/  IMAD.X R21, R17, 0x1, R22, P1 ;  /* 0x0000000111157824 */ /* 0x000fe200008e0616 */
[----:B--2---:R-:W-:-:S05]  /*121a60*/  F2FP.SATFINITE.E4M3.F32.PACK_AB_MERGE_C R33, R33, R46, RZ ;  /* 0x0000002e2121723e */ /* 0x004fca00048070ff */
[----:B------:R0:W-:Y:S01]  /*121a70*/  STL [R1+0x454], R33 ;  /* 0x0004542101007387 */ /* 0x0001e20000100800 */
[----:B---3--:R-:W-:-:S05]  /*121a80*/  F2FP.SATFINITE.E4M3.F32.PACK_AB_MERGE_C R18, R48, R38, RZ ;  /* 0x000000263012723e */ /* 0x008fca00048070ff */
[----:B------:R1:W-:Y:S04]  /*121a90*/  STL [R1+0x468], R18 ;  /* 0x0004681201007387 */ /* 0x0003e80000100800 */
[----:B0-----:R-:W2:Y:S04]  /*121aa0*/  LDL.LU R33, [R1+0x1470] ;  /* 0x0014700001217983 */ /* 0x001ea80000300800 */
[----:B------:R-:W2:Y:S04]  /*121ab0*/  LDL.LU R48, [R1+0x1474] ;  /* 0x0014740001307983 */ /* 0x000ea80000300800 */
[----:B------:R-:W-:Y:S04]  /*121ac0*/  STL.64 [R1+0x22e8], R20 ;  /* 0x0022e81401007387 */ /* 0x000fe80000100a00 */
[----:B------:R-:W3:Y:S01]  /*121ad0*/  LDL.LU R38, [R1+0x1478] ;  /* 0x0014780001267983 */ /* 0x000ee20000300800 */
[----:B-1----:R-:W-:-:S03]  /*121ae0*/  F2FP.SATFINITE.E4M3.F32.PACK_AB_MERGE_C R18, R49, R44, RZ ;  /* 0x0000002c3112723e */ /* 0x002fc600048070ff */
[----:B------:R-:W3:Y:S04]  /*121af0*/  LDL.LU R44, [R1+0x147c] ;  /* 0x00147c00012c7983 */ /* 0x000ee80000300800 */
[----:B------:R0:W-:Y:S02]  /*121b00*/  STL [R1+0x42c], R18 ;  /* 0x00042c1201007387 */ /* 0x0001e40000100800 */
[----:B0-----:R-:W-:Y:S02]  /*121b10*/  F2FP.SATFINITE.E4M3.F32.PACK_AB_MERGE_C R18, R61, R59, RZ ;  /* 0x0000003b3d12723e */ /* 0x001fe400048070ff */
[----:B------:R-:W3:Y:S04]  /*121b20*/  LDL.LU R59, [R1+0x1880] ;  /* 0x00188000013b7983 */ /* 0x000ee80000300800 */
[----:B------:R-:W3:Y:S01]  /*121b30*/  LDL.LU R61, [R1+0x1884] ;  /* 0x00188400013d7983 */ /* 0x000ee20000300800 */
[----:B------:R-:W-:-:S03]  /*121b40*/  IADD3 R20, P1, PT, R16, R53, RZ ;  /* 0x0000003510147210 */ /* 0x000fc60007f3e0ff */
[----:B------:R-:W-:Y:S04]  /*121b50*/  STL [R1+0x43c], R18 ;  /* 0x00043c1201007387 */ /* 0x000fe80000100800 */
[----:B------:R-:W3:Y:S01]  /*121b60*/  LDL.LU R49, [R1+0x1888] ;  /* 0x0018880001317983 */ /* 0x000ee20000300800 */
[----:B------:R-:W-:-:S03]  /*121b70*/  IMAD.X R21, R17, 0x1, R29, P1 ;  /* 0x0000000111157824 */ /* 0x000fc600008e061d */
[----:B------:R-:W3:Y:S04]  /*121b80*/  LDL.LU R53, [R1+0x188c] ;  /* 0x00188c0001357983 */ /* 0x000ee80000300800 */
[----:B------:R0:W-:Y:S01]  /*121b90*/  STL.64 [R1+0x22e0], R20 ;  /* 0x0022e01401007387 */ /* 0x0001e20000100a00 */
[----:B----4-:R-:W-:Y:S02]  /*121ba0*/  F2FP.SATFINITE.E4M3.F32.PACK_AB_MERGE_C R26, R27, R26, RZ ;  /* 0x0000001a1b1a723e */ /* 0x010fe400048070ff */
[----:B0-----:R-:W-:-:S03]  /*121bb0*/  IADD3 R20, P1, PT, R16, R60, RZ ;  /* 0x0000003c10147210 */ /* 0x001fc60007f3e0ff */
[----:B------:R0:W-:Y:S01]  /*121bc0*/  STL [R1+0x3f8], R26 ;  /* 0x0003f81a01007387 */ /* 0x0001e20000100800 */
[----:B------:R-:W-:Y:S01]  /*121bd0*/  F2FP.SATFINITE.E4M3.F32.PACK_AB_MERGE_C R18, R32, R30, RZ ;  /* 0x0000001e2012723e */ /* 0x000fe200048070ff */
[----:B------:R-:W-:-:S04]  /*121be0*/  IMAD.X R21, R17, 0x1, R15, P1 ;  /* 0x0000000111157824 */ /* 0x000fc800008e060f */
[----:B------:R1:W-:Y:S04]  /*121bf0*/  STL [R1+0x400], R18 ;  /* 0x0004001201007387 */ /* 0x0003e80000100800 */
[----:B------:R-:W4:Y:S04]  /*121c00*/  LDL.LU R35, [R1+0x14a0] ;  /* 0x0014a00001237983 */ /* 0x000f280000300800 */
[----:B------:R-:W4:Y:S04]  /*121c10*/  LDL.LU R52, [R1+0x14a4] ;  /* 0x0014a40001347983 */ /* 0x000f280000300800 */
[----:B------:R-:W4:Y:S04]  /*121c20*/  LDL.LU R43, [R1+0x14a8] ;  /* 0x0014a800012b7983 */ /* 0x000f280000300800 */
[----:B------:R1:W-:Y:S04]  /*121c30*/  STL.64 [R1+0x22c8], R20 ;  /* 0x0022c81401007387 */ /* 0x0003e80000100a00 */
[----:B------:R-:W4:Y:S04]  /*121c40*/  LDL.LU R46, [R1+0x14ac] ;  /* 0x0014ac00012e7983 */ /* 0x000f280000300800 */
[----:B0-----:R-:W4:Y:S04]  /*121c50*/  LDL.LU R26, [R1+0x1780] ;  /* 0x00178000011a7983 */ /* 0x001f280000300800 */
[----:B------:R-:W4:Y:S04]  /*121c60*/  LDL.LU R27, [R1+0x1784] ;  /* 0x00178400011b7983 */ /* 0x000f280000300800 */
[----:B------:R-:W4:Y:S04]  /*121c70*/  LDL.LU R30, [R1+0x1788] ;  /* 0x00178800011e7983 */ /* 0x000f280000300800 */
[----:B------:R-:W4:Y:S01]  /*121c80*/  LDL.LU R32, [R1+0x178c] ;  /* 0x00178c0001207983 */ /* 0x000f220000300800 */
[----:B-1----:R-:W-:-:S02]  /*121c90*/  IADD3 R18, P1, PT, R16, R51, RZ ;  /* 0x0000003310127210 */ /* 0x002fc40007f3e0ff */
[----:B------:R-:W-:-:S03]  /*121ca0*/  F2FP.SATFINITE.E4M3.F32.PACK_AB_MERGE_C R21, R19, R39, RZ ;  /* 0x000000271315723e */ /* 0x000fc600048070ff */
[----:B------:R-:W-:Y:S02]  /*121cb0*/  IMAD.X R19, R17, 0x1, R57, P1 ;  /* 0x0000000111137824 */ /* 0x000fe400008e0639 */
[----:B------:R-:W-:Y:S01]  /*121cc0*/  STL [R1+0x1fc], R21 ;  /* 0x0001fc1501007387 */ /* 0x000fe20000100800 */
[----:B------:R-:W-:-:S05]  /*121cd0*/  F2FP.SATFINITE.E4M3.F32.PACK_AB_MERGE_C R20, R25, R23, RZ ;  /* 0x000000171914723e */ /* 0x000fca00048070ff */
[----:B------:R-:W-:Y:S04]  /*121ce0*/  STL [R1+0x200], R20 ;  /* 0x0002001401007387 */ /* 0x000fe80000100800 */
[----:B------:R-:W4:Y:S04]  /*121cf0*/  LDL.LU R39, [R1+0x14c0] ;  /* 0x0014c00001277983 */ /* 0x000f280000300800 */
[----:B------:R0:W-:Y:S04]  /*121d00*/  STL.64 [R1+0x22c0], R18 ;  /* 0x0022c01201007387 */ /* 0x0001e80000100a00 */
[----:B0-----:R-:W4:Y:S04]  /*121d10*/  LDL.LU R19, [R1+0x14c4] ;  /* 0x0014c40001137983 */ /* 0x001f280000300800 */
[----:B------:R-:W4:Y:S04]  /*121d20*/  LDL.LU R23, [R1+0x14c8] ;  /* 0x0014c80001177983 */ /* 0x000f280000300800 */
[----:B------:R-:W4:Y:S01]  /*121d30*/  LDL.LU R25, [R1+0x14cc] ;  /* 0x0014cc0001197983 */ /* 0x000f220000300800 */
[----:B------:R-:W-:-:S05]  /*121d40*/  IADD3 R20, P1, PT, R16, R24, RZ ;  /* 0x0000001810147210 */ /* 0x000fca0007f3e0ff */
[----:B------:R-:W-:Y:S01]  /*121d50*/  IMAD.X R21, R17, 0x1, R47, P1 ;  /* 0x0000000111157824 */ /* 0x000fe200008e062f */
[----:B--2---:R-:W-:Y:S02]  /*121d60*/  F2FP.SATFINITE.E4M3.F32.PACK_AB_MERGE_C R18, R48, R33, RZ ;  /* 0x000000213012723e */ /* 0x004fe400048070ff */
[----:B------:R-:W2:Y:S04]  /*121d70*/  LDL.LU R33, [R1+0x14d0] ;  /* 0x0014d00001217983 */ /* 0x000ea80000300800 */
[----:B------:R-:W2:Y:S04]  /*121d80*/  LDL.LU R48, [R1+0x14d4] ;  /* 0x0014d40001307983 */ /* 0x000ea80000300800 */
[----:B------:R3:W-:Y:S02]  /*121d90*/  STL [R1+0x1f0], R18 ;  /* 0x0001f01201007387 */ /* 0x0007e40000100800 */
[----:B---3--:R-:W-:-:S05]  /*121da0*/  F2FP.SATFINITE.E4M3.F32.PACK_AB_MERGE_C R18, R44, R38, RZ ;  /* 0x000000262c12723e */ /* 0x008fca00048070ff */
[----:B------:R0:W-:Y:S02]  /*121db0*/  STL [R1+0x1f4], R18 ;  /* 0x0001f41201007387 */ /* 0x0001e40000100800 */
[----:B0-----:R-:W-:Y:S02]  /*121dc0*/  F2FP.SATFINITE.E4M3.F32.PACK_AB_MERGE_C R18, R61, R59, RZ ;  /* 0x0000003b3d12723e */ /* 0x001fe400048070ff */
[----:B------:R-:W3:Y:S04]  /*121dd0*/  LDL.LU R59, [R1+0x14d8] ;  /* 0x0014d800013b7983 */ /* 0x000ee80000300800 */
[----:B------:R-:W3:Y:S04]  /*121de0*/  LDL.LU R61, [R1+0x14dc] ;  /* 0x0014dc00013d7983 */ /* 0x000ee80000300800 */
[----:B------:R-:W-:Y:S04]  /*121df0*/  STL.64 [R1+0x22a8], R20 ;  /* 0x0022a81401007387 */ /* 0x000fe80000100a00 */
[----:B------:R0:W-:Y:S04]  /*121e00*/  STL [R1+0x537c], R18 ;  /* 0x00537c1201007387 */ /* 0x0001e80000100800 */
[----:B------:R-:W3:Y:S04]  /*121e10*/  LDL.LU R38, [R1+0x14e0] ;  /* 0x0014e00001267983 */ /* 0x000ee80000300800 */
[----:B------:R-:W3:Y:S01]  /*121e20*/  LDL.LU R44, [R1+0x14e4] ;  /* 0x0014e400012c7983 */ /* 0x000ee20000300800 */
[----:B0-----:R-:W-:-:S02]  /*121e30*/  F2FP.SATFINITE.E4M3.F32.PACK_AB_MERGE_C R18, R53, R49, RZ ;  /* 0x000000313512723e */ /* 0x001fc400048070ff */
[----:B------:R-:W-:-:S03]  /*121e40*/  IADD3 R20, P1, PT, R16, R28, RZ ;  /* 0x0000001c10147210 */ /* 0x000fc60007f3e0ff */
[----:B------:R-:W-:Y:S04]  /*121e50*/  STL [R1+0x5398], R18 ;  /* 0x0053981201007387 */ /* 0x000fe80000100800 */
[----:B------:R-:W3:Y:S01]  /*121e60*/  LDL.LU R49, [R1+0x14e8] ;  /* 0x0014e80001317983 */ /* 0x000ee20000300800 */
[----:B------:R-:W-:-:S03]  /*121e70*/  IMAD.X R21, R17, 0x1, R55, P1 ;  /* 0x0000000111157824 */ /* 0x000fc600008e0637 */
[----:B------:R-:W3:Y:S04]  /*121e80*/  LDL.LU R53, [R1+0x14ec] ;  /* 0x0014ec0001357983 */ /* 0x000ee80000300800 */
[----:B------:R-:W-:Y:S04]  /*121e90*/  STL [R1+0x6b88], R55 ;  /* 0x006b883701007387 */ /* 0x000fe80000100800 */
[----:B------:R0:W-:Y:S01]  /*121ea0*/  STL.64 [R1+0x22a0], R20 ;  /* 0x0022a01401007387 */ /* 0x0001e20000100a00 */
[----:B----4-:R-:W-:Y:S02]  /*121eb0*/  F2FP.SATFINITE.E4M3.F32.PACK_AB_MERGE_C R34, R52, R35, RZ ;  /* 0x000000233422723e */ /* 0x010fe400048070ff */
[----:B0-----:R-:W-:-:S02]  /*121ec0*/  IADD3 R20, P1, PT, R16, R58, RZ ;  /* 0x0000003a10147210 */ /* 0x001fc40007f3e0ff */
[----:B------:R-:W-:-:S03]  /*121ed0*/  F2FP.SATFINITE.E4M3.F32.PACK_AB_MERGE_C R18, R46, R43, RZ ;  /* 0x0000002b2e12723e */ /* 0x000fc600048070ff */
[----:B------:R-:W-:Y:S01]  /*121ee0*/  IMAD.X R21, R17, 0x1, R37, P1 ;  /* 0x0000000111157824 */ /* 0x000fe200008e0625 */
[----:B------:R-:W-:Y:S04]  /*121ef0*/  STL [R1+0x52d0], R34 ;  /* 0x0052d02201007387 */ /* 0x000fe80000100800 */
[----:B------:R-:W-:Y:S04]  /*121f00*/  STL [R1+0x52e4], R18 ;  /* 0x0052e41201007387 */ /* 0x000fe80000100800 */
[----:B------:R0:W-:Y:S02]  /*121f10*/  STL.64 [R1+0x2288], R20 ;  /* 0x0022881401007387 */ /* 0x0001e40000100a00 */
[----:B0-----:R-:W-:-:S02]  /*121f20*/  F2FP.SATFINITE.E4M3.F32.PACK_AB_MERGE_C R20, R27, R26, RZ ;  /* 0x0000001a1b14723e */ /* 0x001fc400048070ff */
[----:B------:R-:W4:Y:S01]  /*121f30*/  LDL.LU R26, [R1+0x14f0] ;  /* 0x0014f000011a7983 */ /* 0x000f220000300800 */
[----:B------:R-:W-:-:S03]  /*121f40*/  F2FP.SATFINITE.E4M3.F32.PACK_AB_MERGE_C R18, R32, R30, RZ ;  /* 0x0000001e2012723e */ /* 0x000fc600048070ff */
[----:B------:R0:W-:Y:S04]  /*121f50*/  STL [R1+0x522c], R20 ;  /* 0x00522c1401007387 */ /* 0x0001e80000100800 */
[----:B------:R-:W4:Y:S04]  /*121f60*/  LDL.LU R27, [R1+0x14f4] ;  /* 0x0014f400011b7983 */ /* 0x000f280000300800 */
[----:B------:R1:W-:Y:S04]  /*121f70*/  STL [R1+0x523c], R18 ;  /* 0x00523c1201007387 */ /* 0x0003e80000100800 */
[----:B------:R-:W4:Y:S04]  /*121f80*/  LDL.LU R30, [R1+0x14f8] ;  /* 0x0014f800011e7983 */ /* 0x000f280000300800 */
[----:B------:R-:W4:Y:S01]  /*121f90*/  LDL.LU R32, [R1+0x14fc] ;  /* 0x0014fc0001207983 */ /* 0x000f220000300800 */
[----:B0-----:R-:W-:-:S05]  /*121fa0*/  IADD3 R20, P1, PT, R16, R50, RZ ;  /* 0x0000003210147210 */ /* 0x001fca0007f3e0ff */
[----:B------:R-:W-:Y:S01]  /*121fb0*/  IMAD.X R21, R17, 0x1, R45, P1 ;  /* 0x0000000111157824 */ /* 0x000fe200008e062d */
[----:B-1----:R-:W-:-:S04]  /*121fc0*/  IADD3 R18, P1, PT, R16, R9, RZ ;  /* 0x0000000910127210 */ /* 0x002fc80007f3e0ff */
[----:B------:R0:W-:Y:S02]  /*121fd0*/  STL.64 [R1+0x2280], R20 ;  /* 0x0022801401007387 */ /* 0x0001e40000100a00 */
[----:B0-----:R-:W-:Y:S01]  /*121fe0*/  F2FP.SATFINITE.E4M3.F32.PACK_AB_MERGE_C R21, R19, R39, RZ ;  /* 0x000000271315723e */ /* 0x001fe200048070ff */
[----:B------:R-:W-:Y:S01]  /*121ff0*/  IMAD.X R19, R17, 0x1, R11, P1 ;  /* 0x0000000111137824 */ /* 0x000fe200008e060b */
[----:B------:R-:W-:-:S03]  /*122000*/  F2FP.SATFINITE.E4M3.F32.PACK_AB_MERGE_C R20, R25, R23, RZ ;  /* 0x000000171914723e */ /* 0x000fc600048070ff */
[----:B------:R-:W-:Y:S04]  /*122010*/  STL [R1+0x5178], R21 ;  /* 0x0051781501007387 */ /* 0x000fe80000100800 */
[----:B------:R-:W-:Y:S04]  /*122020*/  STL [R1+0x5190], R20 ;  /* 0x0051901401007387 */ /* 0x000fe80000100800 */
[----:B------:R2:W-:Y:S02]  /*122030*/  STL.64 [R1+0x2268], R18 ;  /* 0x0022681201007387 */ /* 0x0005e40000100a00 */
[----:B--2---:R-:W-:-:S02]  /*122040*/  F2FP.SATFINITE.E4M3.F32.PACK_AB_MERGE_C R18, R48, R33, RZ ;  /* 0x000000213012723e */ /* 0x004fc400048070ff */
[----:B------:R-:W2:Y:S04]  /*122050*/  LDL.LU R33, [R1+0x1500] ;  /* 0x0015000001217983 */ /* 0x000ea80000300800 */
[----:B------:R-:W2:Y:S04]  /*122060*/  LDL.LU R48, [R1+0x1504] ;  /* 0x0015040001307983 */ /* 0x000ea80000300800 */
[----:B------:R0:W-:Y:S02]  /*122070*/  STL [R1+0x86c], R18 ;  /* 0x00086c1201007387 */ /* 0x0001e40000100800 */
[----:B0-----:R-:W-:-:S05]  /*122080*/  IADD3 R18, P1, PT, R16, R10, RZ ;  /* 0x0000000a10127210 */ /* 0x001fca0007f3e0ff */
[----:B------:R-:W-:Y:S01]  /*122090*/  IMAD.X R19, R17, 0x1, R12, P1 ;  /* 0x0000000111137824 */ /* 0x000fe200008e060c */
[----:B---3--:R-:W-:Y:S02]  /*1220a0*/  F2FP.SATFINITE.E4M3.F32.PACK_AB_MERGE_C R17, R61, R59, RZ ;  /* 0x0000003b3d11723e */ /* 0x008fe400048070ff */
[----:B------:R-:W3:Y:S04]  /*1220b0*/  LDL.LU R59, [R1+0x1508] ;  /* 0x00150800013b7983 */ /* 0x000ee80000300800 */
[----:B------:R0:W-:Y:S04]  /*1220c0*/  STL.64 [R1+0x2260], R18 ;  /* 0x0022601201007387 */ /* 0x0001e80000100a00 */
[----:B------:R-:W3:Y:S04]  /*1220d0*/  LDL.LU R61, [R1+0x150c] ;  /* 0x00150c00013d7983 */ /* 0x000ee80000300800 */
[----:B------:R1:W-:Y:S01]  /*1220e0*/  STL [R1+0x543c], R17 ;  /* 0x00543c1101007387 */ /* 0x0003e20000100800 */
[----:B0-----:R-:W-:-:S05]  /*1220f0*/  F2FP.SATFINITE.E4M3.F32.PACK_AB_MERGE_C R18, R44, R38, RZ ;  /* 0x000000262c12723e */ /* 0x001fca00048070ff */
[----:B------:R-:W-:Y:S04]  /*122100*/  STL [R1+0x7c8], R18 ;  /* 0x0007c81201007387 */ /* 0x000fe80000100800 */
[----:B------:R-:W3:Y:S04]  /*122110*/  LDL.LU R38, [R1+0x1510] ;  /* 0x0015100001267983 */ /* 0x000ee80000300800 */
[----:B------:R-:W3:Y:S01]  /*122120*/  LDL.LU R44, [R1+0x1514] ;  /* 0x00151400012c7983 */ /* 0x000ee20000300800 */
[----:B-1----:R-:W-:-:S05]  /*122130*/  F2FP.SATFINITE.E4M3.F32.PACK_AB_MERGE_C R17, R53, R49, RZ ;  /* 0x000000313511723e */ /* 0x002fca00048070ff */
[----:B------:R0:W-:Y:S04]  /*122140*/  STL [R1+0x7d4], R17 ;  /* 0x0007d41101007387 */ /* 0x0001e80000100800 */
[----:B------:R-:W3:Y:S01]  /*122150*/  LDL.LU R49, [R1+0x1518] ;  /* 0x0015180001317983 */ /* 0x000ee20000300800 */
[----:B------:R-:W-:Y:S01]  /*122160*/  VIADD R16, R16, UR5 ;  /* 0x0000000510107c36 */ /* 0x000fe20008000000 */
[----:B------:R-:W1:Y:S02]  /*122170*/  LDCU UR5, c[0x0][0x3b8] ;  /* 0x00007700ff0577ac */ /* 0x000e640008000800 */
[----:B------:R-:W3:Y:S02]  /*122180*/  LDL.LU R53, [R1+0x151c] ;  /* 0x00151c0001357983 */ /* 0x000ee40000300800 */
[----:B0-----:R-:W-:-:S02]  /*122190*/  SHF.R.S32.HI R17, RZ, 0x1f, R16 ;  /* 0x0000001fff117819 */ /* 0x001fc40000011410 */
[----:B------:R-:W-:Y:S01]  /*1221a0*/  IADD3 R18, P1, PT, R16, R6, RZ ;  /* 0x0000000610127210 */ /* 0x000fe20007f3e0ff */
[----:B------:R-:W3:Y:S04]  /*1221b0*/  LDL.LU R20, [R1+0x1520] ;  /* 0x0015200001147983 */ /* 0x000ee80000300800 */
[----:B------:R-:W-:Y:S01]  /*1221c0*/  IMAD.X R19, R17, 0x1, R31, P1 ;  /* 0x0000000111137824 */ /* 0x000fe200008e061f */
[----:B------:R-:W3:Y:S04]  /*1221d0*/  LDL.LU R40, [R1+0x1524] ;  /* 0x0015240001287983 */ /* 0x000ee80000300800 */
[----:B------:R-:W3:Y:S04]  /*1221e0*/  LDL.LU R35, [R1+0x1528] ;  /* 0x0015280001237983 */ /* 0x000ee80000300800 */
[----:B------:R-:W-:Y:S04]  /*1221f0*/  STL.64 [R1+0x2248], R18 ;  /* 0x0022481201007387 */ /* 0x000fe80000100a00 */
[----:B------:R-:W3:Y:S01]  /*122200*/  LDL.LU R23, [R1+0x152c] ;  /* 0x00152c0001177983 */ /* 0x000ee20000300800 */
[----:B----4-:R-:W-:-:S05]  /*122210*/  F2FP.SATFINITE.E4M3.F32.PACK_AB_MERGE_C R52, R27, R26, RZ ;  /* 0x0000001a1b34723e */ /* 0x010fca00048070ff */
[----:B------:R0:W-:Y:S01]  /*122220*/  STL [R1+0x691c], R52 ;  /* 0x00691c3401007387 */ /* 0x0001e20000100800 */
[----:B------:R-:W-:-:S03]  /*122230*/  F2FP.SATFINITE.E4M3.F32.PACK_AB_MERGE_C R43, R32, R30, RZ ;  /* 0x0000001e202b723e */ /* 0x000fc600048070ff */
[----:B0-----:R-:W4:Y:S04]  /*122240*/  LDL R52, [R1+0x34] ;  /* 0x0000340001347983 */ /* 0x001f280000100800 */
[----:B------:R-:W4:Y:S04]  /*122250*/  LDL.LU R25, [R1+0x1530] ;  /* 0x0015300001197983 */ /* 0x000f280000300800 */
[----:B------:R-:W4:Y:S04]  /*122260*/  LDL.LU R26, [R1+0x1534] ;  /* 0x00153400011a7983 */ /* 0x000f280000300800 */
[----:B------:R-:W4:Y:S04]  /*122270*/  LDL.LU R27, [R1+0x1538] ;  /* 0x00153800011b7983 */ /* 0x000f280000300800 */
[----:B------:R-:W4:Y:S01]  /*122280*/  LDL.LU R30, [R1+0x153c] ;  /* 0x00153c00011e7983 */ /* 0x000f220000300800 */
[----:B------:R-:W-:-:S05]  /*122290*/  IADD3 R18, P1, PT, R16, R8, RZ ;  /* 0x0000000810127210 */ /* 0x000fca0007f3e0ff */
[----:B------:R-:W-:Y:S01]  /*1222a0*/  IMAD.X R19, R17, 0x1, R7, P1 ;  /* 0x0000000111137824 */ /* 0x000fe200008e0607 */
[----:B------:R-:W-:Y:S04]  /*1222b0*/  STL [R1+0x6918], R43 ;  /* 0x0069182b01007387 */ /* 0x000fe80000100800 */
[----:B------:R2:W-:Y:S04]  /*1222c0*/  STL.64 [R1+0x2240], R18 ;  /* 0x0022401201007387 */ /* 0x0005e80000100a00 */
[----:B------:R-:W4:Y:S04]  /*1222d0*/  LDL.LU R46, [R1+0x1540] ;  /* 0x00154000012e7983 */ /* 0x000f280000300800 */
[----:B------:R-:W4:Y:S01]  /*1222e0*/  LDL.LU R39, [R1+0x1544] ;  /* 0x0015440001277983 */ /* 0x000f220000300800 */
[----:B------:R-:W-:-:S02]  /*1222f0*/  IADD3 R32, P1, PT, R16, R5, RZ ;  /* 0x0000000510207210 */ /* 0x000fc40007f3e0ff */
[----:B--2---:R-:W-:-:S05]  /*122300*/  F2FP.SATFINITE.E4M3.F32.PACK_AB_MERGE_C R18, R48, R33, RZ ;  /* 0x000000213012723e */ /* 0x004fca00048070ff */
[----:B------:R3:W-:Y:S04]  /*122310*/  STL [R1+0x550], R18 ;  /* 0x0005501201007387 */ /* 0x0007e80000100800 */
[----:B------:R-:W2:Y:S04]  /*122320*/  LDL.LU R19, [R1+0x1548] ;  /* 0x0015480001137983 */ /* 0x000ea80000300800 */
[----:B------:R-:W2:Y:S01]  /*122330*/  LDL.LU R48, [R1+0x154c] ;  /* 0x00154c0001307983 */ /* 0x000ea20000300800 */
[----:B------:R-:W-:Y:S01]  /*122340*/  IMAD.X R33, R17, 0x1, R41, P1 ;  /* 0x0000000111217824 */ /* 0x000fe200008e0629 */
[----:B---3--:R-:W-:-:S02]  /*122350*/  F2FP.SATFINITE.E4M3.F32.PACK_AB_MERGE_C R18, R61, R59, RZ ;  /* 0x0000003b3d12723e */ /* 0x008fc400048070ff */
[----:B------:R-:W3:Y:S04]  /*122360*/  LDL.LU R59, [R1+0x1550] ;  /* 0x00155000013b7983 */ /* 0x000ee80000300800 */
[----:B------:R-:W3:Y:S04]  /*122370*/  LDL.LU R61, [R1+0x1554] ;  /* 0x00155400013d7983 */ /* 0x000ee80000300800 */
[----:B------:R0:W-:Y:S02]  /*122380*/  STL [R1+0x554], R18 ;  /* 0x0005541201007387 */ /* 0x0001e40000100800 */
[----:B0-----:R-:W-:-:S05]  /*122390*/  F2FP.SATFINITE.E4M3.F32.PACK_AB_MERGE_C R18, R44, R38, RZ ;  /* 0x000000262c12723e */ /* 0x001fca00048070ff */
[----:B------:R0:W-:Y:S04]  /*1223a0*/  STL [R1+0x6984], R18 ;  /* 0x0069841201007387 */ /* 0x0001e80000100800 */
[----:B------:R1:W-:Y:S01]  /*1223b0*/  STL.64 [R1+0x2228], R32 ;  /* 0x0022282001007387 */ /* 0x0003e20000100a00 */
[----:B0-----:R-:W-:Y:S02]  /*1223c0*/  F2FP.SATFINITE.E4M3.F32.PACK_AB_MERGE_C R18, R53, R49, RZ ;  /* 0x000000313512723e */ /* 0x001fe400048070ff */
[----:B-1----:R-:W-:-:S03]  /*1223d0*/  IADD3 R32, P1, PT, R16, R4, RZ ;  /* 0x0000000410207210 */ /* 0x002fc60007f3e0ff */
[----:B------:R0:W-:Y:S02]  /*1223e0*/  STL [R1+0x504], R18 ;  /* 0x0005041201007387 */ /* 0x0001e40000100800 */
[----:B------:R-:W-:-:S05]  /*1223f0*/  IMAD.X R33, R17, 0x1, R3, P1 ;  /* 0x0000000111217824 */ /* 0x000fca00008e0603 */
[----:B------:R1:W-:Y:S01]  /*122400*/  STL.64 [R1+0x2220], R32 ;  /* 0x0022202001007387 */ /* 0x0003e20000100a00 */
[----:B0-----:R-:W-:Y:S02]  /*122410*/  F2FP.SATFINITE.E4M3.F32.PACK_AB_MERGE_C R18, R40, R20, RZ ;  /* 0x000000142812723e */ /* 0x001fe400048070ff */
[----:B------:R-:W-:Y:S01]  /*122420*/  IADD3 R20, P1, PT, R16, R13, RZ ;  /* 0x0000000d10147210 */ /* 0x000fe20007f3e0ff */
[----:B-1----:R-:W3:Y:S04]  /*122430*/  LDL.LU R32, [R1+0x1558] ;  /* 0x0015580001207983 */ /* 0x002ee80000300800 */
[----:B------:R-:W3:Y:S04]  /*122440*/  LDL.LU R33, [R1+0x155c] ;  /* 0x00155c0001217983 */ /* 0x000ee80000300800 */
[----:B------:R-:W3:Y:S04]  /*122450*/  LDL.LU R38, [R1+0x1560] ;  /* 0x0015600001267983 */ /* 0x000ee80000300800 */
[----:B------:R-:W3:Y:S01]  /*122460*/  LDL.LU R44, [R1+0x1564] ;  /* 0x00156400012c7983 */ /* 0x000ee20000300800 */
[----:B------:R-:W-:-:S03]  /*122470*/  F2FP.SATFINITE.E4M3.F32.PACK_AB_MERGE_C R23, R23, R35, RZ ;  /* 0x000000231717723e */ /* 0x000fc600048070ff */
[----:B------:R-:W3:Y:S04]  /*122480*/  LDL.LU R49, [R1+0x1568] ;  /* 0x0015680001317983 */ /* 0x000ee80000300800 */
[----:B------:R-:W3:Y:S01]  /*122490*/  LDL.LU R53, [R1+0x156c] ;  /* 0x00156c0001357983 */ /* 0x000ee20000300800 */
[----:B------:R-:W-:-:S03]  /*1224a0*/  IMAD.X R21, R17, 0x1, R14, P1 ;  /* 0x0000000111157824 */ /* 0x000fc600008e060e */
[----:B------:R-:W-:Y:S04]  /*1224b0*/  STL [R1+0x69a8], R23 ;  /* 0x0069a81701007387 */ /* 0x000fe80000100800 */
[----:B------:R-:W-:Y:S04]  /*1224c0*/  STL [R1+0x4ac], R18 ;  /* 0x0004ac1201007387 */ /* 0x000fe80000100800 */
[----:B------:R4:W-:Y:S02]  /*1224d0*/  STL.64 [R1+0x2208], R20 ;  /* 0x0022081401007387 */ /* 0x0009e40000100a00 */
[----:B----4-:R-:W-:-:S02]  /*1224e0*/  F2FP.SATFINITE.E4M3.F32.PACK_AB_MERGE_C R20, R26, R25, RZ ;  /* 0x000000191a14723e */ /* 0x010fc400048070ff */
[----:B------:R-:W-:Y:S01]  /*1224f0*/  F2FP.SATFINITE.E4M3.F32.PACK_AB_MERGE_C R18, R30, R27, RZ ;  /* 0x0000001b1e12723e */ /* 0x000fe200048070ff */
[----:B------:R-:W4:Y:S04]  /*122500*/  LDL.LU R25, [R1+0x1580] ;  /* 0x0015800001197983 */ /* 0x000f280000300800 */
        /* <DEDUP_REMOVED lines=9> */
[----:B0-----:R-:W-:-:S05]  /*1225a0*/  F2FP.SATFINITE.E4M3.F32.PACK_AB_MERGE_C R21, R39, R46, RZ ;  /* 0x0000002e2715723e */ /* 0x001fca00048070ff */
[----:B------:R-:W-:Y:S01]  /*1225b0*/  STL [R1+0x434], R21 ;  /* 0x0004341501007387 */ /* 0x000fe20000100800 */
[----:B--2---:R-:W-:Y:S01]  /*1225c0*/  F2FP.SATFINITE.E4M3.F32.PACK_AB_MERGE_C R20, R48, R19, RZ ;  /* 0x000000133014723e */ /* 0x004fe200048070ff */
[----:B------:R-:W-:-:S04]  /*1225d0*/  IMAD.X R19, R17, 0x1, R22, P1 ;  /* 0x0000000111137824 */ /* 0x000fc800008e0616 */
[----:B------:R-:W-:Y:S04]  /*1225e0*/  STL [R1+0x548c], R20 ;  /* 0x00548c1401007387 */ /* 0x000fe80000100800 */
[----:B------:R3:W-:Y:S04]  /*1225f0*/  STL.64 [R1+0x21e8], R18 ;  /* 0x0021e81201007387 */ /* 0x0007e80000100a00 */
[----:B------:R-:W2:Y:S04]  /*122600*/  LDL.LU R36, [R1+0x1570] ;  /* 0x0015700001247983 */ /* 0x000ea80000300800 */
[----:B------:R-:W2:Y:S01]  /*122610*/  LDL.LU R42, [R1+0x1574] ;  /* 0x00157400012a7983 */ /* 0x000ea20000300800 */
[----:B---3--:R-:W-:-:S05]  /*122620*/  F2FP.SATFINITE.E4M3.F32.PACK_AB_MERGE_C R18, R61, R59, RZ ;  /* 0x0000003b3d12723e */ /* 0x008fca00048070ff */
        /* <DEDUP_REMOVED lines=8> */
[----:B------:R-:W3:Y:S01]  /*1226b0*/  LDL.LU R61, [R1+0x159c] ;  /* 0x00159c00013d7983 */ /* 0x000ee20000300800 */
[----:B------:R-:W-:-:S05]  /*1226c0*/  F2FP.SATFINITE.E4M3.F32.PACK_AB_MERGE_C R21, R33, R32, RZ ;  /* 0x000000202115723e */ /* 0x000fca00048070ff */
[----:B------:R-:W-:Y:S04]  /*1226d0*/  STL [R1+0x408], R21 ;  /* 0x0004081501007387 */ /* 0x000fe80000100800 */
[----:B------:R0:W-:Y:S04]  /*1226e0*/  STL.64 [R1+0x21e0], R18 ;  /* 0x0021e01201007387 */ /* 0x0001e80000100a00 */
[----:B------:R-:W3:Y:S01]  /*1226f0*/  LDL.LU R32, [R1+0x15a0] ;  /* 0x0015a00001207983 */ /* 0x000ee20000300800 */
[----:B0-----:R-:W-:Y:S02]  /*122700*/  F2FP.SATFINITE.E4M3.F32.PACK_AB_MERGE_C R19, R44, R38, RZ ;  /* 0x000000262c13723e */ /* 0x001fe400048070ff */
[----:B------:R-:W-:-:S03]  /*122710*/  F2FP.SATFINITE.E4M3.F32.PACK_AB_MERGE_C R18, R53, R49, RZ ;  /* 0x000000313512723e */ /* 0x000fc600048070ff */
[----:B------:R-:W-:Y:S04]  /*122720*/  STL [R1+0x3bc], R19 ;  /* 0x0003bc1301007387 */ /* 0x000fe80000100800 */
[----:B------:R-:W3:Y:S04]  /*122730*/  LDL.LU R44, [R1+0x15a4] ;  /* 0x0015a400012c7983 */ /* 0x000ee80000300800 */
[----:B------:R0:W-:Y:S04]  /*122740*/  STL [R1+0x3c0], R18 ;  /* 0x0003c01201007387 */ /* 0x0001e80000100800 */
[----:B------:R-:W3:Y:S04]  /*122750*/  LDL.LU R35, [R1+0x15a8] ;  /* 0x0015a80001237983 */ /* 0x000ee80000300800 */
[----:B------:R-:W3:Y:S01]  /*122760*/  LDL.LU R46, [R1+0x15ac] ;  /* 0x0015ac00012e7983 */ /* 0x000ee20000300800 */
[----:B0-----:R-:W-:-:S03]  /*122770*/  IADD3 R18, P1, PT, R16, R60, RZ ;  /* 0x0000003c10127210 */ /* 0x001fc60007f3e0ff */
[----:B------:R-:W3:Y:S02]  /*122780*/  LDL.LU R33, [R1+0x15b0] ;  /* 0x0015b00001217983 */ /* 0x000ee40000300800 */
[----:B------:R-:W-:Y:S02]  /*122790*/  IMAD.X R19, R17, 0x1, R15, P1 ;  /* 0x0000000111137824 */ /* 0x000fe400008e060f */
[----:B------:R-:W3:Y:S01]  /*1227a0*/  LDL.LU R38, [R1+0x15b4] ;  /* 0x0015b40001267983 */ /* 0x000ee20000300800 */
[----:B------:R-:W-:-:S03]  /*1227b0*/  IADD3 R54, P1, PT, R16, R51, RZ ;  /* 0x0000003310367210 */ /* 0x000fc60007f3e0ff */
[----:B------:R-:W3:Y:S04]  /*1227c0*/  LDL.LU R49, [R1+0x15b8] ;  /* 0x0015b80001317983 */ /* 0x000ee80000300800 */
[----:B------:R-:W3:Y:S04]  /*1227d0*/  LDL.LU R53, [R1+0x15bc] ;  /* 0x0015bc0001357983 */ /* 0x000ee80000300800 */
[----:B------:R4:W-:Y:S01]  /*1227e0*/  STL.64 [R1+0x21c8], R18 ;  /* 0x0021c81201007387 */ /* 0x0009e20000100a00 */
[----:B------:R-:W-:-:S03]  /*1227f0*/  IMAD.X R55, R17, 0x1, R57, P1 ;  /* 0x0000000111377824 */ /* 0x000fc600008e0639 */
[----:B------:R-:W3:Y:S01]  /*122800*/  LDL.LU R39, [R1+0x15c0] ;  /* 0x0015c00001277983 */ /* 0x000ee20000300800 */
[----:B----4-:R-:W-:Y:S02]  /*122810*/  F2FP.SATFINITE.E4M3.F32.PACK_AB_MERGE_C R19, R26, R25, RZ ;  /* 0x000000191a13723e */ /* 0x010fe400048070ff */
[----:B------:R-:W-:-:S03]  /*122820*/  F2FP.SATFINITE.E4M3.F32.PACK_AB_MERGE_C R18, R30, R27, RZ ;  /* 0x0000001b1e12723e */ /* 0x000fc600048070ff */
[----:B------:R0:W-:Y:S04]  /*122830*/  STL [R1+0x1ec], R19 ;  /* 0x0001ec1301007387 */ /* 0x0001e80000100800 */
[----:B0-----:R-:W4:Y:S04]  /*122840*/  LDL.LU R19, [R1+0x15c4] ;  /* 0x0015c40001137983 */ /* 0x001f280000300800 */
[----:B------:R-:W-:Y:S04]  /*122850*/  STL [R1+0x1f8], R18 ;  /* 0x0001f81201007387 */ /* 0x000fe80000100800 */
[----:B------:R-:W4:Y:S04]  /*122860*/  LDL.LU R25, [R1+0x15c8] ;  /* 0x0015c80001197983 */ /* 0x000f280000300800 */
[----:B------:R-:W4:Y:S04]  /*122870*/  LDL.LU R26, [R1+0x15cc] ;  /* 0x0015cc00011a7983 */ /* 0x000f280000300800 */
[----:B------:R0:W-:Y:S04]  /*122880*/  STL.64 [R1+0x21c0], R54 ;  /* 0x0021c03601007387 */ /* 0x0001e80000100a00 */
[----:B0-----:R-:W4:Y:S04]  /*122890*/  LDL.LU R55, [R1+0x6b88] ;  /* 0x006b880001377983 */ /* 0x001f280000300800 */
[----:B------:R-:W4:Y:S04]  /*1228a0*/  LDL.LU R27, [R1+0x15d0] ;  /* 0x0015d000011b7983 */ /* 0x000f280000300800 */
[----:B------:R-:W4:Y:S01]  /*1228b0*/  LDL.LU R30, [R1+0x15d4] ;  /* 0x0015d400011e7983 */ /* 0x000f220000300800 */
[----:B--2---:R-:W-:-:S05]  /*1228c0*/  F2FP.SATFINITE.E4M3.F32.PACK_AB_MERGE_C R23, R42, R36, RZ ;  /* 0x000000242a17723e */ /* 0x004fca00048070ff */
[----:B------:R-:W-:Y:S01]  /*1228d0*/  STL [R1+0x1dc], R23 ;  /* 0x0001dc1701007387 */ /* 0x000fe20000100800 */
[----:B---3--:R-:W-:Y:S02]  /*1228e0*/  F2FP.SATFINITE.E4M3.F32.PACK_AB_MERGE_C R18, R40, R20, RZ ;  /* 0x000000142812723e */ /* 0x008fe400048070ff */
[----:B------:R-:W-:-:S05]  /*1228f0*/  IADD3 R20, P1, PT, R16, R24, RZ ;  /* 0x0000001810147210 */ /* 0x000fca0007f3e0ff */
[----:B------:R-:W-:Y:S01]  /*122900*/  IMAD.X R21, R17, 0x1, R47, P1 ;  /* 0x0000000111157824 */ /* 0x000fe200008e062f */
[----:B------:R0:W-:Y:S04]  /*122910*/  STL [R1+0x1e0], R18 ;  /* 0x0001e01201007387 */ /* 0x0001e80000100800 */
[----:B------:R1:W-:Y:S01]  /*122920*/  STL.64 [R1+0x21a8], R20 ;  /* 0x0021a81401007387 */ /* 0x0003e20000100a00 */
[----:B0-----:R-:W-:Y:S02]  /*122930*/  F2FP.SATFINITE.E4M3.F32.PACK_AB_MERGE_C R18, R61, R59, RZ ;  /* 0x0000003b3d12723e */ /* 0x001fe400048070ff */
[----:B-1----:R-:W-:Y:S02]  /*122940*/  F2FP.SATFINITE.E4M3.F32.PACK_AB_MERGE_C R20, R56, R48, RZ ;  /* 0x000000303814723e */ /* 0x002fe400048070ff */
[----:B------:R-:W2:Y:S04]  /*122950*/  LDL.LU R56, [R1+0x15d8] ;  /* 0x0015d80001387983 */ /* 0x000ea80000300800 */
[----:B------:R0:W-:Y:S04]  /*122960*/  STL [R1+0x5344], R20 ;  /* 0x0053441401007387 */ /* 0x0001e80000100800 */
[----:B------:R-:W2:Y:S01]  /*122970*/  LDL.LU R61, [R1+0x15dc] ;  /* 0x0015dc00013d7983 */ /* 0x000ea20000300800 */
[----:B0-----:R-:W-:-:S03]  /*122980*/  IADD3 R20, P1, PT, R16, R28, RZ ;  /* 0x0000001c10147210 */ /* 0x001fc60007f3e0ff */
[----:B------:R0:W-:Y:S04]  /*122990*/  STL [R1+0x534c], R18 ;  /* 0x00534c1201007387 */ /* 0x0001e80000100800 */
[----:B------:R-:W3:Y:S04]  /*1229a0*/  LDL.LU R48, [R1+0x15e0] ;  /* 0x0015e00001307983 */ /* 0x000ee80000300800 */
[----:B------:R-:W3:Y:S01]  /*1229b0*/  LDL.LU R59, [R1+0x15e4] ;  /* 0x0015e400013b7983 */ /* 0x000ee20000300800 */
[----:B0-----:R-:W-:-:S03]  /*1229c0*/  F2FP.SATFINITE.E4M3.F32.PACK_AB_MERGE_C R18, R44, R32, RZ ;  /* 0x000000202c12723e */ /* 0x001fc600048070ff */
[----:B------:R-:W3:Y:S04]  /*1229d0*/  LDL.LU R32, [R1+0x15e8] ;  /* 0x0015e80001207983 */ /* 0x000ee80000300800 */
[----:B------:R-:W3:Y:S01]  /*1229e0*/  LDL.LU R44, [R1+0x15ec] ;  /* 0x0015ec00012c7983 */ /* 0x000ee20000300800 */
[----:B----4-:R-:W-:-:S05]  /*1229f0*/  IMAD.X R21, R17, 0x1, R55, P1 ;  /* 0x0000000111157824 */ /* 0x010fca00008e0637 */
        /* <DEDUP_REMOVED lines=8> */
[----:B------:R-:W4:Y:S04]  /*122a80*/  LDL.LU R33, [R1+0x15f0] ;  /* 0x0015f00001217983 */ /* 0x000f280000300800 */
[----:B------:R0:W-:Y:S04]  /*122a90*/  STL [R1+0x51f8], R20 ;  /* 0x0051f81401007387 */ /* 0x0001e80000100800 */
[----:B------:R-:W4:Y:S01]  /*122aa0*/  LDL.LU R38, [R1+0x15f4] ;  /* 0x0015f40001267983 */ /* 0x000f220000300800 */
[----:B------:R-:W-:-:S05]  /*122ab0*/  F2FP.SATFINITE.E4M3.F32.PACK_AB_MERGE_C R18, R53, R49, RZ ;  /* 0x000000313512723e */ /* 0x000fca00048070ff */
        /* <DEDUP_REMOVED lines=11> */
[----:B------:R0:W-:Y:S04]  /*122b70*/  STL [R1+0x5150], R20 ;  /* 0x0051501401007387 */ /* 0x0001e80000100800 */
[----:B------:R1:W-:Y:S01]  /*122b80*/  STL.64 [R1+0x2168], R18 ;  /* 0x0021681201007387 */ /* 0x0003e20000100a00 */
[----:B0-----:R-:W-:Y:S02]  /*122b90*/  F2FP.SATFINITE.E4M3.F32.PACK_AB_MERGE_C R20, R30, R27, RZ ;  /* 0x0000001b1e14723e */ /* 0x001fe400048070ff */
[----:B-1----:R-:W-:-:S03]  /*122ba0*/  IADD3 R18, P1, PT, R16, R10, RZ ;  /* 0x0000000a10127210 */ /* 0x002fc60007f3e0ff */
[----:B------:R-:W-:Y:S02]  /*122bb0*/  STL [R1+0x810], R20 ;  /* 0x0008101401007387 */ /* 0x000fe40000100800 */
[----:B------:R-:W-:Y:S02]  /*122bc0*/  IMAD.X R19, R17, 0x1, R12, P1 ;  /* 0x0000000111137824 */ /* 0x000fe400008e060c */
[----:B------:R-:W4:Y:S04]  /*122bd0*/  LDL.LU R40, [R1+0x1600] ;  /* 0x0016000001287983 */ /* 0x000f280000300800 */
[----:B------:R-:W4:Y:S04]  /*122be0*/  LDL.LU R35, [R1+0x1604] ;  /* 0x0016040001237983 */ /* 0x000f280000300800 */
[----:B------:R-:W4:Y:S04]  /*122bf0*/  LDL.LU R46, [R1+0x1608] ;  /* 0x00160800012e7983 */ /* 0x000f280000300800 */
[----:B------:R0:W-:Y:S04]  /*122c00*/  STL.64 [R1+0x2160], R18 ;  /* 0x0021601201007387 */ /* 0x0001e80000100a00 */
[----:B------:R-:W4:Y:S01]  /*122c10*/  LDL.LU R45, [R1+0x160c] ;  /* 0x00160c00012d7983 */ /* 0x000f220000300800 */
[----:B------:R-:W-:Y:S01]  /*122c20*/  VIADD R16, R16, UR5 ;  /* 0x0000000510107c36 */ /* 0x000fe20008000000 */
[----:B------:R-:W1:Y:S04]  /*122c30*/  LDCU UR5, c[0x0][0x3b8] ;  /* 0x00007700ff0577ac */ /* 0x000e680008000800 */
[----:B0-----:R-:W-:-:S02]  /*122c40*/  IADD3 R18, P1, PT, R16, R6, RZ ;  /* 0x0000000610127210 */ /* 0x001fc40007f3e0ff */
[----:B--2---:R-:W-:Y:S02]  /*122c50*/  F2FP.SATFINITE.E4M3.F32.PACK_AB_MERGE_C R17, R61, R56, RZ ;  /* 0x000000383d11723e */ /* 0x004fe400048070ff */
[----:B------:R-:W2:Y:S04]  /*122c60*/  LDL.LU R56, [R1+0x1610] ;  /* 0x0016100001387983 */ /* 0x000ea80000300800 */
[----:B------:R-:W2:Y:S04]  /*122c70*/  LDL.LU R61, [R1+0x1614] ;  /* 0x00161400013d7983 */ /* 0x000ea80000300800 */
[----:B------:R3:W-:Y:S02]  /*122c80*/  STL [R1+0x818], R17 ;  /* 0x0008181101007387 */ /* 0x0007e40000100800 */
[----:B---3--:R-:W-:-:S02]  /*122c90*/  F2FP.SATFINITE.E4M3.F32.PACK_AB_MERGE_C R17, R59, R48, RZ ;  /* 0x000000303b11723e */ /* 0x008fc400048070ff */
[----:B------:R-:W3:Y:S04]  /*122ca0*/  LDL.LU R48, [R1+0x1618] ;  /* 0x0016180001307983 */ /* 0x000ee80000300800 */
[----:B------:R-:W3:Y:S04]  /*122cb0*/  LDL.LU R59, [R1+0x161c] ;  /* 0x00161c00013b7983 */ /* 0x000ee80000300800 */
[----:B------:R0:W-:Y:S04]  /*122cc0*/  STL [R1+0x780], R17 ;  /* 0x0007801101007387 */ /* 0x0001e80000100800 */
[----:B------:R-:W3:Y:S04]  /*122cd0*/  LDL.LU R27, [R1+0x1620] ;  /* 0x00162000011b7983 */ /* 0x000ee80000300800 */
[----:B------:R-:W3:Y:S01]  /*122ce0*/  LDL.LU R30, [R1+0x1624] ;  /* 0x00162400011e7983 */ /* 0x000ee20000300800 */
[----:B0-----:R-:W-:-:S05]  /*122cf0*/  F2FP.SATFINITE.E4M3.F32.PACK_AB_MERGE_C R17, R44, R32, RZ ;  /* 0x000000202c11723e */ /* 0x001fca00048070ff */
[----:B------:R0:W-:Y:S04]  /*122d00*/  STL [R1+0x788], R17 ;  /* 0x0007881101007387 */ /* 0x0001e80000100800 */
[----:B------:R-:W3:Y:S04]  /*122d10*/  LDL.LU R32, [R1+0x1628] ;  /* 0x0016280001207983 */ /* 0x000ee80000300800 */
[----:B------:R-:W3:Y:S01]  /*122d20*/  LDL.LU R44, [R1+0x162c] ;  /* 0x00162c00012c7983 */ /* 0x000ee20000300800 */
[----:B0-----:R-:W-:-:S05]  /*122d30*/  SHF.R.S32.HI R17, RZ, 0x1f, R16 ;  /* 0x0000001fff117819 */ /* 0x001fca0000011410 */
[----:B------:R-:W-:-:S05]  /*122d40*/  IMAD.X R19, R17, 0x1, R31, P1 ;  /* 0x0000000111137824 */ /* 0x000fca00008e061f */
[----:B------:R4:W-:Y:S04]  /*122d50*/  STL.64 [R1+0x2148], R18 ;  /* 0x0021481201007387 */ /* 0x0009e80000100a00 */
[----:B------:R-:W3:Y:S01]  /*122d60*/  LDL.LU R39, [R1+0x1630] ;  /* 0x0016300001277983 */ /* 0x000ee20000300800 */
[----:B----4-:R-:W-:-:S05]  /*122d70*/  F2FP.SATFINITE.E4M3.F32.PACK_AB_MERGE_C R18, R38, R33, RZ ;  /* 0x000000212612723e */ /* 0x010fca00048070ff */
[----:B------:R0:W-:Y:S04]  /*122d80*/  STL [R1+0x528], R18 ;  /* 0x0005281201007387 */ /* 0x0001e80000100800 */
[----:B------:R-:W4:Y:S04]  /*122d90*/  LDL.LU R19, [R1+0x1634] ;  /* 0x0016340001137983 */ /* 0x000f280000300800 */
[----:B------:R-:W4:Y:S04]  /*122da0*/  LDL.LU R25, [R1+0x1638] ;  /* 0x0016380001197983 */ /* 0x000f280000300800 */
[----:B------:R-:W4:Y:S04]  /*122db0*/  LDL.LU R26, [R1+0x163c] ;  /* 0x00163c00011a7983 */ /* 0x000f280000300800 */
[----:B------:R-:W4:Y:S01]  /*122dc0*/  LDL.LU R33, [R1+0x1640] ;  /* 0x0016400001217983 */ /* 0x000f220000300800 */
[----:B------:R-:W-:-:S03]  /*122dd0*/  F2FP.SATFINITE.E4M3.F32.PACK_AB_MERGE_C R42, R53, R49, RZ ;  /* 0x00000031352a723e */ /* 0x000fc600048070ff */
[----:B------:R-:W4:Y:S04]  /*122de0*/  LDL.LU R38, [R1+0x1644] ;  /* 0x0016440001267983 */ /* 0x000f280000300800 */
[----:B------:R-:W4:Y:S04]  /*122df0*/  LDL.LU R49, [R1+0x1648] ;  /* 0x0016480001317983 */ /* 0x000f280000300800 */
[----:B------:R-:W4:Y:S01]  /*122e00*/  LDL.LU R53, [R1+0x164c] ;  /* 0x00164c0001357983 */ /* 0x000f220000300800 */
[----:B------:R-:W-:-:S05]  /*122e10*/  IADD3 R20, P1, PT, R16, R8, RZ ;  /* 0x0000000810147210 */ /* 0x000fca0007f3e0ff */
[----:B------:R-:W-:Y:S01]  /*122e20*/  IMAD.X R21, R17, 0x1, R7, P1 ;  /* 0x0000000111157824 */ /* 0x000fe200008e0607 */
[----:B------:R-:W-:Y:S01]  /*122e30*/  STL [R1+0x6920], R42 ;  /* 0x0069202a01007387 */ /* 0x000fe20000100800 */
[----:B0-----:R-:W-:Y:S02]  /*122e40*/  F2FP.SATFINITE.E4M3.F32.PACK_AB_MERGE_C R18, R35, R40, RZ ;  /* 0x000000282312723e */ /* 0x001fe400048070ff */
[----:B------:R-:W-:-:S05]  /*122e50*/  F2FP.SATFINITE.E4M3.F32.PACK_AB_MERGE_C R35, R45, R46, RZ ;  /* 0x0000002e2d23723e */ /* 0x000fca00048070ff */
[----:B------:R-:W-:Y:S04]  /*122e60*/  STL [R1+0x6958], R35 ;  /* 0x0069582301007387 */ /* 0x000fe80000100800 */
[----:B------:R0:W-:Y:S04]  /*122e70*/  STL.64 [R1+0x2140], R20 ;  /* 0x0021401401007387 */ /* 0x0001e80000100a00 */
[----:B------:R2:W-:Y:S01]  /*122e80*/  STL [R1+0x4dc], R18 ;  /* 0x0004dc1201007387 */ /* 0x0005e20000100800 */
[----:B0-----:R-:W-:-:S05]  /*122e90*/  IADD3 R20, P1, PT, R16, R5, RZ ;  /* 0x0000000510147210 */ /* 0x001fca0007f3e0ff */
[----:B------:R-:W-:Y:S01]  /*122ea0*/  IMAD.X R21, R17, 0x1, R41, P1 ;  /* 0x0000000111157824 */ /* 0x000fe200008e0629 */
[----:B--2---:R-:W-:Y:S02]  /*122eb0*/  F2FP.SATFINITE.E4M3.F32.PACK_AB_MERGE_C R18, R61, R56, RZ ;  /* 0x000000383d12723e */ /* 0x004fe400048070ff */
[----:B------:R-:W2:Y:S04]  /*122ec0*/  LDL.LU R56, [R1+0x1650] ;  /* 0x0016500001387983 */ /* 0x000ea80000300800 */
[----:B------:R-:W2:Y:S04]  /*122ed0*/  LDL.LU R61, [R1+0x1654] ;  /* 0x00165400013d7983 */ /* 0x000ea80000300800 */
[----:B------:R0:W-:Y:S04]  /*122ee0*/  STL.64 [R1+0x2138], R20 ;  /* 0x0021381401007387 */ /* 0x0001e80000100a00 */
[----:B------:R3:W-:Y:S01]  /*122ef0*/  STL [R1+0x4a4], R18 ;  /* 0x0004a41201007387 */ /* 0x0007e20000100800 */
[----:B0-----:R-:W-:-:S02]  /*122f00*/  IADD3 R20, P1, PT, R16, R4, RZ ;  /* 0x0000000410147210 */ /* 0x001fc40007f3e0ff */
[----:B---3--:R-:W-:Y:S02]  /*122f10*/  F2FP.SATFINITE.E4M3.F32.PACK_AB_MERGE_C R18, R59, R48, RZ ;  /* 0x000000303b12723e */ /* 0x008fe400048070ff */
[----:B------:R-:W3:Y:S01]  /*122f20*/  LDL.LU R48, [R1+0x1658] ;  /* 0x0016580001307983 */ /* 0x000ee20000300800 */
[----:B------:R-:W-:-:S03]  /*122f30*/  IMAD.X R21, R17, 0x1, R3, P1 ;  /* 0x0000000111157824 */ /* 0x000fc600008e0603 */
[----:B------:R-:W3:Y:S04]  /*122f40*/  LDL.LU R59, [R1+0x165c] ;  /* 0x00165c00013b7983 */ /* 0x000ee80000300800 */
[----:B------:R-:W-:Y:S04]  /*122f50*/  STL [R1+0x4a8], R18 ;  /* 0x0004a81201007387 */ /* 0x000fe80000100800 */
[----:B------:R0:W-:Y:S02]  /*122f60*/  STL.64 [R1+0x2130], R20 ;  /* 0x0021301401007387 */ /* 0x0001e40000100a00 */
[----:B0-----:R-:W-:-:S05]  /*122f70*/  F2FP.SATFINITE.E4M3.F32.PACK_AB_MERGE_C R20, R30, R27, RZ ;  /* 0x0000001b1e14723e */ /* 0x001fca00048070ff */
[----:B------:R0:W-:Y:S01]  /*122f80*/  STL [R1+0x69e4], R20 ;  /* 0x0069e41401007387 */ /* 0x0001e20000100800 */
[----:B------:R-:W-:-:S03]  /*122f90*/  F2FP.SATFINITE.E4M3.F32.PACK_AB_MERGE_C R23, R44, R32, RZ ;  /* 0x000000202c17723e */ /* 0x000fc600048070ff */
[----:B------:R-:W3:Y:S04]  /*122fa0*/  LDL.LU R27, [R1+0x1660] ;  /* 0x00166000011b7983 */ /* 0x000ee80000300800 */
[----:B------:R-:W3:Y:S01]  /*122fb0*/  LDL.LU R30, [R1+0x1664] ;  /* 0x00166400011e7983 */ /* 0x000ee20000300800 */
[----:B0-----:R-:W-:-:S03]  /*122fc0*/  IADD3 R20, P1, PT, R16, R13, RZ ;  /* 0x0000000d10147210 */ /* 0x001fc60007f3e0ff */
[----:B------:R-:W3:Y:S02]  /*122fd0*/  LDL.LU R32, [R1+0x1668] ;  /* 0x0016680001207983 */ /* 0x000ee40000300800 */
[----:B------:R-:W-:Y:S02]  /*122fe0*/  IMAD.X R21, R17, 0x1, R14, P1 ;  /* 0x0000000111157824 */ /* 0x000fe400008e060e */
[----:B------:R-:W3:Y:S01]  /*122ff0*/  LDL.LU R44, [R1+0x166c] ;  /* 0x00166c00012c7983 */ /* 0x000ee20000300800 */
[----:B------:R-:W-:-:S03]  /*123000*/  IADD3 R18, P1, PT, R16, R2, RZ ;  /* 0x0000000210127210 */ /* 0x000fc60007f3e0ff */
[----:B------:R-:W-:Y:S04]  /*123010*/  STL [R1+0x69ac], R23 ;  /* 0x0069ac1701007387 */ /* 0x000fe80000100800 */
[----:B------:R4:W-:Y:S02]  /*123020*/  STL.64 [R1+0x2118], R20 ;  /* 0x0021181401007387 */ /* 0x0009e40000100a00 */
[----:B----4-:R-:W-:Y:S01]  /*123030*/  F2FP.SATFINITE.E4M3.F32.PACK_AB_MERGE_C R21, R19, R39, RZ ;  /* 0x000000271315723e */ /* 0x010fe200048070ff */
[----:B------:R-:W-:Y:S01]  /*123040*/  IMAD.X R19, R17, 0x1, R0, P1 ;  /* 0x0000000111137824 */ /* 0x000fe200008e0600 */
[----:B------:R-:W-:-:S03]  /*123050*/  F2FP.SATFINITE.E4M3.F32.PACK_AB_MERGE_C R20, R26, R25, RZ ;  /* 0x000000191a14723e */ /* 0x000fc600048070ff */
[----:B------:R-:W-:Y:S04]  /*123060*/  STL [R1+0x41c], R21 ;  /* 0x00041c1501007387 */ /* 0x000fe80000100800 */
[----:B------:R-:W-:Y:S04]  /*123070*/  STL [R1+0x418], R20 ;  /* 0x0004181401007387 */ /* 0x000fe80000100800 */
[----:B------:R0:W-:Y:S04]  /*123080*/  STL.64 [R1+0x2110], R18 ;  /* 0x0021101201007387 */ /* 0x0001e80000100a00 */
[----:B------:R-:W4:Y:S01]  /*123090*/  LDL.LU R45, [R1+0x1680] ;  /* 0x00168000012d7983 */ /* 0x000f220000300800 */
[----:B0-----:R-:W-:-:S02]  /*1230a0*/  F2FP.SATFINITE.E4M3.F32.PACK_AB_MERGE_C R18, R38, R33, RZ ;  /* 0x000000212612723e */ /* 0x001fc400048070ff */
[----:B------:R-:W-:-:S03]  /*1230b0*/  F2FP.SATFINITE.E4M3.F32.PACK_AB_MERGE_C R38, R53, R49, RZ ;  /* 0x000000313526723e */ /* 0x000fc600048070ff */
[----:B------:R-:W-:Y:S04]  /*1230c0*/  STL [R1+0x3e0], R18 ;  /* 0x0003e01201007387 */ /* 0x000fe80000100800 */
[----:B------:R-:W4:Y:S04]  /*1230d0*/  LDL.LU R19, [R1+0x1684] ;  /* 0x0016840001137983 */ /* 0x000f280000300800 */
[----:B------:R-:W4:Y:S04]  /*1230e0*/  LDL.LU R49, [R1+0x1688] ;  /* 0x0016880001317983 */ /* 0x000f280000300800 */
[----:B------:R-:W4:Y:S04]  /*1230f0*/  LDL.LU R53, [R1+0x168c] ;  /* 0x00168c0001357983 */ /* 0x000f280000300800 */
[----:B------:R-:W4:Y:S04]  /*123100*/  LDL R35, [R1] ;  /* 0x0000000001237983 */ /* 0x000f280000100800 */
[----:B------:R0:W-:Y:S04]  /*123110*/  STL [R1+0x6a20], R38 ;  /* 0x006a202601007387 */ /* 0x0001e80000100800 */
[----:B0-----:R-:W4:Y:S01]  /*123120*/  LDL R38, [R1+0x3c] ;  /* 0x00003c0001267983 */ /* 0x001f220000100800 */
[----:B--2---:R-:W-:-:S03]  /*123130*/  F2FP.SATFINITE.E4M3.F32.PACK_AB_MERGE_C R18, R61, R56, RZ ;  /* 0x000000383d12723e */ /* 0x004fc600048070ff */
[----:B------:R-:W2:Y:S04]  /*123140*/  LDL.LU R56, [R1+0x1670] ;  /* 0x0016700001387983 */ /* 0x000ea80000300800 */
[----:B------:R-:W2:Y:S01]  /*123150*/  LDL.LU R61, [R1+0x1674] ;  /* 0x00167400013d7983 */ /* 0x000ea20000300800 */
[----:B---3--:R-:W-:Y:S02]  /*123160*/  F2FP.SATFINITE.E4M3.F32.PACK_AB_MERGE_C R59, R59, R48, RZ ;  /* 0x000000303b3b723e */ /* 0x008fe400048070ff */
[----:B----4-:R-:W-:-:S05]  /*123170*/  IADD3 R20, P1, PT, R16, R38, RZ ;  /* 0x0000002610147210 */ /* 0x010fca0007f3e0ff */
[----:B------:R-:W-:-:S05]  /*123180*/  IMAD.X R21, R17, 0x1, R22, P1 ;  /* 0x0000000111157824 */ /* 0x000fca00008e0616 */
[----:B------:R0:W-:Y:S04]  /*123190*/  STL.64 [R1+0x20f8], R20 ;  /* 0x0020f81401007387 */ /* 0x0001e80000100a00 */
[----:B------:R3:W-:Y:S04]  /*1231a0*/  STL [R1+0x388], R18 ;  /* 0x0003881201007387 */ /* 0x0007e80000100800 */
        /* <DEDUP_REMOVED lines=8> */
[----:B------:R-:W-:Y:S01]  /*123230*/  STL [R1+0x6a54], R59 ;  /* 0x006a543b01007387 */ /* 0x000fe20000100800 */
[----:B---3--:R-:W-:-:S03]  /*123240*/  F2FP.SATFINITE.E4M3.F32.PACK_AB_MERGE_C R18, R44, R32, RZ ;  /* 0x000000202c12723e */ /* 0x008fc600048070ff */
[----:B------:R0:W-:Y:S02]  /*123250*/  STL.64 [R1+0x20f0], R20 ;  /* 0x0020f01401007387 */ /* 0x0001e40000100a00 */
[----:B0-----:R-:W-:Y:S02]  /*123260*/  F2FP.SATFINITE.E4M3.F32.PACK_AB_MERGE_C R20, R30, R27, RZ ;  /* 0x0000001b1e14723e */ /* 0x001fe400048070ff */
[----:B------:R-:W3:Y:S04]  /*123270*/  LDL.LU R21, [R1+0x16a0] ;  /* 0x0016a00001157983 */ /* 0x000ee80000300800 */
        /* <DEDUP_REMOVED lines=8> */
[----:B------:R-:W3:Y:S01]  /*123300*/  LDL.LU R44, [R1+0x16bc] ;  /* 0x0016bc00012c7983 */ /* 0x000ee20000300800 */
[----:B------:R-:W-:-:S02]  /*123310*/  IADD3 R42, P1, PT, R16, R60, RZ ;  /* 0x0000003c102a7210 */ /* 0x000fc40007f3e0ff */
[----:B------:R-:W-:Y:S02]  /*123320*/  F2FP.SATFINITE.E4M3.F32.PACK_AB_MERGE_C R19, R19, R45, RZ ;  /* 0x0000002d1313723e */ /* 0x000fe400048070ff */
[----:B0-----:R-:W-:Y:S01]  /*123330*/  F2FP.SATFINITE.E4M3.F32.PACK_AB_MERGE_C R18, R53, R49, RZ ;  /* 0x000000313512723e */ /* 0x001fe200048070ff */
[----:B------:R-:W-:Y:S01]  /*123340*/  IMAD.X R43, R17, 0x1, R15, P1 ;  /* 0x00000001112b7824 */ /* 0x000fe200008e060f */
[----:B------:R-:W3:Y:S04]  /*123350*/  LDL.LU R45, [R1+0x16c0] ;  /* 0x0016c000012d7983 */ /* 0x000ee80000300800 */
[----:B------:R-:W-:Y:S04]  /*123360*/  STL.64 [R1+0x20d8], R42 ;  /* 0x0020d82a01007387 */ /* 0x000fe80000100a00 */
[----:B------:R0:W-:Y:S04]  /*123370*/  STL [R1+0x1cc], R19 ;  /* 0x0001cc1301007387 */ /* 0x0001e80000100800 */
[----:B0-----:R-:W3:Y:S04]  /*123380*/  LDL.LU R19, [R1+0x16c4] ;  /* 0x0016c40001137983 */ /* 0x001ee80000300800 */
[----:B------:R2:W-:Y:S04]  /*123390*/  STL [R1+0x1d4], R18 ;  /* 0x0001d41201007387 */ /* 0x0005e80000100800 */
[----:B------:R-:W3:Y:S04]  /*1233a0*/  LDL.LU R49, [R1+0x16c8] ;  /* 0x0016c80001317983 */ /* 0x000ee80000300800 */
[----:B------:R-:W3:Y:S01]  /*1233b0*/  LDL.LU R53, [R1+0x16cc] ;  /* 0x0016cc0001357983 */ /* 0x000ee20000300800 */
[----:B--2---:R-:W-:-:S03]  /*1233c0*/  F2FP.SATFINITE.E4M3.F32.PACK_AB_MERGE_C R18, R61, R56, RZ ;  /* 0x000000383d12723e */ /* 0x004fc600048070ff */
[----:B------:R-:W2:Y:S04]  /*1233d0*/  LDL.LU R56, [R1+0x16d0] ;  /* 0x0016d00001387983 */ /* 0x000ea80000300800 */
[----:B------:R-:W2:Y:S01]  /*1233e0*/  LDL.LU R61, [R1+0x16d4] ;  /* 0x0016d400013d7983 */ /* 0x000ea20000300800 */
[----:B------:R-:W-:-:S05]  /*1233f0*/  IADD3 R42, P1, PT, R16, R51, RZ ;  /* 0x00000033102a7210 */ /* 0x000fca0007f3e0ff */
[----:B------:R-:W-:-:S05]  /*123400*/  IMAD.X R43, R17, 0x1, R57, P1 ;  /* 0x00000001112b7824 */ /* 0x000fca00008e0639 */
[----:B------:R0:W-:Y:S04]  /*123410*/  STL.64 [R1+0x20d0], R42 ;  /* 0x0020d02a01007387 */ /* 0x0001e80000100a00 */
[----:B------:R4:W-:Y:S01]  /*123420*/  STL [R1+0x1c0], R18 ;  /* 0x0001c01201007387 */ /* 0x0009e20000100800 */
[----:B0-----:R-:W-:-:S05]  /*123430*/  IADD3 R42, P1, PT, R16, R24, RZ ;  /* 0x00000018102a7210 */ /* 0x001fca0007f3e0ff */
[----:B------:R-:W-:Y:S01]  /*123440*/  IMAD.X R43, R17, 0x1, R47, P1 ;  /* 0x00000001112b7824 */ /* 0x000fe200008e062f */
[----:B----4-:R-:W-:-:S05]  /*123450*/  F2FP.SATFINITE.E4M3.F32.PACK_AB_MERGE_C R18, R39, R54, RZ ;  /* 0x000000362712723e */ /* 0x010fca00048070ff */
[----:B------:R0:W-:Y:S01]  /*123460*/  STL [R1+0x1c4], R18 ;  /* 0x0001c41201007387 */ /* 0x0001e20000100800 */
[----:B------:R-:W-:-:S03]  /*123470*/  F2FP.SATFINITE.E4M3.F32.PACK_AB_MERGE_C R20, R26, R25, RZ ;  /* 0x000000191a14723e */ /* 0x000fc600048070ff */
[----:B------:R4:W-:Y:S01]  /*123480*/  STL.64 [R1+0x20b8], R42 ;  /* 0x0020b82a01007387 */ /* 0x0009e20000100a00 */
[----:B0-----:R-:W-:Y:S02]  /*123490*/  F2FP.SATFINITE.E4M3.F32.PACK_AB_MERGE_C R18, R48, R33, RZ ;  /* 0x000000213012723e */ /* 0x001fe400048070ff */
[C---:B----4-:R-:W-:Y:S01]  /*1234a0*/  IADD3 R42, P1, PT, R16.reuse, R28, RZ ;  /* 0x0000001c102a7210 */ /* 0x050fe20007f3e0ff */
[----:B------:R0:W-:Y:S04]  /*1234b0*/  STL [R1+0x533c], R20 ;  /* 0x00533c1401007387 */ /* 0x0001e80000100800 */
[----:B------:R-:W-:Y:S01]  /*1234c0*/  IMAD.X R43, R17, 0x1, R55, P1 ;  /* 0x00000001112b7824 */ /* 0x000fe200008e0637 */
[----:B------:R4:W-:Y:S04]  /*1234d0*/  STL [R1+0x5358], R18 ;  /* 0x0053581201007387 */ /* 0x0009e80000100800 */
[----:B------:R-:W2:Y:S04]  /*1234e0*/  LDL.LU R39, [R1+0x16d8] ;  /* 0x0016d80001277983 */ /* 0x000ea80000300800 */
[----:B------:R-:W2:Y:S04]  /*1234f0*/  LDL.LU R25, [R1+0x16dc] ;  /* 0x0016dc0001197983 */ /* 0x000ea80000300800 */
[----:B------:R-:W2:Y:S04]  /*123500*/  LDL.LU R26, [R1+0x16e0] ;  /* 0x0016e000011a7983 */ /* 0x000ea80000300800 */
[----:B------:R-:W-:Y:S04]  /*123510*/  STL.64 [R1+0x20b0], R42 ;  /* 0x0020b02a01007387 */ /* 0x000fe80000100a00 */
[----:B------:R-:W2:Y:S04]  /*123520*/  LDL.LU R33, [R1+0x16e4] ;  /* 0x0016e40001217983 */ /* 0x000ea80000300800 */
[----:B------:R-:W2:Y:S04]  /*123530*/  LDL.LU R48, [R1+0x16e8] ;  /* 0x0016e80001307983 */ /* 0x000ea80000300800 */
[----:B------:R-:W2:Y:S01]  /*123540*/  LDL.LU R55, [R1+0x16ec] ;  /* 0x0016ec0001377983 */ /* 0x000ea20000300800 */
[----:B0-----:R-:W-:-:S02]  /*123550*/  IADD3 R20, P1, PT, R16, R58, RZ ;  /* 0x0000003a10147210 */ /* 0x001fc40007f3e0ff */
[----:B---3--:R-:W-:Y:S02]  /*123560*/  F2FP.SATFINITE.E4M3.F32.PACK_AB_MERGE_C R23, R36, R21, RZ ;  /* 0x000000152417723e */ /* 0x008fe400048070ff */
[----:B----4-:R-:W-:Y:S01]  /*123570*/  F2FP.SATFINITE.E4M3.F32.PACK_AB_MERGE_C R18, R46, R40, RZ ;  /* 0x000000282e12723e */ /* 0x010fe200048070ff */
[----:B------:R-:W-:Y:S02]  /*123580*/  IMAD.X R21, R17, 0x1, R37, P1 ;  /* 0x0000000111157824 */ /* 0x000fe400008e0625 */
[----:B------:R-:W-:Y:S04]  /*123590*/  STL [R1+0x528c], R23 ;  /* 0x00528c1701007387 */ /* 0x000fe80000100800 */
[----:B------:R-:W-:Y:S04]  /*1235a0*/  STL [R1+0x529c], R18 ;  /* 0x00529c1201007387 */ /* 0x000fe80000100800 */
[----:B------:R0:W-:Y:S02]  /*1235b0*/  STL.64 [R1+0x2098], R20 ;  /* 0x0020981401007387 */ /* 0x0001e40000100a00 */
[----:B0-----:R-:W-:-:S02]  /*1235c0*/  F2FP.SATFINITE.E4M3.F32.PACK_AB_MERGE_C R20, R30, R27, RZ ;  /* 0x0000001b1e14723e */ /* 0x001fc400048070ff */
[----:B------:R-:W3:Y:S04]  /*1235d0*/  LDL.LU R27, [R1+0x16f0] ;  /* 0x0016f000011b7983 */ /* 0x000ee80000300800 */
[----:B------:R0:W-:Y:S04]  /*1235e0*/  STL [R1+0x51d8], R20 ;  /* 0x0051d81401007387 */ /* 0x0001e80000100800 */
[----:B------:R-:W3:Y:S01]  /*1235f0*/  LDL.LU R30, [R1+0x16f4] ;  /* 0x0016f400011e7983 */ /* 0x000ee20000300800 */
[----:B------:R-:W-:-:S05]  /*123600*/  F2FP.SATFINITE.E4M3.F32.PACK_AB_MERGE_C R18, R44, R32, RZ ;  /* 0x000000202c12723e */ /* 0x000fca00048070ff */
[----:B------:R4:W-:Y:S04]  /*123610*/  STL [R1+0x51e8], R18 ;  /* 0x0051e81201007387 */ /* 0x0009e80000100800 */
[----:B------:R-:W3:Y:S04]  /*123620*/  LDL.LU R32, [R1+0x16f8] ;  /* 0x0016f80001207983 */ /* 0x000ee80000300800 */
[----:B------:R-:W3:Y:S01]  /*123630*/  LDL.LU R44, [R1+0x16fc] ;  /* 0x0016fc00012c7983 */ /* 0x000ee20000300800 */
[----:B0-----:R-:W-:Y:S02]  /*123640*/  IADD3 R20, P1, PT, R16, R50, RZ ;  /* 0x0000003210147210 */ /* 0x001fe40007f3e0ff */
[----:B----4-:R-:W-:-:S02]  /*123650*/  F2FP.SATFINITE.E4M3.F32.PACK_AB_MERGE_C R18, R19, R45, RZ ;  /* 0x0000002d1312723e */ /* 0x010fc400048070ff */
[----:B------:R-:W-:Y:S01]  /*123660*/  F2FP.SATFINITE.E4M3.F32.PACK_AB_MERGE_C R19, R53, R49, RZ ;  /* 0x000000313513723e */ /* 0x000fe200048070ff */
[----:B------:R-:W-:-:S04]  /*123670*/  IMAD.X R21, R17, 0x1, R35, P1 ;  /* 0x0000000111157824 */ /* 0x000fc800008e0623 */
[----:B------:R-:W-:Y:S04]  /*123680*/  STL [R1+0x68bc], R19 ;  /* 0x0068bc1301007387 */ /* 0x000fe80000100800 */
[----:B------:R0:W-:Y:S04]  /*123690*/  STL.64 [R1+0x2090], R20 ;  /* 0x0020901401007387 */ /* 0x0001e80000100a00 */
[----:B------:R2:W-:Y:S04]  /*1236a0*/  STL [R1+0x512c], R18 ;  /* 0x00512c1201007387 */ /* 0x0005e80000100800 */
[----:B------:R-:W4:Y:S04]  /*1236b0*/  LDL.LU R49, [R1+0x1700] ;  /* 0x0017000001317983 */ /* 0x000f280000300800 */
[----:B------:R-:W4:Y:S01]  /*1236c0*/  LDL.LU R53, [R1+0x1704] ;  /* 0x0017040001357983 */ /* 0x000f220000300800 */
[----:B0-----:R-:W-:-:S02]  /*1236d0*/  IADD3 R20, P1, PT, R16, R9, RZ ;  /* 0x0000000910147210 */ /* 0x001fc40007f3e0ff */
[----:B--2---:R-:W-:-:S03]  /*1236e0*/  F2FP.SATFINITE.E4M3.F32.PACK_AB_MERGE_C R18, R61, R56, RZ ;  /* 0x000000383d12723e */ /* 0x004fc600048070ff */
[----:B------:R-:W-:-:S05]  /*1236f0*/  IMAD.X R21, R17, 0x1, R11, P1 ;  /* 0x0000000111157824 */ /* 0x000fca00008e060b */
[----:B------:R-:W-:Y:S04]  /*123700*/  STL.64 [R1+0x2078], R20 ;  /* 0x0020781401007387 */ /* 0x000fe80000100a00 */
[----:B------:R0:W-:Y:S04]  /*123710*/  STL [R1+0x80c], R18 ;  /* 0x00080c1201007387 */ /* 0x0001e80000100800 */
[----:B------:R2:W-:Y:S04]  /*123720*/  STL.64 [R1+0x6b80], R10 ;  /* 0x006b800a01007387 */ /* 0x0005e80000100a00 */
[----:B------:R-:W4:Y:S04]  /*123730*/  LDL.LU R56, [R1+0x1708] ;  /* 0x0017080001387983 */ /* 0x000f280000300800 */
[----:B------:R-:W4:Y:S01]  /*123740*/  LDL.LU R61, [R1+0x170c] ;  /* 0x00170c00013d7983 */ /* 0x000f220000300800 */
[----:B0-----:R-:W-:-:S05]  /*123750*/  IADD3 R18, P1, PT, R16, R10, RZ ;  /* 0x0000000a10127210 */ /* 0x001fca0007f3e0ff */
[----:B------:R-:W-:-:S05]  /*123760*/  IMAD.X R19, R17, 0x1, R12, P1 ;  /* 0x0000000111137824 */ /* 0x000fca00008e060c */
[----:B------:R-:W-:Y:S01]  /*123770*/  STL.64 [R1+0x2070], R18 ;  /* 0x0020701201007387 */ /* 0x000fe20000100a00 */
[----:B------:R-:W-:-:S05]  /*123780*/  F2FP.SATFINITE.E4M3.F32.PACK_AB_MERGE_C R17, R25, R39, RZ ;  /* 0x000000271911723e */ /* 0x000fca00048070ff */
[----:B------:R0:W-:Y:S01]  /*123790*/  STL [R1+0x6834], R17 ;  /* 0x0068341101007387 */ /* 0x0001e20000100800 */
[----:B--2---:R-:W-:-:S05]  /*1237a0*/  F2FP.SATFINITE.E4M3.F32.PACK_AB_MERGE_C R11, R33, R26, RZ ;  /* 0x0000001a210b723e */ /* 0x004fca00048070ff */
[----:B------:R-:W-:Y:S04]  /*1237b0*/  STL [R1+0x52c], R11 ;  /* 0x00052c0b01007387 */ /* 0x000fe80000100800 */
[----:B------:R-:W2:Y:S04]  /*1237c0*/  LDL.LU R26, [R1+0x1710] ;  /* 0x00171000011a7983 */ /* 0x000ea80000300800 */
[----:B------:R-:W2:Y:S01]  /*1237d0*/  LDL.LU R33, [R1+0x1714] ;  /* 0x0017140001217983 */ /* 0x000ea20000300800 */
[----:B------:R-:W-:-:S05]  /*1237e0*/  F2FP.SATFINITE.E4M3.F32.PACK_AB_MERGE_C R10, R55, R48, RZ ;  /* 0x00000030370a723e */ /* 0x000fca00048070ff */
[----:B------:R0:W-:Y:S04]  /*1237f0*/  STL [R1+0x534], R10 ;  /* 0x0005340a01007387 */ /* 0x0001e80000100800 */
[----:B------:R-:W2:Y:S04]  /*123800*/  LDL.LU R48, [R1+0x1718] ;  /* 0x0017180001307983 */ /* 0x000ea80000300800 */
[----:B------:R-:W2:Y:S01]  /*123810*/  LDL.LU R55, [R1+0x171c] ;  /* 0x00171c0001377983 */ /* 0x000ea20000300800 */
[----:B-1----:R-:W-:Y:S01]  /*123820*/  VIADD R16, R16, UR5 ;  /* 0x0000000510107c36 */ /* 0x002fe20008000000 */
[----:B------:R-:W1:Y:S04]  /*123830*/  LDCU UR5, c[0x0][0x3b8] ;  /* 0x00007700ff0577ac */ /* 0x000e680008000800 */
[----:B0-----:R-:W-:-:S02]  /*123840*/  SHF.R.S32.HI R17, RZ, 0x1f, R16 ;  /* 0x0000001fff117819 */ /* 0x001fc40000011410 */
[----:B------:R-:W-:-:S05]  /*123850*/  IADD3 R10, P1, PT, R16, R6, RZ ;  /* 0x00000006100a7210 */ /* 0x000fca0007f3e0ff */
[----:B------:R-:W-:Y:S01]  /*123860*/  IMAD.X R11, R17, 0x1, R31, P1 ;  /* 0x00000001110b7824 */ /* 0x000fe200008e061f */
[----:B---3--:R-:W-:-:S05]  /*123870*/  F2FP.SATFINITE.E4M3.F32.PACK_AB_MERGE_C R54, R30, R27, RZ ;  /* 0x0000001b1e36723e */ /* 0x008fca00048070ff */
[----:B------:R-:W-:Y:S04]  /*123880*/  STL [R1+0x6924], R54 ;  /* 0x0069243601007387 */ /* 0x000fe80000100800 */
[----:B------:R0:W-:Y:S04]  /*123890*/  STL.64 [R1+0x2058], R10 ;  /* 0x0020580a01007387 */ /* 0x0001e80000100a00 */
[----:B------:R-:W3:Y:S04]  /*1238a0*/  LDL.LU R18, [R1+0x1720] ;  /* 0x0017200001127983 */ /* 0x000ee80000300800 */
[----:B------:R-:W3:Y:S04]  /*1238b0*/  LDL.LU R43, [R1+0x1724] ;  /* 0x00172400012b7983 */ /* 0x000ee80000300800 */
[----:B------:R-:W3:Y:S04]  /*1238c0*/  LDL.LU R39, [R1+0x1728] ;  /* 0x0017280001277983 */ /* 0x000ee80000300800 */
[----:B------:R-:W3:Y:S01]  /*1238d0*/  LDL.LU R25, [R1+0x172c] ;  /* 0x00172c0001197983 */ /* 0x000ee20000300800 */
[----:B------:R-:W-:-:S02]  /*1238e0*/  F2FP.SATFINITE.E4M3.F32.PACK_AB_MERGE_C R45, R44, R32, RZ ;  /* 0x000000202c2d723e */ /* 0x000fc400048070ff */
[----:B0-----:R-:W-:-:S03]  /*1238f0*/  IADD3 R10, P1, PT, R16, R8, RZ ;  /* 0x00000008100a7210 */ /* 0x001fc60007f3e0ff */
[----:B------:R-:W-:Y:S04]  /*123900*/  STL [R1+0x6928], R45 ;  /* 0x0069282d01007387 */ /* 0x000fe80000100800 */
[----:B------:R-:W3:Y:S04]  /*123910*/  LDL.LU R34, [R1+0x1730] ;  /* 0x0017300001227983 */ /* 0x000ee80000300800 */
[----:B------:R-:W3:Y:S01]  /*123920*/  LDL.LU R21, [R1+0x1734] ;  /* 0x0017340001157983 */ /* 0x000ee20000300800 */
[----:B------:R-:W-:-:S03]  /*123930*/  IMAD.X R11, R17, 0x1, R7, P1 ;  /* 0x00000001110b7824 */ /* 0x000fc600008e0607 */
[----:B------:R-:W3:Y:S04]  /*123940*/  LDL.LU R36, [R1+0x1738] ;  /* 0x0017380001247983 */ /* 0x000ee80000300800 */
[----:B------:R4:W-:Y:S04]  /*123950*/  STL.64 [R1+0x2050], R10 ;  /* 0x0020500a01007387 */ /* 0x0009e80000100a00 */
[----:B------:R-:W3:Y:S04]  /*123960*/  LDL.LU R40, [R1+0x173c] ;  /* 0x00173c0001287983 */ /* 0x000ee80000300800 */
[----:B------:R-:W3:Y:S01]  /*123970*/  LDL.LU R27, [R1+0x1740] ;  /* 0x00174000011b7983 */ /* 0x000ee20000300800 */
[----:B----4-:R-:W-:-:S03]  /*123980*/  F2FP.SATFINITE.E4M3.F32.PACK_AB_MERGE_C R10, R53, R49, RZ ;  /* 0x00000031350a723e */ /* 0x010fc600048070ff */
[----:B------:R-:W4:Y:S04]  /*123990*/  LDL.LU R49, [R1+0x1744] ;  /* 0x0017440001317983 */ /* 0x000f280000300800 */
[----:B------:R0:W-:Y:S04]  /*1239a0*/  STL [R1+0x4c0], R10 ;  /* 0x0004c00a01007387 */ /* 0x0001e80000100800 */
[----:B------:R-:W4:Y:S04]  /*1239b0*/  LDL.LU R46, [R1+0x1748] ;  /* 0x00174800012e7983 */ /* 0x000f280000300800 */
[----:B------:R-:W4:Y:S04]  /*1239c0*/  LDL.LU R30, [R1+0x174c] ;  /* 0x00174c00011e7983 */ /* 0x000f280000300800 */
[----:B------:R-:W4:Y:S01]  /*1239d0*/  LDL.LU R44, [R1+0x1750] ;  /* 0x00175000012c7983 */ /* 0x000f220000300800 */
[----:B------:R-:W-:-:S03]  /*1239e0*/  F2FP.SATFINITE.E4M3.F32.PACK_AB_MERGE_C R32, R61, R56, RZ ;  /* 0x000000383d20723e */ /* 0x000fc600048070ff */
[----:B------:R-:W4:Y:S04]  /*1239f0*/  LDL.LU R53, [R1+0x1754] ;  /* 0x0017540001357983 */ /* 0x000f280000300800 */
[----:B------:R-:W4:Y:S04]  /*123a00*/  LDL.LU R56, [R1+0x1758] ;  /* 0x0017580001387983 */ /* 0x000f280000300800 */
[----:B------:R-:W4:Y:S01]  /*123a10*/  LDL.LU R61, [R1+0x175c] ;  /* 0x00175c00013d7983 */ /* 0x000f220000300800 */
[----:B0-----:R-:W-:-:S05]  /*123a20*/  IADD3 R10, P1, PT, R16, R5, RZ ;  /* 0x00000005100a7210 */ /* 0x001fca0007f3e0ff */
[----:B------:R-:W-:Y:S01]  /*123a30*/  IMAD.X R11, R17, 0x1, R41, P1 ;  /* 0x00000001110b7824 */ /* 0x000fe200008e0629 */
[----:B------:R-:W-:Y:S04]  /*123a40*/  STL [R1+0x6950], R32 ;  /* 0x0069502001007387 */ /* 0x000fe80000100800 */
[----:B------:R2:W-:Y:S04]  /*123a50*/  STL.64 [R1+0x2038], R10 ;  /* 0x0020380a01007387 */ /* 0x0005e80000100a00 */
[----:B------:R-:W4:Y:S01]  /*123a60*/  LDL.LU R37, [R1+0x1760] ;  /* 0x0017600001257983 */ /* 0x000f220000300800 */
[----:B--2---:R-:W-:-:S05]  /*123a70*/  F2FP.SATFINITE.E4M3.F32.PACK_AB_MERGE_C R10, R33, R26, RZ ;  /* 0x0000001a210a723e */ /* 0x004fca00048070ff */
[----:B------:R0:W-:Y:S04]  /*123a80*/  STL [R1+0x464], R10 ;  /* 0x0004640a01007387 */ /* 0x0001e80000100800 */
[----:B------:R-:W2:Y:S01]  /*123a90*/  LDL.LU R33, [R1+0x1764] ;  /* 0x0017640001217983 */ /* 0x000ea20000300800 */
[----:B------:R-:W-:-:S03]  /*123aa0*/  F2FP.SATFINITE.E4M3.F32.PACK_AB_MERGE_C R26, R55, R48, RZ ;  /* 0x00000030371a723e */ /* 0x000fc600048070ff */
[----:B------:R-:W2:Y:S04]  /*123ab0*/  LDL.LU R48, [R1+0x1768] ;  /* 0x0017680001307983 */ /* 0x000ea80000300800 */
[----:B------:R-:W2:Y:S01]  /*123ac0*/  LDL.LU R55, [R1+0x176c] ;  /* 0x00176c0001377983 */ /* 0x000ea20000300800 */
[----:B0-----:R-:W-:-:S05]  /*123ad0*/  IADD3 R10, P1, PT, R16, R4, RZ ;  /* 0x00000004100a7210 */ /* 0x001fca0007f3e0ff */
[----:B------:R-:W-:Y:S01]  /*123ae0*/  IMAD.X R11, R17, 0x1, R3, P1 ;  /* 0x00000001110b7824 */ /* 0x000fe200008e0603 */
[----:B------:R-:W-:Y:S04]  /*123af0*/  STL [R1+0x6980], R26 ;  /* 0x0069801a01007387 */ /* 0x000fe80000100800 */
[----:B------:R3:W-:Y:S02]  /*123b00*/  STL.64 [R1+0x2030], R10 ;  /* 0x0020300a01007387 */ /* 0x0007e40000100a00 */
[----:B---3--:R-:W-:Y:S02]  /*123b10*/  F2FP.SATFINITE.E4M3.F32.PACK_AB_MERGE_C R11, R43, R18, RZ ;  /* 0x000000122b0b723e */ /* 0x008fe400048070ff */
[----:B------:R-:W-:Y:S02]  /*123b20*/  F2FP.SATFINITE.E4M3.F32.PACK_AB_MERGE_C R10, R25, R39, RZ ;  /* 0x00000027190a723e */ /* 0x000fe400048070ff */
[----:B------:R-:W3:Y:S04]  /*123b30*/  LDL.LU R39, [R1+0x1770] ;  /* 0x0017700001277983 */ /* 0x000ee80000300800 */
[----:B------:R-:W-:Y:S04]  /*123b40*/  STL [R1+0x430], R11 ;  /* 0x0004300b01007387 */ /* 0x000fe80000100800 */
[----:B------:R-:W3:Y:S04]  /*123b50*/  LDL.LU R25, [R1+0x1774] ;  /* 0x0017740001197983 */ /* 0x000ee80000300800 */
[----:B------:R0:W-:Y:S02]  /*123b60*/  STL [R1+0x444], R10 ;  /* 0x0004440a01007387 */ /* 0x0001e40000100800 */
[----:B0-----:R-:W-:-:S05]  /*123b70*/  IADD3 R10, P1, PT, R16, R13, RZ ;  /* 0x0000000d100a7210 */ /* 0x001fca0007f3e0ff */
[----:B------:R-:W-:-:S05]  /*123b80*/  IMAD.X R11, R17, 0x1, R14, P1 ;  /* 0x00000001110b7824 */ /* 0x000fca00008e060e */
[----:B------:R0:W-:Y:S04]  /*123b90*/  STL.64 [R1+0x2018], R10 ;  /* 0x0020180a01007387 */ /* 0x0001e80000100a00 */
[----:B------:R-:W3:Y:S01]  /*123ba0*/  LDL R19, [R1+0x10] ;  /* 0x0000100001137983 */ /* 0x000ee20000100800 */
[----:B0-----:R-:W-:-:S05]  /*123bb0*/  F2FP.SATFINITE.E4M3.F32.PACK_AB_MERGE_C R10, R21, R34, RZ ;  /* 0x00000022150a723e */ /* 0x001fca00048070ff */
[----:B------:R0:W-:Y:S01]  /*123bc0*/  STL [R1+0x3e4], R10 ;  /* 0x0003e40a01007387 */ /* 0x0001e20000100800 */
[----:B------:R-:W-:Y:S02]  /*123bd0*/  F2FP.SATFINITE.E4M3.F32.PACK_AB_MERGE_C R18, R40, R36, RZ ;  /* 0x000000242812723e */ /* 0x000fe400048070ff */
[----:B0-----:R-:W-:-:S03]  /*123be0*/  IADD3 R10, P1, PT, R16, R2, RZ ;  /* 0x00000002100a7210 */ /* 0x001fc60007f3e0ff */
[----:B------:R4:W-:Y:S02]  /*123bf0*/  STL [R1+0x3f4], R18 ;  /* 0x0003f41201007387 */ /* 0x0009e40000100800 */
[----:B------:R-:W-:-:S05]  /*123c00*/  IMAD.X R11, R17, 0x1, R0, P1 ;  /* 0x00000001110b7824 */ /* 0x000fca00008e0600 */
[----:B------:R0:W-:Y:S01]  /*123c10*/  STL.64 [R1+0x2010], R10 ;  /* 0x0020100a01007387 */ /* 0x0001e20000100a00 */
[----:B----4-:R-:W-:Y:S02]  /*123c20*/  F2FP.SATFINITE.E4M3.F32.PACK_AB_MERGE_C R18, R30, R46, RZ ;  /* 0x0000002e1e12723e */ /* 0x010fe400048070ff */
[----:B0-----:R-:W-:Y:S02]  /*123c30*/  F2FP.SATFINITE.E4M3.F32.PACK_AB_MERGE_C R10, R49, R27, RZ ;  /* 0x0000001b310a723e */ /* 0x001fe400048070ff */
[----:B------:R-:W4:Y:S04]  /*123c40*/  LDL.LU R27, [R1+0x1778] ;  /* 0x00177800011b7983 */ /* 0x000f280000300800 */
[----:B------:R-:W4:Y:S04]  /*123c50*/  LDL.LU R49, [R1+0x177c] ;  /* 0x00177c0001317983 */ /* 0x000f280000300800 */
[----:B------:R0:W-:Y:S02]  /*123c60*/  STL [R1+0x390], R10 ;  /* 0x0003900a01007387 */ /* 0x0001e40000100800 */
[----:B0-----:R-:W-:-:S02]  /*123c70*/  IADD3 R10, P1, PT, R16, R38, RZ ;  /* 0x00000026100a7210 */ /* 0x001fc40007f3e0ff */
[----:B------:R-:W-:Y:S03]  /*123c80*/  STL [R1+0x5438], R18 ;  /* 0x0054381201007387 */ /* 0x000fe60000100800 */
[----:B------:R-:W-:-:S05]  /*123c90*/  IMAD.X R11, R17, 0x1, R22, P1 ;  /* 0x00000001110b7824 */ /* 0x000fca00008e0616 */
[----:B------:R0:W-:Y:S01]  /*123ca0*/  STL.64 [R1+0x1ff8], R10 ;  /* 0x001ff80a01007387 */ /* 0x0001e20000100a00 */
[----:B------:R-:W-:-:S03]  /*123cb0*/  F2FP.SATFINITE.E4M3.F32.PACK_AB_MERGE_C R61, R61, R56, RZ ;  /* 0x000000383d3d723e */ /* 0x000fc600048070ff */
[----:B------:R-:W4:Y:S01]  /*123cc0*/  LDL.LU R30, [R1+0xf00] ;  /* 0x000f0000011e7983 */ /* 0x000f220000300800 */
[----:B0-----:R-:W-:-:S05]  /*123cd0*/  F2FP.SATFINITE.E4M3.F32.PACK_AB_MERGE_C R10, R53, R44, RZ ;  /* 0x0000002c350a723e */ /* 0x001fca00048070ff */
[----:B------:R0:W-:Y:S04]  /*123ce0*/  STL [R1+0x35c], R10 ;  /* 0x00035c0a01007387 */ /* 0x0001e80000100800 */
[----:B------:R-:W4:Y:S04]  /*123cf0*/  LDL.LU R44, [R1+0xf04] ;  /* 0x000f0400012c7983 */ /* 0x000f280000300800 */
[----:B------:R-:W-:Y:S04]  /*123d00*/  STL [R1+0x6a4c], R61 ;  /* 0x006a4c3d01007387 */ /* 0x000fe80000100800 */
[----:B------:R-:W4:Y:S04]  /*123d10*/  LDL.LU R53, [R1+0xf08] ;  /* 0x000f080001357983 */ /* 0x000f280000300800 */
[----:B------:R-:W4:Y:S01]  /*123d20*/  LDL.LU R56, [R1+0xf0c] ;  /* 0x000f0c0001387983 */ /* 0x000f220000300800 */
[----:B0-----:R-:W-:-:S05]  /*123d30*/  IADD3 R10, P1, PT, R16, R52, RZ ;  /* 0x00000034100a7210 */ /* 0x001fca0007f3e0ff */
[----:B------:R-:W-:-:S05]  /*123d40*/  IMAD.X R11, R17, 0x1, R29, P1 ;  /* 0x00000001110b7824 */ /* 0x000fca00008e061d */
        /* <DEDUP_REMOVED lines=19> */
[----:B------:R-:W3:Y:S04]  /*123e80*/  LDL.LU R43, [R1+0x17b0] ;  /* 0x0017b000012b7983 */ /* 0x000ee80000300800 */
[----:B------:R-:W3:Y:S01]  /*123e90*/  LDL.LU R34, [R1+0x17b4] ;  /* 0x0017b40001227983 */ /* 0x000ee20000300800 */
[----:B------:R-:W-:-:S03]  /*123ea0*/  IMAD.X R11, R17, 0x1, R57, P1 ;  /* 0x00000001110b7824 */ /* 0x000fc600008e0639 */
[----:B------:R-:W3:Y:S04]  /*123eb0*/  LDL.LU R36, [R1+0x17b8] ;  /* 0x0017b80001247983 */ /* 0x000ee80000300800 */
[----:B------:R-:W3:Y:S01]  /*123ec0*/  LDL.LU R46, [R1+0x17bc] ;  /* 0x0017bc00012e7983 */ /* 0x000ee20000300800 */
[----:B----4-:R-:W-:-:S05]  /*123ed0*/  F2FP.SATFINITE.E4M3.F32.PACK_AB_MERGE_C R49, R49, R27, RZ ;  /* 0x0000001b3131723e */ /* 0x010fca00048070ff */
[----:B------:R0:W-:Y:S04]  /*123ee0*/  STL [R1+0x6ab0], R49 ;  /* 0x006ab03101007387 */ /* 0x0001e80000100800 */
[----:B0-----:R-:W4:Y:S04]  /*123ef0*/  LDL R49, [R1+0x8] ;  /* 0x0000080001317983 */ /* 0x001f280000100800 */
[----:B------:R-:W4:Y:S04]  /*123f00*/  LDL.LU R21, [R1+0x17c0] ;  /* 0x0017c00001157983 */ /* 0x000f280000300800 */
[----:B------:R-:W4:Y:S04]  /*123f10*/  LDL.LU R40, [R1+0x17c4] ;  /* 0x0017c40001287983 */ /* 0x000f280000300800 */
[----:B------:R-:W4:Y:S04]  /*123f20*/  LDL.LU R37, [R1+0x17c8] ;  /* 0x0017c80001257983 */ /* 0x000f280000300800 */
[----:B------:R0:W-:Y:S04]  /*123f30*/  STL.64 [R1+0x1fd0], R10 ;  /* 0x001fd00a01007387 */ /* 0x0001e80000100a00 */
[----:B------:R-:W4:Y:S04]  /*123f40*/  LDL.LU R39, [R1+0x17cc] ;  /* 0x0017cc0001277983 */ /* 0x000f280000300800 */
[----:B------:R-:W4:Y:S04]  /*123f50*/  LDL.LU R25, [R1+0x17d0] ;  /* 0x0017d00001197983 */ /* 0x000f280000300800 */
[----:B------:R-:W4:Y:S01]  /*123f60*/  LDL.LU R27, [R1+0x17d4] ;  /* 0x0017d400011b7983 */ /* 0x000f220000300800 */
[----:B0-----:R-:W-:-:S05]  /*123f70*/  F2FP.SATFINITE.E4M3.F32.PACK_AB_MERGE_C R10, R44, R30, RZ ;  /* 0x0000001e2c0a723e */ /* 0x001fca00048070ff */
[----:B------:R0:W-:Y:S04]  /*123f80*/  STL [R1+0x1ac], R10 ;  /* 0x0001ac0a01007387 */ /* 0x0001e80000100800 */
[----:B------:R-:W4:Y:S04]  /*123f90*/  LDL.LU R30, [R1+0x17d8] ;  /* 0x0017d800011e7983 */ /* 0x000f280000300800 */
[----:B------:R-:W4:Y:S01]  /*123fa0*/  LDL.LU R44, [R1+0x17dc] ;  /* 0x0017dc00012c7983 */ /* 0x000f220000300800 */
[----:B0-----:R-:W-:-:S05]  /*123fb0*/  F2FP.SATFINITE.E4M3.F32.PACK_AB_MERGE_C R10, R56, R53, RZ ;  /* 0x00000035380a723e */ /* 0x001fca00048070ff */
[----:B------:R0:W-:Y:S02]  /*123fc0*/  STL [R1+0x1b0], R10 ;  /* 0x0001b00a01007387 */ /* 0x0001e40000100800 */
[----:B0-----:R-:W-:-:S05]  /*123fd0*/  IADD3 R10, P1, PT, R16, R24, RZ ;  /* 0x00000018100a7210 */ /* 0x001fca0007f3e0ff */
[----:B------:R-:W-:-:S05]  /*123fe0*/  IMAD.X R11, R17, 0x1, R47, P1 ;  /* 0x00000001110b7824 */ /* 0x000fca00008e062f */
[----:B------:R0:W-:Y:S04]  /*123ff0*/  STL.64 [R1+0x1fb8], R10 ;  /* 0x001fb80a01007387 */ /* 0x0001e80000100a00 */
[----:B0-----:R-:W4:Y:S04]  /*124000*/  LDL.LU.64 R10, [R1+0x6b80] ;  /* 0x006b8000010a7983 */ /* 0x001f280000300a00 */
[----:B------:R-:W4:Y:S04]  /*124010*/  LDL.LU R53, [R1+0x17e0] ;  /* 0x0017e00001357983 */ /* 0x000f280000300800 */
[----:B------:R-:W4:Y:S01]  /*124020*/  LDL.LU R56, [R1+0x17e4] ;  /* 0x0017e40001387983 */ /* 0x000f220000300800 */
[----:B--2---:R-:W-:-:S02]  /*124030*/  F2FP.SATFINITE.E4M3.F32.PACK_AB_MERGE_C R32, R59, R54, RZ ;  /* 0x000000363b20723e */ /* 0x004fc400048070ff */
[----:B------:R-:W-:Y:S02]  /*124040*/  F2FP.SATFINITE.E4M3.F32.PACK_AB_MERGE_C R26, R48, R33, RZ ;  /* 0x00000021301a723e */ /* 0x000fe400048070ff */
[----:B------:R-:W2:Y:S04]  /*124050*/  LDL.LU R33, [R1+0x17e8] ;  /* 0x0017e80001217983 */ /* 0x000ea80000300800 */
[----:B------:R-:W-:Y:S04]  /*124060*/  STL [R1+0x52e0], R32 ;  /* 0x0052e02001007387 */ /* 0x000fe80000100800 */
[----:B------:R-:W2:Y:S01]  /*124070*/  LDL.LU R48, [R1+0x17ec] ;  /* 0x0017ec0001307983 */ /* 0x000ea20000300800 */
[----:B------:R-:W-:-:S05]  /*124080*/  IADD3 R54, P1, PT, R16, R28, RZ ;  /* 0x0000001c10367210 */ /* 0x000fca0007f3e0ff */
[----:B------:R-:W-:Y:S01]  /*124090*/  IMAD.X R55, R17, 0x1, R19, P1 ;  /* 0x0000000111377824 */ /* 0x000fe200008e0613 */
[----:B------:R-:W-:Y:S04]  /*1240a0*/  STL [R1+0x52ec], R26 ;  /* 0x0052ec1a01007387 */ /* 0x000fe80000100800 */
[----:B------:R0:W-:Y:S01]  /*1240b0*/  STL.64 [R1+0x1fb0], R54 ;  /* 0x001fb03601007387 */ /* 0x0001e20000100a00 */
[----:B------:R-:W-:Y:S02]  /*1240c0*/  F2FP.SATFINITE.E4M3.F32.PACK_AB_MERGE_C R20, R20, R23, RZ ;  /* 0x000000171414723e */ /* 0x000fe400048070ff */
[----:B0-----:R-:W-:-:S03]  /*1240d0*/  IADD3 R54, P1, PT, R16, R58, RZ ;  /* 0x0000003a10367210 */ /* 0x001fc60007f3e0ff */
[----:B------:R0:W-:Y:S01]  /*1240e0*/  STL [R1+0x5214], R20 ;  /* 0x0052141401007387 */ /* 0x0001e20000100800 */
[----:B---3--:R-:W-:-:S05]  /*1240f0*/  F2FP.SATFINITE.E4M3.F32.PACK_AB_MERGE_C R18, R18, R42, RZ ;  /* 0x0000002a1212723e */ /* 0x008fca00048070ff */
[----:B------:R3:W-:Y:S01]  /*124100*/  STL [R1+0x5254], R18 ;  /* 0x0052541201007387 */ /* 0x0007e20000100800 */
[----:B0-----:R-:W-:-:S03]  /*124110*/  F2FP.SATFINITE.E4M3.F32.PACK_AB_MERGE_C R20, R34, R43, RZ ;  /* 0x0000002b2214723e */ /* 0x001fc600048070ff */
[----:B------:R-:W2:Y:S01]  /*124120*/  LDL.LU R43, [R1+0x17f0] ;  /* 0x0017f000012b7983 */ /* 0x000ea20000300800 */
[----:B---3--:R-:W-:Y:S01]  /*124130*/  F2FP.SATFINITE.E4M3.F32.PACK_AB_MERGE_C R18, R46, R36, RZ ;  /* 0x000000242e12723e */ /* 0x008fe200048070ff */
[----:B----4-:R-:W-:-:S05]  /*124140*/  IMAD.X R55, R17, 0x1, R49, P1 ;  /* 0x0000000111377824 */ /* 0x010fca00008e0631 */
[----:B------:R0:W-:Y:S04]  /*124150*/  STL.64 [R1+0x1f98], R54 ;  /* 0x001f983601007387 */ /* 0x0001e80000100a00 */
[----:B------:R3:W-:Y:S04]  /*124160*/  STL [R1+0x51a4], R20 ;  /* 0x0051a41401007387 */ /* 0x0007e80000100800 */
[----:B------:R-:W4:Y:S01]  /*124170*/  LDL.LU R34, [R1+0x17f4] ;  /* 0x0017f40001227983 */ /* 0x000f220000300800 */
[----:B0-----:R-:W-:-:S03]  /*124180*/  IADD3 R54, P1, PT, R16, R50, RZ ;  /* 0x0000003210367210 */ /* 0x001fc60007f3e0ff */
[----:B------:R0:W-:Y:S02]  /*124190*/  STL [R1+0x518c], R18 ;  /* 0x00518c1201007387 */ /* 0x0001e40000100800 */
[----:B------:R-:W-:Y:S01]  /*1241a0*/  IMAD.X R55, R17, 0x1, R35, P1 ;  /* 0x0000000111377824 */ /* 0x000fe200008e0623 */
[----:B---3--:R-:W-:Y:S01]  /*1241b0*/  IADD3 R20, P1, PT, R16, R9, RZ ;  /* 0x0000000910147210 */ /* 0x008fe20007f3e0ff */
[----:B------:R-:W3:Y:S01]  /*1241c0*/  LDL.LU R36, [R1+0x17f8] ;  /* 0x0017f80001247983 */ /* 0x000ee20000300800 */
[----:B------:R-:W-:Y:S02]  /*1241d0*/  F2FP.SATFINITE.E4M3.F32.PACK_AB_MERGE_C R23, R40, R21, RZ ;  /* 0x000000152817723e */ /* 0x000fe400048070ff */
[----:B0-----:R-:W-:Y:S01]  /*1241e0*/  F2FP.SATFINITE.E4M3.F32.PACK_AB_MERGE_C R18, R39, R37, RZ ;  /* 0x000000252712723e */ /* 0x001fe200048070ff */
[----:B------:R-:W3:Y:S04]  /*1241f0*/  LDL.LU R46, [R1+0x17fc] ;  /* 0x0017fc00012e7983 */ /* 0x000ee80000300800 */
[----:B------:R-:W-:Y:S04]  /*124200*/  STL [R1+0x6b78], R50 ;  /* 0x006b783201007387 */ /* 0x000fe80000100800 */
[----:B------:R-:W-:Y:S04]  /*124210*/  STL.64 [R1+0x1f90], R54 ;  /* 0x001f903601007387 */ /* 0x000fe80000100a00 */
[----:B------:R-:W-:Y:S04]  /*124220*/  STL [R1+0x884], R23 ;  /* 0x0008841701007387 */ /* 0x000fe80000100800 */
[----:B------:R0:W-:Y:S02]  /*124230*/  STL [R1+0x8a0], R18 ;  /* 0x0008a01201007387 */ /* 0x0001e40000100800 */
[----:B0-----:R-:W-:Y:S01]  /*124240*/  F2FP.SATFINITE.E4M3.F32.PACK_AB_MERGE_C R18, R27, R25, RZ ;  /* 0x000000191b12723e */ /* 0x001fe200048070ff */
[----:B------:R-:W-:-:S05]  /*124250*/  IMAD.X R21, R17, 0x1, R11, P1 ;  /* 0x0000000111157824 */ /* 0x000fca00008e060b */
[----:B------:R0:W-:Y:S04]  /*124260*/  STL.64 [R1+0x1f78], R20 ;  /* 0x001f781401007387 */ /* 0x0001e80000100a00 */
[----:B------:R-:W-:Y:S04]  /*124270*/  STL [R1+0x7b4], R18 ;  /* 0x0007b41201007387 */ /* 0x000fe80000100800 */
[----:B------:R-:W3:Y:S01]  /*124280*/  LDL.LU R27, [R1+0x1800] ;  /* 0x00180000011b7983 */ /* 0x000ee20000300800 */
[----:B0-----:R-:W-:-:S05]  /*124290*/  IADD3 R20, P1, PT, R16, R10, RZ ;  /* 0x0000000a10147210 */ /* 0x001fca0007f3e0ff */
[----:B------:R-:W-:Y:S01]  /*1242a0*/  IMAD.X R21, R17, 0x1, R12, P1 ;  /* 0x0000000111157824 */ /* 0x000fe200008e060c */
[----:B------:R-:W-:-:S04]  /*1242b0*/  F2FP.SATFINITE.E4M3.F32.PACK_AB_MERGE_C R17, R44, R30, RZ ;  /* 0x0000001e2c11723e */ /* 0x000fc800048070ff */
[----:B------:R-:W-:Y:S04]  /*1242c0*/  STL.64 [R1+0x1f70], R20 ;  /* 0x001f701401007387 */ /* 0x000fe80000100a00 */
[----:B------:R-:W3:Y:S04]  /*1242d0*/  LDL.LU R44, [R1+0x1804] ;  /* 0x00180400012c7983 */ /* 0x000ee80000300800 */
[----:B------:R0:W-:Y:S02]  /*1242e0*/  STL [R1+0x7c4], R17 ;  /* 0x0007c41101007387 */ /* 0x0001e40000100800 */
[----:B0-----:R-:W-:-:S02]  /*1242f0*/  F2FP.SATFINITE.E4M3.F32.PACK_AB_MERGE_C R17, R56, R53, RZ ;  /* 0x000000353811723e */ /* 0x001fc400048070ff */
[----:B------:R-:W3:Y:S04]  /*124300*/  LDL.LU R53, [R1+0x1808] ;  /* 0x0018080001357983 */ /* 0x000ee80000300800 */
[----:B------:R-:W3:Y:S04]  /*124310*/  LDL.LU R56, [R1+0x180c] ;  /* 0x00180c0001387983 */ /* 0x000ee80000300800 */
[----:B------:R2:W-:Y:S04]  /*124320*/  STL [R1+0x4d4], R17 ;  /* 0x0004d41101007387 */ /* 0x0005e80000100800 */
[----:B------:R-:W3:Y:S04]  /*124330*/  LDL.LU R37, [R1+0x1810] ;  /* 0x0018100001257983 */ /* 0x000ee80000300800 */
[----:B------:R-:W3:Y:S01]  /*124340*/  LDL.LU R39, [R1+0x1814] ;  /* 0x0018140001277983 */ /* 0x000ee20000300800 */
[----:B-1----:R-:W-:Y:S01]  /*124350*/  VIADD R16, R16, UR5 ;  /* 0x0000000510107c36 */ /* 0x002fe20008000000 */
[----:B------:R-:W0:Y:S01]  /*124360*/  LDCU UR5, c[0x0][0x3b8] ;  /* 0x00007700ff0577ac */ /* 0x000e220008000800 */
[----:B--2---:R-:W-:-:S05]  /*124370*/  F2FP.SATFINITE.E4M3.F32.PACK_AB_MERGE_C R17, R48, R33, RZ ;  /* 0x000000213011723e */ /* 0x004fca00048070ff */
[----:B------:R1:W-:Y:S04]  /*124380*/  STL [R1+0x4d8], R17 ;  /* 0x0004d81101007387 */ /* 0x0003e80000100800 */
[----:B------:R-:W2:Y:S04]  /*124390*/  LDL.LU R25, [R1+0x1818] ;  /* 0x0018180001197983 */ /* 0x000ea80000300800 */
[----:B------:R-:W2:Y:S01]  /*1243a0*/  LDL.LU R48, [R1+0x181c] ;  /* 0x00181c0001307983 */ /* 0x000ea20000300800 */
[----:B------:R-:W-:Y:S02]  /*1243b0*/  IADD3 R20, P1, PT, R16, R6, RZ ;  /* 0x0000000610147210 */ /* 0x000fe40007f3e0ff */
[----:B-1----:R-:W-:-:S05]  /*1243c0*/  SHF.R.S32.HI R17, RZ, 0x1f, R16 ;  /* 0x0000001fff117819 */ /* 0x002fca0000011410 */
[----:B------:R-:W-:-:S05]  /*1243d0*/  IMAD.X R21, R17, 0x1, R31, P1 ;  /* 0x0000000111157824 */ /* 0x000fca00008e061f */
[----:B------:R1:W-:Y:S04]  /*1243e0*/  STL.64 [R1+0x1f58], R20 ;  /* 0x001f581401007387 */ /* 0x0003e80000100a00 */
[----:B-1----:R-:W2:Y:S04]  /*1243f0*/  LDL.LU R21, [R1+0x1820] ;  /* 0x0018200001157983 */ /* 0x002ea80000300800 */
[----:B------:R-:W2:Y:S04]  /*124400*/  LDL.LU R40, [R1+0x1824] ;  /* 0x0018240001287983 */ /* 0x000ea80000300800 */
[----:B------:R-:W2:Y:S04]  /*124410*/  LDL.LU R30, [R1+0x1828] ;  /* 0x00182800011e7983 */ /* 0x000ea80000300800 */
[----:B------:R-:W2:Y:S01]  /*124420*/  LDL.LU R33, [R1+0x182c] ;  /* 0x00182c0001217983 */ /* 0x000ea20000300800 */
[----:B------:R-:W-:-:S05]  /*124430*/  IADD3 R54, P1, PT, R16, R8, RZ ;  /* 0x0000000810367210 */ /* 0x000fca0007f3e0ff */
[----:B------:R-:W-:Y:S01]  /*124440*/  IMAD.X R55, R17, 0x1, R7, P1 ;  /* 0x0000000111377824 */ /* 0x000fe200008e0607 */
[----:B----4-:R-:W-:-:S05]  /*124450*/  F2FP.SATFINITE.E4M3.F32.PACK_AB_MERGE_C R45, R34, R43, RZ ;  /* 0x0000002b222d723e */ /* 0x010fca00048070ff */
[----:B------:R-:W-:Y:S04]  /*124460*/  STL [R1+0x692c], R45 ;  /* 0x00692c2d01007387 */ /* 0x000fe80000100800 */
[----:B------:R-:W4:Y:S04]  /*124470*/  LDL.LU R59, [R1+0x1830] ;  /* 0x00183000013b7983 */ /* 0x000f280000300800 */
[----:B------:R-:W4:Y:S04]  /*124480*/  LDL.LU R23, [R1+0x1834] ;  /* 0x0018340001177983 */ /* 0x000f280000300800 */
[----:B------:R-:W4:Y:S01]  /*124490*/  LDL.LU R20, [R1+0x1838] ;  /* 0x0018380001147983 */ /* 0x000f220000300800 */
[----:B---3--:R-:W-:-:S03]  /*1244a0*/  F2FP.SATFINITE.E4M3.F32.PACK_AB_MERGE_C R43, R46, R36, RZ ;  /* 0x000000242e2b723e */ /* 0x008fc600048070ff */
[----:B------:R-:W3:Y:S04]  /*1244b0*/  LDL.LU R42, [R1+0x183c] ;  /* 0x00183c00012a7983 */ /* 0x000ee80000300800 */
[----:B------:R-:W3:Y:S04]  /*1244c0*/  LDL.LU R18, [R1+0x1840] ;  /* 0x0018400001127983 */ /* 0x000ee80000300800 */
[----:B------:R-:W3:Y:S04]  /*1244d0*/  LDL.LU R34, [R1+0x1844] ;  /* 0x0018440001227983 */ /* 0x000ee80000300800 */
[----:B------:R-:W3:Y:S04]  /*1244e0*/  LDL.LU R36, [R1+0x1848] ;  /* 0x0018480001247983 */ /* 0x000ee80000300800 */
[----:B------:R-:W3:Y:S04]  /*1244f0*/  LDL.LU R46, [R1+0x184c] ;  /* 0x00184c00012e7983 */ /* 0x000ee80000300800 */
[----:B------:R-:W-:Y:S01]  /*124500*/  STL [R1+0x6930], R43 ;  /* 0x0069302b01007387 */ /* 0x000fe20000100800 */
[----:B------:R-:W-:-:S03]  /*124510*/  F2FP.SATFINITE.E4M3.F32.PACK_AB_MERGE_C R26, R44, R27, RZ ;  /* 0x0000001b2c1a723e */ /* 0x000fc600048070ff */
[----:B------:R-:W3:Y:S04]  /*124520*/  LDL.LU R27, [R1+0x1850] ;  /* 0x00185000011b7983 */ /* 0x000ee80000300800 */
[----:B------:R-:W3:Y:S04]  /*124530*/  LDL.LU R44, [R1+0x1854] ;  /* 0x00185400012c7983 */ /* 0x000ee80000300800 */
[----:B------:R-:W-:Y:S04]  /*124540*/  STL.64 [R1+0x1f50], R54 ;  /* 0x001f503601007387 */ /* 0x000fe80000100a00 */
[----:B------:R1:W-:Y:S02]  /*124550*/  STL [R1+0x450], R26 ;  /* 0x0004501a01007387 */ /* 0x0003e40000100800 */
[----:B-1----:R-:W-:-:S05]  /*124560*/  F2FP.SATFINITE.E4M3.F32.PACK_AB_MERGE_C R26, R56, R53, RZ ;  /* 0x00000035381a723e */ /* 0x002fca00048070ff */
[----:B------:R1:W-:Y:S04]  /*124570*/  STL [R1+0x45c], R26 ;  /* 0x00045c1a01007387 */ /* 0x0003e80000100800 */
[----:B------:R-:W3:Y:S01]  /*124580*/  LDL.LU R53, [R1+0x1858] ;  /* 0x0018580001357983 */ /* 0x000ee20000300800 */
[----:B------:R-:W-:-:S03]  /*124590*/  IADD3 R54, P1, PT, R16, R5, RZ ;  /* 0x0000000510367210 */ /* 0x000fc60007f3e0ff */
[----:B------:R-:W3:Y:S02]  /*1245a0*/  LDL.LU R56, [R1+0x185c] ;  /* 0x00185c0001387983 */ /* 0x000ee40000300800 */
[----:B------:R-:W-:Y:S01]  /*1245b0*/  IMAD.X R55, R17, 0x1, R41, P1 ;  /* 0x0000000111377824 */ /* 0x000fe200008e0629 */
[----:B-1----:R-:W-:-:S04]  /*1245c0*/  F2FP.SATFINITE.E4M3.F32.PACK_AB_MERGE_C R26, R39, R37, RZ ;  /* 0x00000025271a723e */ /* 0x002fc800048070ff */
[----:B------:R-:W-:Y:S04]  /*1245d0*/  STL.64 [R1+0x1f38], R54 ;  /* 0x001f383601007387 */ /* 0x000fe80000100a00 */
[----:B------:R-:W3:Y:S04]  /*1245e0*/  LDL.LU R37, [R1+0x1860] ;  /* 0x0018600001257983 */ /* 0x000ee80000300800 */
[----:B------:R-:W-:Y:S04]  /*1245f0*/  STL [R1+0x420], R26 ;  /* 0x0004201a01007387 */ /* 0x000fe80000100800 */
[----:B------:R-:W3:Y:S01]  /*124600*/  LDL.LU R39, [R1+0x1864] ;  /* 0x0018640001277983 */ /* 0x000ee20000300800 */
[----:B--2---:R-:W-:-:S05]  /*124610*/  F2FP.SATFINITE.E4M3.F32.PACK_AB_MERGE_C R25, R48, R25, RZ ;  /* 0x000000193019723e */ /* 0x004fca00048070ff */
[----:B------:R1:W-:Y:S04]  /*124620*/  STL [R1+0x424], R25 ;  /* 0x0004241901007387 */ /* 0x0003e80000100800 */
[----:B-1----:R-:W2:Y:S04]  /*124630*/  LDL.LU R25, [R1+0x1868] ;  /* 0x0018680001197983 */ /* 0x002ea80000300800 */
[----:B------:R-:W2:Y:S01]  /*124640*/  LDL.LU R48, [R1+0x186c] ;  /* 0x00186c0001307983 */ /* 0x000ea20000300800 */
[----:B------:R-:W-:-:S05]  /*124650*/  IADD3 R54, P1, PT, R16, R4, RZ ;  /* 0x0000000410367210 */ /* 0x000fca0007f3e0ff */
[----:B------:R-:W-:Y:S01]  /*124660*/  IMAD.X R55, R17, 0x1, R3, P1 ;  /* 0x0000000111377824 */ /* 0x000fe200008e0603 */
[----:B------:R-:W-:Y:S02]  /*124670*/  IADD3 R32, P1, PT, R16, R13, RZ ;  /* 0x0000000d10207210 */ /* 0x000fe40007f3e0ff */
[----:B------:R-:W-:Y:S02]  /*124680*/  F2FP.SATFINITE.E4M3.F32.PACK_AB_MERGE_C R26, R40, R21, RZ ;  /* 0x00000015281a723e */ /* 0x000fe400048070ff */
[----:B------:R-:W-:Y:S01]  /*124690*/  STL.64 [R1+0x1f30], R54 ;  /* 0x001f303601007387 */ /* 0x000fe20000100a00 */
[----:B------:R-:W-:-:S03]  /*1246a0*/  F2FP.SATFINITE.E4M3.F32.PACK_AB_MERGE_C R21, R33, R30, RZ ;  /* 0x0000001e2115723e */ /* 0x000fc600048070ff */
[----:B------:R-:W-:Y:S01]  /*1246b0*/  STL [R1+0x3d8], R26 ;  /* 0x0003d81a01007387 */ /* 0x000fe20000100800 */
[----:B------:R-:W-:-:S03]  /*1246c0*/  IMAD.X R33, R17, 0x1, R14, P1 ;  /* 0x0000000111217824 */ /* 0x000fc600008e060e */
[----:B------:R1:W-:Y:S04]  /*1246d0*/  STL [R1+0x3f0], R21 ;  /* 0x0003f01501007387 */ /* 0x0003e80000100800 */
[----:B-1----:R-:W2:Y:S04]  /*1246e0*/  LDL.LU R21, [R1+0x1870] ;  /* 0x0018700001157983 */ /* 0x002ea80000300800 */
[----:B------:R-:W2:Y:S04]  /*1246f0*/  LDL.LU R40, [R1+0x1874] ;  /* 0x0018740001287983 */ /* 0x000ea80000300800 */
[----:B------:R-:W2:Y:S04]  /*124700*/  LDL.LU R30, [R1+0x1878] ;  /* 0x00187800011e7983 */ /* 0x000ea80000300800 */
[----:B------:R1:W-:Y:S04]  /*124710*/  STL.64 [R1+0x1f28], R32 ;  /* 0x001f282001007387 */ /* 0x0003e80000100a00 */
[----:B-1----:R-:W2:Y:S01]  /*124720*/  LDL.LU R33, [R1+0x187c] ;  /* 0x00187c0001217983 */ /* 0x002ea20000300800 */
[----:B----4-:R-:W-:-:S02]  /*124730*/  F2FP.SATFINITE.E4M3.F32.PACK_AB_MERGE_C R23, R23, R59, RZ ;  /* 0x0000003b1717723e */ /* 0x010fc400048070ff */
[----:B---3--:R-:W-:Y:S02]  /*124740*/  F2FP.SATFINITE.E4M3.F32.PACK_AB_MERGE_C R20, R42, R20, RZ ;  /* 0x000000142a14723e */ /* 0x008fe400048070ff */
[----:B------:R-:W-:Y:S01]  /*124750*/  IADD3 R42, P1, PT, R16, R2, RZ ;  /* 0x00000002102a7210 */ /* 0x000fe20007f3e0ff */
[----:B------:R-:W-:Y:S04]  /*124760*/  STL [R1+0x384], R23 ;  /* 0x0003841701007387 */ /* 0x000fe80000100800 */
[----:B------:R-:W-:Y:S01]  /*124770*/  IMAD.X R43, R17, 0x1, R0, P1 ;  /* 0x00000001112b7824 */ /* 0x000fe200008e0600 */
[----:B------:R-:W-:Y:S01]  /*124780*/  STL [R1+0x380], R20 ;  /* 0x0003801401007387 */ /* 0x000fe20000100800 */
[----:B------:R-:W-:Y:S02]  /*124790*/  F2FP.SATFINITE.E4M3.F32.PACK_AB_MERGE_C R18, R34, R18, RZ ;  /* 0x000000122212723e */ /* 0x000fe400048070ff */
[----:B------:R-:W-:-:S05]  /*1247a0*/  F2FP.SATFINITE.E4M3.F32.PACK_AB_MERGE_C R36, R46, R36, RZ ;  /* 0x000000242e24723e */ /* 0x000fca00048070ff */
[----:B------:R-:W-:Y:S04]  /*1247b0*/  STL [R1+0x6a24], R36 ;  /* 0x006a242401007387 */ /* 0x000fe80000100800 */
[----:B------:R1:W-:Y:S04]  /*1247c0*/  STL.64 [R1+0x1f20], R42 ;  /* 0x001f202a01007387 */ /* 0x0003e80000100a00 */
[----:B------:R-:W-:Y:S04]  /*1247d0*/  STL [R1+0x350], R18 ;  /* 0x0003501201007387 */ /* 0x000fe80000100800 */
[----:B------:R-:W3:Y:S01]  /*1247e0*/  LDL.LU R54, [R1+0xe00] ;  /* 0x000e000001367983 */ /* 0x000ee20000300800 */
[----:B-1----:R-:W-:-:S03]  /*1247f0*/  IADD3 R42, P1, PT, R16, R38, RZ ;  /* 0x00000026102a7210 */ /* 0x002fc60007f3e0ff */
[----:B------:R-:W3:Y:S02]  /*124800*/  LDL.LU R59, [R1+0xe04] ;  /* 0x000e0400013b7983 */ /* 0x000ee40000300800 */
[----:B------:R-:W-:-:S05]  /*124810*/  IMAD.X R43, R17, 0x1, R22, P1 ;  /* 0x00000001112b7824 */ /* 0x000fca00008e0616 */
[----:B------:R1:W-:Y:S02]  /*124820*/  STL.64 [R1+0x1f08], R42 ;  /* 0x001f082a01007387 */ /* 0x0003e40000100a00 */
[----:B-1----:R-:W-:Y:S02]  /*124830*/  IADD3 R42, P1, PT, R16, R52, RZ ;  /* 0x00000034102a7210 */ /* 0x002fe40007f3e0ff */
[----:B------:R-:W-:-:S05]  /*124840*/  F2FP.SATFINITE.E4M3.F32.PACK_AB_MERGE_C R18, R44, R27, RZ ;  /* 0x0000001b2c12723e */ /* 0x000fca00048070ff */
[----:B------:R1:W-:Y:S04]  /*124850*/  STL [R1+0x324], R18 ;  /* 0x0003241201007387 */ /* 0x0003e80000100800 */
[----:B------:R-:W4:Y:S04]  /*124860*/  LDL.LU R27, [R1+0xe08] ;  /* 0x000e0800011b7983 */ /* 0x000f280000300800 */
[----:B------:R-:W4:Y:S01]  /*124870*/  LDL.LU R44, [R1+0xe0c] ;  /* 0x000e0c00012c7983 */ /* 0x000f220000300800 */
[----:B------:R-:W-:Y:S01]  /*124880*/  IMAD.X R43, R17, 0x1, R29, P1 ;  /* 0x00000001112b7824 */ /* 0x000fe200008e061d */
[----:B-1----:R-:W-:-:S02]  /*124890*/  F2FP.SATFINITE.E4M3.F32.PACK_AB_MERGE_C R18, R56, R53, RZ ;  /* 0x000000353812723e */ /* 0x002fc400048070ff */
[----:B------:R-:W4:Y:S04]  /*1248a0*/  LDL.LU R53, [R1+0x1890] ;  /* 0x0018900001357983 */ /* 0x000f280000300800 */
[----:B------:R-:W4:Y:S04]  /*1248b0*/  LDL.LU R56, [R1+0x1894] ;  /* 0x0018940001387983 */ /* 0x000f280000300800 */
[----:B------:R1:W-:Y:S04]  /*1248c0*/  STL [R1+0x32c], R18 ;  /* 0x00032c1201007387 */ /* 0x0003e80000100800 */
[----:B------:R-:W4:Y:S04]  /*1248d0*/  LDL.LU R23, [R1+0x1898] ;  /* 0x0018980001177983 */ /* 0x000f280000300800 */
[----:B------:R-:W4:Y:S01]  /*1248e0*/  LDL.LU R46, [R1+0x189c] ;  /* 0x00189c00012e7983 */ /* 0x000f220000300800 */
[----:B-1----:R-:W-:-:S03]  /*1248f0*/  F2FP.SATFINITE.E4M3.F32.PACK_AB_MERGE_C R18, R39, R37, RZ ;  /* 0x000000252712723e */ /* 0x002fc600048070ff */
[----:B------:R-:W-:Y:S04]  /*124900*/  STL.64 [R1+0x1f00], R42 ;  /* 0x001f002a01007387 */ /* 0x000fe80000100a00 */
[----:B------:R2:W-:Y:S04]  /*124910*/  STL [R1+0x1b4], R18 ;  /* 0x0001b41201007387 */ /* 0x0005e80000100800 */
[----:B------:R-:W4:Y:S04]  /*124920*/  LDL.LU R37, [R1+0x18a0] ;  /* 0x0018a00001257983 */ /* 0x000f280000300800 */
[----:B------:R-:W4:Y:S01]  /*124930*/  LDL.LU R39, [R1+0x18a4] ;  /* 0x0018a40001277983 */ /* 0x000f220000300800 */
[----:B--2---:R-:W-:-:S05]  /*124940*/  F2FP.SATFINITE.E4M3.F32.PACK_AB_MERGE_C R18, R48, R25, RZ ;  /* 0x000000193012723e */ /* 0x004fca00048070ff */
[----:B------:R-:W-:Y:S04]  /*124950*/  STL [R1+0x1b8], R18 ;  /* 0x0001b81201007387 */ /* 0x000fe80000100800 */
[----:B------:R-:W2:Y:S04]  /*124960*/  LDL.LU R25, [R1+0x18a8] ;  /* 0x0018a80001197983 */ /* 0x000ea80000300800 */
[----:B------:R-:W2:Y:S01]  /*124970*/  LDL.LU R48, [R1+0x18ac] ;  /* 0x0018ac0001307983 */ /* 0x000ea20000300800 */
[----:B------:R-:W-:-:S05]  /*124980*/  IADD3 R42, P1, PT, R16, R60, RZ ;  /* 0x0000003c102a7210 */ /* 0x000fca0007f3e0ff */
[----:B------:R-:W-:Y:S01]  /*124990*/  IMAD.X R43, R17, 0x1, R15, P1 ;  /* 0x00000001112b7824 */ /* 0x000fe200008e060f */
[----:B------:R-:W-:-:S04]  /*1249a0*/  IADD3 R50, P1, PT, R16, R51, RZ ;  /* 0x0000003310327210 */ /* 0x000fc80007f3e0ff */
[----:B------:R-:W-:Y:S01]  /*1249b0*/  STL.64 [R1+0x1ee8], R42 ;  /* 0x001ee82a01007387 */ /* 0x000fe20000100a00 */
[----:B------:R-:W-:Y:S01]  /*1249c0*/  IMAD.X R51, R17, 0x1, R57, P1 ;  /* 0x0000000111337824 */ /* 0x000fe200008e0639 */
[----:B------:R-:W-:-:S05]  /*1249d0*/  F2FP.SATFINITE.E4M3.F32.PACK_AB_MERGE_C R20, R40, R21, RZ ;  /* 0x000000152814723e */ /* 0x000fca00048070ff */
[----:B------:R1:W-:Y:S04]  /*1249e0*/  STL [R1+0x1a0], R20 ;  /* 0x0001a01401007387 */ /* 0x0003e80000100800 */
[----:B-1----:R-:W2:Y:S01]  /*1249f0*/  LDL.LU R20, [R1+0x18b0] ;  /* 0x0018b00001147983 */ /* 0x002ea20000300800 */
[----:B------:R-:W-:-:S05]  /*124a00*/  F2FP.SATFINITE.E4M3.F32.PACK_AB_MERGE_C R18, R33, R30, RZ ;  /* 0x0000001e2112723e */ /* 0x000fca00048070ff */
[----:B------:R1:W-:Y:S04]  /*124a10*/  STL [R1+0x1a8], R18 ;  /* 0x0001a81201007387 */ /* 0x0003e80000100800 */
[----:B------:R-:W2:Y:S04]  /*124a20*/  LDL.LU R42, [R1+0x18b4] ;  /* 0x0018b400012a7983 */ /* 0x000ea80000300800 */
[----:B-1----:R-:W2:Y:S04]  /*124a30*/  LDL.LU R18, [R1+0x18b8] ;  /* 0x0018b80001127983 */ /* 0x002ea80000300800 */
[----:B------:R-:W2:Y:S04]  /*124a40*/  LDL.LU R34, [R1+0x18bc] ;  /* 0x0018bc0001227983 */ /* 0x000ea80000300800 */
[----:B------:R-:W2:Y:S04]  /*124a50*/  LDL.LU R21, [R1+0x18c0] ;  /* 0x0018c00001157983 */ /* 0x000ea80000300800 */
[----:B------:R-:W2:Y:S04]  /*124a60*/  LDL.LU R40, [R1+0x18c4] ;  /* 0x0018c40001287983 */ /* 0x000ea80000300800 */
[----:B------:R-:W2:Y:S04]  /*124a70*/  LDL.LU R30, [R1+0x18c8] ;  /* 0x0018c800011e7983 */ /* 0x000ea80000300800 */
[----:B------:R-:W2:Y:S04]  /*124a80*/  LDL.LU R33, [R1+0x18cc] ;  /* 0x0018cc0001217983 */ /* 0x000ea80000300800 */
[----:B------:R1:W-:Y:S04]  /*124a90*/  STL.64 [R1+0x1ee0], R50 ;  /* 0x001ee03201007387 */ /* 0x0003e80000100a00 */
[----:B-1----:R-:W2:Y:S04]  /*124aa0*/  LDL.LU R50, [R1+0x6b78] ;  /* 0x006b780001327983 */ /* 0x002ea80000300800 */
[----:B------:R-:W2:Y:S04]  /*124ab0*/  LDL.LU R51, [R1+0x18d0] ;  /* 0x0018d00001337983 */ /* 0x000ea80000300800 */
[----:B------:R-:W2:Y:S01]  /*124ac0*/  LDL.LU R57, [R1+0x18d4] ;  /* 0x0018d40001397983 */ /* 0x000ea20000300800 */
[----:B------:R-:W-:-:S02]  /*124ad0*/  IADD3 R26, P1, PT, R16, R24, RZ ;  /* 0x00000018101a7210 */ /* 0x000fc40007f3e0ff */
[----:B---3--:R-:W-:-:S05]  /*124ae0*/  F2FP.SATFINITE.E4M3.F32.PACK_AB_MERGE_C R36, R59, R54, RZ ;  /* 0x000000363b24723e */ /* 0x008fca00048070ff */
[----:B------:R-:W-:Y:S01]  /*124af0*/  STL [R1+0x198], R36 ;  /* 0x0001982401007387 */ /* 0x000fe20000100800 */
[----:B----4-:R-:W-:Y:S01]  /*124b00*/  F2FP.SATFINITE.E4M3.F32.PACK_AB_MERGE_C R32, R44, R27, RZ ;  /* 0x0000001b2c20723e */ /* 0x010fe200048070ff */
[----:B------:R-:W-:-:S04]  /*124b10*/  IMAD.X R27, R17, 0x1, R47, P1 ;  /* 0x00000001111b7824 */ /* 0x000fc800008e062f */
[----:B------:R-:W-:Y:S04]  /*124b20*/  STL [R1+0x19c], R32 ;  /* 0x00019c2001007387 */ /* 0x000fe80000100800 */
[----:B------:R1:W-:Y:S04]  /*124b30*/  STL.64 [R1+0x1ec8], R26 ;  /* 0x001ec81a01007387 */ /* 0x0003e80000100a00 */
[----:B-1----:R-:W3:Y:S01]  /*124b40*/  LDL.LU R27, [R1+0x18d8] ;  /* 0x0018d800011b7983 */ /* 0x002ee20000300800 */
[----:B------:R-:W-:-:S03]  /*124b50*/  F2FP.SATFINITE.E4M3.F32.PACK_AB_MERGE_C R26, R56, R53, RZ ;  /* 0x00000035381a723e */ /* 0x000fc600048070ff */
[----:B------:R-:W3:Y:S04]  /*124b60*/  LDL.LU R44, [R1+0x18dc] ;  /* 0x0018dc00012c7983 */ /* 0x000ee80000300800 */
[----:B------:R-:W-:Y:S04]  /*124b70*/  STL [R1+0x52dc], R26 ;  /* 0x0052dc1a01007387 */ /* 0x000fe80000100800 */
[----:B------:R-:W4:Y:S04]  /*124b80*/  LDL.LU R53, [R1+0x18e0] ;  /* 0x0018e00001357983 */ /* 0x000f280000300800 */
[----:B------:R-:W4:Y:S01]  /*124b90*/  LDL.LU R56, [R1+0x18e4] ;  /* 0x0018e40001387983 */ /* 0x000f220000300800 */
[----:B------:R-:W-:-:S02]  /*124ba0*/  F2FP.SATFINITE.E4M3.F32.PACK_AB_MERGE_C R23, R46, R23, RZ ;  /* 0x000000172e17723e */ /* 0x000fc400048070ff */
[----:B------:R-:W-:-:S03]  /*124bb0*/  IADD3 R54, P1, PT, R16, R28, RZ ;  /* 0x0000001c10367210 */ /* 0x000fc60007f3e0ff */
[----:B------:R1:W-:Y:S02]  /*124bc0*/  STL [R1+0x52f8], R23 ;  /* 0x0052f81701007387 */ /* 0x0003e40000100800 */
[----:B------:R-:W-:Y:S02]  /*124bd0*/  IMAD.X R55, R17, 0x1, R19, P1 ;  /* 0x0000000111377824 */ /* 0x000fe400008e0613 */
[----:B------:R-:W4:Y:S01]  /*124be0*/  LDL.LU R46, [R1+0x18e8] ;  /* 0x0018e800012e7983 */ /* 0x000f220000300800 */
[----:B-1----:R-:W-:-:S03]  /*124bf0*/  F2FP.SATFINITE.E4M3.F32.PACK_AB_MERGE_C R23, R39, R37, RZ ;  /* 0x000000252717723e */ /* 0x002fc600048070ff */
[----:B------:R-:W4:Y:S04]  /*124c00*/  LDL.LU R37, [R1+0x18ec] ;  /* 0x0018ec0001257983 */ /* 0x000f280000300800 */
[----:B------:R-:W-:Y:S04]  /*124c10*/  STL.64 [R1+0x1ec0], R54 ;  /* 0x001ec03601007387 */ /* 0x000fe80000100a00 */
[----:B------:R2:W-:Y:S04]  /*124c20*/  STL [R1+0x521c], R23 ;  /* 0x00521c1701007387 */ /* 0x0005e80000100800 */
[----:B------:R-:W4:Y:S01]  /*124c30*/  LDL.LU R39, [R1+0x18f0] ;  /* 0x0018f00001277983 */ /* 0x000f220000300800 */
[----:B--2---:R-:W-:-:S05]  /*124c40*/  F2FP.SATFINITE.E4M3.F32.PACK_AB_MERGE_C R23, R48, R25, RZ ;  /* 0x000000193017723e */ /* 0x004fca00048070ff */
[----:B------:R1:W-:Y:S04]  /*124c50*/  STL [R1+0x5248], R23 ;  /* 0x0052481701007387 */ /* 0x0003e80000100800 */
[----:B------:R-:W2:Y:S01]  /*124c60*/  LDL.LU R25, [R1+0x18f4] ;  /* 0x0018f40001197983 */ /* 0x000ea20000300800 */
[----:B------:R-:W-:-:S03]  /*124c70*/  IADD3 R54, P1, PT, R16, R58, RZ ;  /* 0x0000003a10367210 */ /* 0x000fc60007f3e0ff */
[----:B------:R-:W2:Y:S02]  /*124c80*/  LDL.LU R48, [R1+0x18f8] ;  /* 0x0018f80001307983 */ /* 0x000ea40000300800 */
[----:B------:R-:W-:Y:S02]  /*124c90*/  IMAD.X R55, R17, 0x1, R49, P1 ;  /* 0x0000000111377824 */ /* 0x000fe400008e0631 */
[----:B------:R-:W2:Y:S04]  /*124ca0*/  LDL.LU R58, [R1+0x18fc] ;  /* 0x0018fc00013a7983 */ /* 0x000ea80000300800 */
[----:B------:R-:W-:Y:S01]  /*124cb0*/  STL.64 [R1+0x1ea8], R54 ;  /* 0x001ea83601007387 */ /* 0x000fe20000100a00 */
[----:B------:R-:W-:-:S05]  /*124cc0*/  F2FP.SATFINITE.E4M3.F32.PACK_AB_MERGE_C R20, R42, R20, RZ ;  /* 0x000000142a14723e */ /* 0x000fca00048070ff */
[----:B------:R-:W-:Y:S01]  /*124cd0*/  STL [R1+0x5188], R20 ;  /* 0x0051881401007387 */ /* 0x000fe20000100800 */
[----:B------:R-:W-:-:S05]  /*124ce0*/  F2FP.SATFINITE.E4M3.F32.PACK_AB_MERGE_C R18, R34, R18, RZ ;  /* 0x000000122212723e */ /* 0x000fca00048070ff */
[----:B------:R0:W-:Y:S01]  /*124cf0*/  STL [R1+0x5198], R18 ;  /* 0x0051981201007387 */ /* 0x0001e20000100800 */
[----:B-1----:R-:W-:Y:S02]  /*124d00*/  F2FP.SATFINITE.E4M3.F32.PACK_AB_MERGE_C R23, R40, R21, RZ ;  /* 0x000000152817723e */ /* 0x002fe400048070ff */
[----:B0-----:R-:W-:Y:S02]  /*124d10*/  F2FP.SATFINITE.E4M3.F32.PACK_AB_MERGE_C R18, R33, R30, RZ ;  /* 0x0000001e2112723e */ /* 0x001fe400048070ff */
[----:B------:R-:W-:-:S05]  /*124d20*/  IADD3 R42, P1, PT, R16, R50, RZ ;  /* 0x00000032102a7210 */ /* 0x000fca0007f3e0ff */
[----:B------:R-:W-:Y:S01]  /*124d30*/  IMAD.X R43, R17, 0x1, R35, P1 ;  /* 0x00000001112b7824 */ /* 0x000fe200008e0623 */
[----:B------:R-:W-:-:S04]  /*124d40*/  IADD3 R20, P1, PT, R16, R9, RZ ;  /* 0x0000000910147210 */ /* 0x000fc80007f3e0ff */
[----:B------:R-:W-:Y:S04]  /*124d50*/  STL.64 [R1+0x1ea0], R42 ;  /* 0x001ea02a01007387 */ /* 0x000fe80000100a00 */
[----:B------:R-:W-:Y:S04]  /*124d60*/  STL [R1+0x880], R23 ;  /* 0x0008801701007387 */ /* 0x000fe80000100800 */
[----:B------:R0:W-:Y:S04]  /*124d70*/  STL [R1+0x898], R18 ;  /* 0x0008981201007387 */ /* 0x0001e80000100800 */
[----:B------:R-:W2:Y:S04]  /*124d80*/  LDL.LU R30, [R1+0x1900] ;  /* 0x00190000011e7983 */ /* 0x000ea80000300800 */
[----:B------:R-:W2:Y:S01]  /*124d90*/  LDL.LU R33, [R1+0x1904] ;  /* 0x0019040001217983 */ /* 0x000ea20000300800 */
[----:B------:R-:W-:Y:S01]  /*124da0*/  IMAD.X R21, R17, 0x1, R11, P1 ;  /* 0x0000000111157824 */ /* 0x000fe200008e060b */
[----:B0-----:R-:W-:-:S04]  /*124db0*/  F2FP.SATFINITE.E4M3.F32.PACK_AB_MERGE_C R18, R57, R51, RZ ;  /* 0x000000333912723e */ /* 0x001fc800048070ff */
[----:B------:R0:W-:Y:S04]  /*124dc0*/  STL.64 [R1+0x1e88], R20 ;  /* 0x001e881401007387 */ /* 0x0001e80000100a00 */
[----:B------:R-:W-:Y:S04]  /*124dd0*/  STL [R1+0x7ac], R18 ;  /* 0x0007ac1201007387 */ /* 0x000fe80000100800 */
[----:B------:R-:W2:Y:S04]  /*124de0*/  LDL.LU R51, [R1+0x1908] ;  /* 0x0019080001337983 */ /* 0x000ea80000300800 */
[----:B------:R-:W2:Y:S01]  /*124df0*/  LDL.LU R57, [R1+0x190c] ;  /* 0x00190c0001397983 */ /* 0x000ea20000300800 */
[----:B0-----:R-:W-:-:S05]  /*124e00*/  IADD3 R20, P1, PT, R16, R10, RZ ;  /* 0x0000000a10147210 */ /* 0x001fca0007f3e0ff */
[----:B------:R-:W-:-:S05]  /*124e10*/  IMAD.X R21, R17, 0x1, R12, P1 ;  /* 0x0000000111157824 */ /* 0x000fca00008e060c */
[----:B------:R0:W-:Y:S01]  /*124e20*/  STL.64 [R1+0x1e80], R20 ;  /* 0x001e801401007387 */ /* 0x0001e20000100a00 */
[----:B------:R-:W-:Y:S01]  /*124e30*/  VIADD R16, R16, UR5 ;  /* 0x0000000510107c36 */ /* 0x000fe20008000000 */
[----:B------:R-:W1:Y:S04]  /*124e40*/  LDCU UR5, c[0x0][0x3b8] ;  /* 0x00007700ff0577ac */ /* 0x000e680008000800 */
[----:B0-----:R-:W-:Y:S02]  /*124e50*/  IADD3 R20, P1, PT, R16, R6, RZ ;  /* 0x0000000610147210 */ /* 0x001fe40007f3e0ff */
[----:B---3--:R-:W-:-:S05]  /*124e60*/  F2FP.SATFINITE.E4M3.F32.PACK_AB_MERGE_C R18, R44, R27, RZ ;  /* 0x0000001b2c12723e */ /* 0x008fca00048070ff */
[----:B------:R-:W-:Y:S04]  /*124e70*/  STL [R1+0x539c], R18 ;  /* 0x00539c1201007387 */ /* 0x000fe80000100800 */
[----:B------:R-:W3:Y:S01]  /*124e80*/  LDL.LU R27, [R1+0x1910] ;  /* 0x00191000011b7983 */ /* 0x000ee20000300800 */
[----:B----4-:R-:W-:-:S05]  /*124e90*/  F2FP.SATFINITE.E4M3.F32.PACK_AB_MERGE_C R17, R56, R53, RZ ;  /* 0x000000353811723e */ /* 0x010fca00048070ff */
[----:B------:R0:W-:Y:S04]  /*124ea0*/  STL [R1+0x490], R17 ;  /* 0x0004901101007387 */ /* 0x0001e80000100800 */
[----:B------:R-:W3:Y:S04]  /*124eb0*/  LDL.LU R44, [R1+0x1914] ;  /* 0x00191400012c7983 */ /* 0x000ee80000300800 */
[----:B------:R-:W4:Y:S04]  /*124ec0*/  LDL.LU R53, [R1+0x1918] ;  /* 0x0019180001357983 */ /* 0x000f280000300800 */
[----:B------:R-:W4:Y:S01]  /*124ed0*/  LDL.LU R56, [R1+0x191c] ;  /* 0x00191c0001387983 */ /* 0x000f220000300800 */
[----:B0-----:R-:W-:-:S02]  /*124ee0*/  SHF.R.S32.HI R17, RZ, 0x1f, R16 ;  /* 0x0000001fff117819 */ /* 0x001fc40000011410 */
[----:B------:R-:W-:-:S03]  /*124ef0*/  F2FP.SATFINITE.E4M3.F32.PACK_AB_MERGE_C R18, R37, R46, RZ ;  /* 0x0000002e2512723e */ /* 0x000fc600048070ff */
[----:B------:R-:W-:Y:S02]  /*124f00*/  IMAD.X R21, R17, 0x1, R31, P1 ;  /* 0x0000000111157824 */ /* 0x000fe400008e061f */
[----:B------:R0:W-:Y:S01]  /*124f10*/  STL [R1+0x4a0], R18 ;  /* 0x0004a01201007387 */ /* 0x0001e20000100800 */
[----:B--2---:R-:W-:-:S05]  /*124f20*/  F2FP.SATFINITE.E4M3.F32.PACK_AB_MERGE_C R50, R25, R39, RZ ;  /* 0x000000271932723e */ /* 0x004fca00048070ff */
[----:B------:R-:W-:Y:S04]  /*124f30*/  STL [R1+0x6934], R50 ;  /* 0x0069343201007387 */ /* 0x000fe80000100800 */
[----:B------:R2:W-:Y:S04]  /*124f40*/  STL.64 [R1+0x1e68], R20 ;  /* 0x001e681401007387 */ /* 0x0005e80000100a00 */
[----:B0-----:R-:W4:Y:S04]  /*124f50*/  LDL.LU R18, [R1+0xf80] ;  /* 0x000f800001127983 */ /* 0x001f280000300800 */
[----:B------:R-:W4:Y:S04]  /*124f60*/  LDL.LU R34, [R1+0xf84] ;  /* 0x000f840001227983 */ /* 0x000f280000300800 */
[----:B------:R-:W4:Y:S04]  /*124f70*/  LDL.LU R40, [R1+0xf88] ;  /* 0x000f880001287983 */ /* 0x000f280000300800 */
[----:B------:R-:W4:Y:S01]  /*124f80*/  LDL.LU R37, [R1+0xf8c] ;  /* 0x000f8c0001257983 */ /* 0x000f220000300800 */
[----:B--2---:R-:W-:-:S02]  /*124f90*/  IADD3 R20, P1, PT, R16, R8, RZ ;  /* 0x0000000810147210 */ /* 0x004fc40007f3e0ff */
[----:B------:R-:W-:Y:S01]  /*124fa0*/  F2FP.SATFINITE.E4M3.F32.PACK_AB_MERGE_C R48, R58, R48, RZ ;  /* 0x000000303a30723e */ /* 0x000fe200048070ff */
[----:B------:R-:W2:Y:S02]  /*124fb0*/  LDL.LU R25, [R1+0xf70] ;  /* 0x000f700001197983 */ /* 0x000ea40000300800 */
[----:B------:R-:W-:Y:S02]  /*124fc0*/  IMAD.X R21, R17, 0x1, R7, P1 ;  /* 0x0000000111157824 */ /* 0x000fe400008e0607 */
[----:B------:R-:W2:Y:S04]  /*124fd0*/  LDL.LU R58, [R1+0xf74] ;  /* 0x000f7400013a7983 */ /* 0x000ea80000300800 */
[----:B------:R-:W-:Y:S04]  /*124fe0*/  STL [R1+0x6938], R48 ;  /* 0x0069383001007387 */ /* 0x000fe80000100800 */
[----:B------:R0:W-:Y:S04]  /*124ff0*/  STL.64 [R1+0x1e60], R20 ;  /* 0x001e601401007387 */ /* 0x0001e80000100a00 */
[----:B0-----:R-:W2:Y:S04]  /*125000*/  LDL.LU R21, [R1+0xf78] ;  /* 0x000f780001157983 */ /* 0x001ea80000300800 */
[----:B------:R-:W2:Y:S01]  /*125010*/  LDL.LU R46, [R1+0xf7c] ;  /* 0x000f7c00012e7983 */ /* 0x000ea20000300800 */
[----:B------:R-:W-:-:S05]  /*125020*/  F2FP.SATFINITE.E4M3.F32.PACK_AB_MERGE_C R32, R33, R30, RZ ;  /* 0x0000001e2120723e */ /* 0x000fca00048070ff */
[----:B------:R0:W-:Y:S04]  /*125030*/  STL [R1+0x695c], R32 ;  /* 0x00695c2001007387 */ /* 0x0001e80000100800 */
[----:B------:R-:W2:Y:S04]  /*125040*/  LDL.LU R39, [R1+0xf60] ;  /* 0x000f600001277983 */ /* 0x000ea80000300800 */
[----:B------:R-:W2:Y:S01]  /*125050*/  LDL.LU R30, [R1+0xf64] ;  /* 0x000f6400011e7983 */ /* 0x000ea20000300800 */
[----:B------:R-:W-:-:S03]  /*125060*/  F2FP.SATFINITE.E4M3.F32.PACK_AB_MERGE_C R33, R57, R51, RZ ;  /* 0x000000333921723e */ /* 0x000fc600048070ff */
[----:B------:R-:W2:Y:S04]  /*125070*/  LDL.LU R51, [R1+0xf68] ;  /* 0x000f680001337983 */ /* 0x000ea80000300800 */
[----:B------:R-:W2:Y:S01]  /*125080*/  LDL.LU R57, [R1+0xf6c] ;  /* 0x000f6c0001397983 */ /* 0x000ea20000300800 */
[----:B------:R-:W-:-:S05]  /*125090*/  IADD3 R42, P1, PT, R16, R5, RZ ;  /* 0x00000005102a7210 */ /* 0x000fca0007f3e0ff */
[----:B------:R-:W-:Y:S01]  /*1250a0*/  IMAD.X R43, R17, 0x1, R41, P1 ;  /* 0x00000001112b7824 */ /* 0x000fe200008e0629 */
[----:B------:R1:W-:Y:S01]  /*1250b0*/  STL [R1+0x6960], R33 ;  /* 0x0069602101007387 */ /* 0x0003e20000100800 */
[----:B0-----:R-:W-:-:S05]  /*1250c0*/  IADD3 R32, P1, PT, R16, R4, RZ ;  /* 0x0000000410207210 */ /* 0x001fca0007f3e0ff */
[----:B-1----:R-:W-:Y:S01]  /*1250d0*/  IMAD.X R33, R17, 0x1, R3, P1 ;  /* 0x0000000111217824 */ /* 0x002fe200008e0603 */
[----:B---3--:R-:W-:-:S05]  /*1250e0*/  F2FP.SATFINITE.E4M3.F32.PACK_AB_MERGE_C R26, R44, R27, RZ ;  /* 0x0000001b2c1a723e */ /* 0x008fca00048070ff */
[----:B------:R-:W-:Y:S04]  /*1250f0*/  STL [R1+0x6988], R26 ;  /* 0x0069881a01007387 */ /* 0x000fe80000100800 */
[----:B------:R-:W-:Y:S01]  /*125100*/  STL.64 [R1+0x1e48], R42 ;  /* 0x001e482a01007387 */ /* 0x000fe20000100a00 */
[----:B----4-:R-:W-:-:S03]  /*125110*/  F2FP.SATFINITE.E4M3.F32.PACK_AB_MERGE_C R27, R56, R53, RZ ;  /* 0x00000035381b723e */ /* 0x010fc600048070ff */
[----:B------:R-:W3:Y:S04]  /*125120*/  LDL.LU R41, [R1+0xf50] ;  /* 0x000f500001297983 */ /* 0x000ee80000300800 */
[----:B------:R-:W3:Y:S04]  /*125130*/  LDL.LU R44, [R1+0xf54] ;  /* 0x000f5400012c7983 */ /* 0x000ee80000300800 */
[----:B------:R-:W4:Y:S04]  /*125140*/  LDL.LU R53, [R1+0xf58] ;  /* 0x000f580001357983 */ /* 0x000f280000300800 */
[----:B------:R-:W4:Y:S04]  /*125150*/  LDL.LU R56, [R1+0xf5c] ;  /* 0x000f5c0001387983 */ /* 0x000f280000300800 */
[----:B------:R-:W-:Y:S04]  /*125160*/  STL [R1+0x698c], R27 ;  /* 0x00698c1b01007387 */ /* 0x000fe80000100800 */
[----:B------:R-:W-:Y:S04]  /*125170*/  STL.64 [R1+0x6b70], R4 ;  /* 0x006b700401007387 */ /* 0x000fe80000100a00 */
[----:B------:R-:W4:Y:S04]  /*125180*/  LDL R50, [R1+0x24] ;  /* 0x0000240001327983 */ /* 0x000f280000100800 */
[----:B------:R0:W-:Y:S04]  /*125190*/  STL.64 [R1+0x1e40], R32 ;  /* 0x001e402001007387 */ /* 0x0001e80000100a00 */
[----:B0-----:R-:W4:Y:S01]  /*1251a0*/  LDL R33, [R1+0x20] ;  /* 0x0000200001217983 */ /* 0x001f220000100800 */
[----:B------:R-:W-:-:S05]  /*1251b0*/  F2FP.SATFINITE.E4M3.F32.PACK_AB_MERGE_C R4, R34, R18, RZ ;  /* 0x000000122204723e */ /* 0x000fca00048070ff */
[----:B------:R0:W-:Y:S01]  /*1251c0*/  STL [R1+0x38c], R4 ;  /* 0x00038c0401007387 */ /* 0x0001e20000100800 */
[----:B------:R-:W-:Y:S02]  /*1251d0*/  F2FP.SATFINITE.E4M3.F32.PACK_AB_MERGE_C R18, R37, R40, RZ ;  /* 0x000000282512723e */ /* 0x000fe400048070ff */
[----:B0-----:R-:W-:-:S03]  /*1251e0*/  IADD3 R4, P1, PT, R16, R13, RZ ;  /* 0x0000000d10047210 */ /* 0x001fc60007f3e0ff */
[----:B------:R-:W-:Y:S02]  /*1251f0*/  STL [R1+0x3b8], R18 ;  /* 0x0003b81201007387 */ /* 0x000fe40000100800 */
[----:B------:R-:W-:-:S05]  /*125200*/  IMAD.X R5, R17, 0x1, R14, P1 ;  /* 0x0000000111057824 */ /* 0x000fca00008e060e */
[----:B------:R2:W-:Y:S04]  /*125210*/  STL.64 [R1+0x1e28], R4 ;  /* 0x001e280401007387 */ /* 0x0005e80000100a00 */
[----:B------:R-:W4:Y:S04]  /*125220*/  LDL.LU R40, [R1+0xf40] ;  /* 0x000f400001287983 */ /* 0x000f280000300800 */
[----:B------:R-:W4:Y:S01]  /*125230*/  LDL.LU R37, [R1+0xf44] ;  /* 0x000f440001257983 */ /* 0x000f220000300800 */
[----:B--2---:R-:W-:-:S05]  /*125240*/  F2FP.SATFINITE.E4M3.F32.PACK_AB_MERGE_C R4, R58, R25, RZ ;  /* 0x000000193a04723e */ /* 0x004fca00048070ff */
[----:B------:R0:W-:Y:S01]  /*125250*/  STL [R1+0x354], R4 ;  /* 0x0003540401007387 */ /* 0x0001e20000100800 */
[----:B------:R-:W-:-:S03]  /*125260*/  F2FP.SATFINITE.E4M3.F32.PACK_AB_MERGE_C R46, R46, R21, RZ ;  /* 0x000000152e2e723e */ /* 0x000fc600048070ff */
[----:B------:R-:W2:Y:S04]  /*125270*/  LDL.LU R25, [R1+0xf48] ;  /* 0x000f480001197983 */ /* 0x000ea80000300800 */
[----:B------:R-:W2:Y:S01]  /*125280*/  LDL.LU R58, [R1+0xf4c] ;  /* 0x000f4c00013a7983 */ /* 0x000ea20000300800 */
[----:B0-----:R-:W-:-:S03]  /*125290*/  IADD3 R4, P1, PT, R16, R2, RZ ;  /* 0x0000000210047210 */ /* 0x001fc60007f3e0ff */
[----:B------:R-:W-:Y:S02]  /*1252a0*/  STL [R1+0x69d0], R46 ;  /* 0x0069d02e01007387 */ /* 0x000fe40000100800 */
[----:B------:R-:W-:Y:S01]  /*1252b0*/  IMAD.X R5, R17, 0x1, R0, P1 ;  /* 0x0000000111057824 */ /* 0x000fe200008e0600 */
[----:B------:R-:W-:-:S05]  /*1252c0*/  F2FP.SATFINITE.E4M3.F32.PACK_AB_MERGE_C R36, R30, R39, RZ ;  /* 0x000000271e24723e */ /* 0x000fca00048070ff */
[----:B------:R-:W-:Y:S04]  /*1252d0*/  STL [R1+0x6a28], R36 ;  /* 0x006a282401007387 */ /* 0x000fe80000100800 */
[----:B------:R0:W-:Y:S04]  /*1252e0*/  STL.64 [R1+0x1e20], R4 ;  /* 0x001e200401007387 */ /* 0x0001e80000100a00 */
[----:B------:R-:W2:Y:S04]  /*1252f0*/  LDL.LU R21, [R1+0xf20] ;  /* 0x000f200001157983 */ /* 0x000ea80000300800 */
[----:B------:R-:W2:Y:S01]  /*125300*/  LDL.LU R30, [R1+0xf24] ;  /* 0x000f2400011e7983 */ /* 0x000ea20000300800 */
[----:B0-----:R-:W-:-:S05]  /*125310*/  F2FP.SATFINITE.E4M3.F32.PACK_AB_MERGE_C R4, R57, R51, RZ ;  /* 0x000000333904723e */ /* 0x001fca00048070ff */
[----:B------:R0:W-:Y:S04]  /*125320*/  STL [R1+0x53f4], R4 ;  /* 0x0053f40401007387 */ /* 0x0001e80000100800 */
[----:B------:R-:W2:Y:S04]  /*125330*/  LDL.LU R51, [R1+0xf28] ;  /* 0x000f280001337983 */ /* 0x000ea80000300800 */
[----:B------:R-:W2:Y:S01]  /*125340*/  LDL.LU R57, [R1+0xf2c] ;  /* 0x000f2c0001397983 */ /* 0x000ea20000300800 */
[----:B0-----:R-:W-:-:S03]  /*125350*/  IADD3 R4, P1, PT, R16, R38, RZ ;  /* 0x0000002610047210 */ /* 0x001fc60007f3e0ff */
[----:B------:R-:W2:Y:S02]  /*125360*/  LDL R46, [R1+0xc] ;  /* 0x00000c00012e7983 */ /* 0x000ea40000100800 */
[----:B------:R-:W-:Y:S01]  /*125370*/  IMAD.X R5, R17, 0x1, R22, P1 ;  /* 0x0000000111057824 */ /* 0x000fe200008e0616 */
[----:B---3--:R-:W-:-:S05]  /*125380*/  F2FP.SATFINITE.E4M3.F32.PACK_AB_MERGE_C R61, R44, R41, RZ ;  /* 0x000000292c3d723e */ /* 0x008fca00048070ff */
[----:B------:R-:W-:Y:S01]  /*125390*/  STL [R1+0x6a50], R61 ;  /* 0x006a503d01007387 */ /* 0x000fe20000100800 */
[----:B----4-:R-:W-:-:S03]  /*1253a0*/  F2FP.SATFINITE.E4M3.F32.PACK_AB_MERGE_C R39, R56, R53, RZ ;  /* 0x000000353827723e */ /* 0x010fc600048070ff */
[----:B------:R0:W-:Y:S04]  /*1253b0*/  STL.64 [R1+0x1e08], R4 ;  /* 0x001e080401007387 */ /* 0x0001e80000100a00 */
[----:B------:R-:W-:Y:S04]  /*1253c0*/  STL [R1+0x69c0], R39 ;  /* 0x0069c02701007387 */ /* 0x000fe80000100800 */
[----:B------:R-:W3:Y:S01]  /*1253d0*/  LDL.LU R41, [R1+0xda0] ;  /* 0x000da00001297983 */ /* 0x000ee20000300800 */
[----:B0-----:R-:W-:-:S03]  /*1253e0*/  IADD3 R4, P1, PT, R16, R52, RZ ;  /* 0x0000003410047210 */ /* 0x001fc60007f3e0ff */
[----:B------:R-:W3:Y:S02]  /*1253f0*/  LDL.LU R44, [R1+0xda4] ;  /* 0x000da400012c7983 */ /* 0x000ee40000300800 */
[----:B------:R-:W-:Y:S02]  /*125400*/  IMAD.X R5, R17, 0x1, R29, P1 ;  /* 0x0000000111057824 */ /* 0x000fe400008e061d */
[----:B------:R-:W4:Y:S04]  /*125410*/  LDL.LU R48, [R1+0xda8] ;  /* 0x000da80001307983 */ /* 0x000f280000300800 */
[----:B------:R0:W-:Y:S04]  /*125420*/  STL.64 [R1+0x1e00], R4 ;  /* 0x001e000401007387 */ /* 0x0001e80000100a00 */
[----:B------:R-:W4:Y:S04]  /*125430*/  LDL.LU R43, [R1+0xdac] ;  /* 0x000dac00012b7983 */ /* 0x000f280000300800 */
[----:B------:R-:W4:Y:S04]  /*125440*/  LDL.LU R45, [R1+0xf10] ;  /* 0x000f1000012d7983 */ /* 0x000f280000300800 */
[----:B------:R-:W4:Y:S04]  /*125450*/  LDL.LU R54, [R1+0xf14] ;  /* 0x000f140001367983 */ /* 0x000f280000300800 */
[----:B------:R-:W4:Y:S04]  /*125460*/  LDL.LU R53, [R1+0xf18] ;  /* 0x000f180001357983 */ /* 0x000f280000300800 */
[----:B------:R-:W4:Y:S01]  /*125470*/  LDL.LU R56, [R1+0xf1c] ;  /* 0x000f1c0001387983 */ /* 0x000f220000300800 */
[----:B0-----:R-:W-:-:S02]  /*125480*/  IADD3 R4, P1, PT, R16, R60, RZ ;  /* 0x0000003c10047210 */ /* 0x001fc40007f3e0ff */
[----:B------:R-:W-:-:S05]  /*125490*/  F2FP.SATFINITE.E4M3.F32.PACK_AB_MERGE_C R55, R37, R40, RZ ;  /* 0x000000282537723e */ /* 0x000fca00048070ff */
[----:B------:R-:W-:Y:S04]  /*1254a0*/  STL [R1+0x6a8c], R55 ;  /* 0x006a8c3701007387 */ /* 0x000fe80000100800 */
[----:B------:R-:W4:Y:S04]  /*1254b0*/  LDL.LU R59, [R1+0xef0] ;  /* 0x000ef000013b7983 */ /* 0x000f280000300800 */
[----:B------:R-:W4:Y:S04]  /*1254c0*/  LDL.LU R23, [R1+0xef4] ;  /* 0x000ef40001177983 */ /* 0x000f280000300800 */
[----:B------:R-:W4:Y:S04]  /*1254d0*/  LDL.LU R20, [R1+0xef8] ;  /* 0x000ef80001147983 */ /* 0x000f280000300800 */
[----:B------:R-:W4:Y:S01]  /*1254e0*/  LDL.LU R40, [R1+0xefc] ;  /* 0x000efc0001287983 */ /* 0x000f220000300800 */
[----:B--2---:R-:W-:-:S03]  /*1254f0*/  F2FP.SATFINITE.E4M3.F32.PACK_AB_MERGE_C R58, R58, R25, RZ ;  /* 0x000000193a3a723e */ /* 0x004fc600048070ff */
[----:B------:R-:W2:Y:S04]  /*125500*/  LDL.LU R37, [R1+0xee0] ;  /* 0x000ee00001257983 */ /* 0x000ea80000300800 */
[----:B------:R-:W2:Y:S01]  /*125510*/  LDL.LU R25, [R1+0xee4] ;  /* 0x000ee40001197983 */ /* 0x000ea20000300800 */
[----:B------:R-:W-:-:S03]  /*125520*/  IMAD.X R5, R17, 0x1, R15, P1 ;  /* 0x0000000111057824 */ /* 0x000fc600008e060f */
[----:B------:R-:W-:Y:S04]  /*125530*/  STL [R1+0x69d4], R58 ;  /* 0x0069d43a01007387 */ /* 0x000fe80000100800 */
[----:B------:R0:W-:Y:S02]  /*125540*/  STL.64 [R1+0x1de8], R4 ;  /* 0x001de80401007387 */ /* 0x0001e40000100a00 */
[----:B0-----:R-:W-:Y:S02]  /*125550*/  F2FP.SATFINITE.E4M3.F32.PACK_AB_MERGE_C R4, R30, R21, RZ ;  /* 0x000000151e04723e */ /* 0x001fe400048070ff */
[----:B------:R-:W2:Y:S04]  /*125560*/  LDL.LU R30, [R1+0xee8] ;  /* 0x000ee800011e7983 */ /* 0x000ea80000300800 */
[----:B------:R0:W-:Y:S01]  /*125570*/  STL [R1+0x194], R4 ;  /* 0x0001940401007387 */ /* 0x0001e20000100800 */
[----:B------:R-:W-:-:S03]  /*125580*/  F2FP.SATFINITE.E4M3.F32.PACK_AB_MERGE_C R51, R57, R51, RZ ;  /* 0x000000333933723e */ /* 0x000fc600048070ff */
[----:B------:R-:W2:Y:S01]  /*125590*/  LDL.LU R57, [R1+0xeec] ;  /* 0x000eec0001397983 */ /* 0x000ea20000300800 */
[----:B0-----:R-:W-:-:S03]  /*1255a0*/  IADD3 R4, P1, PT, R16, R50, RZ ;  /* 0x0000003210047210 */ /* 0x001fc60007f3e0ff */
[----:B------:R0:W-:Y:S02]  /*1255b0*/  STL [R1+0x68c8], R51 ;  /* 0x0068c83301007387 */ /* 0x0001e40000100800 */
[----:B------:R-:W-:Y:S02]  /*1255c0*/  IMAD.X R5, R17, 0x1, R33, P1 ;  /* 0x0000000111057824 */ /* 0x000fe400008e0621 */
[----:B0-----:R-:W2:Y:S04]  /*1255d0*/  LDL.LU R51, [R1+0x4] ;  /* 0x0000040001337983 */ /* 0x001ea80000300800 */
[----:B------:R-:W2:Y:S04]  /*1255e0*/  LDL.LU R42, [R1+0xed0] ;  /* 0x000ed000012a7983 */ /* 0x000ea80000300800 */
[----:B------:R-:W2:Y:S04]  /*1255f0*/  LDL.LU R18, [R1+0xed4] ;  /* 0x000ed40001127983 */ /* 0x000ea80000300800 */
[----:B------:R-:W2:Y:S04]  /*125600*/  LDL.LU R34, [R1+0xed8] ;  /* 0x000ed80001227983 */ /* 0x000ea80000300800 */
[----:B------:R3:W-:Y:S04]  /*125610*/  STL.64 [R1+0x1de0], R4 ;  /* 0x001de00401007387 */ /* 0x0007e80000100a00 */
[----:B------:R-:W2:Y:S01]  /*125620*/  LDL.LU R21, [R1+0xedc] ;  /* 0x000edc0001157983 */ /* 0x000ea20000300800 */
[----:B---3--:R-:W-:-:S03]  /*125630*/  F2FP.SATFINITE.E4M3.F32.PACK_AB_MERGE_C R4, R44, R41, RZ ;  /* 0x000000292c04723e */ /* 0x008fc600048070ff */
[----:B------:R-:W3:Y:S04]  /*125640*/  LDL.LU R41, [R1+0xec0] ;  /* 0x000ec00001297983 */ /* 0x000ee80000300800 */
[----:B------:R-:W3:Y:S04]  /*125650*/  LDL.LU R44, [R1+0xec4] ;  /* 0x000ec400012c7983 */ /* 0x000ee80000300800 */
[----:B------:R0:W-:Y:S01]  /*125660*/  STL [R1+0x188], R4 ;  /* 0x0001880401007387 */ /* 0x0001e20000100800 */
[----:B----4-:R-:W-:Y:S02]  /*125670*/  F2FP.SATFINITE.E4M3.F32.PACK_AB_MERGE_C R26, R43, R48, RZ ;  /* 0x000000302b1a723e */ /* 0x010fe400048070ff */
[----:B0-----:R-:W-:-:S03]  /*125680*/  IADD3 R4, P1, PT, R16, R24, RZ ;  /* 0x0000001810047210 */ /* 0x001fc60007f3e0ff */
[----:B------:R-:W-:Y:S02]  /*125690*/  STL [R1+0x85c], R26 ;  /* 0x00085c1a01007387 */ /* 0x000fe40000100800 */
[----:B------:R-:W-:-:S05]  /*1256a0*/  IMAD.X R5, R17, 0x1, R47, P1 ;  /* 0x0000000111057824 */ /* 0x000fca00008e062f */
[----:B------:R0:W-:Y:S02]  /*1256b0*/  STL.64 [R1+0x1dc8], R4 ;  /* 0x001dc80401007387 */ /* 0x0001e40000100a00 */
[----:B0-----:R-:W-:Y:S02]  /*1256c0*/  F2FP.SATFINITE.E4M3.F32.PACK_AB_MERGE_C R5, R54, R45, RZ ;  /* 0x0000002d3605723e */ /* 0x001fe400048070ff */
[----:B------:R-:W-:Y:S02]  /*1256d0*/  F2FP.SATFINITE.E4M3.F32.PACK_AB_MERGE_C R4, R56, R53, RZ ;  /* 0x000000353804723e */ /* 0x000fe400048070ff */
[----:B------:R-:W4:Y:S04]  /*1256e0*/  LDL.LU R53, [R1+0xec8] ;  /* 0x000ec80001357983 */ /* 0x000f280000300800 */
[----:B------:R-:W-:Y:S04]  /*1256f0*/  STL [R1+0x54c0], R5 ;  /* 0x0054c00501007387 */ /* 0x000fe80000100800 */
[----:B------:R-:W4:Y:S04]  /*125700*/  LDL.LU R56, [R1+0xecc] ;  /* 0x000ecc0001387983 */ /* 0x000f280000300800 */
[----:B------:R0:W-:Y:S02]  /*125710*/  STL [R1+0x54bc], R4 ;  /* 0x0054bc0401007387 */ /* 0x0001e40000100800 */
[----:B0-----:R-:W-:-:S05]  /*125720*/  IADD3 R4, P1, PT, R16, R28, RZ ;  /* 0x0000001c10047210 */ /* 0x001fca0007f3e0ff */
[----:B------:R-:W-:-:S05]  /*125730*/  IMAD.X R5, R17, 0x1, R19, P1 ;  /* 0x0000000111057824 */ /* 0x000fca00008e0613 */
[----:B------:R0:W-:Y:S04]  /*125740*/  STL.64 [R1+0x1dc0], R4 ;  /* 0x001dc00401007387 */ /* 0x0001e80000100a00 */
[----:B------:R-:W4:Y:S01]  /*125750*/  LDL R26, [R1+0x40] ;  /* 0x00004000011a7983 */ /* 0x000f220000100800 */
[----:B0-----:R-:W-:-:S05]  /*125760*/  F2FP.SATFINITE.E4M3.F32.PACK_AB_MERGE_C R4, R23, R59, RZ ;  /* 0x0000003b1704723e */ /* 0x001fca00048070ff */
        /* <DEDUP_REMOVED lines=9> */
[----:B------:R0:W-:Y:S04]  /*125800*/  STL [R1+0x5540], R4 ;  /* 0x0055400401007387 */ /* 0x0001e80000100800 */
[----:B------:R-:W2:Y:S04]  /*125810*/  LDL.LU R20, [R1+0xeb8] ;  /* 0x000eb80001147983 */ /* 0x000ea80000300800 */
[----:B------:R-:W2:Y:S04]  /*125820*/  LDL.LU R40, [R1+0xebc] ;  /* 0x000ebc0001287983 */ /* 0x000ea80000300800 */
        /* <DEDUP_REMOVED lines=8> */
[----:B------:R0:W-:Y:S01]  /*1258b0*/  STL.64 [R1+0x1da0], R4 ;  /* 0x001da00401007387 */ /* 0x0001e20000100a00 */
[----:B------:R-:W-:Y:S02]  /*1258c0*/  F2FP.SATFINITE.E4M3.F32.PACK_AB_MERGE_C R19, R18, R42, RZ ;  /* 0x0000002a1213723e */ /* 0x000fe400048070ff */
[----:B0-----:R-:W-:Y:S02]  /*1258d0*/  IADD3 R4, P1, PT, R16, R9, RZ ;  /* 0x0000000910047210 */ /* 0x001fe40007f3e0ff */
[----:B------:R-:W-:-:S03]  /*1258e0*/  F2FP.SATFINITE.E4M3.F32.PACK_AB_MERGE_C R18, R21, R34, RZ ;  /* 0x000000221512723e */ /* 0x000fc600048070ff */
[----:B------:R-:W-:Y:S01]  /*1258f0*/  IMAD.X R5, R17, 0x1, R11, P1 ;  /* 0x0000000111057824 */ /* 0x000fe200008e060b */
[----:B------:R-:W-:Y:S04]  /*125900*/  STL [R1+0x5594], R19 ;  /* 0x0055941301007387 */ /* 0x000fe80000100800 */
[----:B------:R-:W-:Y:S04]  /*125910*/  STL [R1+0x5590], R18 ;  /* 0x0055901201007387 */ /* 0x000fe80000100800 */
[----:B------:R0:W-:Y:S02]  /*125920*/  STL.64 [R1+0x1d88], R4 ;  /* 0x001d880401007387 */ /* 0x0001e40000100a00 */
[----:B0-----:R-:W-:-:S05]  /*125930*/  IADD3 R4, P1, PT, R16, R10, RZ ;  /* 0x0000000a10047210 */ /* 0x001fca0007f3e0ff */
[----:B------:R-:W-:Y:S02]  /*125940*/  IMAD.X R5, R17, 0x1, R12, P1 ;  /* 0x0000000111057824 */ /* 0x000fe400008e060c */
[----:B------:R-:W-:Y:S01]  /*125950*/  VIADD R16, R16, UR5 ;  /* 0x0000000510107c36 */ /* 0x000fe20008000000 */
[----:B------:R-:W0:Y:S04]  /*125960*/  LDCU UR5, c[0x0][0x3b8] ;  /* 0x00007700ff0577ac */ /* 0x000e280008000800 */
[----:B------:R-:W-:Y:S02]  /*125970*/  SHF.R.S32.HI R17, RZ, 0x1f, R16 ;  /* 0x0000001fff117819 */ /* 0x000fe40000011410 */
[----:B---3--:R-:W-:-:S05]  /*125980*/  F2FP.SATFINITE.E4M3.F32.PACK_AB_MERGE_C R18, R44, R41, RZ ;  /* 0x000000292c12723e */ /* 0x008fca00048070ff */
        /* <DEDUP_REMOVED lines=15> */
[----:B------:R-:W4:Y:S01]  /*125a80*/  LDL.LU R56, [R1+0xe7c] ;  /* 0x000e7c0001387983 */ /* 0x000f220000300800 */
[----:B-1----:R-:W-:-:S05]  /*125a90*/  F2FP.SATFINITE.E4M3.F32.PACK_AB_MERGE_C R4, R23, R59, RZ ;  /* 0x0000003b1704723e */ /* 0x002fca00048070ff */
[----:B------:R1:W-:Y:S02]  /*125aa0*/  STL [R1+0x5614], R4 ;  /* 0x0056140401007387 */ /* 0x0003e40000100800 */
[----:B-1----:R-:W-:Y:S02]  /*125ab0*/  IADD3 R4, P1, PT, R16, R6, RZ ;  /* 0x0000000610047210 */ /* 0x002fe40007f3e0ff */
[----:B--2---:R-:W-:-:S03]  /*125ac0*/  F2FP.SATFINITE.E4M3.F32.PACK_AB_MERGE_C R19, R40, R20, RZ ;  /* 0x000000142813723e */ /* 0x004fc600048070ff */
[----:B------:R-:W-:Y:S02]  /*125ad0*/  IMAD.X R5, R17, 0x1, R31, P1 ;  /* 0x0000000111057824 */ /* 0x000fe400008e061f */
[----:B------:R1:W-:Y:S04]  /*125ae0*/  STL [R1+0x5610], R19 ;  /* 0x0056101301007387 */ /* 0x0003e80000100800 */
[----:B------:R2:W-:Y:S04]  /*125af0*/  STL.64 [R1+0x1d68], R4 ;  /* 0x001d680401007387 */ /* 0x0005e80000100a00 */
[----:B-1----:R-:W4:Y:S01]  /*125b00*/  LDL.LU R19, [R1+0xe60] ;  /* 0x000e600001137983 */ /* 0x002f220000300800 */
[----:B--2---:R-:W-:-:S05]  /*125b10*/  F2FP.SATFINITE.E4M3.F32.PACK_AB_MERGE_C R4, R25, R37, RZ ;  /* 0x000000251904723e */ /* 0x004fca00048070ff */
[----:B------:R1:W-:Y:S04]  /*125b20*/  STL [R1+0x5428], R4 ;  /* 0x0054280401007387 */ /* 0x0003e80000100800 */
[----:B------:R-:W2:Y:S04]  /*125b30*/  LDL.LU R59, [R1+0xe64] ;  /* 0x000e6400013b7983 */ /* 0x000ea80000300800 */
[----:B------:R-:W2:Y:S01]  /*125b40*/  LDL.LU R23, [R1+0xe68] ;  /* 0x000e680001177983 */ /* 0x000ea20000300800 */
[----:B-1----:R-:W-:-:S03]  /*125b50*/  IADD3 R4, P1, PT, R16, R8, RZ ;  /* 0x0000000810047210 */ /* 0x002fc60007f3e0ff */
[----:B------:R-:W2:Y:S02]  /*125b60*/  LDL.LU R20, [R1+0xe6c] ;  /* 0x000e6c0001147983 */ /* 0x000ea40000300800 */
[----:B------:R-:W-:Y:S02]  /*125b70*/  IMAD.X R5, R17, 0x1, R7, P1 ;  /* 0x0000000111057824 */ /* 0x000fe400008e0607 */
[----:B------:R-:W2:Y:S01]  /*125b80*/  LDL.LU R40, [R1+0xe50] ;  /* 0x000e500001287983 */ /* 0x000ea20000300800 */
[----:B------:R-:W-:-:S03]  /*125b90*/  F2FP.SATFINITE.E4M3.F32.PACK_AB_MERGE_C R57, R57, R30, RZ ;  /* 0x0000001e3939723e */ /* 0x000fc600048070ff */
[----:B------:R-:W2:Y:S04]  /*125ba0*/  LDL.LU R37, [R1+0xe54] ;  /* 0x000e540001257983 */ /* 0x000ea80000300800 */
[----:B------:R-:W2:Y:S04]  /*125bb0*/  LDL.LU R25, [R1+0xe58] ;  /* 0x000e580001197983 */ /* 0x000ea80000300800 */
[----:B------:R-:W2:Y:S04]  /*125bc0*/  LDL.LU R30, [R1+0xe5c] ;  /* 0x000e5c00011e7983 */ /* 0x000ea80000300800 */
[----:B------:R-:W-:Y:S04]  /*125bd0*/  STL [R1+0x67bc], R57 ;  /* 0x0067bc3901007387 */ /* 0x000fe80000100800 */
[----:B------:R1:W-:Y:S04]  /*125be0*/  STL.64 [R1+0x1d60], R4 ;  /* 0x001d600401007387 */ /* 0x0003e80000100a00 */
[----:B-1----:R-:W2:Y:S01]  /*125bf0*/  LDL.LU.64 R4, [R1+0x6b70] ;  /* 0x006b700001047983 */ /* 0x002ea20000300a00 */
[----:B---3--:R-:W-:-:S02]  /*125c00*/  F2FP.SATFINITE.E4M3.F32.PACK_AB_MERGE_C R32, R45, R43, RZ ;  /* 0x0000002b2d20723e */ /* 0x008fc400048070ff */
[----:B------:R-:W-:-:S03]  /*125c10*/  F2FP.SATFINITE.E4M3.F32.PACK_AB_MERGE_C R27, R44, R41, RZ ;  /* 0x000000292c1b723e */ /* 0x000fc600048070ff */
[----:B------:R-:W-:Y:S04]  /*125c20*/  STL [R1+0x53e4], R32 ;  /* 0x0053e42001007387 */ /* 0x000fe80000100800 */
[----:B------:R-:W-:Y:S04]  /*125c30*/  STL [R1+0x53e8], R27 ;  /* 0x0053e81b01007387 */ /* 0x000fe80000100800 */
[----:B------:R-:W3:Y:S01]  /*125c40*/  LDL.LU R41, [R1+0xe40] ;  /* 0x000e400001297983 */ /* 0x000ee20000300800 */
[----:B--2---:R-:W-:-:S05]  /*125c50*/  IADD3 R44, P1, PT, R16, R5, RZ ;  /* 0x00000005102c7210 */ /* 0x004fca0007f3e0ff */
[----:B------:R-:W-:-:S05]  /*125c60*/  IMAD.X R45, R17, 0x1, R26, P1 ;  /* 0x00000001112d7824 */ /* 0x000fca00008e061a */
[----:B------:R1:W-:Y:S04]  /*125c70*/  STL.64 [R1+0x1d48], R44 ;  /* 0x001d482c01007387 */ /* 0x0003e80000100a00 */
[----:B-1----:R-:W3:Y:S01]  /*125c80*/  LDL.LU R44, [R1+0xe44] ;  /* 0x000e4400012c7983 */ /* 0x002ee20000300800 */
[----:B------:R-:W-:Y:S02]  /*125c90*/  F2FP.SATFINITE.E4M3.F32.PACK_AB_MERGE_C R27, R35, R54, RZ ;  /* 0x00000036231b723e */ /* 0x000fe400048070ff */
[----:B----4-:R-:W-:Y:S02]  /*125ca0*/  F2FP.SATFINITE.E4M3.F32.PACK_AB_MERGE_C R18, R18, R42, RZ ;  /* 0x0000002a1212723e */ /* 0x010fe400048070ff */
[----:B------:R-:W-:Y:S01]  /*125cb0*/  IADD3 R42, P1, PT, R16, R4, RZ ;  /* 0x00000004102a7210 */ /* 0x000fe20007f3e0ff */
[----:B------:R-:W-:Y:S04]  /*125cc0*/  STL [R1+0x5380], R27 ;  /* 0x0053801b01007387 */ /* 0x000fe80000100800 */
[----:B------:R-:W-:Y:S01]  /*125cd0*/  IMAD.X R43, R17, 0x1, R3, P1 ;  /* 0x00000001112b7824 */ /* 0x000fe200008e0603 */
[----:B------:R1:W-:Y:S04]  /*125ce0*/  STL [R1+0x538c], R18 ;  /* 0x00538c1201007387 */ /* 0x0003e80000100800 */
[----:B------:R-:W2:Y:S01]  /*125cf0*/  LDL.LU R35, [R1+0xe48] ;  /* 0x000e480001237983 */ /* 0x000ea20000300800 */
[----:B-1----:R-:W-:-:S03]  /*125d00*/  F2FP.SATFINITE.E4M3.F32.PACK_AB_MERGE_C R18, R21, R34, RZ ;  /* 0x000000221512723e */ /* 0x002fc600048070ff */
[----:B------:R1:W-:Y:S04]  /*125d10*/  STL.64 [R1+0x1d40], R42 ;  /* 0x001d402a01007387 */ /* 0x0003e80000100a00 */
[----:B------:R4:W-:Y:S04]  /*125d20*/  STL [R1+0x5364], R18 ;  /* 0x0053641201007387 */ /* 0x0009e80000100800 */
[----:B-1----:R-:W2:Y:S01]  /*125d30*/  LDL.LU R42, [R1+0xe4c] ;  /* 0x000e4c00012a7983 */ /* 0x002ea20000300800 */
[----:B------:R-:W-:-:S03]  /*125d40*/  F2FP.SATFINITE.E4M3.F32.PACK_AB_MERGE_C R21, R56, R53, RZ ;  /* 0x000000353815723e */ /* 0x000fc600048070ff */
[----:B----4-:R-:W4:Y:S04]  /*125d50*/  LDL.LU R18, [R1+0xe30] ;  /* 0x000e300001127983 */ /* 0x010f280000300800 */
[----:B------:R-:W4:Y:S04]  /*125d60*/  LDL.LU R34, [R1+0xe34] ;  /* 0x000e340001227983 */ /* 0x000f280000300800 */
[----:B------:R-:W4:Y:S04]  /*125d70*/  LDL.LU R53, [R1+0xe38] ;  /* 0x000e380001357983 */ /* 0x000f280000300800 */
[----:B------:R-:W4:Y:S01]  /*125d80*/  LDL.LU R56, [R1+0xe3c] ;  /* 0x000e3c0001387983 */ /* 0x000f220000300800 */
[----:B------:R-:W-:-:S02]  /*125d90*/  IADD3 R54, P1, PT, R16, R13, RZ ;  /* 0x0000000d10367210 */ /* 0x000fc40007f3e0ff */
[----:B------:R-:W-:Y:S01]  /*125da0*/  F2FP.SATFINITE.E4M3.F32.PACK_AB_MERGE_C R27, R59, R19, RZ ;  /* 0x000000133b1b723e */ /* 0x000fe200048070ff */
[----:B------:R-:W4:Y:S01]  /*125db0*/  LDL R57, [R1+0x10] ;  /* 0x0000100001397983 */ /* 0x000f220000100800 */
[----:B------:R-:W-:Y:S01]  /*125dc0*/  F2FP.SATFINITE.E4M3.F32.PACK_AB_MERGE_C R19, R20, R23, RZ ;  /* 0x000000171413723e */ /* 0x000fe200048070ff */
[C---:B------:R-:W-:Y:S01]  /*125dd0*/  IMAD.X R55, R17.reuse, 0x1, R14, P1 ;  /* 0x0000000111377824 */ /* 0x040fe200008e060e */
[----:B------:R-:W-:Y:S01]  /*125de0*/  IADD3 R20, P1, PT, R16, R2, RZ ;  /* 0x0000000210147210 */ /* 0x000fe20007f3e0ff */
[----:B------:R1:W-:Y:S04]  /*125df0*/  STL [R1+0x6854], R21 ;  /* 0x0068541501007387 */ /* 0x0003e80000100800 */
[----:B------:R-:W-:Y:S04]  /*125e00*/  STL.64 [R1+0x1d28], R54 ;  /* 0x001d283601007387 */ /* 0x000fe80000100a00 */
[----:B------:R-:W-:Y:S01]  /*125e10*/  STL [R1+0x531c], R27 ;  /* 0x00531c1b01007387 */ /* 0x000fe20000100800 */
[----:B-1----:R-:W-:-:S03]  /*125e20*/  IMAD.X R21, R17, 0x1, R0, P1 ;  /* 0x0000000111157824 */ /* 0x002fc600008e0600 */
[----:B------:R1:W-:Y:S04]  /*125e30*/  STL.64 [R1+0x6b68], R2 ;  /* 0x006b680201007387 */ /* 0x0003e80000100a00 */
[----:B------:R-:W-:Y:S04]  /*125e40*/  STL [R1+0x5318], R19 ;  /* 0x0053181301007387 */ /* 0x000fe80000100800 */
[----:B------:R0:W-:Y:S01]  /*125e50*/  STL.64 [R1+0x1d20], R20 ;  /* 0x001d201401007387 */ /* 0x0001e20000100a00 */
[----:B-1----:R-:W-:Y:S02]  /*125e60*/  F2FP.SATFINITE.E4M3.F32.PACK_AB_MERGE_C R3, R37, R40, RZ ;  /* 0x000000282503723e */ /* 0x002fe400048070ff */
[----:B------:R-:W-:Y:S01]  /*125e70*/  F2FP.SATFINITE.E4M3.F32.PACK_AB_MERGE_C R2, R30, R25, RZ ;  /* 0x000000191e02723e */ /* 0x000fe200048070ff */
[----:B0-----:R-:W4:Y:S04]  /*125e80*/  LDL R21, [R1] ;  /* 0x0000000001157983 */ /* 0x001f280000100800 */
[----:B------:R-:W-:Y:S04]  /*125e90*/  STL [R1+0x52d8], R3 ;  /* 0x0052d80301007387 */ /* 0x000fe80000100800 */
[----:B------:R-:W4:Y:S04]  /*125ea0*/  LDL.LU R61, [R1+0xe20] ;  /* 0x000e2000013d7983 */ /* 0x000f280000300800 */
[----:B------:R-:W4:Y:S04]  /*125eb0*/  LDL.LU R36, [R1+0xe24] ;  /* 0x000e240001247983 */ /* 0x000f280000300800 */
[----:B------:R0:W-:Y:S04]  /*125ec0*/  STL [R1+0x52d4], R2 ;  /* 0x0052d40201007387 */ /* 0x0001e80000100800 */
[----:B------:R-:W4:Y:S04]  /*125ed0*/  LDL.LU R25, [R1+0xe28] ;  /* 0x000e280001197983 */ /* 0x000f280000300800 */
[----:B------:R-:W4:Y:S01]  /*125ee0*/  LDL.LU R30, [R1+0xe2c] ;  /* 0x000e2c00011e7983 */ /* 0x000f220000300800 */
[----:B0-----:R-:W-:-:S05]  /*125ef0*/  IADD3 R2, P1, PT, R16, R38, RZ ;  /* 0x0000002610027210 */ /* 0x001fca0007f3e0ff */
[----:B------:R-:W-:-:S05]  /*125f00*/  IMAD.X R3, R17, 0x1, R22, P1 ;  /* 0x0000000111037824 */ /* 0x000fca00008e0616 */
[----:B------:R3:W-:Y:S04]  /*125f10*/  STL.64 [R1+0x1d18], R2 ;  /* 0x001d180201007387 */ /* 0x0007e80000100a00 */
[----:B------:R-:W4:Y:S04]  /*125f20*/  LDL.LU R27, [R1+0xd90] ;  /* 0x000d9000011b7983 */ /* 0x000f280000300800 */
[----:B------:R-:W4:Y:S01]  /*125f30*/  LDL.LU R32, [R1+0xd94] ;  /* 0x000d940001207983 */ /* 0x000f220000300800 */
        /* <DEDUP_REMOVED lines=8> */
[----:B0-----:R-:W-:-:S02]  /*125fc0*/  IADD3 R2, P1, PT, R16, R52, RZ ;  /* 0x0000003410027210 */ /* 0x001fc40007f3e0ff */
[----:B--2---:R-:W-:-:S03]  /*125fd0*/  F2FP.SATFINITE.E4M3.F32.PACK_AB_MERGE_C R19, R42, R35, RZ ;  /* 0x000000232a13723e */ /* 0x004fc600048070ff */
[----:B------:R-:W-:Y:S02]  /*125fe0*/  IMAD.X R3, R17, 0x1, R29, P1 ;  /* 0x0000000111037824 */ /* 0x000fe400008e061d */
[----:B------:R-:W-:Y:S04]  /*125ff0*/  STL [R1+0x5294], R19 ;  /* 0x0052941301007387 */ /* 0x000fe80000100800 */
[----:B------:R4:W-:Y:S02]  /*126000*/  STL.64 [R1+0x1d10], R2 ;  /* 0x001d100201007387 */ /* 0x0009e40000100a00 */
[----:B----4-:R-:W-:Y:S02]  /*126010*/  F2FP.SATFINITE.E4M3.F32.PACK_AB_MERGE_C R3, R34, R18, RZ ;  /* 0x000000122203723e */ /* 0x010fe400048070ff */
[----:B------:R-:W-:-:S02]  /*126020*/  F2FP.SATFINITE.E4M3.F32.PACK_AB_MERGE_C R2, R56, R53, RZ ;  /* 0x000000353802723e */ /* 0x000fc400048070ff */
[----:B------:R-:W2:Y:S04]  /*126030*/  LDL.LU R53, [R1+0xdf0] ;  /* 0x000df00001357983 */ /* 0x000ea80000300800 */
[----:B------:R-:W-:Y:S04]  /*126040*/  STL [R1+0x525c], R3 ;  /* 0x00525c0301007387 */ /* 0x000fe80000100800 */
[----:B------:R-:W2:Y:S04]  /*126050*/  LDL.LU R56, [R1+0xdf4] ;  /* 0x000df40001387983 */ /* 0x000ea80000300800 */
        /* <DEDUP_REMOVED lines=10> */
[----:B0-----:R-:W-:-:S03]  /*126100*/  IADD3 R2, P1, PT, R16, R60, RZ ;  /* 0x0000003c10027210 */ /* 0x001fc60007f3e0ff */
[----:B------:R-:W4:Y:S01]  /*126110*/  LDL.LU R34, [R1+0xddc] ;  /* 0x000ddc0001227983 */ /* 0x000f220000300800 */
[----:B------:R-:W-:Y:S01]  /*126120*/  F2FP.SATFINITE.E4M3.F32.PACK_AB_MERGE_C R36, R36, R61, RZ ;  /* 0x0000003d2424723e */ /* 0x000fe200048070ff */
[----:B------:R-:W-:Y:S01]  /*126130*/  IMAD.X R3, R17, 0x1, R15, P1 ;  /* 0x0000000111037824 */ /* 0x000fe200008e060f */
[----:B------:R-:W-:-:S04]  /*126140*/  F2FP.SATFINITE.E4M3.F32.PACK_AB_MERGE_C R25, R30, R25, RZ ;  /* 0x000000191e19723e */ /* 0x000fc800048070ff */
[----:B------:R-:W-:Y:S04]  /*126150*/  STL.64 [R1+0x1cf8], R2 ;  /* 0x001cf80201007387 */ /* 0x000fe80000100a00 */
[----:B------:R-:W-:Y:S04]  /*126160*/  STL [R1+0x5708], R36 ;  /* 0x0057082401007387 */ /* 0x000fe80000100800 */
[----:B------:R0:W-:Y:S04]  /*126170*/  STL [R1+0x5704], R25 ;  /* 0x0057041901007387 */ /* 0x0001e80000100800 */
[----:B0-----:R-:W4:Y:S04]  /*126180*/  LDL.LU R25, [R1+0xdc0] ;  /* 0x000dc00001197983 */ /* 0x001f280000300800 */
[----:B------:R-:W4:Y:S01]  /*126190*/  LDL.LU R30, [R1+0xdc4] ;  /* 0x000dc400011e7983 */ /* 0x000f220000300800 */
[----:B------:R-:W-:-:S05]  /*1261a0*/  IADD3 R2, P1, PT, R16, R50, RZ ;  /* 0x0000003210027210 */ /* 0x000fca0007f3e0ff */
[----:B------:R-:W-:Y:S01]  /*1261b0*/  IMAD.X R3, R17, 0x1, R33, P1 ;  /* 0x0000000111037824 */ /* 0x000fe200008e0621 */
[----:B------:R-:W-:-:S04]  /*1261c0*/  F2FP.SATFINITE.E4M3.F32.PACK_AB_MERGE_C R32, R32, R27, RZ ;  /* 0x0000001b2020723e */ /* 0x000fc800048070ff */
[----:B------:R0:W-:Y:S04]  /*1261d0*/  STL.64 [R1+0x1cf0], R2 ;  /* 0x001cf00201007387 */ /* 0x0001e80000100a00 */
[----:B------:R-:W-:Y:S01]  /*1261e0*/  STL [R1+0x5730], R32 ;  /* 0x0057302001007387 */ /* 0x000fe20000100800 */
[----:B0-----:R-:W-:-:S05]  /*1261f0*/  IADD3 R2, P1, PT, R16, R24, RZ ;  /* 0x0000001810027210 */ /* 0x001fca0007f3e0ff */
[----:B------:R-:W-:Y:S01]  /*126200*/  IMAD.X R3, R17, 0x1, R47, P1 ;  /* 0x0000000111037824 */ /* 0x000fe200008e062f */
[----:B---3--:R-:W-:-:S05]  /*126210*/  F2FP.SATFINITE.E4M3.F32.PACK_AB_MERGE_C R27, R43, R48, RZ ;  /* 0x000000302b1b723e */ /* 0x008fca00048070ff */
[----:B------:R-:W-:Y:S04]  /*126220*/  STL [R1+0x572c], R27 ;  /* 0x00572c1b01007387 */ /* 0x000fe80000100800 */
[----:B------:R0:W-:Y:S02]  /*126230*/  STL.64 [R1+0x1cd8], R2 ;  /* 0x001cd80201007387 */ /* 0x0001e40000100a00 */
[----:B0-----:R-:W-:Y:S02]  /*126240*/  F2FP.SATFINITE.E4M3.F32.PACK_AB_MERGE_C R3, R37, R40, RZ ;  /* 0x000000282503723e */ /* 0x001fe400048070ff */
[----:B------:R-:W3:Y:S01]  /*126250*/  LDL.LU R37, [R1+0xdc8] ;  /* 0x000dc80001257983 */ /* 0x000ee20000300800 */
[----:B------:R-:W-:-:S03]  /*126260*/  F2FP.SATFINITE.E4M3.F32.PACK_AB_MERGE_C R2, R44, R41, RZ ;  /* 0x000000292c02723e */ /* 0x000fc600048070ff */
[----:B------:R-:W-:Y:S04]  /*126270*/  STL [R1+0x5494], R3 ;  /* 0x0054940301007387 */ /* 0x000fe80000100800 */
[----:B------:R-:W3:Y:S04]  /*126280*/  LDL.LU R44, [R1+0xdcc] ;  /* 0x000dcc00012c7983 */ /* 0x000ee80000300800 */
[----:B------:R0:W-:Y:S04]  /*126290*/  STL [R1+0x5490], R2 ;  /* 0x0054900201007387 */ /* 0x0001e80000100800 */
[----:B------:R-:W3:Y:S04]  /*1262a0*/  LDL.LU R40, [R1+0x1eb0] ;  /* 0x001eb00001287983 */ /* 0x000ee80000300800 */
[----:B------:R-:W3:Y:S01]  /*1262b0*/  LDL.LU R41, [R1+0x1eb4] ;  /* 0x001eb40001297983 */ /* 0x000ee20000300800 */
[----:B0-----:R-:W-:-:S05]  /*1262c0*/  IADD3 R2, P1, PT, R16, R28, RZ ;  /* 0x0000001c10027210 */ /* 0x001fca0007f3e0ff */
[----:B------:R-:W-:-:S05]  /*1262d0*/  IMAD.X R3, R17, 0x1, R57, P1 ;  /* 0x0000000111037824 */ /* 0x000fca00008e0639 */
        /* <DEDUP_REMOVED lines=8> */
[----:B------:R-:W-:-:S05]  /*126360*/  IMAD.X R3, R17, 0x1, R49, P1 ;  /* 0x0000000111037824 */ /* 0x000fca00008e0631 */
[----:B------:R1:W-:Y:S01]  /*126370*/  STL.64 [R1+0x1cc8], R2 ;  /* 0x001cc80201007387 */ /* 0x0003e20000100a00 */
[----:B0-----:R-:W-:Y:S02]  /*126380*/  F2FP.SATFINITE.E4M3.F32.PACK_AB_MERGE_C R27, R59, R19, RZ ;  /* 0x000000133b1b723e */ /* 0x001fe400048070ff */
[----:B------:R-:W-:Y:S02]  /*126390*/  F2FP.SATFINITE.E4M3.F32.PACK_AB_MERGE_C R19, R20, R23, RZ ;  /* 0x000000171413723e */ /* 0x000fe400048070ff */
[----:B-1----:R-:W-:Y:S01]  /*1263a0*/  IADD3 R2, P1, PT, R16, R51, RZ ;  /* 0x0000003310027210 */ /* 0x002fe20007f3e0ff */
[----:B------:R-:W-:Y:S04]  /*1263b0*/  STL [R1+0x54fc], R27 ;  /* 0x0054fc1b01007387 */ /* 0x000fe80000100800 */
[----:B------:R-:W-:Y:S01]  /*1263c0*/  IMAD.X R3, R17, 0x1, R21, P1 ;  /* 0x0000000111037824 */ /* 0x000fe200008e0615 */
[----:B------:R0:W-:Y:S04]  /*1263d0*/  STL [R1+0x54f8], R19 ;  /* 0x0054f81301007387 */ /* 0x0001e80000100800 */
[----:B------:R1:W-:Y:S04]  /*1263e0*/  STL.64 [R1+0x1cc0], R2 ;  /* 0x001cc00201007387 */ /* 0x0003e80000100a00 */
[----:B0-----:R-:W4:Y:S01]  /*1263f0*/  LDL.LU R19, [R1+0x1e90] ;  /* 0x001e900001137983 */ /* 0x001f220000300800 */
[----:B-1----:R-:W-:-:S02]  /*126400*/  F2FP.SATFINITE.E4M3.F32.PACK_AB_MERGE_C R3, R42, R35, RZ ;  /* 0x000000232a03723e */ /* 0x002fc400048070ff */
[----:B------:R-:W-:-:S03]  /*126410*/  F2FP.SATFINITE.E4M3.F32.PACK_AB_MERGE_C R2, R34, R18, RZ ;  /* 0x000000122202723e */ /* 0x000fc600048070ff */
[----:B------:R-:W-:Y:S04]  /*126420*/  STL [R1+0x555c], R3 ;  /* 0x00555c0301007387 */ /* 0x000fe80000100800 */
        /* <DEDUP_REMOVED lines=13> */
[----:B0-----:R-:W-:-:S05]  /*126500*/  IADD3 R2, P1, PT, R16, R10, RZ ;  /* 0x0000000a10027210 */ /* 0x001fca0007f3e0ff */
[----:B------:R-:W-:-:S05]  /*126510*/  IMAD.X R3, R17, 0x1, R12, P1 ;  /* 0x0000000111037824 */ /* 0x000fca00008e060c */
[----:B------:R3:W-:Y:S02]  /*126520*/  STL.64 [R1+0x1cb0], R2 ;  /* 0x001cb00201007387 */ /* 0x0007e40000100a00 */
[----:B---3--:R-:W-:Y:S02]  /*126530*/  F2FP.SATFINITE.E4M3.F32.PACK_AB_MERGE_C R2, R44, R37, RZ ;  /* 0x000000252c02723e */ /* 0x008fe400048070ff */
[----:B------:R-:W3:Y:S04]  /*126540*/  LDL.LU R37, [R1+0x1e50] ;  /* 0x001e500001257983 */ /* 0x000ee80000300800 */
[----:B------:R-:W3:Y:S04]  /*126550*/  LDL.LU R44, [R1+0x1e54] ;  /* 0x001e5400012c7983 */ /* 0x000ee80000300800 */
[----:B------:R0:W-:Y:S04]  /*126560*/  STL [R1+0x55a0], R2 ;  /* 0x0055a00201007387 */ /* 0x0001e80000100800 */
[----:B------:R-:W3:Y:S01]  /*126570*/  LDL.LU R35, [R1+0x1e58] ;  /* 0x001e580001237983 */ /* 0x000ee20000300800 */
[----:B------:R-:W-:Y:S01]  /*126580*/  VIADD R17, R16, UR5 ;  /* 0x0000000510117c36 */ /* 0x000fe20008000000 */
[----:B------:R-:W1:Y:S02]  /*126590*/  LDCU UR5, c[0x0][0x3b8] ;  /* 0x00007700ff0577ac */ /* 0x000e640008000800 */
[----:B------:R-:W3:Y:S01]  /*1265a0*/  LDL.LU R42, [R1+0x1e5c] ;  /* 0x001e5c00012a7983 */ /* 0x000ee20000300800 */
[----:B0-----:R-:W-:-:S05]  /*1265b0*/  F2FP.SATFINITE.E4M3.F32.PACK_AB_MERGE_C R2, R41, R40, RZ ;  /* 0x000000282902723e */ /* 0x001fca00048070ff */
[----:B------:R2:W-:Y:S01]  /*1265c0*/  STL [R1+0x55e4], R2 ;  /* 0x0055e40201007387 */ /* 0x0005e20000100800 */
[----:B------:R-:W-:-:S03]  /*1265d0*/  SHF.R.S32.HI R23, RZ, 0x1f, R17 ;  /* 0x0000001fff177819 */ /* 0x000fc60000011411 */
[----:B------:R-:W3:Y:S04]  /*1265e0*/  LDL.LU R18, [R1+0x1e30] ;  /* 0x001e300001127983 */ /* 0x000ee80000300800 */
[----:B------:R-:W3:Y:S01]  /*1265f0*/  LDL.LU R16, [R1+0x1e34] ;  /* 0x001e340001107983 */ /* 0x000ee20000300800 */
[----:B--2---:R-:W-:-:S05]  /*126600*/  F2FP.SATFINITE.E4M3.F32.PACK_AB_MERGE_C R2, R56, R53, RZ ;  /* 0x000000353802723e */ /* 0x004fca00048070ff */
[----:B------:R0:W-:Y:S04]  /*126610*/  STL [R1+0x55e0], R2 ;  /* 0x0055e00201007387 */ /* 0x0001e80000100800 */
[----:B------:R-:W2:Y:S04]  /*126620*/  LDL.LU R45, [R1+0x1e38] ;  /* 0x001e3800012d7983 */ /* 0x000ea80000300800 */
[----:B------:R-:W2:Y:S01]  /*126630*/  LDL.LU R54, [R1+0x1e3c] ;  /* 0x001e3c0001367983 */ /* 0x000ea20000300800 */
[----:B0-----:R-:W-:-:S03]  /*126640*/  IADD3 R2, P1, PT, R17, R6, RZ ;  /* 0x0000000611027210 */ /* 0x001fc60007f3e0ff */
[----:B------:R-:W2:Y:S02]  /*126650*/  LDL.LU R40, [R1+0x1e10] ;  /* 0x001e100001287983 */ /* 0x000ea40000300800 */
[----:B------:R-:W-:Y:S02]  /*126660*/  IMAD.X R3, R23, 0x1, R31, P1 ;  /* 0x0000000117037824 */ /* 0x000fe400008e061f */
[----:B------:R-:W2:Y:S04]  /*126670*/  LDL.LU R41, [R1+0x1e14] ;  /* 0x001e140001297983 */ /* 0x000ea80000300800 */
[----:B------:R-:W2:Y:S04]  /*126680*/  LDL.LU R53, [R1+0x1e18] ;  /* 0x001e180001357983 */ /* 0x000ea80000300800 */
[----:B------:R-:W2:Y:S04]  /*126690*/  LDL.LU R56, [R1+0x1e1c] ;  /* 0x001e1c0001387983 */ /* 0x000ea80000300800 */
[----:B------:R0:W-:Y:S02]  /*1266a0*/  STL.64 [R1+0x1ca8], R2 ;  /* 0x001ca80201007387 */ /* 0x0001e40000100a00 */
[----:B0-----:R-:W-:-:S05]  /*1266b0*/  IADD3 R2, P1, PT, R17, R8, RZ ;  /* 0x0000000811027210 */ /* 0x001fca0007f3e0ff */
[----:B------:R-:W-:Y:S01]  /*1266c0*/  IMAD.X R3, R23, 0x1, R7, P1 ;  /* 0x0000000117037824 */ /* 0x000fe200008e0607 */
[----:B----4-:R-:W-:-:S05]  /*1266d0*/  F2FP.SATFINITE.E4M3.F32.PACK_AB_MERGE_C R27, R59, R19, RZ ;  /* 0x000000133b1b723e */ /* 0x010fca00048070ff */
[----:B------:R-:W-:Y:S01]  /*1266e0*/  STL [R1+0x5404], R27 ;  /* 0x0054041b01007387 */ /* 0x000fe20000100800 */
[----:B------:R-:W-:-:S05]  /*1266f0*/  F2FP.SATFINITE.E4M3.F32.PACK_AB_MERGE_C R19, R34, R20, RZ ;  /* 0x000000142213723e */ /* 0x000fca00048070ff */
[----:B------:R0:W-:Y:S04]  /*126700*/  STL [R1+0x5604], R19 ;  /* 0x0056041301007387 */ /* 0x0001e80000100800 */
[----:B0-----:R-:W4:Y:S04]  /*126710*/  LDL.LU R19, [R1+0x1df0] ;  /* 0x001df00001137983 */ /* 0x001f280000300800 */
[----:B------:R-:W4:Y:S04]  /*126720*/  LDL.LU R34, [R1+0x1df4] ;  /* 0x001df40001227983 */ /* 0x000f280000300800 */
[----:B------:R-:W4:Y:S04]  /*126730*/  LDL.LU R59, [R1+0x1df8] ;  /* 0x001df800013b7983 */ /* 0x000f280000300800 */
[----:B------:R0:W-:Y:S04]  /*126740*/  STL.64 [R1+0x1ca0], R2 ;  /* 0x001ca00201007387 */ /* 0x0001e80000100a00 */
[----:B------:R-:W4:Y:S01]  /*126750*/  LDL.LU R20, [R1+0x1dfc] ;  /* 0x001dfc0001147983 */ /* 0x000f220000300800 */
[----:B0-----:R-:W-:-:S02]  /*126760*/  F2FP.SATFINITE.E4M3.F32.PACK_AB_MERGE_C R3, R43, R48, RZ ;  /* 0x000000302b03723e */ /* 0x001fc400048070ff */
        /* <DEDUP_REMOVED lines=8> */
[----:B0-----:R-:W4:Y:S01]  /*1267f0*/  LDL.LU.64 R2, [R1+0x6b68] ;  /* 0x006b680001027983 */ /* 0x001f220000300a00 */
[----:B---3--:R-:W-:-:S03]  /*126800*/  F2FP.SATFINITE.E4M3.F32.PACK_AB_MERGE_C R27, R44, R37, RZ ;  /* 0x000000252c1b723e */ /* 0x008fc600048070ff */
[----:B------:R-:W3:Y:S04]  /*126810*/  LDL.LU R37, [R1+0x1dd8] ;  /* 0x001dd80001257983 */ /* 0x000ee80000300800 */
[----:B------:R-:W3:Y:S04]  /*126820*/  LDL.LU R44, [R1+0x1ddc] ;  /* 0x001ddc00012c7983 */ /* 0x000ee80000300800 */
[----:B------:R0:W-:Y:S02]  /*126830*/  STL [R1+0x5370], R27 ;  /* 0x0053701b01007387 */ /* 0x0001e40000100800 */
[----:B0-----:R-:W-:-:S02]  /*126840*/  F2FP.SATFINITE.E4M3.F32.PACK_AB_MERGE_C R27, R42, R35, RZ ;  /* 0x000000232a1b723e */ /* 0x001fc400048070ff */
[----:B------:R-:W-:-:S03]  /*126850*/  IADD3 R42, P1, PT, R17, R4, RZ ;  /* 0x00000004112a7210 */ /* 0x000fc60007f3e0ff */
[----:B------:R0:W-:Y:S04]  /*126860*/  STL [R1+0x5644], R27 ;  /* 0x0056441b01007387 */ /* 0x0001e80000100800 */
[----:B------:R-:W3:Y:S01]  /*126870*/  LDL.LU R35, [R1+0x1db0] ;  /* 0x001db00001237983 */ /* 0x000ee20000300800 */
[----:B0-----:R-:W-:Y:S02]  /*126880*/  F2FP.SATFINITE.E4M3.F32.PACK_AB_MERGE_C R27, R16, R18, RZ ;  /* 0x00000012101b723e */ /* 0x001fe400048070ff */
[----:B--2---:R-:W-:Y:S02]  /*126890*/  F2FP.SATFINITE.E4M3.F32.PACK_AB_MERGE_C R32, R41, R40, RZ ;  /* 0x000000282920723e */ /* 0x004fe400048070ff */
[----:B----4-:R-:W-:Y:S02]  /*1268a0*/  F2FP.SATFINITE.E4M3.F32.PACK_AB_MERGE_C R34, R34, R19, RZ ;  /* 0x000000132222723e */ /* 0x010fe400048070ff */
[----:B------:R-:W-:Y:S01]  /*1268b0*/  F2FP.SATFINITE.E4M3.F32.PACK_AB_MERGE_C R19, R20, R59, RZ ;  /* 0x0000003b1413723e */ /* 0x000fe200048070ff */
[----:B------:R-:W-:-:S05]  /*1268c0*/  IMAD.X R43, R23, 0x1, R3, P1 ;  /* 0x00000001172b7824 */ /* 0x000fca00008e0603 */
[----:B------:R0:W-:Y:S04]  /*1268d0*/  STL.64 [R1+0x1c90], R42 ;  /* 0x001c902a01007387 */ /* 0x0001e80000100a00 */
[----:B0-----:R-:W2:Y:S04]  /*1268e0*/  LDL.LU R42, [R1+0x1db4] ;  /* 0x001db400012a7983 */ /* 0x001ea80000300800 */
[----:B------:R-:W4:Y:S04]  /*1268f0*/  LDL.LU R18, [R1+0x1db8] ;  /* 0x001db80001127983 */ /* 0x000f280000300800 */
[----:B------:R-:W4:Y:S04]  /*126900*/  LDL.LU R16, [R1+0x1dbc] ;  /* 0x001dbc0001107983 */ /* 0x000f280000300800 */
[----:B------:R0:W-:Y:S02]  /*126910*/  STL [R1+0x5338], R27 ;  /* 0x0053381b01007387 */ /* 0x0001e40000100800 */
[----:B0-----:R-:W-:-:S02]  /*126920*/  F2FP.SATFINITE.E4M3.F32.PACK_AB_MERGE_C R27, R54, R45, RZ ;  /* 0x0000002d361b723e */ /* 0x001fc400048070ff */
[----:B------:R-:W-:-:S05]  /*126930*/  IADD3 R54, P1, PT, R17, R13, RZ ;  /* 0x0000000d11367210 */ /* 0x000fca0007f3e0ff */
[----:B------:R-:W-:Y:S01]  /*126940*/  IMAD.X R55, R23, 0x1, R14, P1 ;  /* 0x0000000117377824 */ /* 0x000fe200008e060e */
[----:B------:R0:W-:Y:S04]  /*126950*/  STL [R1+0x5674], R27 ;  /* 0x0056741b01007387 */ /* 0x0001e80000100800 */
[----:B------:R-:W4:Y:S04]  /*126960*/  LDL.LU R40, [R1+0x1d90] ;  /* 0x001d900001287983 */ /* 0x000f280000300800 */
[----:B------:R1:W-:Y:S01]  /*126970*/  STL.64 [R1+0x1c88], R54 ;  /* 0x001c883601007387 */ /* 0x0003e20000100a00 */
[----:B0-----:R-:W-:-:S03]  /*126980*/  F2FP.SATFINITE.E4M3.F32.PACK_AB_MERGE_C R27, R56, R53, RZ ;  /* 0x00000035381b723e */ /* 0x001fc600048070ff */
[----:B------:R-:W-:Y:S04]  /*126990*/  STL [R1+0x52fc], R32 ;  /* 0x0052fc2001007387 */ /* 0x000fe80000100800 */
[----:B------:R-:W4:Y:S04]  /*1269a0*/  LDL.LU R41, [R1+0x1d94] ;  /* 0x001d940001297983 */ /* 0x000f280000300800 */
[----:B------:R-:W-:Y:S01]  /*1269b0*/  STL [R1+0x5688], R27 ;  /* 0x0056881b01007387 */ /* 0x000fe20000100800 */
[----:B-1----:R-:W-:-:S03]  /*1269c0*/  IADD3 R54, P1, PT, R17, R2, RZ ;  /* 0x0000000211367210 */ /* 0x002fc60007f3e0ff */
[----:B------:R-:W4:Y:S04]  /*1269d0*/  LDL.LU R53, [R1+0x1d98] ;  /* 0x001d980001357983 */ /* 0x000f280000300800 */
[----:B------:R-:W4:Y:S01]  /*1269e0*/  LDL.LU R56, [R1+0x1d9c] ;  /* 0x001d9c0001387983 */ /* 0x000f220000300800 */
[----:B------:R-:W-:-:S05]  /*1269f0*/  IMAD.X R55, R23, 0x1, R0, P1 ;  /* 0x0000000117377824 */ /* 0x000fca00008e0600 */
[----:B------:R0:W-:Y:S04]  /*126a00*/  STL.64 [R1+0x1c80], R54 ;  /* 0x001c803601007387 */ /* 0x0001e80000100a00 */
[----:B------:R-:W-:Y:S04]  /*126a10*/  STL [R1+0x6880], R34 ;  /* 0x0068802201007387 */ /* 0x000fe80000100800 */
[----:B------:R-:W-:Y:S01]  /*126a20*/  STL [R1+0x6b60], R38 ;  /* 0x006b602601007387 */ /* 0x000fe20000100800 */
[----:B0-----:R-:W-:-:S03]  /*126a30*/  IADD3 R54, P1, PT, R17, R38, RZ ;  /* 0x0000002611367210 */ /* 0x001fc60007f3e0ff */
[----:B------:R0:W-:Y:S02]  /*126a40*/  STL [R1+0x56a0], R19 ;  /* 0x0056a01301007387 */ /* 0x0001e40000100800 */
[----:B------:R-:W-:Y:S02]  /*126a50*/  IMAD.X R55, R23, 0x1, R22, P1 ;  /* 0x0000000117377824 */ /* 0x000fe400008e0616 */
[----:B------:R-:W4:Y:S04]  /*126a60*/  LDL.LU R36, [R1+0xdb0] ;  /* 0x000db00001247983 */ /* 0x000f280000300800 */
[----:B------:R-:W4:Y:S01]  /*126a70*/  LDL.LU R27, [R1+0xdb4] ;  /* 0x000db400011b7983 */ /* 0x000f220000300800 */
[----:B0-----:R-:W-:-:S03]  /*126a80*/  F2FP.SATFINITE.E4M3.F32.PACK_AB_MERGE_C R19, R30, R25, RZ ;  /* 0x000000191e13723e */ /* 0x001fc600048070ff */
[----:B------:R-:W-:Y:S04]  /*126a90*/  STL.64 [R1+0x1c78], R54 ;  /* 0x001c783601007387 */ /* 0x000fe80000100a00 */
[----:B------:R3:W-:Y:S04]  /*126aa0*/  STL [R1+0x5278], R19 ;  /* 0x0052781301007387 */ /* 0x0007e80000100800 */
[----:B------:R-:W4:Y:S04]  /*126ab0*/  LDL.LU R25, [R1+0xdb8] ;  /* 0x000db80001197983 */ /* 0x000f280000300800 */
[----:B------:R-:W4:Y:S01]  /*126ac0*/  LDL.LU R30, [R1+0xdbc] ;  /* 0x000dbc00011e7983 */ /* 0x000f220000300800 */
[----:B---3--:R-:W-:-:S05]  /*126ad0*/  F2FP.SATFINITE.E4M3.F32.PACK_AB_MERGE_C R19, R44, R37, RZ ;  /* 0x000000252c13723e */ /* 0x008fca00048070ff */
[----:B------:R2:W-:Y:S04]  /*126ae0*/  STL [R1+0x56b8], R19 ;  /* 0x0056b81301007387 */ /* 0x0005e80000100800 */
[----:B------:R-:W3:Y:S04]  /*126af0*/  LDL.LU R37, [R1+0x1d70] ;  /* 0x001d700001257983 */ /* 0x000ee80000300800 */
[----:B------:R-:W3:Y:S01]  /*126b00*/  LDL.LU R44, [R1+0x1d74] ;  /* 0x001d7400012c7983 */ /* 0x000ee20000300800 */
[----:B------:R-:W-:-:S05]  /*126b10*/  IADD3 R38, P1, PT, R17, R52, RZ ;  /* 0x0000003411267210 */ /* 0x000fca0007f3e0ff */
[----:B------:R-:W-:-:S05]  /*126b20*/  IMAD.X R39, R23, 0x1, R29, P1 ;  /* 0x0000000117277824 */ /* 0x000fca00008e061d */
[----:B------:R-:W-:Y:S04]  /*126b30*/  STL.64 [R1+0x1c70], R38 ;  /* 0x001c702601007387 */ /* 0x000fe80000100a00 */
[----:B------:R-:W3:Y:S04]  /*126b40*/  LDL.LU R32, [R1+0x1d78] ;  /* 0x001d780001207983 */ /* 0x000ee80000300800 */
[----:B------:R-:W3:Y:S01]  /*126b50*/  LDL.LU R48, [R1+0x1d7c] ;  /* 0x001d7c0001307983 */ /* 0x000ee20000300800 */
[----:B--2---:R-:W-:-:S05]  /*126b60*/  F2FP.SATFINITE.E4M3.F32.PACK_AB_MERGE_C R19, R42, R35, RZ ;  /* 0x000000232a13723e */ /* 0x004fca00048070ff */
[----:B------:R-:W-:Y:S01]  /*126b70*/  STL [R1+0x5220], R19 ;  /* 0x0052201301007387 */ /* 0x000fe20000100800 */
[----:B----4-:R-:W-:-:S03]  /*126b80*/  F2FP.SATFINITE.E4M3.F32.PACK_AB_MERGE_C R18, R16, R18, RZ ;  /* 0x000000121012723e */ /* 0x010fc600048070ff */
[----:B------:R-:W2:Y:S04]  /*126b90*/  LDL.LU R20, [R1+0x1d50] ;  /* 0x001d500001147983 */ /* 0x000ea80000300800 */
[----:B------:R-:W2:Y:S04]  /*126ba0*/  LDL.LU R16, [R1+0x1d54] ;  /* 0x001d540001107983 */ /* 0x000ea80000300800 */
        /* <DEDUP_REMOVED lines=15> */
[----:B------:R0:W-:Y:S01]  /*126ca0*/  STL [R1+0x56e4], R18 ;  /* 0x0056e41201007387 */ /* 0x0001e20000100800 */
[----:B------:R-:W-:-:S03]  /*126cb0*/  IADD3 R38, P1, PT, R17, R50, RZ ;  /* 0x0000003211267210 */ /* 0x000fc60007f3e0ff */
[----:B0-----:R-:W4:Y:S04]  /*126cc0*/  LDL.LU R18, [R1+0x1d08] ;  /* 0x001d080001127983 */ /* 0x001f280000300800 */
[----:B------:R-:W4:Y:S01]  /*126cd0*/  LDL.LU R40, [R1+0x1d0c] ;  /* 0x001d0c0001287983 */ /* 0x000f220000300800 */
[----:B------:R-:W-:-:S03]  /*126ce0*/  IMAD.X R39, R23, 0x1, R33, P1 ;  /* 0x0000000117277824 */ /* 0x000fc600008e0621 */
[----:B------:R-:W4:Y:S01]  /*126cf0*/  LDL.LU R53, [R1+0x1ce0] ;  /* 0x001ce00001357983 */ /* 0x000f220000300800 */
[----:B------:R-:W-:-:S03]  /*126d00*/  F2FP.SATFINITE.E4M3.F32.PACK_AB_MERGE_C R27, R27, R36, RZ ;  /* 0x000000241b1b723e */ /* 0x000fc600048070ff */
[----:B------:R-:W4:Y:S04]  /*126d10*/  LDL.LU R56, [R1+0x1ce4] ;  /* 0x001ce40001387983 */ /* 0x000f280000300800 */
[----:B------:R0:W-:Y:S01]  /*126d20*/  STL.64 [R1+0x1c60], R38 ;  /* 0x001c602601007387 */ /* 0x0001e20000100a00 */
[----:B------:R-:W-:-:S03]  /*126d30*/  F2FP.SATFINITE.E4M3.F32.PACK_AB_MERGE_C R25, R30, R25, RZ ;  /* 0x000000191e19723e */ /* 0x000fc600048070ff */
[----:B------:R3:W-:Y:S01]  /*126d40*/  STL [R1+0x5710], R27 ;  /* 0x0057101b01007387 */ /* 0x0007e20000100800 */
[----:B0-----:R-:W-:-:S03]  /*126d50*/  IADD3 R38, P1, PT, R17, R24, RZ ;  /* 0x0000001811267210 */ /* 0x001fc60007f3e0ff */
[----:B------:R0:W-:Y:S02]  /*126d60*/  STL [R1+0x570c], R25 ;  /* 0x00570c1901007387 */ /* 0x0001e40000100800 */
[----:B------:R-:W-:Y:S01]  /*126d70*/  IMAD.X R39, R23, 0x1, R47, P1 ;  /* 0x0000000117277824 */ /* 0x000fe200008e062f */
[----:B---3--:R-:W-:Y:S01]  /*126d80*/  F2FP.SATFINITE.E4M3.F32.PACK_AB_MERGE_C R27, R44, R37, RZ ;  /* 0x000000252c1b723e */ /* 0x008fe200048070ff */
[----:B0-----:R-:W3:Y:S04]  /*126d90*/  LDL.LU R25, [R1+0x1ce8] ;  /* 0x001ce80001197983 */ /* 0x001ee80000300800 */
[----:B------:R-:W3:Y:S04]  /*126da0*/  LDL.LU R30, [R1+0x1cec] ;  /* 0x001cec00011e7983 */ /* 0x000ee80000300800 */
[----:B------:R0:W-:Y:S04]  /*126db0*/  STL.64 [R1+0x1c58], R38 ;  /* 0x001c582601007387 */ /* 0x0001e80000100a00 */
[----:B------:R-:W3:Y:S04]  /*126dc0*/  LDL.LU R37, [R1+0x1ef0] ;  /* 0x001ef00001257983 */ /* 0x000ee80000300800 */
[----:B------:R-:W3:Y:S04]  /*126dd0*/  LDL.LU R44, [R1+0x1ef4] ;  /* 0x001ef400012c7983 */ /* 0x000ee80000300800 */
[----:B------:R1:W-:Y:S01]  /*126de0*/  STL [R1+0x5208], R27 ;  /* 0x0052081b01007387 */ /* 0x0003e20000100800 */
[----:B0-----:R-:W-:-:S05]  /*126df0*/  IADD3 R38, P1, PT, R17, R28, RZ ;  /* 0x0000001c11267210 */ /* 0x001fca0007f3e0ff */
[----:B------:R-:W-:Y:S01]  /*126e00*/  IMAD.X R39, R23, 0x1, R57, P1 ;  /* 0x0000000117277824 */ /* 0x000fe200008e0639 */
[----:B-1----:R-:W-:-:S05]  /*126e10*/  F2FP.SATFINITE.E4M3.F32.PACK_AB_MERGE_C R27, R48, R32, RZ ;  /* 0x00000020301b723e */ /* 0x002fca00048070ff */
[----:B------:R2:W-:Y:S02]  /*126e20*/  STL [R1+0x520c], R27 ;  /* 0x00520c1b01007387 */ /* 0x0005e40000100800 */
[----:B--2---:R-:W-:Y:S02]  /*126e30*/  F2FP.SATFINITE.E4M3.F32.PACK_AB_MERGE_C R27, R16, R20, RZ ;  /* 0x00000014101b723e */ /* 0x004fe400048070ff */
[----:B------:R-:W2:Y:S04]  /*126e40*/  LDL.LU R20, [R1+0x1ef8] ;  /* 0x001ef80001147983 */ /* 0x000ea80000300800 */
[----:B------:R-:W2:Y:S04]  /*126e50*/  LDL.LU R16, [R1+0x1efc] ;  /* 0x001efc0001107983 */ /* 0x000ea80000300800 */
[----:B------:R0:W-:Y:S04]  /*126e60*/  STL.64 [R1+0x1c50], R38 ;  /* 0x001c502601007387 */ /* 0x0001e80000100a00 */
[----:B------:R4:W-:Y:S01]  /*126e70*/  STL [R1+0x5174], R27 ;  /* 0x0051741b01007387 */ /* 0x0009e20000100800 */
[----:B0-----:R-:W-:-:S02]  /*126e80*/  IADD3 R38, P1, PT, R17, R46, RZ ;  /* 0x0000002e11267210 */ /* 0x001fc40007f3e0ff */
[----:B----4-:R-:W-:Y:S02]  /*126e90*/  F2FP.SATFINITE.E4M3.F32.PACK_AB_MERGE_C R27, R42, R35, RZ ;  /* 0x000000232a1b723e */ /* 0x010fe400048070ff */
[----:B------:R-:W4:Y:S01]  /*126ea0*/  LDL.LU R35, [R1+0x20c0] ;  /* 0x0020c00001237983 */ /* 0x000f220000300800 */
[----:B------:R-:W-:-:S03]  /*126eb0*/  IMAD.X R39, R23, 0x1, R49, P1 ;  /* 0x0000000117277824 */ /* 0x000fc600008e0631 */
[----:B------:R-:W4:Y:S01]  /*126ec0*/  LDL.LU R42, [R1+0x20c4] ;  /* 0x0020c400012a7983 */ /* 0x000f220000300800 */
[----:B------:R-:W-:-:S03]  /*126ed0*/  F2FP.SATFINITE.E4M3.F32.PACK_AB_MERGE_C R32, R45, R43, RZ ;  /* 0x0000002b2d20723e */ /* 0x000fc600048070ff */
[----:B------:R0:W-:Y:S02]  /*126ee0*/  STL [R1+0x1e1c], R27 ;  /* 0x001e1c1b01007387 */ /* 0x0001e40000100800 */
[----:B0-----:R-:W-:Y:S02]  /*126ef0*/  F2FP.SATFINITE.E4M3.F32.PACK_AB_MERGE_C R27, R41, R59, RZ ;  /* 0x0000003b291b723e */ /* 0x001fe400048070ff */
[----:B------:R-:W4:Y:S04]  /*126f00*/  LDL.LU R59, [R1+0x20c8] ;  /* 0x0020c800013b7983 */ /* 0x000f280000300800 */
[----:B------:R0:W-:Y:S04]  /*126f10*/  STL.64 [R1+0x1c48], R38 ;  /* 0x001c482601007387 */ /* 0x0001e80000100a00 */
[----:B------:R1:W-:Y:S04]  /*126f20*/  STL [R1+0x864], R32 ;  /* 0x0008642001007387 */ /* 0x0003e80000100800 */
[----:B------:R-:W4:Y:S01]  /*126f30*/  LDL.LU R41, [R1+0x20cc] ;  /* 0x0020cc0001297983 */ /* 0x000f220000300800 */
[----:B0-----:R-:W-:-:S03]  /*126f40*/  IADD3 R38, P1, PT, R17, R51, RZ ;  /* 0x0000003311267210 */ /* 0x001fc60007f3e0ff */
[----:B------:R0:W-:Y:S02]  /*126f50*/  STL [R1+0x868], R27 ;  /* 0x0008681b01007387 */ /* 0x0001e40000100800 */
[----:B------:R-:W-:Y:S01]  /*126f60*/  IMAD.X R39, R23, 0x1, R21, P1 ;  /* 0x0000000117277824 */ /* 0x000fe200008e0615 */
[----:B-1----:R-:W-:Y:S02]  /*126f70*/  F2FP.SATFINITE.E4M3.F32.PACK_AB_MERGE_C R32, R19, R54, RZ ;  /* 0x000000361320723e */ /* 0x002fe400048070ff */
[----:B0-----:R-:W-:Y:S02]  /*126f80*/  F2FP.SATFINITE.E4M3.F32.PACK_AB_MERGE_C R27, R40, R18, RZ ;  /* 0x00000012281b723e */ /* 0x001fe400048070ff */
[----:B------:R-:W-:Y:S01]  /*126f90*/  IADD3 R18, P1, PT, R17, R9, RZ ;  /* 0x0000000911127210 */ /* 0x000fe20007f3e0ff */
[----:B------:R-:W-:Y:S04]  /*126fa0*/  STL.64 [R1+0x1c40], R38 ;  /* 0x001c402601007387 */ /* 0x000fe80000100a00 */
[----:B------:R-:W-:Y:S01]  /*126fb0*/  IMAD.X R19, R23, 0x1, R11, P1 ;  /* 0x0000000117137824 */ /* 0x000fe200008e060b */
[----:B------:R-:W-:Y:S04]  /*126fc0*/  STL [R1+0x448], R32 ;  /* 0x0004482001007387 */ /* 0x000fe80000100800 */
[----:B------:R0:W-:Y:S04]  /*126fd0*/  STL [R1+0x778], R27 ;  /* 0x0007781b01007387 */ /* 0x0001e80000100800 */
[----:B------:R1:W-:Y:S01]  /*126fe0*/  STL.64 [R1+0x1c30], R18 ;  /* 0x001c301201007387 */ /* 0x0003e20000100a00 */
[----:B0-----:R-:W-:-:S02]  /*126ff0*/  F2FP.SATFINITE.E4M3.F32.PACK_AB_MERGE_C R27, R56, R53, RZ ;  /* 0x00000035381b723e */ /* 0x001fc400048070ff */
[----:B-1----:R-:W-:-:S03]  /*127000*/  IADD3 R18, P1, PT, R17, R10, RZ ;  /* 0x0000000a11127210 */ /* 0x002fc60007f3e0ff */
[----:B------:R-:W-:Y:S02]  /*127010*/  STL [R1+0x40c], R27 ;  /* 0x00040c1b01007387 */ /* 0x000fe40000100800 */
[----:B------:R-:W-:Y:S02]  /*127020*/  IMAD.X R19, R23, 0x1, R12, P1 ;  /* 0x0000000117137824 */ /* 0x000fe400008e060c */
[----:B------:R-:W4:Y:S04]  /*127030*/  LDL.LU R53, [R1+0x20a0] ;  /* 0x0020a00001357983 */ /* 0x000f280000300800 */
[----:B------:R-:W4:Y:S04]  /*127040*/  LDL.LU R56, [R1+0x20a4] ;  /* 0x0020a40001387983 */ /* 0x000f280000300800 */
[----:B------:R3:W-:Y:S02]  /*127050*/  STL.64 [R1+0x1c38], R18 ;  /* 0x001c381201007387 */ /* 0x0007e40000100a00 */
[----:B---3--:R-:W-:-:S02]  /*127060*/  F2FP.SATFINITE.E4M3.F32.PACK_AB_MERGE_C R18, R30, R25, RZ ;  /* 0x000000191e12723e */ /* 0x008fc400048070ff */
[----:B------:R-:W3:Y:S01]  /*127070*/  LDL.LU R25, [R1+0x20a8] ;  /* 0x0020a80001197983 */ /* 0x000ee20000300800 */
[----:B------:R-:W-:-:S03]  /*127080*/  F2FP.SATFINITE.E4M3.F32.PACK_AB_MERGE_C R19, R44, R37, RZ ;  /* 0x000000252c13723e */ /* 0x000fc600048070ff */
[----:B------:R-:W3:Y:S04]  /*127090*/  LDL.LU R30, [R1+0x20ac] ;  /* 0x0020ac00011e7983 */ /* 0x000ee80000300800 */
[----:B------:R0:W-:Y:S04]  /*1270a0*/  STL [R1+0x410], R18 ;  /* 0x0004101201007387 */ /* 0x0001e80000100800 */
[----:B0-----:R-:W3:Y:S04]  /*1270b0*/  LDL.LU R18, [R1+0x2080] ;  /* 0x0020800001127983 */ /* 0x001ee80000300800 */
[----:B------:R2:W-:Y:S04]  /*1270c0*/  STL [R1+0x3d0], R19 ;  /* 0x0003d01301007387 */ /* 0x0005e80000100800 */
[----:B------:R-:W3:Y:S04]  /*1270d0*/  LDL.LU R40, [R1+0x2084] ;  /* 0x0020840001287983 */ /* 0x000ee80000300800 */
[----:B------:R-:W3:Y:S04]  /*1270e0*/  LDL.LU R37, [R1+0x2088] ;  /* 0x0020880001257983 */ /* 0x000ee80000300800 */
[----:B------:R-:W3:Y:S01]  /*1270f0*/  LDL.LU R44, [R1+0x208c] ;  /* 0x00208c00012c7983 */ /* 0x000ee20000300800 */
[----:B------:R-:W-:Y:S01]  /*127100*/  VIADD R17, R17, UR5 ;  /* 0x0000000511117c36 */ /* 0x000fe20008000000 */
[----:B------:R-:W0:Y:S04]  /*127110*/  LDCU UR5, c[0x0][0x3b8] ;  /* 0x00007700ff0577ac */ /* 0x000e280008000800 */
[----:B------:R-:W-:-:S02]  /*127120*/  IADD3 R38, P1, PT, R17, R6, RZ ;  /* 0x0000000611267210 */ /* 0x000fc40007f3e0ff */
[----:B--2---:R-:W-:Y:S02]  /*127130*/  F2FP.SATFINITE.E4M3.F32.PACK_AB_MERGE_C R19, R16, R20, RZ ;  /* 0x000000141013723e */ /* 0x004fe400048070ff */
[----:B------:R-:W-:-:S03]  /*127140*/  SHF.R.S32.HI R16, RZ, 0x1f, R17 ;  /* 0x0000001fff107819 */ /* 0x000fc60000011411 */
[----:B------:R4:W-:Y:S02]  /*127150*/  STL [R1+0x3cc], R19 ;  /* 0x0003cc1301007387 */ /* 0x0009e40000100800 */
[----:B------:R-:W-:Y:S02]  /*127160*/  IMAD.X R39, R16, 0x1, R31, P1 ;  /* 0x0000000110277824 */ /* 0x000fe400008e061f */
[----:B------:R-:W2:Y:S04]  /*127170*/  LDL.LU R23, [R1+0x2060] ;  /* 0x0020600001177983 */ /* 0x000ea80000300800 */
[----:B------:R-:W2:Y:S04]  /*127180*/  LDL.LU R20, [R1+0x2064] ;  /* 0x0020640001147983 */ /* 0x000ea80000300800 */
[----:B------:R1:W-:Y:S01]  /*127190*/  STL.64 [R1+0x1c28], R38 ;  /* 0x001c282601007387 */ /* 0x0003e20000100a00 */
[----:B----4-:R-:W-:-:S02]  /*1271a0*/  F2FP.SATFINITE.E4M3.F32.PACK_AB_MERGE_C R19, R42, R35, RZ ;  /* 0x000000232a13723e */ /* 0x010fc400048070ff */
[----:B-1----:R-:W-:-:S03]  /*1271b0*/  IADD3 R38, P1, PT, R17, R8, RZ ;  /* 0x0000000811267210 */ /* 0x002fc60007f3e0ff */
[----:B------:R-:W-:Y:S04]  /*1271c0*/  STL [R1+0x364], R19 ;  /* 0x0003641301007387 */ /* 0x000fe80000100800 */
[----:B------:R-:W4:Y:S01]  /*1271d0*/  LDL.LU R35, [R1+0x2068] ;  /* 0x0020680001237983 */ /* 0x000f220000300800 */
[----:B------:R-:W-:-:S03]  /*1271e0*/  IMAD.X R39, R16, 0x1, R7, P1 ;  /* 0x0000000110277824 */ /* 0x000fc600008e0607 */
[----:B------:R-:W4:Y:S01]  /*1271f0*/  LDL.LU R42, [R1+0x206c] ;  /* 0x00206c00012a7983 */ /* 0x000f220000300800 */
[----:B------:R-:W-:-:S05]  /*127200*/  F2FP.SATFINITE.E4M3.F32.PACK_AB_MERGE_C R43, R41, R59, RZ ;  /* 0x0000003b292b723e */ /* 0x000fca00048070ff */
[----:B------:R-:W-:Y:S04]  /*127210*/  STL [R1+0x693c], R43 ;  /* 0x00693c2b01007387 */ /* 0x000fe80000100800 */
[----:B------:R-:W4:Y:S04]  /*127220*/  LDL.LU R27, [R1+0x2040] ;  /* 0x00204000011b7983 */ /* 0x000f280000300800 */
[----:B------:R-:W4:Y:S04]  /*127230*/  LDL.LU R32, [R1+0x2044] ;  /* 0x0020440001207983 */ /* 0x000f280000300800 */
[----:B------:R-:W4:Y:S04]  /*127240*/  LDL.LU R48, [R1+0x2048] ;  /* 0x0020480001307983 */ /* 0x000f280000300800 */
[----:B------:R1:W-:Y:S04]  /*127250*/  STL.64 [R1+0x1c20], R38 ;  /* 0x001c202601007387 */ /* 0x0003e80000100a00 */
[----:B------:R-:W4:Y:S04]  /*127260*/  LDL.LU R45, [R1+0x204c] ;  /* 0x00204c00012d7983 */ /* 0x000f280000300800 */
[----:B------:R-:W4:Y:S01]  /*127270*/  LDL.LU R54, [R1+0x2020] ;  /* 0x0020200001367983 */ /* 0x000f220000300800 */
[----:B-1----:R-:W-:-:S03]  /*127280*/  IADD3 R38, P1, PT, R17, R5, RZ ;  /* 0x0000000511267210 */ /* 0x002fc60007f3e0ff */
[----:B------:R-:W4:Y:S04]  /*127290*/  LDL.LU R19, [R1+0x2024] ;  /* 0x0020240001137983 */ /* 0x000f280000300800 */
[----:B------:R-:W4:Y:S01]  /*1272a0*/  LDL.LU R59, [R1+0x2028] ;  /* 0x00202800013b7983 */ /* 0x000f220000300800 */
[----:B------:R-:W-:-:S03]  /*1272b0*/  IMAD.X R39, R16, 0x1, R26, P1 ;  /* 0x0000000110277824 */ /* 0x000fc600008e061a */
[----:B------:R-:W4:Y:S01]  /*1272c0*/  LDL.LU R41, [R1+0x202c] ;  /* 0x00202c0001297983 */ /* 0x000f220000300800 */
[----:B------:R-:W-:-:S03]  /*1272d0*/  F2FP.SATFINITE.E4M3.F32.PACK_AB_MERGE_C R34, R56, R53, RZ ;  /* 0x000000353822723e */ /* 0x000fc600048070ff */
[----:B------:R-:W4:Y:S04]  /*1272e0*/  LDL.LU R53, [R1+0x2000] ;  /* 0x0020000001357983 */ /* 0x000f280000300800 */
[----:B------:R-:W4:Y:S04]  /*1272f0*/  LDL.LU R56, [R1+0x2004] ;  /* 0x0020040001387983 */ /* 0x000f280000300800 */
[----:B------:R-:W-:Y:S01]  /*127300*/  STL [R1+0x340], R34 ;  /* 0x0003402201007387 */ /* 0x000fe20000100800 */
[----:B---3--:R-:W-:-:S05]  /*127310*/  F2FP.SATFINITE.E4M3.F32.PACK_AB_MERGE_C R25, R30, R25, RZ ;  /* 0x000000191e19723e */ /* 0x008fca00048070ff */
[----:B------:R1:W-:Y:S04]  /*127320*/  STL [R1+0x344], R25 ;  /* 0x0003441901007387 */ /* 0x0003e80000100800 */
[----:B-1----:R-:W3:Y:S04]  /*127330*/  LDL.LU R25, [R1+0x2008] ;  /* 0x0020080001197983 */ /* 0x002ee80000300800 */
[----:B------:R-:W3:Y:S01]  /*127340*/  LDL.LU R30, [R1+0x200c] ;  /* 0x00200c00011e7983 */ /* 0x000ee20000300800 */
[----:B------:R-:W-:-:S03]  /*127350*/  F2FP.SATFINITE.E4M3.F32.PACK_AB_MERGE_C R36, R40, R18, RZ ;  /* 0x000000122824723e */ /* 0x000fc600048070ff */
[----:B------:R1:W-:Y:S04]  /*127360*/  STL.64 [R1+0x1c18], R38 ;  /* 0x001c182601007387 */ /* 0x0003e80000100a00 */
[----:B------:R-:W3:Y:S01]  /*127370*/  LDL.LU R18, [R1+0x1fe0] ;  /* 0x001fe00001127983 */ /* 0x000ee20000300800 */
[----:B------:R-:W-:-:S03]  /*127380*/  F2FP.SATFINITE.E4M3.F32.PACK_AB_MERGE_C R34, R44, R37, RZ ;  /* 0x000000252c22723e */ /* 0x000fc600048070ff */
[----:B------:R-:W-:Y:S01]  /*127390*/  STL [R1+0x310], R36 ;  /* 0x0003102401007387 */ /* 0x000fe20000100800 */
[----:B-1----:R-:W-:-:S03]  /*1273a0*/  IADD3 R38, P1, PT, R17, R4, RZ ;  /* 0x0000000411267210 */ /* 0x002fc60007f3e0ff */
[----:B------:R-:W3:Y:S02]  /*1273b0*/  LDL.LU R40, [R1+0x1fe4] ;  /* 0x001fe40001287983 */ /* 0x000ee40000300800 */
[----:B------:R-:W-:Y:S02]  /*1273c0*/  IMAD.X R39, R16, 0x1, R3, P1 ;  /* 0x0000000110277824 */ /* 0x000fe400008e0603 */
[----:B------:R-:W-:Y:S04]  /*1273d0*/  STL [R1+0x314], R34 ;  /* 0x0003142201007387 */ /* 0x000fe80000100800 */
[----:B------:R-:W3:Y:S04]  /*1273e0*/  LDL.LU R37, [R1+0x1fe8] ;  /* 0x001fe80001257983 */ /* 0x000ee80000300800 */
[----:B------:R-:W3:Y:S04]  /*1273f0*/  LDL.LU R44, [R1+0x1fec] ;  /* 0x001fec00012c7983 */ /* 0x000ee80000300800 */
[----:B------:R-:W-:Y:S04]  /*127400*/  STL.64 [R1+0x6b58], R4 ;  /* 0x006b580401007387 */ /* 0x000fe80000100a00 */
[----:B------:R1:W-:Y:S04]  /*127410*/  STL.64 [R1+0x1c10], R38 ;  /* 0x001c102601007387 */ /* 0x0003e80000100a00 */
[----:B-1----:R-:W3:Y:S01]  /*127420*/  LDL.LU R38, [R1+0x6b60] ;  /* 0x006b600001267983 */ /* 0x002ee20000300800 */
[----:B--2---:R-:W-:-:S03]  /*127430*/  F2FP.SATFINITE.E4M3.F32.PACK_AB_MERGE_C R5, R20, R23, RZ ;  /* 0x000000171405723e */ /* 0x004fc600048070ff */
[----:B------:R-:W2:Y:S04]  /*127440*/  LDL.LU R23, [R1+0x1fc0] ;  /* 0x001fc00001177983 */ /* 0x000ea80000300800 */
[----:B------:R-:W-:Y:S04]  /*127450*/  STL [R1+0x2c8], R5 ;  /* 0x0002c80501007387 */ /* 0x000fe80000100800 */
[----:B------:R-:W2:Y:S01]  /*127460*/  LDL.LU R20, [R1+0x1fc4] ;  /* 0x001fc40001147983 */ /* 0x000ea20000300800 */
[----:B----4-:R-:W-:-:S05]  /*127470*/  F2FP.SATFINITE.E4M3.F32.PACK_AB_MERGE_C R4, R42, R35, RZ ;  /* 0x000000232a04723e */ /* 0x010fca00048070ff */
[----:B------:R1:W-:Y:S04]  /*127480*/  STL [R1+0x2cc], R4 ;  /* 0x0002cc0401007387 */ /* 0x0003e80000100800 */
[----:B------:R-:W4:Y:S04]  /*127490*/  LDL.LU R35, [R1+0x1fc8] ;  /* 0x001fc80001237983 */ /* 0x000f280000300800 */
[----:B------:R-:W4:Y:S01]  /*1274a0*/  LDL.LU R42, [R1+0x1fcc] ;  /* 0x001fcc00012a7983 */ /* 0x000f220000300800 */
[----:B-1----:R-:W-:-:S05]  /*1274b0*/  IADD3 R4, P1, PT, R17, R13, RZ ;  /* 0x0000000d11047210 */ /* 0x002fca0007f3e0ff */
[----:B------:R-:W-:-:S05]  /*1274c0*/  IMAD.X R5, R16, 0x1, R14, P1 ;  /* 0x0000000110057824 */ /* 0x000fca00008e060e */
[----:B------:R1:W-:Y:S01]  /*1274d0*/  STL.64 [R1+0x1c08], R4 ;  /* 0x001c080401007387 */ /* 0x0003e20000100a00 */
[----:B------:R-:W-:Y:S02]  /*1274e0*/  F2FP.SATFINITE.E4M3.F32.PACK_AB_MERGE_C R32, R32, R27, RZ ;  /* 0x0000001b2020723e */ /* 0x000fe400048070ff */
[----:B-1----:R-:W-:-:S03]  /*1274f0*/  IADD3 R4, P1, PT, R17, R2, RZ ;  /* 0x0000000211047210 */ /* 0x002fc60007f3e0ff */
[----:B------:R-:W-:Y:S02]  /*127500*/  STL [R1+0x2a8], R32 ;  /* 0x0002a82001007387 */ /* 0x000fe40000100800 */
[----:B------:R-:W-:Y:S01]  /*127510*/  IMAD.X R5, R16, 0x1, R0, P1 ;  /* 0x0000000110057824 */ /* 0x000fe200008e0600 */
[----:B------:R-:W-:-:S05]  /*127520*/  F2FP.SATFINITE.E4M3.F32.PACK_AB_MERGE_C R27, R45, R48, RZ ;  /* 0x000000302d1b723e */ /* 0x000fca00048070ff */
[----:B------:R1:W-:Y:S04]  /*127530*/  STL [R1+0x298], R27 ;  /* 0x0002981b01007387 */ /* 0x0003e80000100800 */
[----:B------:R3:W-:Y:S01]  /*127540*/  STL.64 [R1+0x1c00], R4 ;  /* 0x001c000401007387 */ /* 0x0007e20000100a00 */
[----:B-1----:R-:W-:Y:S02]  /*127550*/  F2FP.SATFINITE.E4M3.F32.PACK_AB_MERGE_C R27, R19, R54, RZ ;  /* 0x00000036131b723e */ /* 0x002fe400048070ff */
[----:B------:R-:W-:-:S03]  /*127560*/  F2FP.SATFINITE.E4M3.F32.PACK_AB_MERGE_C R19, R41, R59, RZ ;  /* 0x0000003b2913723e */ /* 0x000fc600048070ff */
[----:B------:R1:W-:Y:S04]  /*127570*/  STL [R1+0x18c], R27 ;  /* 0x00018c1b01007387 */ /* 0x0003e80000100800 */
[----:B------:R-:W-:Y:S01]  /*127580*/  STL [R1+0x190], R19 ;  /* 0x0001901301007387 */ /* 0x000fe20000100800 */
[----:B---3--:R-:W-:-:S05]  /*127590*/  IADD3 R4, P1, PT, R17, R38, RZ ;  /* 0x0000002611047210 */ /* 0x008fca0007f3e0ff */
[----:B------:R-:W-:-:S05]  /*1275a0*/  IMAD.X R5, R16, 0x1, R22, P1 ;  /* 0x0000000110057824 */ /* 0x000fca00008e0616 */
[----:B------:R3:W-:Y:S04]  /*1275b0*/  STL.64 [R1+0x1bf8], R4 ;  /* 0x001bf80401007387 */ /* 0x0007e80000100a00 */
[----:B------:R-:W4:Y:S04]  /*1275c0*/  LDL.LU R36, [R1+0x1ed0] ;  /* 0x001ed00001247983 */ /* 0x000f280000300800 */
[----:B-1----:R-:W4:Y:S01]  /*1275d0*/  LDL.LU R27, [R1+0x1ed4] ;  /* 0x001ed400011b7983 */ /* 0x002f220000300800 */
[----:B---3--:R-:W-:-:S05]  /*1275e0*/  F2FP.SATFINITE.E4M3.F32.PACK_AB_MERGE_C R4, R56, R53, RZ ;  /* 0x000000353804723e */ /* 0x008fca00048070ff */
[----:B------:R1:W-:Y:S04]  /*1275f0*/  STL [R1+0x178], R4 ;  /* 0x0001780401007387 */ /* 0x0003e80000100800 */
[----:B------:R-:W3:Y:S04]  /*127600*/  LDL.LU R53, [R1+0x1ed8] ;  /* 0x001ed80001357983 */ /* 0x000ee80000300800 */
[----:B------:R-:W3:Y:S01]  /*127610*/  LDL.LU R56, [R1+0x1edc] ;  /* 0x001edc0001387983 */ /* 0x000ee20000300800 */
[----:B-1----:R-:W-:-:S03]  /*127620*/  F2FP.SATFINITE.E4M3.F32.PACK_AB_MERGE_C R4, R30, R25, RZ ;  /* 0x000000191e04723e */ /* 0x002fc600048070ff */
[----:B------:R-:W3:Y:S04]  /*127630*/  LDL.LU R41, [R1+0x1fa0] ;  /* 0x001fa00001297983 */ /* 0x000ee80000300800 */
[----:B------:R-:W3:Y:S04]  /*127640*/  LDL.LU R22, [R1+0x1fa4] ;  /* 0x001fa40001167983 */ /* 0x000ee80000300800 */
[----:B------:R1:W-:Y:S04]  /*127650*/  STL [R1+0x170], R4 ;  /* 0x0001700401007387 */ /* 0x0003e80000100800 */
[----:B------:R-:W3:Y:S04]  /*127660*/  LDL.LU R25, [R1+0x1fa8] ;  /* 0x001fa80001197983 */ /* 0x000ee80000300800 */
[----:B------:R-:W3:Y:S01]  /*127670*/  LDL.LU R30, [R1+0x1fac] ;  /* 0x001fac00011e7983 */ /* 0x000ee20000300800 */
[----:B-1----:R-:W-:-:S05]  /*127680*/  IADD3 R4, P1, PT, R17, R52, RZ ;  /* 0x0000003411047210 */ /* 0x002fca0007f3e0ff */
[----:B------:R-:W-:-:S05]  /*127690*/  IMAD.X R5, R16, 0x1, R29, P1 ;  /* 0x0000000110057824 */ /* 0x000fca00008e061d */
[----:B------:R1:W-:Y:S02]  /*1276a0*/  STL.64 [R1+0x1bf0], R4 ;  /* 0x001bf00401007387 */ /* 0x0003e40000100a00 */
[----:B-1----:R-:W-:Y:S02]  /*1276b0*/  F2FP.SATFINITE.E4M3.F32.PACK_AB_MERGE_C R5, R40, R18, RZ ;  /* 0x000000122805723e */ /* 0x002fe400048070ff */
[----:B------:R-:W-:Y:S01]  /*1276c0*/  F2FP.SATFINITE.E4M3.F32.PACK_AB_MERGE_C R4, R44, R37, RZ ;  /* 0x000000252c04723e */ /* 0x000fe200048070ff */
[----:B------:R-:W3:Y:S04]  /*1276d0*/  LDL.LU R18, [R1+0x1f80] ;  /* 0x001f800001127983 */ /* 0x000ee80000300800 */
[----:B------:R-:W-:Y:S04]  /*1276e0*/  STL [R1+0x154], R5 ;  /* 0x0001540501007387 */ /* 0x000fe80000100800 */
[----:B------:R-:W3:Y:S04]  /*1276f0*/  LDL.LU R40, [R1+0x1f84] ;  /* 0x001f840001287983 */ /* 0x000ee80000300800 */
[----:B------:R1:W-:Y:S04]  /*127700*/  STL [R1+0x150], R4 ;  /* 0x0001500401007387 */ /* 0x0003e80000100800 */
[----:B------:R-:W3:Y:S04]  /*127710*/  LDL.LU R37, [R1+0x1f88] ;  /* 0x001f880001257983 */ /* 0x000ee80000300800 */
[----:B------:R-:W3:Y:S01]  /*127720*/  LDL.LU R44, [R1+0x1f8c] ;  /* 0x001f8c00012c7983 */ /* 0x000ee20000300800 */
[----:B-1----:R-:W-:-:S05]  /*127730*/  IADD3 R4, P1, PT, R17, R60, RZ ;  /* 0x0000003c11047210 */ /* 0x002fca0007f3e0ff */
[----:B------:R-:W-:-:S05]  /*127740*/  IMAD.X R5, R16, 0x1, R15, P1 ;  /* 0x0000000110057824 */ /* 0x000fca00008e060f */
[----:B------:R2:W-:Y:S04]  /*127750*/  STL.64 [R1+0x1be8], R4 ;  /* 0x001be80401007387 */ /* 0x0005e80000100a00 */
[----:B------:R-:W3:Y:S01]  /*127760*/  LDL.LU R32, [R1+0x1f60] ;  /* 0x001f600001207983 */ /* 0x000ee20000300800 */
[----:B--2---:R-:W-:-:S05]  /*127770*/  F2FP.SATFINITE.E4M3.F32.PACK_AB_MERGE_C R5, R20, R23, RZ ;  /* 0x000000171405723e */ /* 0x004fca00048070ff */
[----:B------:R-:W-:Y:S04]  /*127780*/  STL [R1+0x128], R5 ;  /* 0x0001280501007387 */ /* 0x000fe80000100800 */
[----:B------:R-:W2:Y:S01]  /*127790*/  LDL.LU R48, [R1+0x1f64] ;  /* 0x001f640001307983 */ /* 0x000ea20000300800 */
[----:B----4-:R-:W-:-:S05]  /*1277a0*/  F2FP.SATFINITE.E4M3.F32.PACK_AB_MERGE_C R4, R42, R35, RZ ;  /* 0x000000232a04723e */ /* 0x010fca00048070ff */
[----:B------:R1:W-:Y:S04]  /*1277b0*/  STL [R1+0x130], R4 ;  /* 0x0001300401007387 */ /* 0x0003e80000100800 */
[----:B------:R-:W4:Y:S04]  /*1277c0*/  LDL.LU R45, [R1+0x1f68] ;  /* 0x001f6800012d7983 */ /* 0x000f280000300800 */
[----:B------:R-:W4:Y:S01]  /*1277d0*/  LDL.LU R54, [R1+0x1f6c] ;  /* 0x001f6c0001367983 */ /* 0x000f220000300800 */
[----:B-1----:R-:W-:-:S03]  /*1277e0*/  IADD3 R4, P1, PT, R17, R50, RZ ;  /* 0x0000003211047210 */ /* 0x002fc60007f3e0ff */
[----:B------:R-:W4:Y:S02]  /*1277f0*/  LDL.LU R19, [R1+0x1f40] ;  /* 0x001f400001137983 */ /* 0x000f240000300800 */
[----:B------:R-:W-:Y:S02]  /*127800*/  IMAD.X R5, R16, 0x1, R33, P1 ;  /* 0x0000000110057824 */ /* 0x000fe400008e0621 */
[----:B------:R-:W4:Y:S04]  /*127810*/  LDL.LU R59, [R1+0x1f44] ;  /* 0x001f4400013b7983 */ /* 0x000f280000300800 */
[----:B------:R-:W4:Y:S04]  /*127820*/  LDL.LU R23, [R1+0x1f48] ;  /* 0x001f480001177983 */ /* 0x000f280000300800 */
[----:B------:R-:W4:Y:S04]  /*127830*/  LDL.LU R20, [R1+0x1f4c] ;  /* 0x001f4c0001147983 */ /* 0x000f280000300800 */
[----:B------:R-:W4:Y:S04]  /*127840*/  LDL.LU R35, [R1+0x1f10] ;  /* 0x001f100001237983 */ /* 0x000f280000300800 */
[----:B------:R-:W4:Y:S04]  /*127850*/  LDL.LU R42, [R1+0x1f14] ;  /* 0x001f1400012a7983 */ /* 0x000f280000300800 */
[----:B------:R1:W-:Y:S02]  /*127860*/  STL.64 [R1+0x1be0], R4 ;  /* 0x001be00401007387 */ /* 0x0003e40000100a00 */
[----:B-1----:R-:W-:-:S02]  /*127870*/  F2FP.SATFINITE.E4M3.F32.PACK_AB_MERGE_C R5, R27, R36, RZ ;  /* 0x000000241b05723e */ /* 0x002fc400048070ff */
[----:B---3--:R-:W-:Y:S02]  /*127880*/  F2FP.SATFINITE.E4M3.F32.PACK_AB_MERGE_C R4, R56, R53, RZ ;  /* 0x000000353804723e */ /* 0x008fe400048070ff */
[----:B------:R-:W3:Y:S04]  /*127890*/  LDL.LU R53, [R1+0x1f18] ;  /* 0x001f180001357983 */ /* 0x000ee80000300800 */
[----:B------:R-:W-:Y:S04]  /*1278a0*/  STL [R1+0x108], R5 ;  /* 0x0001080501007387 */ /* 0x000fe80000100800 */
[----:B------:R-:W3:Y:S04]  /*1278b0*/  LDL.LU R56, [R1+0x1f1c] ;  /* 0x001f1c0001387983 */ /* 0x000ee80000300800 */
[----:B------:R1:W-:Y:S02]  /*1278c0*/  STL [R1+0x10c], R4 ;  /* 0x00010c0401007387 */ /* 0x0003e40000100800 */
        /* <DEDUP_REMOVED lines=8> */
[----:B------:R1:W-:Y:S01]  /*127950*/  STL [R1+0x1fac], R4 ;  /* 0x001fac0401007387 */ /* 0x0003e20000100800 */
[----:B------:R-:W-:-:S03]  /*127960*/  F2FP.SATFINITE.E4M3.F32.PACK_AB_MERGE_C R27, R40, R18, RZ ;  /* 0x00000012281b723e */ /* 0x000fc600048070ff */
[----:B------:R-:W3:Y:S04]  /*127970*/  LDL.LU R25, [R1+0x2108] ;  /* 0x0021080001197983 */ /* 0x000ee80000300800 */
[----:B------:R-:W3:Y:S01]  /*127980*/  LDL.LU R30, [R1+0x210c] ;  /* 0x00210c00011e7983 */ /* 0x000ee20000300800 */
[----:B-1----:R-:W-:Y:S02]  /*127990*/  IADD3 R4, P1, PT, R17, R28, RZ ;  /* 0x0000001c11047210 */ /* 0x002fe40007f3e0ff */
[----:B------:R-:W-:-:S03]  /*1279a0*/  F2FP.SATFINITE.E4M3.F32.PACK_AB_MERGE_C R18, R44, R37, RZ ;  /* 0x000000252c12723e */ /* 0x000fc600048070ff */
[----:B------:R-:W-:-:S05]  /*1279b0*/  IMAD.X R5, R16, 0x1, R57, P1 ;  /* 0x0000000110057824 */ /* 0x000fca00008e0639 */
[----:B------:R1:W-:Y:S04]  /*1279c0*/  STL.64 [R1+0x1bd8], R4 ;  /* 0x001bd80401007387 */ /* 0x0003e80000100a00 */
[----:B------:R-:W-:Y:S04]  /*1279d0*/  STL [R1+0x1e14], R27 ;  /* 0x001e141b01007387 */ /* 0x000fe80000100800 */
[----:B------:R0:W-:Y:S01]  /*1279e0*/  STL [R1+0x1e34], R18 ;  /* 0x001e341201007387 */ /* 0x0001e20000100800 */
[----:B-1----:R-:W-:-:S03]  /*1279f0*/  IADD3 R4, P1, PT, R17, R46, RZ ;  /* 0x0000002e11047210 */ /* 0x002fc60007f3e0ff */
[----:B0-----:R-:W3:Y:S04]  /*127a00*/  LDL.LU R18, [R1+0x22d0] ;  /* 0x0022d00001127983 */ /* 0x001ee80000300800 */
[----:B------:R-:W3:Y:S01]  /*127a10*/  LDL.LU R40, [R1+0x22d4] ;  /* 0x0022d40001287983 */ /* 0x000ee20000300800 */
[----:B------:R-:W-:-:S03]  /*127a20*/  IMAD.X R5, R16, 0x1, R49, P1 ;  /* 0x0000000110057824 */ /* 0x000fc600008e0631 */
[----:B------:R-:W3:Y:S04]  /*127a30*/  LDL.LU R37, [R1+0x22d8] ;  /* 0x0022d80001257983 */ /* 0x000ee80000300800 */
[----:B------:R0:W-:Y:S04]  /*127a40*/  STL.64 [R1+0x1bc8], R4 ;  /* 0x001bc80401007387 */ /* 0x0001e80000100a00 */
[----:B------:R-:W3:Y:S01]  /*127a50*/  LDL.LU R44, [R1+0x22dc] ;  /* 0x0022dc00012c7983 */ /* 0x000ee20000300800 */
[----:B--2---:R-:W-:Y:S02]  /*127a60*/  F2FP.SATFINITE.E4M3.F32.PACK_AB_MERGE_C R32, R48, R32, RZ ;  /* 0x000000203020723e */ /* 0x004fe400048070ff */
[----:B0-----:R-:W-:-:S03]  /*127a70*/  IADD3 R4, P1, PT, R17, R51, RZ ;  /* 0x0000003311047210 */ /* 0x001fc60007f3e0ff */
[----:B------:R-:W-:Y:S01]  /*127a80*/  STL [R1+0x83c], R32 ;  /* 0x00083c2001007387 */ /* 0x000fe20000100800 */
[----:B----4-:R-:W-:Y:S01]  /*127a90*/  F2FP.SATFINITE.E4M3.F32.PACK_AB_MERGE_C R27, R54, R45, RZ ;  /* 0x0000002d361b723e */ /* 0x010fe200048070ff */
[----:B------:R-:W-:-:S04]  /*127aa0*/  IMAD.X R5, R16, 0x1, R21, P1 ;  /* 0x0000000110057824 */ /* 0x000fc800008e0615 */
[----:B------:R0:W-:Y:S04]  /*127ab0*/  STL [R1+0x854], R27 ;  /* 0x0008541b01007387 */ /* 0x0001e80000100800 */
[----:B------:R1:W-:Y:S01]  /*127ac0*/  STL.64 [R1+0x1bc0], R4 ;  /* 0x001bc00401007387 */ /* 0x0003e20000100a00 */
[----:B0-----:R-:W-:Y:S02]  /*127ad0*/  F2FP.SATFINITE.E4M3.F32.PACK_AB_MERGE_C R27, R59, R19, RZ ;  /* 0x000000133b1b723e */ /* 0x001fe400048070ff */
[----:B------:R-:W-:Y:S02]  /*127ae0*/  F2FP.SATFINITE.E4M3.F32.PACK_AB_MERGE_C R19, R20, R23, RZ ;  /* 0x000000171413723e */ /* 0x000fe400048070ff */
[----:B-1----:R-:W-:Y:S01]  /*127af0*/  IADD3 R4, P1, PT, R17, R9, RZ ;  /* 0x0000000911047210 */ /* 0x002fe20007f3e0ff */
[----:B------:R-:W-:Y:S04]  /*127b00*/  STL [R1+0x414], R27 ;  /* 0x0004141b01007387 */ /* 0x000fe80000100800 */
[----:B------:R-:W-:Y:S01]  /*127b10*/  IMAD.X R5, R16, 0x1, R11, P1 ;  /* 0x0000000110057824 */ /* 0x000fe200008e060b */
[----:B------:R0:W-:Y:S04]  /*127b20*/  STL [R1+0x428], R19 ;  /* 0x0004281301007387 */ /* 0x0001e80000100800 */
[----:B------:R1:W-:Y:S01]  /*127b30*/  STL.64 [R1+0x1bb0], R4 ;  /* 0x001bb00401007387 */ /* 0x0003e20000100a00 */
[----:B0-----:R-:W-:-:S02]  /*127b40*/  F2FP.SATFINITE.E4M3.F32.PACK_AB_MERGE_C R19, R42, R35, RZ ;  /* 0x000000232a13723e */ /* 0x001fc400048070ff */
[----:B-1----:R-:W-:-:S03]  /*127b50*/  IADD3 R4, P1, PT, R17, R10, RZ ;  /* 0x0000000a11047210 */ /* 0x002fc60007f3e0ff */
[----:B------:R-:W-:Y:S02]  /*127b60*/  STL [R1+0x3d4], R19 ;  /* 0x0003d41301007387 */ /* 0x000fe40000100800 */
[----:B------:R-:W-:Y:S02]  /*127b70*/  IMAD.X R5, R16, 0x1, R12, P1 ;  /* 0x0000000110057824 */ /* 0x000fe400008e060c */
[----:B------:R-:W2:Y:S04]  /*127b80*/  LDL.LU R20, [R1+0x22b0] ;  /* 0x0022b00001147983 */ /* 0x000ea80000300800 */
[----:B------:R-:W-:Y:S04]  /*127b90*/  STL.64 [R1+0x1bb8], R4 ;  /* 0x001bb80401007387 */ /* 0x000fe80000100a00 */
[----:B------:R-:W2:Y:S01]  /*127ba0*/  LDL.LU R35, [R1+0x22b4] ;  /* 0x0022b40001237983 */ /* 0x000ea20000300800 */
[----:B---3--:R-:W-:-:S03]  /*127bb0*/  F2FP.SATFINITE.E4M3.F32.PACK_AB_MERGE_C R16, R56, R53, RZ ;  /* 0x000000353810723e */ /* 0x008fc600048070ff */
[----:B------:R-:W3:Y:S04]  /*127bc0*/  LDL.LU R53, [R1+0x22b8] ;  /* 0x0022b80001357983 */ /* 0x000ee80000300800 */
[----:B------:R-:W3:Y:S04]  /*127bd0*/  LDL.LU R56, [R1+0x22bc] ;  /* 0x0022bc0001387983 */ /* 0x000ee80000300800 */
[----:B------:R0:W-:Y:S02]  /*127be0*/  STL [R1+0x68f0], R16 ;  /* 0x0068f01001007387 */ /* 0x0001e40000100800 */
[----:B0-----:R-:W-:Y:S01]  /*127bf0*/  VIADD R16, R17, UR5 ;  /* 0x0000000511107c36 */ /* 0x001fe20008000000 */
[----:B------:R-:W0:Y:S04]  /*127c00*/  LDCU UR5, c[0x0][0x3b8] ;  /* 0x00007700ff0577ac */ /* 0x000e280008000800 */
[----:B------:R-:W-:-:S02]  /*127c10*/  SHF.R.S32.HI R32, RZ, 0x1f, R16 ;  /* 0x0000001fff207819 */ /* 0x000fc40000011410 */
[----:B------:R-:W-:-:S05]  /*127c20*/  F2FP.SATFINITE.E4M3.F32.PACK_AB_MERGE_C R5, R22, R41, RZ ;  /* 0x000000291605723e */ /* 0x000fca00048070ff */
[----:B------:R-:W-:Y:S04]  /*127c30*/  STL [R1+0x368], R5 ;  /* 0x0003680501007387 */ /* 0x000fe80000100800 */
[----:B------:R-:W4:Y:S01]  /*127c40*/  LDL.LU R41, [R1+0x2290] ;  /* 0x0022900001297983 */ /* 0x000f220000300800 */
[----:B------:R-:W-:-:S03]  /*127c50*/  F2FP.SATFINITE.E4M3.F32.PACK_AB_MERGE_C R4, R30, R25, RZ ;  /* 0x000000191e04723e */ /* 0x000fc600048070ff */
[----:B------:R-:W4:Y:S04]  /*127c60*/  LDL.LU R22, [R1+0x2294] ;  /* 0x0022940001167983 */ /* 0x000f280000300800 */
[----:B------:R1:W-:Y:S04]  /*127c70*/  STL [R1+0x370], R4 ;  /* 0x0003700401007387 */ /* 0x0003e80000100800 */
[----:B------:R-:W4:Y:S04]  /*127c80*/  LDL.LU R25, [R1+0x2298] ;  /* 0x0022980001197983 */ /* 0x000f280000300800 */
[----:B------:R-:W4:Y:S01]  /*127c90*/  LDL.LU R30, [R1+0x229c] ;  /* 0x00229c00011e7983 */ /* 0x000f220000300800 */
[----:B-1----:R-:W-:-:S05]  /*127ca0*/  IADD3 R4, P1, PT, R16, R6, RZ ;  /* 0x0000000610047210 */ /* 0x002fca0007f3e0ff */
[----:B------:R-:W-:Y:S01]  /*127cb0*/  IMAD.X R5, R32, 0x1, R31, P1 ;  /* 0x0000000120057824 */ /* 0x000fe200008e061f */
[----:B------:R-:W-:-:S05]  /*127cc0*/  F2FP.SATFINITE.E4M3.F32.PACK_AB_MERGE_C R48, R40, R18, RZ ;  /* 0x000000122830723e */ /* 0x000fca00048070ff */
[----:B------:R-:W-:Y:S04]  /*127cd0*/  STL [R1+0x6940], R48 ;  /* 0x0069403001007387 */ /* 0x000fe80000100800 */
[----:B------:R1:W-:Y:S04]  /*127ce0*/  STL.64 [R1+0x1ba8], R4 ;  /* 0x001ba80401007387 */ /* 0x0003e80000100a00 */
[----:B------:R-:W4:Y:S04]  /*127cf0*/  LDL.LU R61, [R1+0x2270] ;  /* 0x00227000013d7983 */ /* 0x000f280000300800 */
[----:B------:R-:W4:Y:S04]  /*127d00*/  LDL.LU R36, [R1+0x2274] ;  /* 0x0022740001247983 */ /* 0x000f280000300800 */
[----:B------:R-:W4:Y:S01]  /*127d10*/  LDL.LU R27, [R1+0x2278] ;  /* 0x00227800011b7983 */ /* 0x000f220000300800 */
[----:B-1----:R-:W-:-:S03]  /*127d20*/  IADD3 R4, P1, PT, R16, R8, RZ ;  /* 0x0000000810047210 */ /* 0x002fc60007f3e0ff */
[----:B------:R-:W4:Y:S01]  /*127d30*/  LDL.LU R45, [R1+0x227c] ;  /* 0x00227c00012d7983 */ /* 0x000f220000300800 */
[----:B------:R-:W-:-:S03]  /*127d40*/  F2FP.SATFINITE.E4M3.F32.PACK_AB_MERGE_C R54, R44, R37, RZ ;  /* 0x000000252c36723e */ /* 0x000fc600048070ff */
[----:B------:R-:W4:Y:S04]  /*127d50*/  LDL.LU R17, [R1+0x2250] ;  /* 0x0022500001117983 */ /* 0x000f280000300800 */
[----:B------:R-:W4:Y:S01]  /*127d60*/  LDL.LU R19, [R1+0x2254] ;  /* 0x0022540001137983 */ /* 0x000f220000300800 */
[----:B------:R-:W-:-:S03]  /*127d70*/  IMAD.X R5, R32, 0x1, R7, P1 ;  /* 0x0000000120057824 */ /* 0x000fc600008e0607 */
[----:B------:R-:W4:Y:S04]  /*127d80*/  LDL.LU R59, [R1+0x2258] ;  /* 0x00225800013b7983 */ /* 0x000f280000300800 */
[----:B------:R-:W4:Y:S04]  /*127d90*/  LDL.LU R42, [R1+0x225c] ;  /* 0x00225c00012a7983 */ /* 0x000f280000300800 */
[----:B------:R-:W4:Y:S04]  /*127da0*/  LDL.LU R18, [R1+0x2230] ;  /* 0x0022300001127983 */ /* 0x000f280000300800 */
[----:B------:R-:W4:Y:S04]  /*127db0*/  LDL.LU R40, [R1+0x2234] ;  /* 0x0022340001287983 */ /* 0x000f280000300800 */
[----:B------:R-:W4:Y:S04]  /*127dc0*/  LDL.LU R37, [R1+0x2238] ;  /* 0x0022380001257983 */ /* 0x000f280000300800 */
[----:B------:R-:W4:Y:S04]  /*127dd0*/  LDL.LU R44, [R1+0x223c] ;  /* 0x00223c00012c7983 */ /* 0x000f280000300800 */
[----:B------:R1:W-:Y:S04]  /*127de0*/  STL [R1+0x6944], R54 ;  /* 0x0069443601007387 */ /* 0x0003e80000100800 */
[----:B-1----:R-:W4:Y:S04]  /*127df0*/  LDL R54, [R1+0x38] ;  /* 0x0000380001367983 */ /* 0x002f280000100800 */
[----:B------:R1:W-:Y:S04]  /*127e00*/  STL.64 [R1+0x1ba0], R4 ;  /* 0x001ba00401007387 */ /* 0x0003e80000100a00 */
[----:B-1----:R-:W4:Y:S01]  /*127e10*/  LDL.LU.64 R4, [R1+0x6b58] ;  /* 0x006b580001047983 */ /* 0x002f220000300a00 */
[----:B--2---:R-:W-:-:S03]  /*127e20*/  F2FP.SATFINITE.E4M3.F32.PACK_AB_MERGE_C R20, R35, R20, RZ ;  /* 0x000000142314723e */ /* 0x004fc600048070ff */
[----:B------:R-:W2:Y:S04]  /*127e30*/  LDL.LU R23, [R1+0x2210] ;  /* 0x0022100001177983 */ /* 0x000ea80000300800 */
[----:B------:R1:W-:Y:S04]  /*127e40*/  STL [R1+0x31c], R20 ;  /* 0x00031c1401007387 */ /* 0x0003e80000100800 */
[----:B-1----:R-:W2:Y:S01]  /*127e50*/  LDL.LU R20, [R1+0x2214] ;  /* 0x0022140001147983 */ /* 0x002ea20000300800 */
[----:B---3--:R-:W-:-:S03]  /*127e60*/  F2FP.SATFINITE.E4M3.F32.PACK_AB_MERGE_C R35, R56, R53, RZ ;  /* 0x000000353823723e */ /* 0x008fc600048070ff */
[----:B------:R-:W3:Y:S04]  /*127e70*/  LDL.LU R53, [R1+0x2218] ;  /* 0x0022180001357983 */ /* 0x000ee80000300800 */
[----:B------:R-:W3:Y:S04]  /*127e80*/  LDL.LU R56, [R1+0x221c] ;  /* 0x00221c0001387983 */ /* 0x000ee80000300800 */
[----:B------:R1:W-:Y:S01]  /*127e90*/  STL [R1+0x6964], R35 ;  /* 0x0069642301007387 */ /* 0x0003e20000100800 */
[----:B----4-:R-:W-:Y:S02]  /*127ea0*/  F2FP.SATFINITE.E4M3.F32.PACK_AB_MERGE_C R22, R22, R41, RZ ;  /* 0x000000291616723e */ /* 0x010fe400048070ff */
[----:B------:R-:W-:-:S05]  /*127eb0*/  IADD3 R34, P1, PT, R16, R5, RZ ;  /* 0x0000000510227210 */ /* 0x000fca0007f3e0ff */
[----:B-1----:R-:W-:Y:S01]  /*127ec0*/  IMAD.X R35, R32, 0x1, R26, P1 ;  /* 0x0000000120237824 */ /* 0x002fe200008e061a */
[----:B------:R-:W-:-:S05]  /*127ed0*/  F2FP.SATFINITE.E4M3.F32.PACK_AB_MERGE_C R26, R30, R25, RZ ;  /* 0x000000191e1a723e */ /* 0x000fca00048070ff */
[----:B------:R-:W-:Y:S04]  /*127ee0*/  STL [R1+0x6990], R26 ;  /* 0x0069901a01007387 */ /* 0x000fe80000100800 */
[----:B------:R1:W-:Y:S04]  /*127ef0*/  STL.64 [R1+0x1b98], R34 ;  /* 0x001b982201007387 */ /* 0x0003e80000100a00 */
[----:B------:R4:W-:Y:S04]  /*127f00*/  STL [R1+0x2ec], R22 ;  /* 0x0002ec1601007387 */ /* 0x0009e80000100800 */
[----:B------:R-:W3:Y:S01]  /*127f10*/  LDL.LU R41, [R1+0x21f0] ;  /* 0x0021f00001297983 */ /* 0x000ee20000300800 */
[----:B-1----:R-:W-:-:S03]  /*127f20*/  IADD3 R34, P1, PT, R16, R4, RZ ;  /* 0x0000000410227210 */ /* 0x002fc60007f3e0ff */
[----:B----4-:R-:W4:Y:S02]  /*127f30*/  LDL.LU R22, [R1+0x21f4] ;  /* 0x0021f40001167983 */ /* 0x010f240000300800 */
[----:B------:R-:W-:Y:S02]  /*127f40*/  IMAD.X R35, R32, 0x1, R3, P1 ;  /* 0x0000000120237824 */ /* 0x000fe400008e0603 */
[----:B------:R-:W4:Y:S04]  /*127f50*/  LDL.LU R25, [R1+0x21f8] ;  /* 0x0021f80001197983 */ /* 0x000f280000300800 */
[----:B------:R1:W-:Y:S04]  /*127f60*/  STL.64 [R1+0x1b90], R34 ;  /* 0x001b902201007387 */ /* 0x0003e80000100a00 */
[----:B------:R-:W4:Y:S01]  /*127f70*/  LDL.LU R30, [R1+0x21fc] ;  /* 0x0021fc00011e7983 */ /* 0x000f220000300800 */
[----:B------:R-:W-:-:S02]  /*127f80*/  IADD3 R26, P1, PT, R16, R13, RZ ;  /* 0x0000000d101a7210 */ /* 0x000fc40007f3e0ff */
[----:B-1----:R-:W-:Y:S02]  /*127f90*/  F2FP.SATFINITE.E4M3.F32.PACK_AB_MERGE_C R35, R36, R61, RZ ;  /* 0x0000003d2423723e */ /* 0x002fe400048070ff */
[----:B------:R-:W-:Y:S01]  /*127fa0*/  F2FP.SATFINITE.E4M3.F32.PACK_AB_MERGE_C R34, R45, R27, RZ ;  /* 0x0000001b2d22723e */ /* 0x000fe200048070ff */
[----:B------:R-:W-:Y:S02]  /*127fb0*/  IMAD.X R27, R32, 0x1, R14, P1 ;  /* 0x00000001201b7824 */ /* 0x000fe400008e060e */
[----:B------:R-:W-:Y:S04]  /*127fc0*/  STL [R1+0x2b0], R35 ;  /* 0x0002b02301007387 */ /* 0x000fe80000100800 */
[----:B------:R1:W-:Y:S01]  /*127fd0*/  STL [R1+0x2c0], R34 ;  /* 0x0002c02201007387 */ /* 0x0003e20000100800 */
[----:B------:R-:W-:-:S03]  /*127fe0*/  F2FP.SATFINITE.E4M3.F32.PACK_AB_MERGE_C R19, R19, R17, RZ ;  /* 0x000000111313723e */ /* 0x000fc600048070ff */
[----:B------:R0:W-:Y:S01]  /*127ff0*/  STL.64 [R1+0x1b88], R26 ;  /* 0x001b881a01007387 */ /* 0x0001e20000100a00 */
[----:B------:R-:W-:Y:S02]  /*128000*/  F2FP.SATFINITE.E4M3.F32.PACK_AB_MERGE_C R17, R42, R59, RZ ;  /* 0x0000003b2a11723e */ /* 0x000fe400048070ff */
[----:B-1----:R-:W-:Y:S02]  /*128010*/  F2FP.SATFINITE.E4M3.F32.PACK_AB_MERGE_C R34, R40, R18, RZ ;  /* 0x000000122822723e */ /* 0x002fe400048070ff */
[----:B0-----:R-:W-:Y:S01]  /*128020*/  IADD3 R26, P1, PT, R16, R2, RZ ;  /* 0x00000002101a7210 */ /* 0x001fe20007f3e0ff */
[----:B------:R-:W-:Y:S04]  /*128030*/  STL [R1+0x280], R19 ;  /* 0x0002801301007387 */ /* 0x000fe80000100800 */
[----:B------:R-:W-:Y:S01]  /*128040*/  IMAD.X R27, R32, 0x1, R0, P1 ;  /* 0x00000001201b7824 */ /* 0x000fe200008e0600 */
[----:B------:R-:W-:Y:S04]  /*128050*/  STL [R1+0x288], R17 ;  /* 0x0002881101007387 */ /* 0x000fe80000100800 */
[----:B------:R-:W-:Y:S01]  /*128060*/  STL [R1+0x6a30], R34 ;  /* 0x006a302201007387 */ /* 0x000fe20000100800 */
[----:B------:R-:W-:-:S03]  /*128070*/  F2FP.SATFINITE.E4M3.F32.PACK_AB_MERGE_C R37, R44, R37, RZ ;  /* 0x000000252c25723e */ /* 0x000fc600048070ff */
[----:B------:R0:W-:Y:S04]  /*128080*/  STL.64 [R1+0x1b80], R26 ;  /* 0x001b801a01007387 */ /* 0x0001e80000100a00 */
[----:B------:R-:W4:Y:S04]  /*128090*/  LDL.LU R42, [R1+0x21d0] ;  /* 0x0021d000012a7983 */ /* 0x000f280000300800 */
[----:B------:R-:W4:Y:S04]  /*1280a0*/  LDL.LU R18, [R1+0x21d4] ;  /* 0x0021d40001127983 */ /* 0x000f280000300800 */
[----:B------:R-:W4:Y:S01]  /*1280b0*/  LDL.LU R40, [R1+0x21d8] ;  /* 0x0021d80001287983 */ /* 0x000f220000300800 */
[----:B0-----:R-:W-:-:S03]  /*1280c0*/  IADD3 R26, P1, PT, R16, R38, RZ ;  /* 0x00000026101a7210 */ /* 0x001fc60007f3e0ff */
[----:B------:R-:W4:Y:S01]  /*1280d0*/  LDL.LU R44, [R1+0x21dc] ;  /* 0x0021dc00012c7983 */ /* 0x000f220000300800 */
[----:B--2---:R-:W-:Y:S01]  /*1280e0*/  F2FP.SATFINITE.E4M3.F32.PACK_AB_MERGE_C R17, R20, R23, RZ ;  /* 0x000000171411723e */ /* 0x004fe200048070ff */
[----:B------:R-:W-:Y:S02]  /*1280f0*/  IMAD.X R27, R32, 0x1, R54, P1 ;  /* 0x00000001201b7824 */ /* 0x000fe400008e0636 */
[----:B------:R-:W-:Y:S04]  /*128100*/  STL [R1+0x6a2c], R37 ;  /* 0x006a2c2501007387 */ /* 0x000fe80000100800 */
[----:B------:R-:W2:Y:S04]  /*128110*/  LDL.LU R19, [R1+0x20e0] ;  /* 0x0020e00001137983 */ /* 0x000ea80000300800 */
[----:B------:R0:W-:Y:S04]  /*128120*/  STL.64 [R1+0x1b78], R26 ;  /* 0x001b781a01007387 */ /* 0x0001e80000100a00 */
[----:B------:R-:W-:Y:S04]  /*128130*/  STL [R1+0x148], R17 ;  /* 0x0001481101007387 */ /* 0x000fe80000100800 */
[----:B------:R-:W2:Y:S04]  /*128140*/  LDL.LU R38, [R1+0x20e4] ;  /* 0x0020e40001267983 */ /* 0x000ea80000300800 */
[----:B------:R-:W2:Y:S01]  /*128150*/  LDL.LU R23, [R1+0x20e8] ;  /* 0x0020e80001177983 */ /* 0x000ea20000300800 */
[----:B0-----:R-:W-:-:S02]  /*128160*/  IADD3 R26, P1, PT, R16, R52, RZ ;  /* 0x00000034101a7210 */ /* 0x001fc40007f3e0ff */
[----:B---3--:R-:W-:Y:S01]  /*128170*/  F2FP.SATFINITE.E4M3.F32.PACK_AB_MERGE_C R59, R56, R53, RZ ;  /* 0x00000035383b723e */ /* 0x008fe200048070ff */
[----:B------:R-:W3:Y:S02]  /*128180*/  LDL.LU R20, [R1+0x20ec] ;  /* 0x0020ec0001147983 */ /* 0x000ee40000300800 */
[----:B------:R-:W-:Y:S02]  /*128190*/  IMAD.X R27, R32, 0x1, R29, P1 ;  /* 0x00000001201b7824 */ /* 0x000fe400008e061d */
[----:B------:R-:W-:Y:S04]  /*1281a0*/  STL [R1+0x6a58], R59 ;  /* 0x006a583b01007387 */ /* 0x000fe80000100800 */
[----:B------:R-:W3:Y:S04]  /*1281b0*/  LDL.LU R53, [R1+0x21b0] ;  /* 0x0021b00001357983 */ /* 0x000ee80000300800 */
[----:B------:R-:W3:Y:S04]  /*1281c0*/  LDL.LU R56, [R1+0x21b4] ;  /* 0x0021b40001387983 */ /* 0x000ee80000300800 */
[----:B------:R0:W-:Y:S02]  /*1281d0*/  STL.64 [R1+0x1b70], R26 ;  /* 0x001b701a01007387 */ /* 0x0001e40000100a00 */
[----:B0-----:R-:W-:-:S05]  /*1281e0*/  IADD3 R26, P1, PT, R16, R60, RZ ;  /* 0x0000003c101a7210 */ /* 0x001fca0007f3e0ff */
[----:B------:R-:W-:Y:S01]  /*1281f0*/  IMAD.X R27, R32, 0x1, R15, P1 ;  /* 0x00000001201b7824 */ /* 0x000fe200008e060f */
[----:B----4-:R-:W-:Y:S02]  /*128200*/  F2FP.SATFINITE.E4M3.F32.PACK_AB_MERGE_C R17, R22, R41, RZ ;  /* 0x000000291611723e */ /* 0x010fe400048070ff */
[----:B------:R-:W-:-:S05]  /*128210*/  F2FP.SATFINITE.E4M3.F32.PACK_AB_MERGE_C R55, R30, R25, RZ ;  /* 0x000000191e37723e */ /* 0x000fca00048070ff */
[----:B------:R-:W-:Y:S04]  /*128220*/  STL [R1+0x6a90], R55 ;  /* 0x006a903701007387 */ /* 0x000fe80000100800 */
[----:B------:R-:W-:Y:S04]  /*128230*/  STL [R1+0x118], R17 ;  /* 0x0001181101007387 */ /* 0x000fe80000100800 */
[----:B------:R-:W4:Y:S04]  /*128240*/  LDL.LU R48, [R1+0x21b8] ;  /* 0x0021b80001307983 */ /* 0x000f280000300800 */
[----:B------:R-:W4:Y:S04]  /*128250*/  LDL.LU R43, [R1+0x21bc] ;  /* 0x0021bc00012b7983 */ /* 0x000f280000300800 */
[----:B------:R-:W4:Y:S04]  /*128260*/  LDL.LU R58, [R1+0x2190] ;  /* 0x00219000013a7983 */ /* 0x000f280000300800 */
[----:B------:R0:W-:Y:S04]  /*128270*/  STL.64 [R1+0x1b68], R26 ;  /* 0x001b681a01007387 */ /* 0x0001e80000100a00 */
[----:B------:R-:W4:Y:S04]  /*128280*/  LDL.LU R39, [R1+0x2194] ;  /* 0x0021940001277983 */ /* 0x000f280000300800 */
[----:B------:R-:W4:Y:S04]  /*128290*/  LDL.LU R61, [R1+0x2198] ;  /* 0x00219800013d7983 */ /* 0x000f280000300800 */
[----:B------:R-:W4:Y:S04]  /*1282a0*/  LDL.LU R36, [R1+0x219c] ;  /* 0x00219c0001247983 */ /* 0x000f280000300800 */
[----:B------:R-:W4:Y:S04]  /*1282b0*/  LDL.LU R41, [R1+0x2170] ;  /* 0x0021700001297983 */ /* 0x000f280000300800 */
[----:B------:R-:W4:Y:S04]  /*1282c0*/  LDL.LU R22, [R1+0x2174] ;  /* 0x0021740001167983 */ /* 0x000f280000300800 */
[----:B------:R-:W4:Y:S04]  /*1282d0*/  LDL.LU R25, [R1+0x2178] ;  /* 0x0021780001197983 */ /* 0x000f280000300800 */
[----:B------:R-:W4:Y:S01]  /*1282e0*/  LDL.LU R30, [R1+0x217c] ;  /* 0x00217c00011e7983 */ /* 0x000f220000300800 */
[----:B0-----:R-:W-:-:S02]  /*1282f0*/  IADD3 R26, P1, PT, R16, R50, RZ ;  /* 0x00000032101a7210 */ /* 0x001fc40007f3e0ff */
[----:B------:R-:W-:-:S03]  /*128300*/  F2FP.SATFINITE.E4M3.F32.PACK_AB_MERGE_C R18, R18, R42, RZ ;  /* 0x0000002a1212723e */ /* 0x000fc600048070ff */
[----:B------:R-:W-:Y:S01]  /*128310*/  IMAD.X R27, R32, 0x1, R33, P1 ;  /* 0x00000001201b7824 */ /* 0x000fe200008e0621 */
[----:B------:R-:W-:Y:S01]  /*128320*/  F2FP.SATFINITE.E4M3.F32.PACK_AB_MERGE_C R17, R44, R40, RZ ;  /* 0x000000282c11723e */ /* 0x000fe200048070ff */
[----:B------:R-:W-:Y:S04]  /*128330*/  STL [R1+0xf8], R18 ;  /* 0x0000f81201007387 */ /* 0x000fe80000100800 */
[----:B------:R-:W-:Y:S04]  /*128340*/  STL [R1+0xfc], R17 ;  /* 0x0000fc1101007387 */ /* 0x000fe80000100800 */
[----:B------:R0:W-:Y:S01]  /*128350*/  STL.64 [R1+0x1b60], R26 ;  /* 0x001b601a01007387 */ /* 0x0001e20000100a00 */
[----:B------:R-:W-:-:S03]  /*128360*/  IADD3 R34, P1, PT, R16, R24, RZ ;  /* 0x0000001810227210 */ /* 0x000fc60007f3e0ff */
[----:B0-----:R-:W4:Y:S04]  /*128370*/  LDL.LU R27, [R1+0x2150] ;  /* 0x00215000011b7983 */ /* 0x001f280000300800 */
[----:B------:R-:W4:Y:S04]  /*128380*/  LDL.LU R45, [R1+0x2154] ;  /* 0x00215400012d7983 */ /* 0x000f280000300800 */
[----:B------:R-:W4:Y:S04]  /*128390*/  LDL.LU R42, [R1+0x2158] ;  /* 0x00215800012a7983 */ /* 0x000f280000300800 */
[----:B------:R-:W4:Y:S01]  /*1283a0*/  LDL.LU R18, [R1+0x215c] ;  /* 0x00215c0001127983 */ /* 0x000f220000300800 */
[----:B--2---:R-:W-:-:S02]  /*1283b0*/  F2FP.SATFINITE.E4M3.F32.PACK_AB_MERGE_C R19, R38, R19, RZ ;  /* 0x000000132613723e */ /* 0x004fc400048070ff */
[----:B---3--:R-:W-:Y:S01]  /*1283c0*/  F2FP.SATFINITE.E4M3.F32.PACK_AB_MERGE_C R17, R20, R23, RZ ;  /* 0x000000171411723e */ /* 0x008fe200048070ff */
[----:B------:R-:W2:Y:S01]  /*1283d0*/  LDL.LU R40, [R1+0x2120] ;  /* 0x0021200001287983 */ /* 0x000ea20000300800 */
[----:B------:R-:W-:-:S03]  /*1283e0*/  IMAD.X R35, R32, 0x1, R47, P1 ;  /* 0x0000000120237824 */ /* 0x000fc600008e062f */
[----:B------:R-:W2:Y:S04]  /*1283f0*/  LDL.LU R44, [R1+0x2124] ;  /* 0x00212400012c7983 */ /* 0x000ea80000300800 */
[----:B------:R0:W-:Y:S04]  /*128400*/  STL [R1+0x6ae0], R19 ;  /* 0x006ae01301007387 */ /* 0x0001e80000100800 */
[----:B------:R1:W-:Y:S01]  /*128410*/  STL [R1+0xd0], R17 ;  /* 0x0000d01101007387 */ /* 0x0003e20000100800 */
[----:B0-----:R-:W-:-:S03]  /*128420*/  F2FP.SATFINITE.E4M3.F32.PACK_AB_MERGE_C R19, R56, R53, RZ ;  /* 0x000000353813723e */ /* 0x001fc600048070ff */
[----:B-1----:R-:W3:Y:S04]  /*128430*/  LDL.LU R17, [R1+0x2128] ;  /* 0x0021280001117983 */ /* 0x002ee80000300800 */
[----:B------:R-:W3:Y:S04]  /*128440*/  LDL.LU R38, [R1+0x212c] ;  /* 0x00212c0001267983 */ /* 0x000ee80000300800 */
[----:B------:R0:W-:Y:S04]  /*128450*/  STL.64 [R1+0x1b58], R34 ;  /* 0x001b582201007387 */ /* 0x0001e80000100a00 */
[----:B------:R4:W-:Y:S04]  /*128460*/  STL [R1+0x1f44], R19 ;  /* 0x001f441301007387 */ /* 0x0009e80000100800 */
[----:B------:R-:W3:Y:S01]  /*128470*/  LDL.LU R23, [R1+0x2320] ;  /* 0x0023200001177983 */ /* 0x000ee20000300800 */
[----:B0-----:R-:W-:-:S03]  /*128480*/  IADD3 R34, P1, PT, R16, R28, RZ ;  /* 0x0000001c10227210 */ /* 0x001fc60007f3e0ff */
[----:B------:R-:W3:Y:S02]  /*128490*/  LDL.LU R20, [R1+0x2324] ;  /* 0x0023240001147983 */ /* 0x000ee40000300800 */
[----:B------:R-:W-:Y:S02]  /*1284a0*/  IMAD.X R35, R32, 0x1, R57, P1 ;  /* 0x0000000120237824 */ /* 0x000fe400008e0639 */
[----:B------:R-:W3:Y:S04]  /*1284b0*/  LDL.LU R53, [R1+0x2328] ;  /* 0x0023280001357983 */ /* 0x000ee80000300800 */
[----:B------:R-:W3:Y:S01]  /*1284c0*/  LDL.LU R56, [R1+0x232c] ;  /* 0x00232c0001387983 */ /* 0x000ee20000300800 */
[----:B----4-:R-:W-:-:S05]  /*1284d0*/  F2FP.SATFINITE.E4M3.F32.PACK_AB_MERGE_C R19, R43, R48, RZ ;  /* 0x000000302b13723e */ /* 0x010fca00048070ff */
[----:B------:R-:W-:Y:S04]  /*1284e0*/  STL [R1+0x1f68], R19 ;  /* 0x001f681301007387 */ /* 0x000fe80000100800 */
[----:B------:R0:W-:Y:S01]  /*1284f0*/  STL.64 [R1+0x1b50], R34 ;  /* 0x001b502201007387 */ /* 0x0001e20000100a00 */
[----:B------:R-:W-:Y:S02]  /*128500*/  F2FP.SATFINITE.E4M3.F32.PACK_AB_MERGE_C R26, R39, R58, RZ ;  /* 0x0000003a271a723e */ /* 0x000fe400048070ff */
[----:B0-----:R-:W-:Y:S02]  /*128510*/  IADD3 R34, P1, PT, R16, R46, RZ ;  /* 0x0000002e10227210 */ /* 0x001fe40007f3e0ff */
[----:B------:R-:W-:Y:S01]  /*128520*/  F2FP.SATFINITE.E4M3.F32.PACK_AB_MERGE_C R19, R36, R61, RZ ;  /* 0x0000003d2413723e */ /* 0x000fe200048070ff */
[----:B------:R-:W-:Y:S02]  /*128530*/  STL [R1+0x1d00], R26 ;  /* 0x001d001a01007387 */ /* 0x000fe40000100800 */
[----:B------:R-:W-:Y:S01]  /*128540*/  IMAD.X R35, R32, 0x1, R49, P1 ;  /* 0x0000000120237824 */ /* 0x000fe200008e0631 */
[----:B------:R-:W-:Y:S01]  /*128550*/  F2FP.SATFINITE.E4M3.F32.PACK_AB_MERGE_C R22, R22, R41, RZ ;  /* 0x000000291616723e */ /* 0x000fe200048070ff */
[----:B------:R0:W-:Y:S04]  /*128560*/  STL [R1+0x1ce8], R19 ;  /* 0x001ce81301007387 */ /* 0x0001e80000100800 */
[----:B------:R-:W4:Y:S04]  /*128570*/  LDL.LU R41, [R1+0x2530] ;  /* 0x0025300001297983 */ /* 0x000f280000300800 */
[----:B------:R-:W-:Y:S01]  /*128580*/  STL.64 [R1+0x1b48], R34 ;  /* 0x001b482201007387 */ /* 0x000fe20000100a00 */
[----:B0-----:R-:W-:-:S03]  /*128590*/  F2FP.SATFINITE.E4M3.F32.PACK_AB_MERGE_C R19, R30, R25, RZ ;  /* 0x000000191e13723e */ /* 0x001fc600048070ff */
[----:B------:R0:W-:Y:S04]  /*1285a0*/  STL [R1+0x804], R22 ;  /* 0x0008041601007387 */ /* 0x0001e80000100800 */
[----:B0-----:R-:W4:Y:S04]  /*1285b0*/  LDL.LU R22, [R1+0x2534] ;  /* 0x0025340001167983 */ /* 0x001f280000300800 */
[----:B------:R0:W-:Y:S04]  /*1285c0*/  STL [R1+0x808], R19 ;  /* 0x0008081301007387 */ /* 0x0001e80000100800 */
[----:B------:R-:W4:Y:S04]  /*1285d0*/  LDL.LU R25, [R1+0x2538] ;  /* 0x0025380001197983 */ /* 0x000f280000300800 */
[----:B------:R-:W4:Y:S01]  /*1285e0*/  LDL.LU R30, [R1+0x253c] ;  /* 0x00253c00011e7983 */ /* 0x000f220000300800 */
[----:B------:R-:W-:-:S05]  /*1285f0*/  IADD3 R34, P1, PT, R16, R51, RZ ;  /* 0x0000003310227210 */ /* 0x000fca0007f3e0ff */
[----:B------:R-:W-:Y:S01]  /*128600*/  IMAD.X R35, R32, 0x1, R21, P1 ;  /* 0x0000000120237824 */ /* 0x000fe200008e0615 */
[----:B------:R-:W-:Y:S02]  /*128610*/  F2FP.SATFINITE.E4M3.F32.PACK_AB_MERGE_C R27, R45, R27, RZ ;  /* 0x0000001b2d1b723e */ /* 0x000fe400048070ff */
[----:B------:R-:W-:Y:S02]  /*128620*/  F2FP.SATFINITE.E4M3.F32.PACK_AB_MERGE_C R26, R18, R42, RZ ;  /* 0x0000002a121a723e */ /* 0x000fe400048070ff */
[----:B------:R-:W-:Y:S01]  /*128630*/  IADD3 R18, P1, PT, R16, R9, RZ ;  /* 0x0000000910127210 */ /* 0x000fe20007f3e0ff */
[----:B------:R-:W-:Y:S04]  /*128640*/  STL.64 [R1+0x1b40], R34 ;  /* 0x001b402201007387 */ /* 0x000fe80000100a00 */
[----:B0-----:R-:W-:Y:S01]  /*128650*/  IMAD.X R19, R32, 0x1, R11, P1 ;  /* 0x0000000120137824 */ /* 0x001fe200008e060b */
[----:B------:R-:W-:Y:S04]  /*128660*/  STL [R1+0x3c4], R27 ;  /* 0x0003c41b01007387 */ /* 0x000fe80000100800 */
[----:B------:R0:W-:Y:S04]  /*128670*/  STL [R1+0x3c8], R26 ;  /* 0x0003c81a01007387 */ /* 0x0001e80000100800 */
[----:B------:R2:W-:Y:S04]  /*128680*/  STL.64 [R1+0x1b38], R18 ;  /* 0x001b381201007387 */ /* 0x0005e80000100a00 */
[----:B------:R-:W4:Y:S01]  /*128690*/  LDL.LU R42, [R1+0x2520] ;  /* 0x00252000012a7983 */ /* 0x000f220000300800 */
[----:B0-----:R-:W-:-:S02]  /*1286a0*/  IADD3 R26, P1, PT, R16, R10, RZ ;  /* 0x0000000a101a7210 */ /* 0x001fc40007f3e0ff */
[----:B--2---:R-:W-:-:S03]  /*1286b0*/  F2FP.SATFINITE.E4M3.F32.PACK_AB_MERGE_C R19, R44, R40, RZ ;  /* 0x000000282c13723e */ /* 0x004fc600048070ff */
[----:B------:R-:W-:Y:S01]  /*1286c0*/  IMAD.X R27, R32, 0x1, R12, P1 ;  /* 0x00000001201b7824 */ /* 0x000fe200008e060c */
[----:B------:R-:W2:Y:S04]  /*1286d0*/  LDL.LU R18, [R1+0x2524] ;  /* 0x0025240001127983 */ /* 0x000ea80000300800 */
[----:B------:R3:W-:Y:S04]  /*1286e0*/  STL [R1+0x3a4], R19 ;  /* 0x0003a41301007387 */ /* 0x0007e80000100800 */
[----:B------:R-:W2:Y:S04]  /*1286f0*/  LDL.LU R40, [R1+0x2528] ;  /* 0x0025280001287983 */ /* 0x000ea80000300800 */
[----:B------:R-:W2:Y:S04]  /*128700*/  LDL.LU R44, [R1+0x252c] ;  /* 0x00252c00012c7983 */ /* 0x000ea80000300800 */
[----:B------:R0:W-:Y:S01]  /*128710*/  STL.64 [R1+0x1b30], R26 ;  /* 0x001b301a01007387 */ /* 0x0001e20000100a00 */
[----:B---3--:R-:W-:-:S02]  /*128720*/  F2FP.SATFINITE.E4M3.F32.PACK_AB_MERGE_C R19, R20, R23, RZ ;  /* 0x000000171413723e */ /* 0x008fc400048070ff */
[----:B0-----:R-:W-:Y:S01]  /*128730*/  F2FP.SATFINITE.E4M3.F32.PACK_AB_MERGE_C R26, R38, R17, RZ ;  /* 0x00000011261a723e */ /* 0x001fe200048070ff */
[----:B------:R-:W-:Y:S01]  /*128740*/  VIADD R17, R16, UR5 ;  /* 0x0000000510117c36 */ /* 0x000fe20008000000 */
[----:B------:R-:W-:Y:S01]  /*128750*/  F2FP.SATFINITE.E4M3.F32.PACK_AB_MERGE_C R16, R56, R53, RZ ;  /* 0x000000353810723e */ /* 0x000fe200048070ff */
[----:B------:R-:W0:Y:S02]  /*128760*/  LDCU UR5, c[0x0][0x3b8] ;  /* 0x00007700ff0577ac */ /* 0x000e240008000800 */
[----:B------:R1:W-:Y:S01]  /*128770*/  STL [R1+0x3a8], R26 ;  /* 0x0003a81a01007387 */ /* 0x0003e20000100800 */
[----:B------:R-:W-:-:S03]  /*128780*/  SHF.R.S32.HI R32, RZ, 0x1f, R17 ;  /* 0x0000001fff207819 */ /* 0x000fc60000011411 */
[----:B------:R-:W-:Y:S01]  /*128790*/  STL [R1+0x334], R19 ;  /* 0x0003341301007387 */ /* 0x000fe20000100800 */
[----:B-1----:R-:W-:-:S03]  /*1287a0*/  IADD3 R26, P1, PT, R17, R6, RZ ;  /* 0x00000006111a7210 */ /* 0x002fc60007f3e0ff */
[----:B------:R-:W-:Y:S02]  /*1287b0*/  STL [R1+0x330], R16 ;  /* 0x0003301001007387 */ /* 0x000fe40000100800 */
[----:B------:R-:W-:Y:S02]  /*1287c0*/  IMAD.X R27, R32, 0x1, R31, P1 ;  /* 0x00000001201b7824 */ /* 0x000fe400008e061f */
[----:B------:R-:W3:Y:S04]  /*1287d0*/  LDL.LU R57, [R1+0x2510] ;  /* 0x0025100001397983 */ /* 0x000ee80000300800 */
[----:B------:R-:W3:Y:S04]  /*1287e0*/  LDL.LU R58, [R1+0x2514] ;  /* 0x00251400013a7983 */ /* 0x000ee80000300800 */
[----:B------:R-:W3:Y:S04]  /*1287f0*/  LDL.LU R39, [R1+0x2518] ;  /* 0x0025180001277983 */ /* 0x000ee80000300800 */
[----:B------:R-:W-:Y:S04]  /*128800*/  STL.64 [R1+0x1b28], R26 ;  /* 0x001b281a01007387 */ /* 0x000fe80000100a00 */
[----:B------:R-:W3:Y:S04]  /*128810*/  LDL.LU R36, [R1+0x251c] ;  /* 0x00251c0001247983 */ /* 0x000ee80000300800 */
[----:B------:R-:W3:Y:S04]  /*128820*/  LDL.LU R46, [R1+0x2500] ;  /* 0x00250000012e7983 */ /* 0x000ee80000300800 */
[----:B------:R-:W3:Y:S04]  /*128830*/  LDL.LU R20, [R1+0x2504] ;  /* 0x0025040001147983 */ /* 0x000ee80000300800 */
[----:B------:R-:W3:Y:S04]  /*128840*/  LDL.LU R53, [R1+0x2508] ;  /* 0x0025080001357983 */ /* 0x000ee80000300800 */
[----:B------:R-:W3:Y:S01]  /*128850*/  LDL.LU R56, [R1+0x250c] ;  /* 0x00250c0001387983 */ /* 0x000ee20000300800 */
[----:B----4-:R-:W-:-:S05]  /*128860*/  F2FP.SATFINITE.E4M3.F32.PACK_AB_MERGE_C R43, R22, R41, RZ ;  /* 0x00000029162b723e */ /* 0x010fca00048070ff */
[----:B------:R1:W-:Y:S01]  /*128870*/  STL [R1+0x6948], R43 ;  /* 0x0069482b01007387 */ /* 0x0003e20000100800 */
[----:B------:R-:W-:-:S03]  /*128880*/  F2FP.SATFINITE.E4M3.F32.PACK_AB_MERGE_C R41, R30, R25, RZ ;  /* 0x000000191e29723e */ /* 0x000fc600048070ff */
[----:B-1----:R-:W4:Y:S04]  /*128890*/  LDL R43, [R1+0x3c] ;  /* 0x00003c00012b7983 */ /* 0x002f280000100800 */
[----:B------:R-:W4:Y:S04]  /*1288a0*/  LDL.LU R27, [R1+0x24f0] ;  /* 0x0024f000011b7983 */ /* 0x000f280000300800 */
[----:B------:R-:W4:Y:S04]  /*1288b0*/  LDL.LU R22, [R1+0x24f4] ;  /* 0x0024f40001167983 */ /* 0x000f280000300800 */
[----:B------:R-:W4:Y:S04]  /*1288c0*/  LDL.LU R25, [R1+0x24f8] ;  /* 0x0024f80001197983 */ /* 0x000f280000300800 */
[----:B------:R-:W4:Y:S04]  /*1288d0*/  LDL.LU R30, [R1+0x24fc] ;  /* 0x0024fc00011e7983 */ /* 0x000f280000300800 */
[----:B------:R1:W-:Y:S04]  /*1288e0*/  STL [R1+0x694c], R41 ;  /* 0x00694c2901007387 */ /* 0x0003e80000100800 */
[----:B-1----:R-:W4:Y:S01]  /*1288f0*/  LDL R41, [R1+0x40] ;  /* 0x0000400001297983 */ /* 0x002f220000100800 */
[----:B------:R-:W-:-:S05]  /*128900*/  IADD3 R34, P1, PT, R17, R8, RZ ;  /* 0x0000000811227210 */ /* 0x000fca0007f3e0ff */
[----:B------:R-:W-:Y:S01]  /*128910*/  IMAD.X R35, R32, 0x1, R7, P1 ;  /* 0x0000000120237824 */ /* 0x000fe200008e0607 */
[----:B--2---:R-:W-:-:S04]  /*128920*/  F2FP.SATFINITE.E4M3.F32.PACK_AB_MERGE_C R16, R18, R42, RZ ;  /* 0x0000002a1210723e */ /* 0x004fc800048070ff */
[----:B------:R1:W-:Y:S04]  /*128930*/  STL.64 [R1+0x1b20], R34 ;  /* 0x001b202201007387 */ /* 0x0003e80000100a00 */
[----:B------:R-:W2:Y:S04]  /*128940*/  LDL.LU R61, [R1+0x24e0] ;  /* 0x0024e000013d7983 */ /* 0x000ea80000300800 */
[----:B------:R0:W-:Y:S01]  /*128950*/  STL [R1+0x2dc], R16 ;  /* 0x0002dc1001007387 */ /* 0x0001e20000100800 */
[----:B-1----:R-:W-:-:S03]  /*128960*/  F2FP.SATFINITE.E4M3.F32.PACK_AB_MERGE_C R35, R44, R40, RZ ;  /* 0x000000282c23723e */ /* 0x002fc600048070ff */
[----:B------:R-:W2:Y:S01]  /*128970*/  LDL.LU R40, [R1+0x24e4] ;  /* 0x0024e40001287983 */ /* 0x000ea20000300800 */
[----:B------:R-:W-:-:S03]  /*128980*/  IADD3 R34, P1, PT, R17, R5, RZ ;  /* 0x0000000511227210 */ /* 0x000fc60007f3e0ff */
[----:B------:R-:W2:Y:S04]  /*128990*/  LDL.LU R45, [R1+0x24e8] ;  /* 0x0024e800012d7983 */ /* 0x000ea80000300800 */
[----:B------:R-:W2:Y:S04]  /*1289a0*/  LDL.LU R38, [R1+0x24ec] ;  /* 0x0024ec0001267983 */ /* 0x000ea80000300800 */
[----:B------:R-:W2:Y:S04]  /*1289b0*/  LDL.LU R23, [R1+0x24d0] ;  /* 0x0024d00001177983 */ /* 0x000ea80000300800 */
[----:B------:R-:W2:Y:S04]  /*1289c0*/  LDL.LU R42, [R1+0x24d4] ;  /* 0x0024d400012a7983 */ /* 0x000ea80000300800 */
[----:B------:R-:W2:Y:S04]  /*1289d0*/  LDL.LU R18, [R1+0x24d8] ;  /* 0x0024d80001127983 */ /* 0x000ea80000300800 */
[----:B------:R-:W2:Y:S04]  /*1289e0*/  LDL.LU R44, [R1+0x24dc] ;  /* 0x0024dc00012c7983 */ /* 0x000ea80000300800 */
[----:B------:R4:W-:Y:S01]  /*1289f0*/  STL [R1+0x696c], R35 ;  /* 0x00696c2301007387 */ /* 0x0009e20000100800 */
[----:B---3--:R-:W-:-:S02]  /*128a00*/  F2FP.SATFINITE.E4M3.F32.PACK_AB_MERGE_C R19, R58, R57, RZ ;  /* 0x000000393a13723e */ /* 0x008fc400048070ff */
[----:B0-----:R-:W-:Y:S01]  /*128a10*/  F2FP.SATFINITE.E4M3.F32.PACK_AB_MERGE_C R16, R36, R39, RZ ;  /* 0x000000272410723e */ /* 0x001fe200048070ff */
[----:B----4-:R-:W-:-:S05]  /*128a20*/  IMAD.X R35, R32, 0x1, R41, P1 ;  /* 0x0000000120237824 */ /* 0x010fca00008e0629 */
[----:B------:R0:W-:Y:S04]  /*128a30*/  STL.64 [R1+0x1b18], R34 ;  /* 0x001b182201007387 */ /* 0x0001e80000100a00 */
[----:B------:R-:W-:Y:S01]  /*128a40*/  STL [R1+0x2ac], R19 ;  /* 0x0002ac1301007387 */ /* 0x000fe20000100800 */
[----:B0-----:R-:W-:-:S03]  /*128a50*/  IADD3 R34, P1, PT, R17, R4, RZ ;  /* 0x0000000411227210 */ /* 0x001fc60007f3e0ff */
[----:B------:R0:W-:Y:S02]  /*128a60*/  STL [R1+0x2b4], R16 ;  /* 0x0002b41001007387 */ /* 0x0001e40000100800 */
[----:B------:R-:W-:Y:S02]  /*128a70*/  IMAD.X R35, R32, 0x1, R3, P1 ;  /* 0x0000000120237824 */ /* 0x000fe400008e0603 */
[----:B------:R-:W3:Y:S01]  /*128a80*/  LDL.LU R36, [R1+0x24c0] ;  /* 0x0024c00001247983 */ /* 0x000ee20000300800 */
[----:B0-----:R-:W-:-:S03]  /*128a90*/  F2FP.SATFINITE.E4M3.F32.PACK_AB_MERGE_C R16, R20, R46, RZ ;  /* 0x0000002e1410723e */ /* 0x001fc600048070ff */
[----:B------:R0:W-:Y:S01]  /*128aa0*/  STL.64 [R1+0x1b08], R34 ;  /* 0x001b082201007387 */ /* 0x0001e20000100a00 */
[----:B------:R-:W-:-:S03]  /*128ab0*/  F2FP.SATFINITE.E4M3.F32.PACK_AB_MERGE_C R20, R56, R53, RZ ;  /* 0x000000353814723e */ /* 0x000fc600048070ff */
[----:B------:R1:W-:Y:S04]  /*128ac0*/  STL [R1+0x240], R16 ;  /* 0x0002401001007387 */ /* 0x0003e80000100800 */
[----:B------:R-:W3:Y:S04]  /*128ad0*/  LDL.LU R46, [R1+0x24c4] ;  /* 0x0024c400012e7983 */ /* 0x000ee80000300800 */
[----:B------:R-:W4:Y:S04]  /*128ae0*/  LDL.LU R53, [R1+0x24c8] ;  /* 0x0024c80001357983 */ /* 0x000f280000300800 */
[----:B------:R-:W4:Y:S01]  /*128af0*/  LDL.LU R56, [R1+0x24cc] ;  /* 0x0024cc0001387983 */ /* 0x000f220000300800 */
[----:B0-----:R-:W-:-:S05]  /*128b00*/  IADD3 R34, P1, PT, R17, R13, RZ ;  /* 0x0000000d11227210 */ /* 0x001fca0007f3e0ff */
[----:B------:R-:W-:Y:S01]  /*128b10*/  IMAD.X R35, R32, 0x1, R14, P1 ;  /* 0x0000000120237824 */ /* 0x000fe200008e060e */
[----:B------:R-:W-:Y:S02]  /*128b20*/  IADD3 R26, P1, PT, R17, R2, RZ ;  /* 0x00000002111a7210 */ /* 0x000fe40007f3e0ff */
[----:B------:R-:W-:Y:S02]  /*128b30*/  F2FP.SATFINITE.E4M3.F32.PACK_AB_MERGE_C R19, R22, R27, RZ ;  /* 0x0000001b1613723e */ /* 0x000fe400048070ff */
[----:B-1----:R-:W-:Y:S01]  /*128b40*/  F2FP.SATFINITE.E4M3.F32.PACK_AB_MERGE_C R16, R30, R25, RZ ;  /* 0x000000191e10723e */ /* 0x002fe200048070ff */
[----:B------:R-:W-:Y:S01]  /*128b50*/  IMAD.X R27, R32, 0x1, R0, P1 ;  /* 0x00000001201b7824 */ /* 0x000fe200008e0600 */
[----:B------:R-:W-:Y:S04]  /*128b60*/  STL [R1+0x69ec], R20 ;  /* 0x0069ec1401007387 */ /* 0x000fe80000100800 */
[----:B------:R2:W-:Y:S04]  /*128b70*/  STL.64 [R1+0x1b10], R34 ;  /* 0x001b102201007387 */ /* 0x0005e80000100a00 */
[----:B------:R-:W-:Y:S04]  /*128b80*/  STL [R1+0x15c], R19 ;  /* 0x00015c1301007387 */ /* 0x000fe80000100800 */
[----:B------:R-:W-:Y:S04]  /*128b90*/  STL [R1+0x158], R16 ;  /* 0x0001581001007387 */ /* 0x000fe80000100800 */
[----:B------:R0:W-:Y:S01]  /*128ba0*/  STL.64 [R1+0x1b00], R26 ;  /* 0x001b001a01007387 */ /* 0x0001e20000100a00 */
[----:B--2---:R-:W-:-:S02]  /*128bb0*/  F2FP.SATFINITE.E4M3.F32.PACK_AB_MERGE_C R34, R38, R45, RZ ;  /* 0x0000002d2622723e */ /* 0x004fc400048070ff */
[----:B------:R-:W-:Y:S02]  /*128bc0*/  IADD3 R38, P1, PT, R17, R43, RZ ;  /* 0x0000002b11267210 */ /* 0x000fe40007f3e0ff */
[----:B------:R-:W-:Y:S01]  /*128bd0*/  F2FP.SATFINITE.E4M3.F32.PACK_AB_MERGE_C R40, R40, R61, RZ ;  /* 0x0000003d2828723e */ /* 0x000fe200048070ff */
[----:B0-----:R-:W2:Y:S04]  /*128be0*/  LDL.LU R27, [R1+0x24b0] ;  /* 0x0024b000011b7983 */ /* 0x001ea80000300800 */
[----:B------:R-:W2:Y:S04]  /*128bf0*/  LDL.LU R22, [R1+0x24b4] ;  /* 0x0024b40001167983 */ /* 0x000ea80000300800 */
[----:B------:R-:W2:Y:S04]  /*128c00*/  LDL.LU R25, [R1+0x24b8] ;  /* 0x0024b80001197983 */ /* 0x000ea80000300800 */
[----:B------:R-:W2:Y:S01]  /*128c10*/  LDL.LU R30, [R1+0x24bc] ;  /* 0x0024bc00011e7983 */ /* 0x000ea20000300800 */
[----:B------:R-:W-:Y:S01]  /*128c20*/  IMAD.X R39, R32, 0x1, R54, P1 ;  /* 0x0000000120277824 */ /* 0x000fe200008e0636 */
[----:B------:R-:W-:-:S02]  /*128c30*/  F2FP.SATFINITE.E4M3.F32.PACK_AB_MERGE_C R19, R42, R23, RZ ;  /* 0x000000172a13723e */ /* 0x000fc400048070ff */
[----:B------:R0:W-:Y:S01]  /*128c40*/  STL [R1+0x6a40], R40 ;  /* 0x006a402801007387 */ /* 0x0001e20000100800 */
[----:B------:R-:W-:Y:S02]  /*128c50*/  F2FP.SATFINITE.E4M3.F32.PACK_AB_MERGE_C R16, R44, R18, RZ ;  /* 0x000000122c10723e */ /* 0x000fe400048070ff */
[----:B------:R-:W-:Y:S01]  /*128c60*/  IADD3 R18, P1, PT, R17, R52, RZ ;  /* 0x0000003411127210 */ /* 0x000fe20007f3e0ff */
[----:B0-----:R-:W2:Y:S04]  /*128c70*/  LDL R40, [R1+0xc] ;  /* 0x00000c0001287983 */ /* 0x001ea80000100800 */
[----:B------:R-:W-:Y:S04]  /*128c80*/  STL [R1+0x6a38], R34 ;  /* 0x006a382201007387 */ /* 0x000fe80000100800 */
[----:B------:R-:W2:Y:S04]  /*128c90*/  LDL.LU R58, [R1+0x22f0] ;  /* 0x0022f000013a7983 */ /* 0x000ea80000300800 */
[----:B------:R-:W-:Y:S04]  /*128ca0*/  STL.64 [R1+0x1af8], R38 ;  /* 0x001af82601007387 */ /* 0x000fe80000100a00 */
[----:B------:R0:W-:Y:S04]  /*128cb0*/  STL [R1+0x114], R19 ;  /* 0x0001141301007387 */ /* 0x0001e80000100800 */
[----:B------:R-:W2:Y:S04]  /*128cc0*/  LDL.LU R45, [R1+0x22f4] ;  /* 0x0022f400012d7983 */ /* 0x000ea80000300800 */
[----:B------:R-:W-:Y:S01]  /*128cd0*/  STL [R1+0x110], R16 ;  /* 0x0001101001007387 */ /* 0x000fe20000100800 */
[----:B0-----:R-:W-:-:S03]  /*128ce0*/  IMAD.X R19, R32, 0x1, R29, P1 ;  /* 0x0000000120137824 */ /* 0x001fc600008e061d */
[----:B------:R-:W2:Y:S04]  /*128cf0*/  LDL.LU R38, [R1+0x22f8] ;  /* 0x0022f80001267983 */ /* 0x000ea80000300800 */
[----:B------:R-:W2:Y:S04]  /*128d00*/  LDL.LU R44, [R1+0x22fc] ;  /* 0x0022fc00012c7983 */ /* 0x000ea80000300800 */
[----:B------:R-:W2:Y:S04]  /*128d10*/  LDL.LU R23, [R1+0x24a0] ;  /* 0x0024a00001177983 */ /* 0x000ea80000300800 */
[----:B------:R-:W2:Y:S04]  /*128d20*/  LDL.LU R42, [R1+0x24a4] ;  /* 0x0024a400012a7983 */ /* 0x000ea80000300800 */
[----:B------:R0:W-:Y:S04]  /*128d30*/  STL.64 [R1+0x1ae8], R18 ;  /* 0x001ae81201007387 */ /* 0x0001e80000100a00 */
[----:B0-----:R-:W2:Y:S04]  /*128d40*/  LDL.LU R18, [R1+0x24a8] ;  /* 0x0024a80001127983 */ /* 0x001ea80000300800 */
[----:B------:R-:W2:Y:S01]  /*128d50*/  LDL.LU R52, [R1+0x24ac] ;  /* 0x0024ac0001347983 */ /* 0x000ea20000300800 */
[----:B---3--:R-:W-:-:S02]  /*128d60*/  F2FP.SATFINITE.E4M3.F32.PACK_AB_MERGE_C R16, R46, R36, RZ ;  /* 0x000000242e10723e */ /* 0x008fc400048070ff */
[----:B----4-:R-:W-:-:S05]  /*128d70*/  F2FP.SATFINITE.E4M3.F32.PACK_AB_MERGE_C R34, R56, R53, RZ ;  /* 0x000000353822723e */ /* 0x010fca00048070ff */
[----:B------:R0:W-:Y:S04]  /*128d80*/  STL [R1+0x6a98], R34 ;  /* 0x006a982201007387 */ /* 0x0001e80000100800 */
[----:B------:R1:W-:Y:S04]  /*128d90*/  STL [R1+0xe8], R16 ;  /* 0x0000e81001007387 */ /* 0x0003e80000100800 */
[----:B0-----:R-:W3:Y:S04]  /*128da0*/  LDL R34, [R1+0x10] ;  /* 0x0000100001227983 */ /* 0x001ee80000100800 */
[----:B------:R-:W4:Y:S04]  /*128db0*/  LDL.LU R53, [R1+0x2490] ;  /* 0x0024900001357983 */ /* 0x000f280000300800 */
[----:B------:R-:W4:Y:S01]  /*128dc0*/  LDL.LU R56, [R1+0x2494] ;  /* 0x0024940001387983 */ /* 0x000f220000300800 */
[----:B------:R-:W-:-:S03]  /*128dd0*/  IADD3 R36, P1, PT, R17, R60, RZ ;  /* 0x0000003c11247210 */ /* 0x000fc60007f3e0ff */
[----:B------:R-:W4:Y:S02]  /*128de0*/  LDL.LU R60, [R1+0x2498] ;  /* 0x00249800013c7983 */ /* 0x000f240000300800 */
[----:B------:R-:W-:-:S05]  /*128df0*/  IMAD.X R37, R32, 0x1, R15, P1 ;  /* 0x0000000120257824 */ /* 0x000fca00008e060f */
[----:B------:R0:W-:Y:S04]  /*128e00*/  STL.64 [R1+0x1ae0], R36 ;  /* 0x001ae02401007387 */ /* 0x0001e80000100a00 */
[----:B------:R-:W4:Y:S01]  /*128e10*/  LDL.LU R15, [R1+0x249c] ;  /* 0x00249c00010f7983 */ /* 0x000f220000300800 */
[----:B------:R-:W-:Y:S02]  /*128e20*/  IADD3 R26, P1, PT, R17, R50, RZ ;  /* 0x00000032111a7210 */ /* 0x000fe40007f3e0ff */
[----:B--2---:R-:W-:-:S03]  /*128e30*/  F2FP.SATFINITE.E4M3.F32.PACK_AB_MERGE_C R19, R22, R27, RZ ;  /* 0x0000001b1613723e */ /* 0x004fc600048070ff */
[----:B------:R-:W-:Y:S01]  /*128e40*/  IMAD.X R27, R32, 0x1, R33, P1 ;  /* 0x00000001201b7824 */ /* 0x000fe200008e0621 */
[----:B-1----:R-:W-:Y:S01]  /*128e50*/  F2FP.SATFINITE.E4M3.F32.PACK_AB_MERGE_C R16, R30, R25, RZ ;  /* 0x000000191e10723e */ /* 0x002fe200048070ff */
[----:B------:R-:W-:Y:S04]  /*128e60*/  STL [R1+0xbc], R19 ;  /* 0x0000bc1301007387 */ /* 0x000fe80000100800 */
[----:B------:R-:W-:Y:S04]  /*128e70*/  STL [R1+0xc0], R16 ;  /* 0x0000c01001007387 */ /* 0x000fe80000100800 */
[----:B------:R-:W2:Y:S04]  /*128e80*/  LDL.LU R39, [R1+0x2480] ;  /* 0x0024800001277983 */ /* 0x000ea80000300800 */
[----:B------:R-:W2:Y:S04]  /*128e90*/  LDL.LU R61, [R1+0x2484] ;  /* 0x00248400013d7983 */ /* 0x000ea80000300800 */
[----:B0-----:R-:W2:Y:S04]  /*128ea0*/  LDL.LU R36, [R1+0x2488] ;  /* 0x0024880001247983 */ /* 0x001ea80000300800 */
[----:B------:R0:W-:Y:S04]  /*128eb0*/  STL.64 [R1+0x1af0], R26 ;  /* 0x001af01a01007387 */ /* 0x0001e80000100a00 */
[----:B------:R-:W2:Y:S04]  /*128ec0*/  LDL.LU R22, [R1+0x248c] ;  /* 0x00248c0001167983 */ /* 0x000ea80000300800 */
[----:B------:R-:W2:Y:S04]  /*128ed0*/  LDL.LU R46, [R1+0x2470] ;  /* 0x00247000012e7983 */ /* 0x000ea80000300800 */
[----:B0-----:R-:W2:Y:S01]  /*128ee0*/  LDL.LU R27, [R1+0x2474] ;  /* 0x00247400011b7983 */ /* 0x001ea20000300800 */
[----:B------:R-:W-:-:S03]  /*128ef0*/  F2FP.SATFINITE.E4M3.F32.PACK_AB_MERGE_C R19, R45, R58, RZ ;  /* 0x0000003a2d13723e */ /* 0x000fc600048070ff */
[----:B------:R-:W2:Y:S04]  /*128f00*/  LDL.LU R25, [R1+0x2478] ;  /* 0x0024780001197983 */ /* 0x000ea80000300800 */
[----:B------:R-:W2:Y:S01]  /*128f10*/  LDL.LU R30, [R1+0x247c] ;  /* 0x00247c00011e7983 */ /* 0x000ea20000300800 */
[----:B------:R-:W-:Y:S02]  /*128f20*/  F2FP.SATFINITE.E4M3.F32.PACK_AB_MERGE_C R16, R44, R38, RZ ;  /* 0x000000262c10723e */ /* 0x000fe400048070ff */
[----:B------:R-:W-:Y:S01]  /*128f30*/  IADD3 R44, P1, PT, R17, R24, RZ ;  /* 0x00000018112c7210 */ /* 0x000fe20007f3e0ff */
[----:B------:R-:W-:Y:S04]  /*128f40*/  STL [R1+0x6ae8], R19 ;  /* 0x006ae81301007387 */ /* 0x000fe80000100800 */
[----:B------:R-:W-:Y:S01]  /*128f50*/  IMAD.X R45, R32, 0x1, R47, P1 ;  /* 0x00000001202d7824 */ /* 0x000fe200008e062f */
[----:B------:R-:W-:Y:S01]  /*128f60*/  STL [R1+0xa0], R16 ;  /* 0x0000a01001007387 */ /* 0x000fe20000100800 */
[----:B------:R-:W-:-:S03]  /*128f70*/  F2FP.SATFINITE.E4M3.F32.PACK_AB_MERGE_C R20, R42, R23, RZ ;  /* 0x000000172a14723e */ /* 0x000fc600048070ff */
[----:B------:R0:W-:Y:S04]  /*128f80*/  STL.64 [R1+0x1ad8], R44 ;  /* 0x001ad82c01007387 */ /* 0x0001e80000100a00 */
[----:B0-----:R-:W2:Y:S01]  /*128f90*/  LDL.LU R44, [R1+0x2450] ;  /* 0x00245000012c7983 */ /* 0x001ea20000300800 */
[----:B------:R-:W-:-:S03]  /*128fa0*/  F2FP.SATFINITE.E4M3.F32.PACK_AB_MERGE_C R16, R52, R18, RZ ;  /* 0x000000123410723e */ /* 0x000fc600048070ff */
[----:B------:R-:W2:Y:S01]  /*128fb0*/  LDL.LU R47, [R1+0x2454] ;  /* 0x00245400012f7983 */ /* 0x000ea20000300800 */
[----:B------:R-:W-:-:S03]  /*128fc0*/  IADD3 R18, P1, PT, R17, R28, RZ ;  /* 0x0000001c11127210 */ /* 0x000fc60007f3e0ff */
[----:B------:R-:W-:Y:S04]  /*128fd0*/  STL [R1+0x1f1c], R20 ;  /* 0x001f1c1401007387 */ /* 0x000fe80000100800 */
[----:B------:R4:W-:Y:S04]  /*128fe0*/  STL [R1+0x1f4c], R16 ;  /* 0x001f4c1001007387 */ /* 0x0009e80000100800 */
[----:B------:R-:W2:Y:S04]  /*128ff0*/  LDL.LU R45, [R1+0x2458] ;  /* 0x00245800012d7983 */ /* 0x000ea80000300800 */
[----:B------:R-:W2:Y:S04]  /*129000*/  LDL.LU R38, [R1+0x245c] ;  /* 0x00245c0001267983 */ /* 0x000ea80000300800 */
[----:B------:R-:W2:Y:S01]  /*129010*/  LDL.LU R23, [R1+0x2550] ;  /* 0x0025500001177983 */ /* 0x000ea20000300800 */
[----:B---3--:R-:W-:-:S05]  /*129020*/  IMAD.X R19, R32, 0x1, R34, P1 ;  /* 0x0000000120137824 */ /* 0x008fca00008e0622 */
[----:B------:R0:W-:Y:S04]  /*129030*/  STL.64 [R1+0x1ac8], R18 ;  /* 0x001ac81201007387 */ /* 0x0001e80000100a00 */
[----:B------:R-:W3:Y:S01]  /*129040*/  LDL.LU R42, [R1+0x2554] ;  /* 0x00255400012a7983 */ /* 0x000ee20000300800 */
[----:B----4-:R-:W-:-:S03]  /*129050*/  F2FP.SATFINITE.E4M3.F32.PACK_AB_MERGE_C R16, R56, R53, RZ ;  /* 0x000000353810723e */ /* 0x010fc600048070ff */
[----:B0-----:R-:W4:Y:S04]  /*129060*/  LDL.LU R18, [R1+0x2558] ;  /* 0x0025580001127983 */ /* 0x001f280000300800 */
[----:B------:R-:W4:Y:S04]  /*129070*/  LDL.LU R52, [R1+0x255c] ;  /* 0x00255c0001347983 */ /* 0x000f280000300800 */
[----:B------:R-:W4:Y:S04]  /*129080*/  LDL.LU R53, [R1+0x2780] ;  /* 0x0027800001357983 */ /* 0x000f280000300800 */
[----:B------:R-:W-:Y:S04]  /*129090*/  STL [R1+0x1ce4], R16 ;  /* 0x001ce41001007387 */ /* 0x000fe80000100800 */
[----:B------:R-:W4:Y:S01]  /*1290a0*/  LDL.LU R56, [R1+0x2784] ;  /* 0x0027840001387983 */ /* 0x000f220000300800 */
[----:B------:R-:W-:-:S05]  /*1290b0*/  F2FP.SATFINITE.E4M3.F32.PACK_AB_MERGE_C R15, R15, R60, RZ ;  /* 0x0000003c0f0f723e */ /* 0x000fca00048070ff */
[----:B------:R0:W-:Y:S04]  /*1290c0*/  STL [R1+0x1cec], R15 ;  /* 0x001cec0f01007387 */ /* 0x0001e80000100800 */
[----:B------:R-:W4:Y:S04]  /*1290d0*/  LDL.LU R60, [R1+0x2788] ;  /* 0x00278800013c7983 */ /* 0x000f280000300800 */
[----:B0-----:R-:W4:Y:S01]  /*1290e0*/  LDL.LU R15, [R1+0x278c] ;  /* 0x00278c00010f7983 */ /* 0x001f220000300800 */
[----:B------:R-:W-:Y:S02]  /*1290f0*/  IADD3 R58, P1, PT, R17, R40, RZ ;  /* 0x00000028113a7210 */ /* 0x000fe40007f3e0ff */
[----:B--2---:R-:W-:-:S03]  /*129100*/  F2FP.SATFINITE.E4M3.F32.PACK_AB_MERGE_C R16, R61, R39, RZ ;  /* 0x000000273d10723e */ /* 0x004fc600048070ff */
[----:B------:R-:W-:Y:S01]  /*129110*/  IMAD.X R59, R32, 0x1, R49, P1 ;  /* 0x00000001203b7824 */ /* 0x000fe200008e0631 */
[----:B------:R-:W-:Y:S02]  /*129120*/  F2FP.SATFINITE.E4M3.F32.PACK_AB_MERGE_C R22, R22, R36, RZ ;  /* 0x000000241616723e */ /* 0x000fe400048070ff */
[----:B------:R-:W-:-:S03]  /*129130*/  IADD3 R36, P1, PT, R17, R51, RZ ;  /* 0x0000003311247210 */ /* 0x000fc60007f3e0ff */
[----:B------:R-:W-:Y:S02]  /*129140*/  STL [R1+0x68b8], R22 ;  /* 0x0068b81601007387 */ /* 0x000fe40000100800 */
[----:B------:R-:W-:Y:S01]  /*129150*/  IMAD.X R37, R32, 0x1, R21, P1 ;  /* 0x0000000120257824 */ /* 0x000fe200008e0615 */
[----:B------:R-:W-:Y:S01]  /*129160*/  F2FP.SATFINITE.E4M3.F32.PACK_AB_MERGE_C R19, R27, R46, RZ ;  /* 0x0000002e1b13723e */ /* 0x000fe200048070ff */
[----:B------:R-:W-:Y:S01]  /*129170*/  STL.64 [R1+0x1ad0], R58 ;  /* 0x001ad03a01007387 */ /* 0x000fe20000100a00 */
[----:B------:R-:W-:-:S03]  /*129180*/  IADD3 R26, P1, PT, R17, R9, RZ ;  /* 0x00000009111a7210 */ /* 0x000fc60007f3e0ff */
[----:B------:R0:W-:Y:S04]  /*129190*/  STL [R1+0x7e4], R16 ;  /* 0x0007e41001007387 */ /* 0x0001e80000100800 */
[----:B------:R-:W-:Y:S01]  /*1291a0*/  STL [R1+0x6b50], R51 ;  /* 0x006b503301007387 */ /* 0x000fe20000100800 */
[----:B0-----:R-:W-:-:S03]  /*1291b0*/  F2FP.SATFINITE.E4M3.F32.PACK_AB_MERGE_C R16, R30, R25, RZ ;  /* 0x000000191e10723e */ /* 0x001fc600048070ff */
[----:B------:R-:W-:Y:S01]  /*1291c0*/  STL.64 [R1+0x1ac0], R36 ;  /* 0x001ac02401007387 */ /* 0x000fe20000100a00 */
[----:B------:R-:W-:-:S03]  /*1291d0*/  IMAD.X R27, R32, 0x1, R11, P1 ;  /* 0x00000001201b7824 */ /* 0x000fc600008e060b */
[----:B------:R-:W-:Y:S04]  /*1291e0*/  STL [R1+0x3ac], R19 ;  /* 0x0003ac1301007387 */ /* 0x000fe80000100800 */
[----:B------:R0:W-:Y:S04]  /*1291f0*/  STL [R1+0x3b0], R16 ;  /* 0x0003b01001007387 */ /* 0x0001e80000100800 */
[----:B------:R-:W2:Y:S04]  /*129200*/  LDL.LU R25, [R1+0x2690] ;  /* 0x0026900001197983 */ /* 0x000ea80000300800 */
[----:B------:R-:W2:Y:S04]  /*129210*/  LDL.LU R30, [R1+0x2694] ;  /* 0x00269400011e7983 */ /* 0x000ea80000300800 */
[----:B------:R1:W-:Y:S01]  /*129220*/  STL.64 [R1+0x1ab8], R26 ;  /* 0x001ab81a01007387 */ /* 0x0003e20000100a00 */
[----:B0-----:R-:W-:-:S02]  /*129230*/  F2FP.SATFINITE.E4M3.F32.PACK_AB_MERGE_C R16, R47, R44, RZ ;  /* 0x0000002c2f10723e */ /* 0x001fc400048070ff */
[----:B-1----:R-:W-:-:S03]  /*129240*/  IADD3 R26, P1, PT, R17, R10, RZ ;  /* 0x0000000a111a7210 */ /* 0x002fc60007f3e0ff */
[----:B------:R-:W-:Y:S01]  /*129250*/  STL [R1+0x68f4], R16 ;  /* 0x0068f41001007387 */ /* 0x000fe20000100800 */
[----:B------:R-:W-:Y:S01]  /*129260*/  VIADD R19, R17, UR5 ;  /* 0x0000000511137c36 */ /* 0x000fe20008000000 */
[----:B------:R-:W0:Y:S01]  /*129270*/  LDCU UR5, c[0x0][0x3b8] ;  /* 0x00007700ff0577ac */ /* 0x000e220008000800 */
[----:B------:R-:W-:Y:S01]  /*129280*/  IMAD.X R27, R32, 0x1, R12, P1 ;  /* 0x00000001201b7824 */ /* 0x000fe200008e060c */
[----:B------:R-:W2:Y:S01]  /*129290*/  LDL.LU R44, [R1+0x2698] ;  /* 0x00269800012c7983 */ /* 0x000ea20000300800 */
[----:B------:R-:W-:-:S03]  /*1292a0*/  F2FP.SATFINITE.E4M3.F32.PACK_AB_MERGE_C R20, R38, R45, RZ ;  /* 0x0000002d2614723e */ /* 0x000fc600048070ff */
[----:B------:R-:W2:Y:S04]  /*1292b0*/  LDL.LU R47, [R1+0x269c] ;  /* 0x00269c00012f7983 */ /* 0x000ea80000300800 */
[----:B------:R-:W-:Y:S04]  /*1292c0*/  STL.64 [R1+0x1ab0], R26 ;  /* 0x001ab01a01007387 */ /* 0x000fe80000100a00 */
[----:B------:R1:W-:Y:S02]  /*1292d0*/  STL [R1+0x348], R20 ;  /* 0x0003481401007387 */ /* 0x0003e40000100800 */
[----:B-1----:R-:W-:-:S02]  /*1292e0*/  SHF.R.S32.HI R20, RZ, 0x1f, R19 ;  /* 0x0000001fff147819 */ /* 0x002fc40000011413 */
[----:B---3--:R-:W-:-:S05]  /*1292f0*/  F2FP.SATFINITE.E4M3.F32.PACK_AB_MERGE_C R16, R42, R23, RZ ;  /* 0x000000172a10723e */ /* 0x008fca00048070ff */
[----:B------:R1:W-:Y:S01]  /*129300*/  STL [R1+0x304], R16 ;  /* 0x0003041001007387 */ /* 0x0003e20000100800 */
[----:B----4-:R-:W-:Y:S02]  /*129310*/  F2FP.SATFINITE.E4M3.F32.PACK_AB_MERGE_C R18, R52, R18, RZ ;  /* 0x000000123412723e */ /* 0x010fe400048070ff */
[----:B-1----:R-:W-:-:S03]  /*129320*/  IADD3 R16, P1, PT, R19, R6, RZ ;  /* 0x0000000613107210 */ /* 0x002fc60007f3e0ff */
[----:B------:R1:W-:Y:S02]  /*129330*/  STL [R1+0x308], R18 ;  /* 0x0003081201007387 */ /* 0x0003e40000100800 */
[----:B------:R-:W-:Y:S01]  /*129340*/  IMAD.X R17, R20, 0x1, R31, P1 ;  /* 0x0000000114117824 */ /* 0x000fe200008e061f */
[----:B------:R-:W-:-:S05]  /*129350*/  F2FP.SATFINITE.E4M3.F32.PACK_AB_MERGE_C R57, R56, R53, RZ ;  /* 0x000000353839723e */ /* 0x000fca00048070ff */
[----:B------:R-:W-:Y:S04]  /*129360*/  STL [R1+0x6968], R57 ;  /* 0x0069683901007387 */ /* 0x000fe80000100800 */
[----:B------:R3:W-:Y:S04]  /*129370*/  STL.64 [R1+0x1aa8], R16 ;  /* 0x001aa81001007387 */ /* 0x0007e80000100a00 */
[----:B------:R-:W4:Y:S04]  /*129380*/  LDL.LU R46, [R1+0x2670] ;  /* 0x00267000012e7983 */ /* 0x000f280000300800 */
[----:B------:R-:W4:Y:S04]  /*129390*/  LDL.LU R27, [R1+0x2674] ;  /* 0x00267400011b7983 */ /* 0x000f280000300800 */
[----:B------:R-:W4:Y:S04]  /*1293a0*/  LDL.LU R23, [R1+0x2678] ;  /* 0x0026780001177983 */ /* 0x000f280000300800 */
[----:B-1----:R-:W4:Y:S04]  /*1293b0*/  LDL.LU R18, [R1+0x267c] ;  /* 0x00267c0001127983 */ /* 0x002f280000300800 */
[----:B------:R-:W4:Y:S04]  /*1293c0*/  LDL.LU R53, [R1+0x2620] ;  /* 0x0026200001357983 */ /* 0x000f280000300800 */
[----:B------:R-:W4:Y:S01]  /*1293d0*/  LDL.LU R56, [R1+0x2624] ;  /* 0x0026240001387983 */ /* 0x000f220000300800 */
[----:B------:R-:W-:-:S03]  /*1293e0*/  F2FP.SATFINITE.E4M3.F32.PACK_AB_MERGE_C R52, R15, R60, RZ ;  /* 0x0000003c0f34723e */ /* 0x000fc600048070ff */
[----:B------:R-:W4:Y:S04]  /*1293f0*/  LDL.LU R60, [R1+0x2628] ;  /* 0x00262800013c7983 */ /* 0x000f280000300800 */
[----:B------:R-:W4:Y:S01]  /*129400*/  LDL.LU R15, [R1+0x262c] ;  /* 0x00262c00010f7983 */ /* 0x000f220000300800 */
[----:B---3--:R-:W-:-:S03]  /*129410*/  IADD3 R16, P1, PT, R19, R8, RZ ;  /* 0x0000000813107210 */ /* 0x008fc60007f3e0ff */
[----:B------:R1:W-:Y:S02]  /*129420*/  STL [R1+0x6970], R52 ;  /* 0x0069703401007387 */ /* 0x0003e40000100800 */
[----:B------:R-:W-:Y:S02]  /*129430*/  IMAD.X R17, R20, 0x1, R7, P1 ;  /* 0x0000000114117824 */ /* 0x000fe400008e0607 */
[----:B-1----:R-:W3:Y:S04]  /*129440*/  LDL R52, [R1+0x28] ;  /* 0x0000280001347983 */ /* 0x002ee80000100800 */
[----:B------:R-:W3:Y:S04]  /*129450*/  LDL.LU R48, [R1+0x2610] ;  /* 0x0026100001307983 */ /* 0x000ee80000300800 */
[----:B------:R-:W3:Y:S04]  /*129460*/  LDL.LU R58, [R1+0x2614] ;  /* 0x00261400013a7983 */ /* 0x000ee80000300800 */
[----:B------:R-:W3:Y:S01]  /*129470*/  LDL.LU R39, [R1+0x2618] ;  /* 0x0026180001277983 */ /* 0x000ee20000300800 */
[----:B--2---:R-:W-:-:S03]  /*129480*/  F2FP.SATFINITE.E4M3.F32.PACK_AB_MERGE_C R32, R30, R25, RZ ;  /* 0x000000191e20723e */ /* 0x004fc600048070ff */
[----:B------:R-:W-:Y:S04]  /*129490*/  STL.64 [R1+0x1aa0], R16 ;  /* 0x001aa01001007387 */ /* 0x000fe80000100a00 */
[----:B------:R-:W2:Y:S04]  /*1294a0*/  LDL.LU R61, [R1+0x261c] ;  /* 0x00261c00013d7983 */ /* 0x000ea80000300800 */
[----:B------:R1:W-:Y:S04]  /*1294b0*/  STL [R1+0x6974], R32 ;  /* 0x0069742001007387 */ /* 0x0003e80000100800 */
[----:B-1----:R-:W2:Y:S04]  /*1294c0*/  LDL R32, [R1+0x2c] ;  /* 0x00002c0001207983 */ /* 0x002ea80000100800 */
[----:B------:R-:W2:Y:S04]  /*1294d0*/  LDL.LU R36, [R1+0x2600] ;  /* 0x0026000001247983 */ /* 0x000ea80000300800 */
[----:B------:R-:W2:Y:S01]  /*1294e0*/  LDL.LU R45, [R1+0x2604] ;  /* 0x00260400012d7983 */ /* 0x000ea20000300800 */
[----:B------:R-:W-:-:S02]  /*1294f0*/  IADD3 R16, P1, PT, R19, R5, RZ ;  /* 0x0000000513107210 */ /* 0x000fc40007f3e0ff */
[----:B------:R-:W-:Y:S01]  /*129500*/  F2FP.SATFINITE.E4M3.F32.PACK_AB_MERGE_C R30, R47, R44, RZ ;  /* 0x0000002c2f1e723e */ /* 0x000fe200048070ff */
[----:B------:R-:W2:Y:S04]  /*129510*/  LDL.LU R38, [R1+0x2608] ;  /* 0x0026080001267983 */ /* 0x000ea80000300800 */
[----:B------:R-:W2:Y:S01]  /*129520*/  LDL.LU R47, [R1+0x260c] ;  /* 0x00260c00012f7983 */ /* 0x000ea20000300800 */
[----:B------:R-:W-:-:S03]  /*129530*/  IMAD.X R17, R20, 0x1, R41, P1 ;  /* 0x0000000114117824 */ /* 0x000fc600008e0629 */
[----:B------:R1:W-:Y:S01]  /*129540*/  STL [R1+0x6978], R30 ;  /* 0x0069781e01007387 */ /* 0x0003e20000100800 */
[----:B------:R-:W-:-:S03]  /*129550*/  IADD3 R22, P1, PT, R19, R4, RZ ;  /* 0x0000000413167210 */ /* 0x000fc60007f3e0ff */
[----:B-1----:R-:W2:Y:S04]  /*129560*/  LDL R30, [R1+0x34] ;  /* 0x00003400011e7983 */ /* 0x002ea80000100800 */
[----:B------:R1:W-:Y:S04]  /*129570*/  STL.64 [R1+0x1a98], R16 ;  /* 0x001a981001007387 */ /* 0x0003e80000100a00 */
[----:B-1----:R-:W2:Y:S04]  /*129580*/  LDL.LU R17, [R1+0x25f0] ;  /* 0x0025f00001117983 */ /* 0x002ea80000300800 */
[----:B------:R-:W2:Y:S04]  /*129590*/  LDL.LU R42, [R1+0x25f4] ;  /* 0x0025f400012a7983 */ /* 0x000ea80000300800 */
[----:B------:R-:W2:Y:S04]  /*1295a0*/  LDL.LU R25, [R1+0x25f8] ;  /* 0x0025f80001197983 */ /* 0x000ea80000300800 */
[----:B------:R-:W2:Y:S01]  /*1295b0*/  LDL.LU R44, [R1+0x25fc] ;  /* 0x0025fc00012c7983 */ /* 0x000ea20000300800 */
[----:B----4-:R-:W-:-:S02]  /*1295c0*/  F2FP.SATFINITE.E4M3.F32.PACK_AB_MERGE_C R27, R27, R46, RZ ;  /* 0x0000002e1b1b723e */ /* 0x010fc400048070ff */
[----:B------:R-:W-:Y:S01]  /*1295d0*/  F2FP.SATFINITE.E4M3.F32.PACK_AB_MERGE_C R18, R18, R23, RZ ;  /* 0x000000171212723e */ /* 0x000fe200048070ff */
[----:B------:R-:W-:Y:S02]  /*1295e0*/  IMAD.X R23, R20, 0x1, R3, P1 ;  /* 0x0000000114177824 */ /* 0x000fe400008e0603 */
[----:B------:R-:W-:Y:S01]  /*1295f0*/  STL [R1+0x6994], R27 ;  /* 0x0069941b01007387 */ /* 0x000fe20000100800 */
[----:B------:R-:W-:-:S03]  /*129600*/  F2FP.SATFINITE.E4M3.F32.PACK_AB_MERGE_C R46, R56, R53, RZ ;  /* 0x00000035382e723e */ /* 0x000fc600048070ff */
[----:B------:R-:W-:Y:S04]  /*129610*/  STL [R1+0x6998], R18 ;  /* 0x0069981201007387 */ /* 0x000fe80000100800 */
[----:B------:R-:W-:Y:S04]  /*129620*/  STL [R1+0x69e8], R46 ;  /* 0x0069e82e01007387 */ /* 0x000fe80000100800 */
[----:B------:R1:W-:Y:S02]  /*129630*/  STL.64 [R1+0x1a88], R22 ;  /* 0x001a881601007387 */ /* 0x0003e40000100a00 */
[----:B-1----:R-:W-:-:S05]  /*129640*/  F2FP.SATFINITE.E4M3.F32.PACK_AB_MERGE_C R23, R15, R60, RZ ;  /* 0x0000003c0f17723e */ /* 0x002fca00048070ff */
[----:B------:R1:W-:Y:S04]  /*129650*/  STL [R1+0x69b0], R23 ;  /* 0x0069b01701007387 */ /* 0x0003e80000100800 */
[----:B------:R-:W4:Y:S04]  /*129660*/  LDL.LU R53, [R1+0x25e0] ;  /* 0x0025e00001357983 */ /* 0x000f280000300800 */
[----:B------:R-:W4:Y:S01]  /*129670*/  LDL.LU R56, [R1+0x25e4] ;  /* 0x0025e40001387983 */ /* 0x000f220000300800 */
[C---:B------:R-:W-:Y:S02]  /*129680*/  IADD3 R26, P1, PT, R19.reuse, R13, RZ ;  /* 0x0000000d131a7210 */ /* 0x040fe40007f3e0ff */
[----:B---3--:R-:W-:Y:S01]  /*129690*/  F2FP.SATFINITE.E4M3.F32.PACK_AB_MERGE_C R18, R58, R48, RZ ;  /* 0x000000303a12723e */ /* 0x008fe200048070ff */
[----:B------:R-:W3:Y:S02]  /*1296a0*/  LDL.LU R60, [R1+0x25e8] ;  /* 0x0025e800013c7983 */ /* 0x000ee40000300800 */
[----:B------:R-:W-:Y:S01]  /*1296b0*/  IMAD.X R27, R20, 0x1, R14, P1 ;  /* 0x00000001141b7824 */ /* 0x000fe200008e060e */
[----:B------:R-:W-:-:S02]  /*1296c0*/  IADD3 R22, P1, PT, R19, R2, RZ ;  /* 0x0000000213167210 */ /* 0x000fc40007f3e0ff */
[----:B--2---:R-:W-:Y:S02]  /*1296d0*/  F2FP.SATFINITE.E4M3.F32.PACK_AB_MERGE_C R16, R61, R39, RZ ;  /* 0x000000273d10723e */ /* 0x004fe400048070ff */
[----:B------:R-:W-:Y:S01]  /*1296e0*/  STL.64 [R1+0x1a90], R26 ;  /* 0x001a901a01007387 */ /* 0x000fe20000100a00 */
[----:B-1----:R-:W-:-:S03]  /*1296f0*/  IMAD.X R23, R20, 0x1, R0, P1 ;  /* 0x0000000114177824 */ /* 0x002fc600008e0600 */
[----:B------:R-:W3:Y:S04]  /*129700*/  LDL.LU R15, [R1+0x25ec] ;  /* 0x0025ec00010f7983 */ /* 0x000ee80000300800 */
[----:B------:R-:W-:Y:S04]  /*129710*/  STL [R1+0x12c], R18 ;  /* 0x00012c1201007387 */ /* 0x000fe80000100800 */
[----:B------:R-:W-:Y:S01]  /*129720*/  STL [R1+0x13c], R16 ;  /* 0x00013c1001007387 */ /* 0x000fe20000100800 */
[----:B------:R-:W-:-:S05]  /*129730*/  F2FP.SATFINITE.E4M3.F32.PACK_AB_MERGE_C R36, R45, R36, RZ ;  /* 0x000000242d24723e */ /* 0x000fca00048070ff */
[----:B------:R-:W-:Y:S04]  /*129740*/  STL [R1+0x6a34], R36 ;  /* 0x006a342401007387 */ /* 0x000fe80000100800 */
[----:B------:R1:W-:Y:S01]  /*129750*/  STL.64 [R1+0x1a80], R22 ;  /* 0x001a801601007387 */ /* 0x0003e20000100a00 */
[----:B------:R-:W-:-:S03]  /*129760*/  F2FP.SATFINITE.E4M3.F32.PACK_AB_MERGE_C R38, R47, R38, RZ ;  /* 0x000000262f26723e */ /* 0x000fc600048070ff */
[----:B------:R-:W2:Y:S04]  /*129770*/  LDL.LU R58, [R1+0x25d0] ;  /* 0x0025d000013a7983 */ /* 0x000ea80000300800 */
[----:B------:R-:W2:Y:S04]  /*129780*/  LDL.LU R39, [R1+0x25d4] ;  /* 0x0025d40001277983 */ /* 0x000ea80000300800 */
[----:B------:R-:W2:Y:S01]  /*129790*/  LDL.LU R45, [R1+0x25d8] ;  /* 0x0025d800012d7983 */ /* 0x000ea20000300800 */
[----:B-1----:R-:W-:-:S03]  /*1297a0*/  IADD3 R22, P1, PT, R19, R43, RZ ;  /* 0x0000002b13167210 */ /* 0x002fc60007f3e0ff */
[----:B------:R-:W2:Y:S02]  /*1297b0*/  LDL.LU R47, [R1+0x25dc] ;  /* 0x0025dc00012f7983 */ /* 0x000ea40000300800 */
[----:B------:R-:W-:Y:S01]  /*1297c0*/  IMAD.X R23, R20, 0x1, R54, P1 ;  /* 0x0000000114177824 */ /* 0x000fe200008e0636 */
[----:B------:R-:W-:Y:S01]  /*1297d0*/  IADD3 R16, P1, PT, R19, R30, RZ ;  /* 0x0000001e13107210 */ /* 0x000fe20007f3e0ff */
[----:B------:R-:W-:Y:S01]  /*1297e0*/  STL [R1+0x6a3c], R38 ;  /* 0x006a3c2601007387 */ /* 0x000fe20000100800 */
[----:B------:R-:W-:-:S03]  /*1297f0*/  F2FP.SATFINITE.E4M3.F32.PACK_AB_MERGE_C R59, R42, R17, RZ ;  /* 0x000000112a3b723e */ /* 0x000fc600048070ff */
[----:B------:R-:W-:Y:S01]  /*129800*/  IMAD.X R17, R20, 0x1, R29, P1 ;  /* 0x0000000114117824 */ /* 0x000fe200008e061d */
[----:B------:R-:W-:-:S05]  /*129810*/  F2FP.SATFINITE.E4M3.F32.PACK_AB_MERGE_C R61, R44, R25, RZ ;  /* 0x000000192c3d723e */ /* 0x000fca00048070ff */
[----:B------:R-:W-:Y:S04]  /*129820*/  STL [R1+0x6a68], R61 ;  /* 0x006a683d01007387 */ /* 0x000fe80000100800 */
[----:B------:R-:W-:Y:S04]  /*129830*/  STL.64 [R1+0x1a78], R22 ;  /* 0x001a781601007387 */ /* 0x000fe80000100a00 */
[----:B------:R1:W-:Y:S04]  /*129840*/  STL.64 [R1+0x1a68], R16 ;  /* 0x001a681001007387 */ /* 0x0003e80000100a00 */
[----:B-1----:R-:W2:Y:S04]  /*129850*/  LDL.LU R17, [R1+0x2540] ;  /* 0x0025400001117983 */ /* 0x002ea80000300800 */
[----:B------:R-:W2:Y:S04]  /*129860*/  LDL.LU R42, [R1+0x2544] ;  /* 0x00254400012a7983 */ /* 0x000ea80000300800 */
[----:B------:R-:W2:Y:S04]  /*129870*/  LDL.LU R46, [R1+0x2548] ;  /* 0x00254800012e7983 */ /* 0x000ea80000300800 */
[----:B------:R-:W2:Y:S04]  /*129880*/  LDL.LU R18, [R1+0x254c] ;  /* 0x00254c0001127983 */ /* 0x000ea80000300800 */
[----:B------:R-:W2:Y:S04]  /*129890*/  LDL R27, [R1+0x18] ;  /* 0x00001800011b7983 */ /* 0x000ea80000100800 */
[----:B------:R-:W2:Y:S04]  /*1298a0*/  LDL.LU R57, [R1+0x25c0] ;  /* 0x0025c00001397983 */ /* 0x000ea80000300800 */
[----:B------:R-:W2:Y:S04]  /*1298b0*/  LDL.LU R16, [R1+0x25c4] ;  /* 0x0025c40001107983 */ /* 0x000ea80000300800 */
[----:B------:R-:W2:Y:S04]  /*1298c0*/  LDL.LU R22, [R1+0x25c8] ;  /* 0x0025c80001167983 */ /* 0x000ea80000300800 */
[----:B------:R-:W2:Y:S01]  /*1298d0*/  LDL.LU R25, [R1+0x25cc] ;  /* 0x0025cc0001197983 */ /* 0x000ea20000300800 */
[----:B----4-:R-:W-:-:S05]  /*1298e0*/  F2FP.SATFINITE.E4M3.F32.PACK_AB_MERGE_C R55, R56, R53, RZ ;  /* 0x000000353837723e */ /* 0x010fca00048070ff */
[----:B------:R-:W-:Y:S04]  /*1298f0*/  STL [R1+0x6a94], R55 ;  /* 0x006a943701007387 */ /* 0x000fe80000100800 */
[----:B------:R-:W4:Y:S04]  /*129900*/  LDL.LU R44, [R1+0x25b0] ;  /* 0x0025b000012c7983 */ /* 0x000f280000300800 */
[----:B------:R-:W4:Y:S01]  /*129910*/  LDL.LU R56, [R1+0x25b4] ;  /* 0x0025b40001387983 */ /* 0x000f220000300800 */
[----:B------:R-:W-:Y:S02]  /*129920*/  IADD3 R36, P1, PT, R19, R32, RZ ;  /* 0x0000002013247210 */ /* 0x000fe40007f3e0ff */
[----:B---3--:R-:W-:-:S02]  /*129930*/  F2FP.SATFINITE.E4M3.F32.PACK_AB_MERGE_C R53, R15, R60, RZ ;  /* 0x0000003c0f35723e */ /* 0x008fc400048070ff */
[----:B------:R-:W3:Y:S01]  /*129940*/  LDL.LU R60, [R1+0x25b8] ;  /* 0x0025b800013c7983 */ /* 0x000ee20000300800 */
[C---:B------:R-:W-:Y:S01]  /*129950*/  IMAD.X R37, R20.reuse, 0x1, R52, P1 ;  /* 0x0000000114257824 */ /* 0x040fe200008e0634 */
[----:B------:R-:W-:Y:S02]  /*129960*/  IADD3 R50, P1, PT, R19, R50, RZ ;  /* 0x0000003213327210 */ /* 0x000fe40007f3e0ff */
[----:B------:R-:W3:Y:S04]  /*129970*/  LDL.LU R15, [R1+0x25bc] ;  /* 0x0025bc00010f7983 */ /* 0x000ee80000300800 */
[----:B------:R-:W-:Y:S01]  /*129980*/  STL [R1+0x6ac4], R53 ;  /* 0x006ac43501007387 */ /* 0x000fe20000100800 */
[----:B------:R-:W-:-:S03]  /*129990*/  IMAD.X R51, R20, 0x1, R33, P1 ;  /* 0x0000000114337824 */ /* 0x000fc600008e0621 */
[----:B------:R-:W3:Y:S04]  /*1299a0*/  LDL.LU R35, [R1+0x25a0] ;  /* 0x0025a00001237983 */ /* 0x000ee80000300800 */
[----:B------:R1:W-:Y:S04]  /*1299b0*/  STL.64 [R1+0x1a70], R36 ;  /* 0x001a702401007387 */ /* 0x0003e80000100a00 */
[----:B-1----:R-:W3:Y:S01]  /*1299c0*/  LDL.LU R37, [R1+0x25a4] ;  /* 0x0025a40001257983 */ /* 0x002ee20000300800 */
[----:B--2---:R-:W-:-:S03]  /*1299d0*/  F2FP.SATFINITE.E4M3.F32.PACK_AB_MERGE_C R39, R39, R58, RZ ;  /* 0x0000003a2727723e */ /* 0x004fc600048070ff */
[----:B------:R-:W2:Y:S04]  /*1299e0*/  LDL.LU R26, [R1+0x25a8] ;  /* 0x0025a800011a7983 */ /* 0x000ea80000300800 */
[----:B------:R-:W2:Y:S01]  /*1299f0*/  LDL.LU R48, [R1+0x25ac] ;  /* 0x0025ac0001307983 */ /* 0x000ea20000300800 */
[----:B------:R-:W-:-:S03]  /*129a00*/  F2FP.SATFINITE.E4M3.F32.PACK_AB_MERGE_C R47, R47, R45, RZ ;  /* 0x0000002d2f2f723e */ /* 0x000fc600048070ff */
[----:B------:R-:W2:Y:S04]  /*129a10*/  LDL.LU R58, [R1+0x2590] ;  /* 0x00259000013a7983 */ /* 0x000ea80000300800 */
[----:B------:R-:W2:Y:S04]  /*129a20*/  LDL.LU R45, [R1+0x2594] ;  /* 0x00259400012d7983 */ /* 0x000ea80000300800 */
[----:B------:R-:W-:Y:S04]  /*129a30*/  STL [R1+0x6ad8], R47 ;  /* 0x006ad82f01007387 */ /* 0x000fe80000100800 */
[----:B------:R1:W-:Y:S04]  /*129a40*/  STL.64 [R1+0x1a60], R50 ;  /* 0x001a603201007387 */ /* 0x0003e80000100a00 */
[----:B-1----:R-:W2:Y:S04]  /*129a50*/  LDL.LU R51, [R1+0x6b50] ;  /* 0x006b500001337983 */ /* 0x002ea80000300800 */
[----:B------:R-:W2:Y:S04]  /*129a60*/  LDL.LU R33, [R1+0x2598] ;  /* 0x0025980001217983 */ /* 0x000ea80000300800 */
[----:B------:R-:W2:Y:S01]  /*129a70*/  LDL.LU R50, [R1+0x259c] ;  /* 0x00259c0001327983 */ /* 0x000ea20000300800 */
[----:B------:R-:W-:-:S03]  /*129a80*/  F2FP.SATFINITE.E4M3.F32.PACK_AB_MERGE_C R23, R42, R17, RZ ;  /* 0x000000112a17723e */ /* 0x000fc600048070ff */
[----:B------:R-:W2:Y:S04]  /*129a90*/  LDL.LU R17, [R1+0x2580] ;  /* 0x0025800001117983 */ /* 0x000ea80000300800 */
[----:B------:R-:W2:Y:S01]  /*129aa0*/  LDL.LU R42, [R1+0x2584] ;  /* 0x00258400012a7983 */ /* 0x000ea20000300800 */
[----:B------:R-:W-:Y:S02]  /*129ab0*/  F2FP.SATFINITE.E4M3.F32.PACK_AB_MERGE_C R47, R18, R46, RZ ;  /* 0x0000002e122f723e */ /* 0x000fe400048070ff */
[----:B------:R-:W-:Y:S01]  /*129ac0*/  IADD3 R46, P1, PT, R19, R24, RZ ;  /* 0x00000018132e7210 */ /* 0x000fe20007f3e0ff */
[----:B------:R-:W-:Y:S04]  /*129ad0*/  STL [R1+0x78], R23 ;  /* 0x0000781701007387 */ /* 0x000fe80000100800 */
[----:B------:R1:W-:Y:S01]  /*129ae0*/  STL [R1+0x6adc], R47 ;  /* 0x006adc2f01007387 */ /* 0x0003e20000100800 */
[----:B------:R-:W-:Y:S01]  /*129af0*/  F2FP.SATFINITE.E4M3.F32.PACK_AB_MERGE_C R18, R16, R57, RZ ;  /* 0x000000391012723e */ /* 0x000fe200048070ff */
[----:B-1----:R-:W-:Y:S01]  /*129b00*/  IMAD.X R47, R20, 0x1, R27, P1 ;  /* 0x00000001142f7824 */ /* 0x002fe200008e061b */
[----:B------:R-:W-:-:S02]  /*129b10*/  F2FP.SATFINITE.E4M3.F32.PACK_AB_MERGE_C R16, R25, R22, RZ ;  /* 0x000000161910723e */ /* 0x000fc400048070ff */
[----:B------:R-:W-:Y:S02]  /*129b20*/  IADD3 R22, P1, PT, R19, R28, RZ ;  /* 0x0000001c13167210 */ /* 0x000fe40007f3e0ff */
[----:B------:R-:W-:Y:S04]  /*129b30*/  STL.64 [R1+0x1a58], R46 ;  /* 0x001a582e01007387 */ /* 0x000fe80000100a00 */
[----:B------:R-:W-:Y:S01]  /*129b40*/  STL [R1+0x1e18], R18 ;  /* 0x001e181201007387 */ /* 0x000fe20000100800 */
[----:B------:R-:W-:-:S03]  /*129b50*/  IMAD.X R23, R20, 0x1, R34, P1 ;  /* 0x0000000114177824 */ /* 0x000fc600008e0622 */
[----:B------:R-:W2:Y:S04]  /*129b60*/  LDL.LU R25, [R1+0x2588] ;  /* 0x0025880001197983 */ /* 0x000ea80000300800 */
[----:B------:R4:W-:Y:S04]  /*129b70*/  STL [R1+0x1ed8], R16 ;  /* 0x001ed81001007387 */ /* 0x0009e80000100800 */
[----:B------:R-:W2:Y:S01]  /*129b80*/  LDL.LU R28, [R1+0x258c] ;  /* 0x00258c00011c7983 */ /* 0x000ea20000300800 */
[----:B----4-:R-:W-:-:S03]  /*129b90*/  F2FP.SATFINITE.E4M3.F32.PACK_AB_MERGE_C R16, R56, R44, RZ ;  /* 0x0000002c3810723e */ /* 0x010fc600048070ff */
[----:B------:R-:W4:Y:S04]  /*129ba0*/  LDL.LU R44, [R1+0x29c0] ;  /* 0x0029c000012c7983 */ /* 0x000f280000300800 */
[----:B------:R1:W-:Y:S04]  /*129bb0*/  STL.64 [R1+0x1a48], R22 ;  /* 0x001a481601007387 */ /* 0x0003e80000100a00 */
[----:B------:R-:W-:Y:S04]  /*129bc0*/  STL [R1+0x870], R16 ;  /* 0x0008701001007387 */ /* 0x000fe80000100800 */
[----:B------:R-:W4:Y:S01]  /*129bd0*/  LDL.LU R56, [R1+0x29c4] ;  /* 0x0029c40001387983 */ /* 0x000f220000300800 */
[----:B---3--:R-:W-:-:S02]  /*129be0*/  F2FP.SATFINITE.E4M3.F32.PACK_AB_MERGE_C R15, R15, R60, RZ ;  /* 0x0000003c0f0f723e */ /* 0x008fc400048070ff */
[----:B-1----:R-:W-:-:S03]  /*129bf0*/  IADD3 R22, P1, PT, R19, R40, RZ ;  /* 0x0000002813167210 */ /* 0x002fc60007f3e0ff */
[----:B------:R1:W-:Y:S02]  /*129c00*/  STL [R1+0x850], R15 ;  /* 0x0008500f01007387 */ /* 0x0003e40000100800 */
[----:B------:R-:W-:Y:S02]  /*129c10*/  IMAD.X R23, R20, 0x1, R49, P1 ;  /* 0x0000000114177824 */ /* 0x000fe400008e0631 */
[----:B------:R-:W3:Y:S04]  /*129c20*/  LDL.LU R60, [R1+0x29c8] ;  /* 0x0029c800013c7983 */ /* 0x000ee80000300800 */
[----:B-1----:R-:W3:Y:S01]  /*129c30*/  LDL.LU R15, [R1+0x29cc] ;  /* 0x0029cc00010f7983 */ /* 0x002ee20000300800 */
[----:B------:R-:W-:-:S03]  /*129c40*/  F2FP.SATFINITE.E4M3.F32.PACK_AB_MERGE_C R18, R37, R35, RZ ;  /* 0x000000232512723e */ /* 0x000fc600048070ff */
[----:B------:R-:W-:Y:S01]  /*129c50*/  STL.64 [R1+0x1a40], R22 ;  /* 0x001a401601007387 */ /* 0x000fe20000100a00 */
[----:B--2---:R-:W-:-:S03]  /*129c60*/  F2FP.SATFINITE.E4M3.F32.PACK_AB_MERGE_C R16, R48, R26, RZ ;  /* 0x0000001a3010723e */ /* 0x004fc600048070ff */
[----:B------:R-:W-:Y:S04]  /*129c70*/  STL [R1+0x78c], R18 ;  /* 0x00078c1201007387 */ /* 0x000fe80000100800 */
[----:B------:R1:W-:Y:S04]  /*129c80*/  STL [R1+0x790], R16 ;  /* 0x0007901001007387 */ /* 0x0003e80000100800 */
[----:B------:R-:W2:Y:S04]  /*129c90*/  LDL.LU R37, [R1+0x2c40] ;  /* 0x002c400001257983 */ /* 0x000ea80000300800 */
[----:B------:R-:W2:Y:S01]  /*129ca0*/  LDL.LU R48, [R1+0x2c44] ;  /* 0x002c440001307983 */ /* 0x000ea20000300800 */
[----:B-1----:R-:W-:-:S02]  /*129cb0*/  F2FP.SATFINITE.E4M3.F32.PACK_AB_MERGE_C R16, R45, R58, RZ ;  /* 0x0000003a2d10723e */ /* 0x002fc400048070ff */
[----:B------:R-:W-:-:S05]  /*129cc0*/  IADD3 R22, P1, PT, R19, R51, RZ ;  /* 0x0000003313167210 */ /* 0x000fca0007f3e0ff */
[----:B------:R-:W-:-:S05]  /*129cd0*/  IMAD.X R23, R20, 0x1, R21, P1 ;  /* 0x0000000114177824 */ /* 0x000fca00008e0615 */
[----:B------:R1:W-:Y:S04]  /*129ce0*/  STL.64 [R1+0x1a50], R22 ;  /* 0x001a501601007387 */ /* 0x0003e80000100a00 */
[----:B------:R0:W-:Y:S04]  /*129cf0*/  STL [R1+0x398], R16 ;  /* 0x0003981001007387 */ /* 0x0001e80000100800 */
[----:B------:R-:W2:Y:S01]  /*129d00*/  LDL.LU R26, [R1+0x2c48] ;  /* 0x002c4800011a7983 */ /* 0x000ea20000300800 */
[----:B-1----:R-:W-:-:S03]  /*129d10*/  IADD3 R22, P1, PT, R19, R9, RZ ;  /* 0x0000000913167210 */ /* 0x002fc60007f3e0ff */
[----:B------:R-:W2:Y:S01]  /*129d20*/  LDL.LU R45, [R1+0x2c4c] ;  /* 0x002c4c00012d7983 */ /* 0x000ea20000300800 */
[----:B0-----:R-:W-:Y:S01]  /*129d30*/  F2FP.SATFINITE.E4M3.F32.PACK_AB_MERGE_C R16, R50, R33, RZ ;  /* 0x000000213210723e */ /* 0x001fe200048070ff */
[----:B------:R-:W-:-:S04]  /*129d40*/  IMAD.X R23, R20, 0x1, R11, P1 ;  /* 0x0000000114177824 */ /* 0x000fc800008e060b */
[----:B------:R0:W-:Y:S04]  /*129d50*/  STL [R1+0x39c], R16 ;  /* 0x00039c1001007387 */ /* 0x0001e80000100800 */
[----:B------:R-:W2:Y:S04]  /*129d60*/  LDL.LU R21, [R1+0x2c30] ;  /* 0x002c300001157983 */ /* 0x000ea80000300800 */
[----:B------:R-:W2:Y:S01]  /*129d70*/  LDL.LU R58, [R1+0x2c34] ;  /* 0x002c3400013a7983 */ /* 0x000ea20000300800 */
[----:B0-----:R-:W-:-:S03]  /*129d80*/  F2FP.SATFINITE.E4M3.F32.PACK_AB_MERGE_C R16, R42, R17, RZ ;  /* 0x000000112a10723e */ /* 0x001fc600048070ff */
[----:B------:R-:W-:Y:S04]  /*129d90*/  STL.64 [R1+0x1a38], R22 ;  /* 0x001a381601007387 */ /* 0x000fe80000100a00 */
[----:B------:R0:W-:Y:S04]  /*129da0*/  STL [R1+0x2f8], R16 ;  /* 0x0002f81001007387 */ /* 0x0001e80000100800 */
[----:B------:R-:W2:Y:S04]  /*129db0*/  LDL.LU R33, [R1+0x2c38] ;  /* 0x002c380001217983 */ /* 0x000ea80000300800 */
[----:B------:R-:W2:Y:S01]  /*129dc0*/  LDL.LU R50, [R1+0x2c3c] ;  /* 0x002c3c0001327983 */ /* 0x000ea20000300800 */
[----:B0-----:R-:W-:-:S05]  /*129dd0*/  IADD3 R16, P1, PT, R19, R10, RZ ;  /* 0x0000000a13107210 */ /* 0x001fca0007f3e0ff */
[----:B------:R-:W-:Y:S01]  /*129de0*/  IMAD.X R17, R20, 0x1, R12, P1 ;  /* 0x0000000114117824 */ /* 0x000fe200008e060c */
[----:B------:R-:W-:Y:S04]  /*129df0*/  STL.64 [R1+0x6b48], R10 ;  /* 0x006b480a01007387 */ /* 0x000fe80000100a00 */
[----:B------:R0:W-:Y:S02]  /*129e00*/  STL.64 [R1+0x1a30], R16 ;  /* 0x001a301001007387 */ /* 0x0001e40000100a00 */
[----:B0-----:R-:W-:Y:S02]  /*129e10*/  F2FP.SATFINITE.E4M3.F32.PACK_AB_MERGE_C R16, R28, R25, RZ ;  /* 0x000000191c10723e */ /* 0x001fe400048070ff */
[----:B------:R-:W2:Y:S04]  /*129e20*/  LDL.LU R17, [R1+0x2c20] ;  /* 0x002c200001117983 */ /* 0x000ea80000300800 */
[----:B------:R-:W2:Y:S04]  /*129e30*/  LDL.LU R42, [R1+0x2c24] ;  /* 0x002c2400012a7983 */ /* 0x000ea80000300800 */
[----:B------:R-:W2:Y:S04]  /*129e40*/  LDL.LU R25, [R1+0x2c28] ;  /* 0x002c280001197983 */ /* 0x000ea80000300800 */
[----:B------:R-:W2:Y:S04]  /*129e50*/  LDL.LU R28, [R1+0x2c2c] ;  /* 0x002c2c00011c7983 */ /* 0x000ea80000300800 */
[----:B------:R0:W-:Y:S01]  /*129e60*/  STL [R1+0x68f8], R16 ;  /* 0x0068f81001007387 */ /* 0x0001e20000100800 */
[----:B----4-:R-:W-:-:S05]  /*129e70*/  F2FP.SATFINITE.E4M3.F32.PACK_AB_MERGE_C R11, R56, R44, RZ ;  /* 0x0000002c380b723e */ /* 0x010fca00048070ff */
[----:B------:R-:W-:Y:S04]  /*129e80*/  STL [R1+0x2d0], R11 ;  /* 0x0002d00b01007387 */ /* 0x000fe80000100800 */
[----:B------:R-:W4:Y:S04]  /*129e90*/  LDL.LU R44, [R1+0x2c10] ;  /* 0x002c1000012c7983 */ /* 0x000f280000300800 */
[----:B------:R-:W4:Y:S01]  /*129ea0*/  LDL.LU R56, [R1+0x2c14] ;  /* 0x002c140001387983 */ /* 0x000f220000300800 */
[----:B0-----:R-:W-:Y:S01]  /*129eb0*/  VIADD R16, R19, UR5 ;  /* 0x0000000513107c36 */ /* 0x001fe20008000000 */
[----:B------:R-:W0:Y:S01]  /*129ec0*/  LDCU UR5, c[0x0][0x3b8] ;  /* 0x00007700ff0577ac */ /* 0x000e220008000800 */
[----:B---3--:R-:W-:-:S03]  /*129ed0*/  F2FP.SATFINITE.E4M3.F32.PACK_AB_MERGE_C R10, R15, R60, RZ ;  /* 0x0000003c0f0a723e */ /* 0x008fc600048070ff */
[----:B------:R-:W-:Y:S02]  /*129ee0*/  SHF.R.S32.HI R19, RZ, 0x1f, R16 ;  /* 0x0000001fff137819 */ /* 0x000fe40000011410 */
[----:B------:R1:W-:Y:S04]  /*129ef0*/  STL [R1+0x2c4], R10 ;  /* 0x0002c40a01007387 */ /* 0x0003e80000100800 */
[----:B------:R-:W3:Y:S04]  /*129f00*/  LDL.LU R60, [R1+0x2c18] ;  /* 0x002c1800013c7983 */ /* 0x000ee80000300800 */
[----:B------:R-:W3:Y:S01]  /*129f10*/  LDL.LU R15, [R1+0x2c1c] ;  /* 0x002c1c00010f7983 */ /* 0x000ee20000300800 */
[----:B-1----:R-:W-:-:S05]  /*129f20*/  IADD3 R10, P1, PT, R16, R6, RZ ;  /* 0x00000006100a7210 */ /* 0x002fca0007f3e0ff */
[----:B------:R-:W-:Y:S01]  /*129f30*/  IMAD.X R11, R19, 0x1, R31, P1 ;  /* 0x00000001130b7824 */ /* 0x000fe200008e061f */
[----:B--2---:R-:W-:-:S05]  /*129f40*/  F2FP.SATFINITE.E4M3.F32.PACK_AB_MERGE_C R48, R48, R37, RZ ;  /* 0x000000253030723e */ /* 0x004fca00048070ff */
[----:B------:R-:W-:Y:S04]  /*129f50*/  STL [R1+0x69a0], R48 ;  /* 0x0069a03001007387 */ /* 0x000fe80000100800 */
[----:B------:R1:W-:Y:S02]  /*129f60*/  STL.64 [R1+0x1a28], R10 ;  /* 0x001a280a01007387 */ /* 0x0003e40000100a00 */
[----:B-1----:R-:W-:-:S05]  /*129f70*/  IADD3 R10, P1, PT, R16, R8, RZ ;  /* 0x00000008100a7210 */ /* 0x002fca0007f3e0ff */
[----:B------:R-:W-:Y:S01]  /*129f80*/  IMAD.X R11, R19, 0x1, R7, P1 ;  /* 0x00000001130b7824 */ /* 0x000fe200008e0607 */
[----:B------:R-:W-:-:S05]  /*129f90*/  F2FP.SATFINITE.E4M3.F32.PACK_AB_MERGE_C R45, R45, R26, RZ ;  /* 0x0000001a2d2d723e */ /* 0x000fca00048070ff */
[----:B------:R1:W-:Y:S04]  /*129fa0*/  STL [R1+0x69a4], R45 ;  /* 0x0069a42d01007387 */ /* 0x0003e80000100800 */
[----:B------:R-:W2:Y:S04]  /*129fb0*/  LDL R48, [R1+0x20] ;  /* 0x0000200001307983 */ /* 0x000ea80000100800 */
[----:B-1----:R-:W2:Y:S01]  /*129fc0*/  LDL R45, [R1+0x24] ;  /* 0x00002400012d7983 */ /* 0x002ea20000100800 */
[----:B------:R-:W-:-:S03]  /*129fd0*/  F2FP.SATFINITE.E4M3.F32.PACK_AB_MERGE_C R35, R58, R21, RZ ;  /* 0x000000153a23723e */ /* 0x000fc600048070ff */
[----:B------:R1:W-:Y:S04]  /*129fe0*/  STL.64 [R1+0x1a20], R10 ;  /* 0x001a200a01007387 */ /* 0x0003e80000100a00 */
[----:B------:R-:W-:Y:S01]  /*129ff0*/  STL [R1+0x6a08], R35 ;  /* 0x006a082301007387 */ /* 0x000fe20000100800 */
[----:B------:R-:W-:Y:S02]  /*12a000*/  F2FP.SATFINITE.E4M3.F32.PACK_AB_MERGE_C R57, R50, R33, RZ ;  /* 0x000000213239723e */ /* 0x000fe400048070ff */
[----:B-1----:R-:W-:-:S03]  /*12a010*/  IADD3 R10, P1, PT, R16, R5, RZ ;  /* 0x00000005100a7210 */ /* 0x002fc60007f3e0ff */
[----:B------:R-:W-:Y:S02]  /*12a020*/  STL [R1+0x6b38], R57 ;  /* 0x006b383901007387 */ /* 0x000fe40000100800 */
[----:B------:R-:W-:Y:S02]  /*12a030*/  IMAD.X R11, R19, 0x1, R41, P1 ;  /* 0x00000001130b7824 */ /* 0x000fe400008e0629 */
[----:B------:R-:W2:Y:S04]  /*12a040*/  LDL.LU R61, [R1+0x2c00] ;  /* 0x002c0000013d7983 */ /* 0x000ea80000300800 */
[----:B------:R-:W2:Y:S04]  /*12a050*/  LDL.LU R38, [R1+0x2c04] ;  /* 0x002c040001267983 */ /* 0x000ea80000300800 */
[----:B------:R-:W2:Y:S04]  /*12a060*/  LDL.LU R36, [R1+0x2c08] ;  /* 0x002c080001247983 */ /* 0x000ea80000300800 */
[----:B------:R1:W-:Y:S04]  /*12a070*/  STL.64 [R1+0x1a18], R10 ;  /* 0x001a180a01007387 */ /* 0x0003e80000100a00 */
[----:B------:R-:W2:Y:S01]  /*12a080*/  LDL.LU R23, [R1+0x2c0c] ;  /* 0x002c0c0001177983 */ /* 0x000ea20000300800 */
[----:B------:R-:W-:-:S02]  /*12a090*/  F2FP.SATFINITE.E4M3.F32.PACK_AB_MERGE_C R18, R42, R17, RZ ;  /* 0x000000112a12723e */ /* 0x000fc400048070ff */
[----:B-1----:R-:W-:-:S03]  /*12a0a0*/  IADD3 R10, P1, PT, R16, R4, RZ ;  /* 0x00000004100a7210 */ /* 0x002fc60007f3e0ff */
[----:B------:R-:W-:Y:S02]  /*12a0b0*/  STL [R1+0x6a0c], R18 ;  /* 0x006a0c1201007387 */ /* 0x000fe40000100800 */
[----:B------:R-:W-:Y:S02]  /*12a0c0*/  IMAD.X R11, R19, 0x1, R3, P1 ;  /* 0x00000001130b7824 */ /* 0x000fe400008e0603 */
[----:B------:R-:W2:Y:S04]  /*12a0d0*/  LDL.LU R22, [R1+0x2bf0] ;  /* 0x002bf00001167983 */ /* 0x000ea80000300800 */
[----:B------:R-:W2:Y:S04]  /*12a0e0*/  LDL.LU R34, [R1+0x2bf4] ;  /* 0x002bf40001227983 */ /* 0x000ea80000300800 */
[----:B------:R-:W2:Y:S01]  /*12a0f0*/  LDL.LU R37, [R1+0x2bf8] ;  /* 0x002bf80001257983 */ /* 0x000ea20000300800 */
[----:B------:R-:W-:-:S03]  /*12a100*/  F2FP.SATFINITE.E4M3.F32.PACK_AB_MERGE_C R27, R28, R25, RZ ;  /* 0x000000191c1b723e */ /* 0x000fc600048070ff */
[----:B------:R1:W-:Y:S04]  /*12a110*/  STL.64 [R1+0x1a10], R10 ;  /* 0x001a100a01007387 */ /* 0x0003e80000100a00 */
[----:B------:R-:W2:Y:S01]  /*12a120*/  LDL.LU R26, [R1+0x2bfc] ;  /* 0x002bfc00011a7983 */ /* 0x000ea20000300800 */
[----:B----4-:R-:W-:-:S05]  /*12a130*/  F2FP.SATFINITE.E4M3.F32.PACK_AB_MERGE_C R20, R56, R44, RZ ;  /* 0x0000002c3814723e */ /* 0x010fca00048070ff */
[----:B------:R-:W-:Y:S04]  /*12a140*/  STL [R1+0x6a10], R20 ;  /* 0x006a101401007387 */ /* 0x000fe80000100800 */
[----:B------:R-:W4:Y:S04]  /*12a150*/  LDL.LU R17, [R1+0x2be0] ;  /* 0x002be00001117983 */ /* 0x000f280000300800 */
[----:B------:R-:W4:Y:S01]  /*12a160*/  LDL.LU R25, [R1+0x2be4] ;  /* 0x002be40001197983 */ /* 0x000f220000300800 */
[----:B-1----:R-:W-:Y:S02]  /*12a170*/  IADD3 R10, P1, PT, R16, R13, RZ ;  /* 0x0000000d100a7210 */ /* 0x002fe40007f3e0ff */
[----:B---3--:R-:W-:Y:S01]  /*12a180*/  F2FP.SATFINITE.E4M3.F32.PACK_AB_MERGE_C R46, R15, R60, RZ ;  /* 0x0000003c0f2e723e */ /* 0x008fe200048070ff */
[----:B------:R-:W3:Y:S02]  /*12a190*/  LDL.LU R28, [R1+0x2be8] ;  /* 0x002be800011c7983 */ /* 0x000ee40000300800 */
[----:B------:R-:W-:-:S02]  /*12a1a0*/  IMAD.X R11, R19, 0x1, R14, P1 ;  /* 0x00000001130b7824 */ /* 0x000fc400008e060e */
[----:B------:R-:W3:Y:S04]  /*12a1b0*/  LDL.LU R56, [R1+0x2bec] ;  /* 0x002bec0001387983 */ /* 0x000ee80000300800 */
[----:B------:R1:W-:Y:S04]  /*12a1c0*/  STL [R1+0x6a14], R46 ;  /* 0x006a142e01007387 */ /* 0x0003e80000100800 */
[----:B-1----:R-:W3:Y:S04]  /*12a1d0*/  LDL R46, [R1+0x18] ;  /* 0x00001800012e7983 */ /* 0x002ee80000100800 */
[----:B------:R-:W3:Y:S04]  /*12a1e0*/  LDL.LU R21, [R1+0x2bd0] ;  /* 0x002bd00001157983 */ /* 0x000ee80000300800 */
[----:B------:R-:W3:Y:S04]  /*12a1f0*/  LDL.LU R58, [R1+0x2bd4] ;  /* 0x002bd400013a7983 */ /* 0x000ee80000300800 */
[----:B------:R-:W3:Y:S04]  /*12a200*/  LDL.LU R33, [R1+0x2bd8] ;  /* 0x002bd80001217983 */ /* 0x000ee80000300800 */
[----:B------:R1:W-:Y:S04]  /*12a210*/  STL.64 [R1+0x1a08], R10 ;  /* 0x001a080a01007387 */ /* 0x0003e80000100a00 */
[----:B------:R-:W3:Y:S04]  /*12a220*/  LDL.LU R50, [R1+0x2bdc] ;  /* 0x002bdc0001327983 */ /* 0x000ee80000300800 */
[----:B------:R-:W3:Y:S04]  /*12a230*/  LDL.LU R42, [R1+0x2bc0] ;  /* 0x002bc000012a7983 */ /* 0x000ee80000300800 */
[----:B------:R-:W3:Y:S01]  /*12a240*/  LDL.LU R44, [R1+0x2bc4] ;  /* 0x002bc400012c7983 */ /* 0x000ee20000300800 */
[----:B-1----:R-:W-:-:S03]  /*12a250*/  IADD3 R10, P1, PT, R16, R2, RZ ;  /* 0x00000002100a7210 */ /* 0x002fc60007f3e0ff */
[----:B------:R-:W3:Y:S04]  /*12a260*/  LDL.LU R60, [R1+0x2bc8] ;  /* 0x002bc800013c7983 */ /* 0x000ee80000300800 */
[----:B------:R-:W3:Y:S01]  /*12a270*/  LDL.LU R15, [R1+0x2bcc] ;  /* 0x002bcc00010f7983 */ /* 0x000ee20000300800 */
[----:B------:R-:W-:Y:S01]  /*12a280*/  IMAD.X R11, R19, 0x1, R0, P1 ;  /* 0x00000001130b7824 */ /* 0x000fe200008e0600 */
[----:B--2---:R-:W-:-:S05]  /*12a290*/  F2FP.SATFINITE.E4M3.F32.PACK_AB_MERGE_C R18, R38, R61, RZ ;  /* 0x0000003d2612723e */ /* 0x004fca00048070ff */
[----:B------:R1:W-:Y:S01]  /*12a2a0*/  STL [R1+0x6a44], R18 ;  /* 0x006a441201007387 */ /* 0x0003e20000100800 */
[----:B------:R-:W-:-:S03]  /*12a2b0*/  F2FP.SATFINITE.E4M3.F32.PACK_AB_MERGE_C R20, R23, R36, RZ ;  /* 0x000000241714723e */ /* 0x000fc600048070ff */
[----:B-1----:R-:W2:Y:S04]  /*12a2c0*/  LDL R18, [R1+0x10] ;  /* 0x0000100001127983 */ /* 0x002ea80000100800 */
[----:B------:R1:W-:Y:S04]  /*12a2d0*/  STL [R1+0x6a48], R20 ;  /* 0x006a481401007387 */ /* 0x0003e80000100800 */
[----:B-1----:R-:W2:Y:S01]  /*12a2e0*/  LDL R20, [R1+0x14] ;  /* 0x0000140001147983 */ /* 0x002ea20000100800 */
[----:B------:R-:W-:-:S03]  /*12a2f0*/  F2FP.SATFINITE.E4M3.F32.PACK_AB_MERGE_C R38, R34, R22, RZ ;  /* 0x000000162226723e */ /* 0x000fc600048070ff */
[----:B------:R1:W-:Y:S04]  /*12a300*/  STL.64 [R1+0x6b40], R2 ;  /* 0x006b400201007387 */ /* 0x0003e80000100a00 */
[----:B------:R-:W-:Y:S01]  /*12a310*/  STL [R1+0x6a6c], R38 ;  /* 0x006a6c2601007387 */ /* 0x000fe20000100800 */
[----:B------:R-:W-:Y:S02]  /*12a320*/  F2FP.SATFINITE.E4M3.F32.PACK_AB_MERGE_C R36, R26, R37, RZ ;  /* 0x000000251a24723e */ /* 0x000fe400048070ff */
[----:B-1----:R-:W-:Y:S01]  /*12a330*/  IADD3 R2, P1, PT, R16, R43, RZ ;  /* 0x0000002b10027210 */ /* 0x002fe20007f3e0ff */
[----:B------:R-:W-:Y:S04]  /*12a340*/  STL.64 [R1+0x1a00], R10 ;  /* 0x001a000a01007387 */ /* 0x000fe80000100a00 */
[----:B------:R-:W-:Y:S01]  /*12a350*/  IMAD.X R3, R19, 0x1, R54, P1 ;  /* 0x0000000113037824 */ /* 0x000fe200008e0636 */
[----:B------:R1:W-:Y:S04]  /*12a360*/  STL [R1+0x6a70], R36 ;  /* 0x006a702401007387 */ /* 0x0003e80000100800 */
[----:B-1----:R-:W2:Y:S01]  /*12a370*/  LDL R36, [R1] ;  /* 0x0000000001247983 */ /* 0x002ea20000100800 */
[----:B----4-:R-:W-:-:S05]  /*12a380*/  F2FP.SATFINITE.E4M3.F32.PACK_AB_MERGE_C R38, R25, R17, RZ ;  /* 0x000000111926723e */ /* 0x010fca00048070ff */
[----:B------:R-:W-:Y:S04]  /*12a390*/  STL.64 [R1+0x6ab8], R38 ;  /* 0x006ab82601007387 */ /* 0x000fe80000100a00 */
[----:B------:R1:W-:Y:S04]  /*12a3a0*/  STL.64 [R1+0x19f8], R2 ;  /* 0x0019f80201007387 */ /* 0x0003e80000100a00 */
[----:B------:R-:W4:Y:S04]  /*12a3b0*/  LDL.LU R17, [R1+0x29a0] ;  /* 0x0029a00001117983 */ /* 0x000f280000300800 */
[----:B------:R-:W4:Y:S01]  /*12a3c0*/  LDL.LU R25, [R1+0x29a4] ;  /* 0x0029a40001197983 */ /* 0x000f220000300800 */
[----:B-1----:R-:W-:-:S02]  /*12a3d0*/  IADD3 R2, P1, PT, R16, R30, RZ ;  /* 0x0000001e10027210 */ /* 0x002fc40007f3e0ff */
[----:B---3--:R-:W-:Y:S02]  /*12a3e0*/  F2FP.SATFINITE.E4M3.F32.PACK_AB_MERGE_C R61, R56, R28, RZ ;  /* 0x0000001c383d723e */ /* 0x008fe400048070ff */
[----:B------:R-:W3:Y:S01]  /*12a3f0*/  LDL.LU R28, [R1+0x29a8] ;  /* 0x0029a800011c7983 */ /* 0x000ee20000300800 */
[----:B------:R-:W-:-:S03]  /*12a400*/  IMAD.X R3, R19, 0x1, R29, P1 ;  /* 0x0000000113037824 */ /* 0x000fc600008e061d */
[----:B------:R-:W3:Y:S01]  /*12a410*/  LDL.LU R56, [R1+0x29ac] ;  /* 0x0029ac0001387983 */ /* 0x000ee20000300800 */
[----:B------:R-:W-:-:S05]  /*12a420*/  F2FP.SATFINITE.E4M3.F32.PACK_AB_MERGE_C R55, R50, R33, RZ ;  /* 0x000000213237723e */ /* 0x000fca00048070ff */
[----:B------:R-:W-:Y:S04]  /*12a430*/  STL [R1+0x6ae4], R55 ;  /* 0x006ae43701007387 */ /* 0x000fe80000100800 */
[----:B------:R1:W-:Y:S01]  /*12a440*/  STL.64 [R1+0x19f0], R2 ;  /* 0x0019f00201007387 */ /* 0x0003e20000100a00 */
[----:B------:R-:W-:Y:S02]  /*12a450*/  F2FP.SATFINITE.E4M3.F32.PACK_AB_MERGE_C R53, R44, R42, RZ ;  /* 0x0000002a2c35723e */ /* 0x000fe400048070ff */
[----:B-1----:R-:W-:-:S03]  /*12a460*/  IADD3 R2, P1, PT, R16, R32, RZ ;  /* 0x0000002010027210 */ /* 0x002fc60007f3e0ff */
[----:B------:R1:W-:Y:S02]  /*12a470*/  STL [R1+0x6aec], R53 ;  /* 0x006aec3501007387 */ /* 0x0003e40000100800 */
[----:B------:R-:W-:Y:S01]  /*12a480*/  IMAD.X R3, R19, 0x1, R52, P1 ;  /* 0x0000000113037824 */ /* 0x000fe200008e0634 */
[----:B------:R-:W-:-:S04]  /*12a490*/  F2FP.SATFINITE.E4M3.F32.PACK_AB_MERGE_C R38, R15, R60, RZ ;  /* 0x0000003c0f26723e */ /* 0x000fc800048070ff */
[----:B------:R0:W-:Y:S04]  /*12a4a0*/  STL.64 [R1+0x19e8], R2 ;  /* 0x0019e80201007387 */ /* 0x0001e80000100a00 */
[----:B-1----:R-:W2:Y:S04]  /*12a4b0*/  LDL.LU R53, [R1+0x2bb8] ;  /* 0x002bb80001357983 */ /* 0x002ea80000300800 */
[----:B------:R-:W2:Y:S01]  /*12a4c0*/  LDL.LU R39, [R1+0x2bbc] ;  /* 0x002bbc0001277983 */ /* 0x000ea20000300800 */
[----:B0-----:R-:W-:-:S03]  /*12a4d0*/  IADD3 R2, P1, PT, R16, R45, RZ ;  /* 0x0000002d10027210 */ /* 0x001fc60007f3e0ff */
[----:B------:R-:W2:Y:S04]  /*12a4e0*/  LDL.LU R42, [R1+0x2ba0] ;  /* 0x002ba000012a7983 */ /* 0x000ea80000300800 */
[----:B------:R-:W2:Y:S01]  /*12a4f0*/  LDL.LU R44, [R1+0x2ba4] ;  /* 0x002ba400012c7983 */ /* 0x000ea20000300800 */
[----:B------:R-:W-:-:S03]  /*12a500*/  IMAD.X R3, R19, 0x1, R48, P1 ;  /* 0x0000000113037824 */ /* 0x000fc600008e0630 */
[----:B------:R-:W2:Y:S04]  /*12a510*/  LDL.LU R60, [R1+0x2ba8] ;  /* 0x002ba800013c7983 */ /* 0x000ea80000300800 */
[----:B------:R-:W2:Y:S04]  /*12a520*/  LDL.LU R15, [R1+0x2bac] ;  /* 0x002bac00010f7983 */ /* 0x000ea80000300800 */
[----:B------:R0:W-:Y:S04]  /*12a530*/  STL [R1+0x6b00], R38 ;  /* 0x006b002601007387 */ /* 0x0001e80000100800 */
[----:B0-----:R-:W2:Y:S04]  /*12a540*/  LDL.LU R38, [R1+0x2bb4] ;  /* 0x002bb40001267983 */ /* 0x001ea80000300800 */
        /* <DEDUP_REMOVED lines=10> */
[----:B------:R0:W-:Y:S04]  /*12a5f0*/  STL [R1+0x6b04], R55 ;  /* 0x006b043701007387 */ /* 0x0001e80000100800 */
[----:B0-----:R-:W4:Y:S01]  /*12a600*/  LDL.LU R55, [R1+0x2bb0] ;  /* 0x002bb00001377983 */ /* 0x001f220000300800 */
[----:B------:R-:W-:Y:S02]  /*12a610*/  F2FP.SATFINITE.E4M3.F32.PACK_AB_MERGE_C R34, R58, R21, RZ ;  /* 0x000000153a22723e */ /* 0x000fe400048070ff */
[----:B------:R-:W-:Y:S01]  /*12a620*/  IADD3 R10, P1, PT, R16, R24, RZ ;  /* 0x00000018100a7210 */ /* 0x000fe20007f3e0ff */
[----:B------:R-:W4:Y:S01]  /*12a630*/  LDL.LU R21, [R1+0x2ad0] ;  /* 0x002ad00001157983 */ /* 0x000f220000300800 */
[----:B---3--:R-:W-:-:S03]  /*12a640*/  F2FP.SATFINITE.E4M3.F32.PACK_AB_MERGE_C R47, R56, R28, RZ ;  /* 0x0000001c382f723e */ /* 0x008fc600048070ff */
        /* <DEDUP_REMOVED lines=8> */
[----:B------:R-:W-:Y:S04]  /*12a6d0*/  STL [R1+0x6b10], R47 ;  /* 0x006b102f01007387 */ /* 0x000fe80000100800 */
[----:B------:R0:W-:Y:S04]  /*12a6e0*/  STL.64 [R1+0x19d8], R10 ;  /* 0x0019d80a01007387 */ /* 0x0001e80000100a00 */
[----:B0-----:R-:W3:Y:S01]  /*12a6f0*/  LDL.LU.64 R10, [R1+0x6b48] ;  /* 0x006b4800010a7983 */ /* 0x001ee20000300a00 */
[----:B--2---:R-:W-:-:S02]  /*12a700*/  F2FP.SATFINITE.E4M3.F32.PACK_AB_MERGE_C R47, R39, R53, RZ ;  /* 0x00000035272f723e */ /* 0x004fc400048070ff */
[----:B------:R-:W-:Y:S02]  /*12a710*/  F2FP.SATFINITE.E4M3.F32.PACK_AB_MERGE_C R15, R15, R60, RZ ;  /* 0x0000003c0f0f723e */ /* 0x000fe400048070ff */
[----:B----4-:R-:W-:Y:S02]  /*12a720*/  F2FP.SATFINITE.E4M3.F32.PACK_AB_MERGE_C R55, R38, R55, RZ ;  /* 0x000000372637723e */ /* 0x010fe400048070ff */
[----:B------:R-:W-:-:S03]  /*12a730*/  IADD3 R38, P1, PT, R16, R20, RZ ;  /* 0x0000001410267210 */ /* 0x000fc60007f3e0ff */
[----:B------:R-:W-:Y:S02]  /*12a740*/  STL [R1+0x1e10], R55 ;  /* 0x001e103701007387 */ /* 0x000fe40000100800 */
[----:B------:R-:W-:Y:S02]  /*12a750*/  IMAD.X R39, R19, 0x1, R18, P1 ;  /* 0x0000000113277824 */ /* 0x000fe400008e0612 */
[----:B------:R-:W-:Y:S04]  /*12a760*/  STL [R1+0x1e30], R47 ;  /* 0x001e302f01007387 */ /* 0x000fe80000100800 */
[----:B------:R0:W-:Y:S04]  /*12a770*/  STL [R1+0x6b34], R18 ;  /* 0x006b341201007387 */ /* 0x0001e80000100800 */
[----:B------:R1:W-:Y:S01]  /*12a780*/  STL.64 [R1+0x19d0], R38 ;  /* 0x0019d02601007387 */ /* 0x0003e20000100a00 */
[----:B0-----:R-:W-:-:S02]  /*12a790*/  F2FP.SATFINITE.E4M3.F32.PACK_AB_MERGE_C R18, R44, R42, RZ ;  /* 0x0000002a2c12723e */ /* 0x001fc400048070ff */
[----:B-1----:R-:W-:-:S03]  /*12a7a0*/  IADD3 R38, P1, PT, R16, R40, RZ ;  /* 0x0000002810267210 */ /* 0x002fc60007f3e0ff */
[----:B------:R-:W-:Y:S02]  /*12a7b0*/  STL [R1+0x848], R18 ;  /* 0x0008481201007387 */ /* 0x000fe40000100800 */
[----:B------:R-:W-:Y:S02]  /*12a7c0*/  IMAD.X R39, R19, 0x1, R49, P1 ;  /* 0x0000000113277824 */ /* 0x000fe400008e0631 */
[----:B------:R0:W-:Y:S04]  /*12a7d0*/  STL [R1+0x858], R15 ;  /* 0x0008580f01007387 */ /* 0x0001e80000100800 */
[----:B------:R-:W2:Y:S04]  /*12a7e0*/  LDL.LU R42, [R1+0x2d60] ;  /* 0x002d6000012a7983 */ /* 0x000ea80000300800 */
[----:B------:R-:W2:Y:S04]  /*12a7f0*/  LDL.LU R44, [R1+0x2d64] ;  /* 0x002d6400012c7983 */ /* 0x000ea80000300800 */
[----:B------:R-:W4:Y:S04]  /*12a800*/  LDL.LU R60, [R1+0x2d68] ;  /* 0x002d6800013c7983 */ /* 0x000f280000300800 */
[----:B------:R1:W-:Y:S04]  /*12a810*/  STL.64 [R1+0x19c8], R38 ;  /* 0x0019c82601007387 */ /* 0x0003e80000100a00 */
[----:B0-----:R-:W4:Y:S01]  /*12a820*/  LDL.LU R15, [R1+0x2d6c] ;  /* 0x002d6c00010f7983 */ /* 0x001f220000300800 */
[----:B------:R-:W-:-:S02]  /*12a830*/  F2FP.SATFINITE.E4M3.F32.PACK_AB_MERGE_C R18, R35, R57, RZ ;  /* 0x000000392312723e */ /* 0x000fc400048070ff */
        /* <DEDUP_REMOVED lines=10> */
[----:B---3--:R-:W-:Y:S01]  /*12a8e0*/  IMAD.X R3, R19, 0x1, R11, P1 ;  /* 0x0000000113037824 */ /* 0x008fe200008e060b */
[----:B------:R0:W-:Y:S04]  /*12a8f0*/  STL [R1+0x394], R18 ;  /* 0x0003941201007387 */ /* 0x0001e80000100800 */
[----:B------:R1:W-:Y:S01]  /*12a900*/  STL.64 [R1+0x19b8], R2 ;  /* 0x0019b80201007387 */ /* 0x0003e20000100a00 */
[----:B0-----:R-:W-:-:S02]  /*12a910*/  F2FP.SATFINITE.E4M3.F32.PACK_AB_MERGE_C R18, R58, R21, RZ ;  /* 0x000000153a12723e */ /* 0x001fc400048070ff */
[----:B-1----:R-:W-:-:S03]  /*12a920*/  IADD3 R2, P1, PT, R16, R10, RZ ;  /* 0x0000000a10027210 */ /* 0x002fc60007f3e0ff */
[----:B------:R0:W-:Y:S02]  /*12a930*/  STL [R1+0x2d4], R18 ;  /* 0x0002d41201007387 */ /* 0x0001e40000100800 */
[----:B------:R-:W-:-:S05]  /*12a940*/  IMAD.X R3, R19, 0x1, R12, P1 ;  /* 0x0000000113037824 */ /* 0x000fca00008e060c */
[----:B------:R1:W-:Y:S01]  /*12a950*/  STL.64 [R1+0x19b0], R2 ;  /* 0x0019b00201007387 */ /* 0x0003e20000100a00 */
[----:B0-----:R-:W-:-:S05]  /*12a960*/  F2FP.SATFINITE.E4M3.F32.PACK_AB_MERGE_C R18, R50, R33, RZ ;  /* 0x000000213212723e */ /* 0x001fca00048070ff */
[----:B------:R0:W-:Y:S01]  /*12a970*/  STL [R1+0x2e4], R18 ;  /* 0x0002e41201007387 */ /* 0x0001e20000100800 */
[----:B-1----:R-:W-:Y:S01]  /*12a980*/  F2FP.SATFINITE.E4M3.F32.PACK_AB_MERGE_C R3, R25, R17, RZ ;  /* 0x000000111903723e */ /* 0x002fe200048070ff */
[----:B------:R-:W-:-:S04]  /*12a990*/  VIADD R2, R16, UR5 ;  /* 0x0000000510027c36 */ /* 0x000fc80008000000 */
[----:B------:R1:W-:Y:S01]  /*12a9a0*/  STL [R1+0x29c], R3 ;  /* 0x00029c0301007387 */ /* 0x0003e20000100800 */
[----:B------:R-:W-:Y:S01]  /*12a9b0*/  SHF.R.S32.HI R17, RZ, 0x1f, R2 ;  /* 0x0000001fff117819 */ /* 0x000fe20000011402 */
[----:B------:R-:W3:Y:S01]  /*12a9c0*/  LDCU UR5, c[0x0][0x3b8] ;  /* 0x00007700ff0577ac */ /* 0x000ee20008000800 */
[----:B0-----:R-:W-:Y:S02]  /*12a9d0*/  IADD3 R18, P1, PT, R2, R6, RZ ;  /* 0x0000000602127210 */ /* 0x001fe40007f3e0ff */
[----:B------:R-:W-:Y:S01]  /*12a9e0*/  F2FP.SATFINITE.E4M3.F32.PACK_AB_MERGE_C R16, R56, R28, RZ ;  /* 0x0000001c3810723e */ /* 0x000fe200048070ff */
[----:B-1----:R-:W3:Y:S02]  /*12a9f0*/  LDL.LU R3, [R1+0x2d50] ;  /* 0x002d500001037983 */ /* 0x002ee40000300800 */
[----:B------:R-:W-:Y:S02]  /*12aa00*/  IMAD.X R19, R17, 0x1, R31, P1 ;  /* 0x0000000111137824 */ /* 0x000fe400008e061f */
[----:B------:R-:W3:Y:S04]  /*12aa10*/  LDL.LU R33, [R1+0x2d54] ;  /* 0x002d540001217983 */ /* 0x000ee80000300800 */
[----:B------:R-:W-:Y:S04]  /*12aa20*/  STL [R1+0x48], R2 ;  /* 0x0000480201007387 */ /* 0x000fe80000100800 */
[----:B------:R-:W3:Y:S04]  /*12aa30*/  LDL.LU R57, [R1+0x2d58] ;  /* 0x002d580001397983 */ /* 0x000ee80000300800 */
[----:B------:R-:W3:Y:S04]  /*12aa40*/  LDL.LU R28, [R1+0x2d5c] ;  /* 0x002d5c00011c7983 */ /* 0x000ee80000300800 */
[----:B------:R-:W-:Y:S04]  /*12aa50*/  STL [R1+0x4c], R17 ;  /* 0x00004c1101007387 */ /* 0x000fe80000100800 */
[----:B------:R-:W3:Y:S04]  /*12aa60*/  LDL.LU R26, [R1+0x2d40] ;  /* 0x002d4000011a7983 */ /* 0x000ee80000300800 */
[----:B------:R-:W3:Y:S04]  /*12aa70*/  LDL.LU R21, [R1+0x2d44] ;  /* 0x002d440001157983 */ /* 0x000ee80000300800 */
[----:B------:R-:W3:Y:S04]  /*12aa80*/  LDL.LU R25, [R1+0x2d48] ;  /* 0x002d480001197983 */ /* 0x000ee80000300800 */
[----:B------:R-:W-:Y:S04]  /*12aa90*/  STL.64 [R1+0x19a8], R18 ;  /* 0x0019a81201007387 */ /* 0x000fe80000100a00 */
[----:B------:R-:W3:Y:S01]  /*12aaa0*/  LDL.LU R56, [R1+0x2d4c] ;  /* 0x002d4c0001387983 */ /* 0x000ee20000300800 */
[----:B------:R-:W-:-:S02]  /*12aab0*/  IADD3 R22, P1, PT, R2, R8, RZ ;  /* 0x0000000802167210 */ /* 0x000fc40007f3e0ff */
[----:B--2---:R-:W-:-:S05]  /*12aac0*/  F2FP.SATFINITE.E4M3.F32.PACK_AB_MERGE_C R50, R44, R42, RZ ;  /* 0x0000002a2c32723e */ /* 0x004fca00048070ff */
[----:B------:R-:W-:Y:S01]  /*12aad0*/  STL [R1+0x6b14], R50 ;  /* 0x006b143201007387 */ /* 0x000fe20000100800 */
[----:B----4-:R-:W-:-:S05]  /*12aae0*/  F2FP.SATFINITE.E4M3.F32.PACK_AB_MERGE_C R42, R15, R60, RZ ;  /* 0x0000003c0f2a723e */ /* 0x010fca00048070ff */
[----:B------:R0:W-:Y:S04]  /*12aaf0*/  STL [R1+0x6b20], R42 ;  /* 0x006b202a01007387 */ /* 0x0001e80000100800 */
[----:B0-----:R-:W2:Y:S04]  /*12ab00*/  LDL.LU R42, [R1+0x4c] ;  /* 0x00004c00012a7983 */ /* 0x001ea80000300800 */
[----:B------:R-:W4:Y:S04]  /*12ab10*/  LDL.LU R58, [R1+0x2d34] ;  /* 0x002d3400013a7983 */ /* 0x000f280000300800 */
[----:B------:R-:W4:Y:S04]  /*12ab20*/  LDL.LU R50, [R1+0x2d38] ;  /* 0x002d380001327983 */ /* 0x000f280000300800 */
[----:B------:R-:W4:Y:S04]  /*12ab30*/  LDL.LU R17, [R1+0x2d3c] ;  /* 0x002d3c0001117983 */ /* 0x000f280000300800 */
[----:B------:R-:W4:Y:S04]  /*12ab40*/  LDL.LU R18, [R1+0x2d20] ;  /* 0x002d200001127983 */ /* 0x000f280000300800 */
[----:B------:R-:W4:Y:S04]  /*12ab50*/  LDL.LU R35, [R1+0x2d24] ;  /* 0x002d240001237983 */ /* 0x000f280000300800 */
[----:B------:R-:W4:Y:S04]  /*12ab60*/  LDL.LU R47, [R1+0x2d28] ;  /* 0x002d2800012f7983 */ /* 0x000f280000300800 */
[----:B------:R-:W4:Y:S04]  /*12ab70*/  LDL.LU R55, [R1+0x2d2c] ;  /* 0x002d2c0001377983 */ /* 0x000f280000300800 */
[----:B------:R0:W-:Y:S04]  /*12ab80*/  STL [R1+0x6b30], R8 ;  /* 0x006b300801007387 */ /* 0x0001e80000100800 */
[----:B0-----:R-:W4:Y:S04]  /*12ab90*/  LDL.LU R8, [R1+0x48] ;  /* 0x0000480001087983 */ /* 0x001f280000300800 */
[----:B------:R-:W4:Y:S04]  /*12aba0*/  LDL.LU R38, [R1+0x2d10] ;  /* 0x002d100001267983 */ /* 0x000f280000300800 */
[----:B------:R-:W4:Y:S01]  /*12abb0*/  LDL.LU R37, [R1+0x2d14] ;  /* 0x002d140001257983 */ /* 0x000f220000300800 */
[----:B---3--:R-:W-:-:S02]  /*12abc0*/  F2FP.SATFINITE.E4M3.F32.PACK_AB_MERGE_C R33, R33, R3, RZ ;  /* 0x000000032121723e */ /* 0x008fc400048070ff */
[----:B------:R-:W-:Y:S01]  /*12abd0*/  F2FP.SATFINITE.E4M3.F32.PACK_AB_MERGE_C R26, R21, R26, RZ ;  /* 0x0000001a151a723e */ /* 0x000fe200048070ff */
[----:B--2---:R-:W-:-:S05]  /*12abe0*/  IMAD.X R23, R42, 0x1, R7, P1 ;  /* 0x000000012a177824 */ /* 0x004fca00008e0607 */
[----:B------:R0:W-:Y:S04]  /*12abf0*/  STL.64 [R1+0x19a0], R22 ;  /* 0x0019a01601007387 */ /* 0x0001e80000100a00 */
[----:B0-----:R-:W2:Y:S04]  /*12ac00*/  LDL.LU R23, [R1+0x2d18] ;  /* 0x002d180001177983 */ /* 0x001ea80000300800 */
[----:B------:R-:W2:Y:S04]  /*12ac10*/  LDL.LU R22, [R1+0x2d1c] ;  /* 0x002d1c0001167983 */ /* 0x000ea80000300800 */
[----:B------:R-:W3:Y:S04]  /*12ac20*/  LDL.LU R19, [R1+0x2d00] ;  /* 0x002d000001137983 */ /* 0x000ee80000300800 */
[----:B------:R-:W3:Y:S04]  /*12ac30*/  LDL.LU R44, [R1+0x2d04] ;  /* 0x002d0400012c7983 */ /* 0x000ee80000300800 */
[----:B------:R-:W2:Y:S04]  /*12ac40*/  LDL.LU R60, [R1+0x2d08] ;  /* 0x002d0800013c7983 */ /* 0x000ea80000300800 */
[----:B------:R-:W2:Y:S01]  /*12ac50*/  LDL.LU R15, [R1+0x2d0c] ;  /* 0x002d0c00010f7983 */ /* 0x000ea20000300800 */
[----:B----4-:R-:W-:-:S05]  /*12ac60*/  IADD3 R2, P1, PT, R8, R5, RZ ;  /* 0x0000000508027210 */ /* 0x010fca0007f3e0ff */
[----:B------:R-:W-:-:S05]  /*12ac70*/  IMAD.X R3, R42, 0x1, R41, P1 ;  /* 0x000000012a037824 */ /* 0x000fca00008e0629 */
[----:B------:R0:W-:Y:S04]  /*12ac80*/  STL.64 [R1+0x1998], R2 ;  /* 0x0019980201007387 */ /* 0x0001e80000100a00 */
[----:B0-----:R-:W4:Y:S04]  /*12ac90*/  LDL.LU.64 R2, [R1+0x6b40] ;  /* 0x006b400001027983 */ /* 0x001f280000300a00 */
[----:B------:R0:W-:Y:S04]  /*12aca0*/  STL.64 [R1+0x69b8], R26 ;  /* 0x0069b81a01007387 */ /* 0x0001e80000100a00 */
[----:B0-----:R-:W2:Y:S01]  /*12acb0*/  LDL.LU R27, [R1+0x2d30] ;  /* 0x002d3000011b7983 */ /* 0x001ea20000300800 */
[----:B------:R-:W-:-:S02]  /*12acc0*/  F2FP.SATFINITE.E4M3.F32.PACK_AB_MERGE_C R25, R56, R25, RZ ;  /* 0x000000193819723e */ /* 0x000fc400048070ff */
[----:B------:R-:W-:Y:S02]  /*12acd0*/  IADD3 R56, P1, PT, R8, R4, RZ ;  /* 0x0000000408387210 */ /* 0x000fe40007f3e0ff */
[----:B------:R-:W-:Y:S02]  /*12ace0*/  F2FP.SATFINITE.E4M3.F32.PACK_AB_MERGE_C R28, R28, R57, RZ ;  /* 0x000000391c1c723e */ /* 0x000fe400048070ff */
[----:B------:R-:W-:Y:S02]  /*12acf0*/  F2FP.SATFINITE.E4M3.F32.PACK_AB_MERGE_C R17, R17, R50, RZ ;  /* 0x000000321111723e */ /* 0x000fe400048070ff */
[----:B------:R-:W-:Y:S01]  /*12ad00*/  F2FP.SATFINITE.E4M3.F32.PACK_AB_MERGE_C R35, R35, R18, RZ ;  /* 0x000000122323723e */ /* 0x000fe200048070ff */
[----:B----4-:R-:W-:Y:S01]  /*12ad10*/  IMAD.X R57, R42, 0x1, R3, P1 ;  /* 0x000000012a397824 */ /* 0x010fe200008e0603 */
[----:B------:R-:W-:-:S04]  /*12ad20*/  IADD3 R26, P1, PT, R8, R13, RZ ;  /* 0x0000000d081a7210 */ /* 0x000fc80007f3e0ff */
[----:B------:R0:W-:Y:S01]  /*12ad30*/  STL.64 [R1+0x1990], R56 ;  /* 0x0019903801007387 */ /* 0x0001e20000100a00 */
[----:B--2---:R-:W-:-:S03]  /*12ad40*/  F2FP.SATFINITE.E4M3.F32.PACK_AB_MERGE_C R58, R58, R27, RZ ;  /* 0x0000001b3a3a723e */ /* 0x004fc600048070ff */
[----:B0-----:R-:W2:Y:S01]  /*12ad50*/  LDL.LU R57, [R1+0x6b38] ;  /* 0x006b380001397983 */ /* 0x001ea20000300800 */
[----:B------:R-:W-:-:S03]  /*12ad60*/  IMAD.X R27, R42, 0x1, R14, P1 ;  /* 0x000000012a1b7824 */ /* 0x000fc600008e060e */
[----:B------:R-:W4:Y:S04]  /*12ad70*/  LDL.LU R53, [R1+0x2cf0] ;  /* 0x002cf00001357983 */ /* 0x000f280000300800 */
[----:B------:R-:W4:Y:S04]  /*12ad80*/  LDL.LU R39, [R1+0x2cf4] ;  /* 0x002cf40001277983 */ /* 0x000f280000300800 */
[----:B------:R-:W2:Y:S04]  /*12ad90*/  LDL.LU R21, [R1+0x2cf8] ;  /* 0x002cf80001157983 */ /* 0x000ea80000300800 */
[----:B------:R-:W2:Y:S04]  /*12ada0*/  LDL.LU R56, [R1+0x2cfc] ;  /* 0x002cfc0001387983 */ /* 0x000ea80000300800 */
[----:B------:R-:W-:Y:S04]  /*12adb0*/  STL.64 [R1+0x6a60], R58 ;  /* 0x006a603a01007387 */ /* 0x000fe80000100a00 */
[----:B------:R-:W-:Y:S04]  /*12adc0*/  STL.64 [R1+0x69c8], R16 ;  /* 0x0069c81001007387 */ /* 0x000fe80000100a00 */
[----:B------:R-:W-:Y:S04]  /*12add0*/  STL.64 [R1+0x6aa0], R34 ;  /* 0x006aa02201007387 */ /* 0x000fe80000100a00 */
[----:B------:R0:W-:Y:S04]  /*12ade0*/  STL.64 [R1+0x1988], R26 ;  /* 0x0019881a01007387 */ /* 0x0001e80000100a00 */
[----:B------:R1:W-:Y:S01]  /*12adf0*/  STL.64 [R1+0x6b28], R2 ;  /* 0x006b280201007387 */ /* 0x0003e20000100a00 */
[----:B0-----:R-:W-:-:S05]  /*12ae00*/  IADD3 R26, P1, PT, R8, R2, RZ ;  /* 0x00000002081a7210 */ /* 0x001fca0007f3e0ff */
[----:B------:R-:W-:Y:S01]  /*12ae10*/  IMAD.X R27, R42, 0x1, R0, P1 ;  /* 0x000000012a1b7824 */ /* 0x000fe200008e0600 */
[----:B-1----:R-:W-:-:S05]  /*12ae20*/  IADD3 R2, P1, PT, R8, R43, RZ ;  /* 0x0000002b08027210 */ /* 0x002fca0007f3e0ff */
[----:B------:R-:W-:Y:S01]  /*12ae30*/  IMAD.X R3, R42, 0x1, R54, P1 ;  /* 0x000000012a037824 */ /* 0x000fe200008e0636 */
[----:B------:R0:W-:Y:S04]  /*12ae40*/  STL.64 [R1+0x1980], R26 ;  /* 0x0019801a01007387 */ /* 0x0001e80000100a00 */
[----:B------:R-:W2:Y:S04]  /*12ae50*/  LDL.LU R18, [R1+0x2ce0] ;  /* 0x002ce00001127983 */ /* 0x000ea80000300800 */
[----:B------:R1:W-:Y:S01]  /*12ae60*/  STL.64 [R1+0x1978], R2 ;  /* 0x0019780201007387 */ /* 0x0003e20000100a00 */
[----:B0-----:R-:W-:-:S03]  /*12ae70*/  F2FP.SATFINITE.E4M3.F32.PACK_AB_MERGE_C R27, R22, R23, RZ ;  /* 0x00000017161b723e */ /* 0x001fc600048070ff */
[----:B------:R-:W2:Y:S01]  /*12ae80*/  LDL.LU R23, [R1+0x2ce4] ;  /* 0x002ce40001177983 */ /* 0x000ea20000300800 */
[----:B---3--:R-:W-:-:S03]  /*12ae90*/  F2FP.SATFINITE.E4M3.F32.PACK_AB_MERGE_C R22, R44, R19, RZ ;  /* 0x000000132c16723e */ /* 0x008fc600048070ff */
[----:B------:R-:W3:Y:S04]  /*12aea0*/  LDL.LU R19, [R1+0x2ce8] ;  /* 0x002ce80001137983 */ /* 0x000ee80000300800 */
[----:B------:R-:W3:Y:S01]  /*12aeb0*/  LDL.LU R44, [R1+0x2cec] ;  /* 0x002cec00012c7983 */ /* 0x000ee20000300800 */
[----:B-1----:R-:W-:Y:S02]  /*12aec0*/  IADD3 R2, P1, PT, R8, R30, RZ ;  /* 0x0000001e08027210 */ /* 0x002fe40007f3e0ff */
[----:B------:R-:W-:-:S03]  /*12aed0*/  F2FP.SATFINITE.E4M3.F32.PACK_AB_MERGE_C R60, R15, R60, RZ ;  /* 0x0000003c0f3c723e */ /* 0x000fc600048070ff */
[----:B------:R-:W-:Y:S02]  /*12aee0*/  IMAD.X R3, R42, 0x1, R29, P1 ;  /* 0x000000012a037824 */ /* 0x000fe400008e061d */
[----:B------:R4:W-:Y:S01]  /*12aef0*/  STL.64 [R1+0x6a78], R60 ;  /* 0x006a783c01007387 */ /* 0x0009e20000100a00 */
[----:B------:R-:W-:-:S03]  /*12af00*/  F2FP.SATFINITE.E4M3.F32.PACK_AB_MERGE_C R16, R55, R47, RZ ;  /* 0x0000002f3710723e */ /* 0x000fc600048070ff */
[----:B------:R-:W3:Y:S04]  /*12af10*/  LDL.LU R17, [R1+0x2c64] ;  /* 0x002c640001117983 */ /* 0x000ee80000300800 */
[----:B------:R-:W3:Y:S04]  /*12af20*/  LDL.LU R50, [R1+0x2c68] ;  /* 0x002c680001327983 */ /* 0x000ee80000300800 */
[----:B------:R-:W3:Y:S01]  /*12af30*/  LDL.LU R47, [R1+0x2c6c] ;  /* 0x002c6c00012f7983 */ /* 0x000ee20000300800 */
[----:B------:R-:W-:-:S03]  /*12af40*/  IADD3 R34, P1, PT, R8, R32, RZ ;  /* 0x0000002008227210 */ /* 0x000fc60007f3e0ff */
[----:B------:R-:W-:Y:S04]  /*12af50*/  STL.64 [R1+0x1970], R2 ;  /* 0x0019700201007387 */ /* 0x000fe80000100a00 */
[----:B------:R-:W3:Y:S04]  /*12af60*/  LDL.LU R55, [R1+0x2cd0] ;  /* 0x002cd00001377983 */ /* 0x000ee80000300800 */
[----:B------:R-:W3:Y:S01]  /*12af70*/  LDL.LU R15, [R1+0x2cd4] ;  /* 0x002cd400010f7983 */ /* 0x000ee20000300800 */
[----:B------:R-:W-:Y:S01]  /*12af80*/  IMAD.X R35, R42, 0x1, R52, P1 ;  /* 0x000000012a237824 */ /* 0x000fe200008e0634 */
[----:B------:R-:W-:-:S02]  /*12af90*/  F2FP.SATFINITE.E4M3.F32.PACK_AB_MERGE_C R37, R37, R38, RZ ;  /* 0x000000262525723e */ /* 0x000fc400048070ff */
[----:B----4-:R-:W-:-:S05]  /*12afa0*/  F2FP.SATFINITE.E4M3.F32.PACK_AB_MERGE_C R60, R39, R53, RZ ;  /* 0x00000035273c723e */ /* 0x010fca00048070ff */
[----:B------:R0:W-:Y:S01]  /*12afb0*/  STL [R1+0x6ac0], R60 ;  /* 0x006ac03c01007387 */ /* 0x0001e20000100800 */
[----:B--2---:R-:W-:-:S03]  /*12afc0*/  F2FP.SATFINITE.E4M3.F32.PACK_AB_MERGE_C R56, R56, R21, RZ ;  /* 0x000000153838723e */ /* 0x004fc600048070ff */
[----:B0-----:R-:W2:Y:S04]  /*12afd0*/  LDL.LU R60, [R1+0x2cc0] ;  /* 0x002cc000013c7983 */ /* 0x001ea80000300800 */
[----:B------:R-:W2:Y:S04]  /*12afe0*/  LDL.LU R61, [R1+0x2cc4] ;  /* 0x002cc400013d7983 */ /* 0x000ea80000300800 */
[----:B------:R-:W4:Y:S04]  /*12aff0*/  LDL.LU R2, [R1+0x2cc8] ;  /* 0x002cc80001027983 */ /* 0x000f280000300800 */
[----:B------:R-:W4:Y:S04]  /*12b000*/  LDL.LU R3, [R1+0x2ccc] ;  /* 0x002ccc0001037983 */ /* 0x000f280000300800 */
[----:B------:R0:W-:Y:S04]  /*12b010*/  STL.64 [R1+0x6aa8], R56 ;  /* 0x006aa83801007387 */ /* 0x0001e80000100a00 */
[----:B0-----:R-:W2:Y:S04]  /*12b020*/  LDL.LU R56, [R1+0x2cd8] ;  /* 0x002cd80001387983 */ /* 0x001ea80000300800 */
[----:B------:R-:W2:Y:S04]  /*12b030*/  LDL.LU R57, [R1+0x2cdc] ;  /* 0x002cdc0001397983 */ /* 0x000ea80000300800 */
[----:B------:R-:W2:Y:S04]  /*12b040*/  LDL.LU R38, [R1+0x2cb0] ;  /* 0x002cb00001267983 */ /* 0x000ea80000300800 */
[----:B------:R-:W2:Y:S04]  /*12b050*/  LDL.LU R21, [R1+0x2cb4] ;  /* 0x002cb40001157983 */ /* 0x000ea80000300800 */
[----:B------:R0:W-:Y:S01]  /*12b060*/  STL.64 [R1+0x1968], R34 ;  /* 0x0019682201007387 */ /* 0x0001e20000100a00 */
[----:B------:R-:W-:-:S03]  /*12b070*/  F2FP.SATFINITE.E4M3.F32.PACK_AB_MERGE_C R26, R23, R18, RZ ;  /* 0x00000012171a723e */ /* 0x000fc600048070ff */
[----:B0-----:R-:W2:Y:S04]  /*12b080*/  LDL.LU R34, [R1+0x2cb8] ;  /* 0x002cb80001227983 */ /* 0x001ea80000300800 */
[----:B------:R-:W2:Y:S04]  /*12b090*/  LDL.LU R35, [R1+0x2cbc] ;  /* 0x002cbc0001237983 */ /* 0x000ea80000300800 */
[----:B------:R-:W2:Y:S04]  /*12b0a0*/  LDL.LU R58, [R1+0x2ca0] ;  /* 0x002ca000013a7983 */ /* 0x000ea80000300800 */
[----:B------:R-:W2:Y:S04]  /*12b0b0*/  LDL.LU R59, [R1+0x2ca4] ;  /* 0x002ca400013b7983 */ /* 0x000ea80000300800 */
[----:B------:R-:W2:Y:S04]  /*12b0c0*/  LDL.LU R53, [R1+0x2ca8] ;  /* 0x002ca80001357983 */ /* 0x000ea80000300800 */
[----:B------:R-:W2:Y:S04]  /*12b0d0*/  LDL.LU R39, [R1+0x2cac] ;  /* 0x002cac0001277983 */ /* 0x000ea80000300800 */
[----:B------:R0:W-:Y:S04]  /*12b0e0*/  STL.64 [R1+0x6ac8], R26 ;  /* 0x006ac81a01007387 */ /* 0x0001e80000100a00 */
[----:B0-----:R-:W2:Y:S01]  /*12b0f0*/  LDL.LU R27, [R1+0x2c60] ;  /* 0x002c6000011b7983 */ /* 0x001ea20000300800 */
[----:B------:R-:W-:-:S02]  /*12b100*/  IADD3 R18, P1, PT, R8, R45, RZ ;  /* 0x0000002d08127210 */ /* 0x000fc40007f3e0ff */
[----:B---3--:R-:W-:-:S03]  /*12b110*/  F2FP.SATFINITE.E4M3.F32.PACK_AB_MERGE_C R44, R44, R19, RZ ;  /* 0x000000132c2c723e */ /* 0x008fc600048070ff */
[----:B------:R-:W-:-:S05]  /*12b120*/  IMAD.X R19, R42, 0x1, R48, P1 ;  /* 0x000000012a137824 */ /* 0x000fca00008e0630 */
[----:B------:R0:W-:Y:S04]  /*12b130*/  STL.64 [R1+0x1960], R18 ;  /* 0x0019601201007387 */ /* 0x0001e80000100a00 */
[----:B0-----:R-:W3:Y:S04]  /*12b140*/  LDL.LU R18, [R1+0x6b34] ;  /* 0x006b340001127983 */ /* 0x001ee80000300800 */
[----:B------:R-:W3:Y:S04]  /*12b150*/  LDL.LU R23, [R1+0x2c90] ;  /* 0x002c900001177983 */ /* 0x000ee80000300800 */
[----:B------:R-:W3:Y:S01]  /*12b160*/  LDL.LU R19, [R1+0x2c94] ;  /* 0x002c940001137983 */ /* 0x000ee20000300800 */
[----:B------:R-:W-:-:S02]  /*12b170*/  F2FP.SATFINITE.E4M3.F32.PACK_AB_MERGE_C R15, R15, R55, RZ ;  /* 0x000000370f0f723e */ /* 0x000fc400048070ff */
[----:B------:R-:W-:Y:S02]  /*12b180*/  F2FP.SATFINITE.E4M3.F32.PACK_AB_MERGE_C R26, R47, R50, RZ ;  /* 0x000000322f1a723e */ /* 0x000fe400048070ff */
[----:B--2---:R-:W-:-:S05]  /*12b190*/  F2FP.SATFINITE.E4M3.F32.PACK_AB_MERGE_C R17, R17, R27, RZ ;  /* 0x0000001b1111723e */ /* 0x004fca00048070ff */
[----:B------:R0:W-:Y:S04]  /*12b1a0*/  STL.64 [R1+0x6af0], R16 ;  /* 0x006af01001007387 */ /* 0x0001e80000100a00 */
[----:B------:R-:W2:Y:S04]  /*12b1b0*/  LDL.LU R50, [R1+0x2c98] ;  /* 0x002c980001327983 */ /* 0x000ea80000300800 */
[----:B------:R-:W2:Y:S01]  /*12b1c0*/  LDL.LU R47, [R1+0x2c9c] ;  /* 0x002c9c00012f7983 */ /* 0x000ea20000300800 */
[----:B0-----:R-:W-:-:S05]  /*12b1d0*/  IADD3 R16, P1, PT, R8, R24, RZ ;  /* 0x0000001808107210 */ /* 0x001fca0007f3e0ff */
[----:B------:R-:W-:-:S05]  /*12b1e0*/  IMAD.X R17, R42, 0x1, R46, P1 ;  /* 0x000000012a117824 */ /* 0x000fca00008e062e */
[----:B------:R-:W-:Y:S04]  /*12b1f0*/  STL.64 [R1+0x1958], R16 ;  /* 0x0019581001007387 */ /* 0x000fe80000100a00 */
[----:B------:R0:W-:Y:S04]  /*12b200*/  STL [R1+0x212c], R15 ;  /* 0x00212c0f01007387 */ /* 0x0001e80000100800 */
[----:B------:R-:W2:Y:S04]  /*12b210*/  LDL.LU R55, [R1+0x2d90] ;  /* 0x002d900001377983 */ /* 0x000ea80000300800 */
[----:B0-----:R-:W2:Y:S01]  /*12b220*/  LDL.LU R15, [R1+0x2d94] ;  /* 0x002d9400010f7983 */ /* 0x001ea20000300800 */
[----:B------:R-:W-:-:S02]  /*12b230*/  IADD3 R16, P1, PT, R8, R20, RZ ;  /* 0x0000001408107210 */ /* 0x000fc40007f3e0ff */
[----:B------:R-:W-:-:S03]  /*12b240*/  F2FP.SATFINITE.E4M3.F32.PACK_AB_MERGE_C R27, R57, R56, RZ ;  /* 0x00000038391b723e */ /* 0x000fc600048070ff */
[----:B---3--:R-:W-:Y:S02]  /*12b250*/  IMAD.X R17, R42, 0x1, R18, P1 ;  /* 0x000000012a117824 */ /* 0x008fe400008e0612 */
[----:B------:R-:W-:Y:S04]  /*12b260*/  STL [R1+0x2128], R27 ;  /* 0x0021281b01007387 */ /* 0x000fe80000100800 */
[----:B------:R4:W-:Y:S02]  /*12b270*/  STL.64 [R1+0x1950], R16 ;  /* 0x0019501001007387 */ /* 0x0009e40000100a00 */
[----:B----4-:R-:W-:Y:S02]  /*12b280*/  F2FP.SATFINITE.E4M3.F32.PACK_AB_MERGE_C R16, R3, R2, RZ ;  /* 0x000000020310723e */ /* 0x010fe400048070ff */
[----:B------:R-:W-:-:S02]  /*12b290*/  IADD3 R2, P1, PT, R8, R40, RZ ;  /* 0x0000002808027210 */ /* 0x000fc40007f3e0ff */
[----:B------:R-:W-:-:S03]  /*12b2a0*/  F2FP.SATFINITE.E4M3.F32.PACK_AB_MERGE_C R17, R61, R60, RZ ;  /* 0x0000003c3d11723e */ /* 0x000fc600048070ff */
[----:B------:R-:W-:Y:S02]  /*12b2b0*/  IMAD.X R3, R42, 0x1, R49, P1 ;  /* 0x000000012a037824 */ /* 0x000fe400008e0631 */
[----:B------:R-:W-:Y:S04]  /*12b2c0*/  STL [R1+0x2178], R17 ;  /* 0x0021781101007387 */ /* 0x000fe80000100800 */
[----:B------:R-:W-:Y:S04]  /*12b2d0*/  STL [R1+0x2174], R16 ;  /* 0x0021741001007387 */ /* 0x000fe80000100800 */
[----:B------:R0:W-:Y:S02]  /*12b2e0*/  STL.64 [R1+0x1948], R2 ;  /* 0x0019480201007387 */ /* 0x0001e40000100a00 */
[----:B0-----:R-:W-:-:S02]  /*12b2f0*/  F2FP.SATFINITE.E4M3.F32.PACK_AB_MERGE_C R2, R21, R38, RZ ;  /* 0x000000261502723e */ /* 0x001fc400048070ff */
[----:B------:R-:W3:Y:S04]  /*12b300*/  LDL.LU R38, [R1+0x2d98] ;  /* 0x002d980001267983 */ /* 0x000ee80000300800 */
[----:B------:R-:W3:Y:S04]  /*12b310*/  LDL.LU R21, [R1+0x2d9c] ;  /* 0x002d9c0001157983 */ /* 0x000ee80000300800 */
[----:B------:R0:W-:Y:S01]  /*12b320*/  STL [R1+0x21bc], R2 ;  /* 0x0021bc0201007387 */ /* 0x0001e20000100800 */
[----:B------:R-:W-:Y:S02]  /*12b330*/  F2FP.SATFINITE.E4M3.F32.PACK_AB_MERGE_C R16, R35, R34, RZ ;  /* 0x000000222310723e */ /* 0x000fe400048070ff */
[----:B0-----:R-:W-:-:S03]  /*12b340*/  IADD3 R2, P1, PT, R8, R51, RZ ;  /* 0x0000003308027210 */ /* 0x001fc60007f3e0ff */
[----:B------:R-:W-:Y:S02]  /*12b350*/  STL [R1+0x21b8], R16 ;  /* 0x0021b81001007387 */ /* 0x000fe40000100800 */
[----:B------:R-:W-:-:S05]  /*12b360*/  IMAD.X R3, R42, 0x1, R36, P1 ;  /* 0x000000012a037824 */ /* 0x000fca00008e0624 */
[----:B------:R0:W-:Y:S04]  /*12b370*/  STL.64 [R1+0x1940], R2 ;  /* 0x0019400201007387 */ /* 0x0001e80000100a00 */
[----:B------:R-:W4:Y:S01]  /*12b380*/  LDL.LU R34, [R1+0x2e20] ;  /* 0x002e200001227983 */ /* 0x000f220000300800 */
[----:B0-----:R-:W-:Y:S02]  /*12b390*/  F2FP.SATFINITE.E4M3.F32.PACK_AB_MERGE_C R3, R59, R58, RZ ;  /* 0x0000003a3b03723e */ /* 0x001fe400048070ff */
        /* <DEDUP_REMOVED lines=17> */
[----:B------:R2:W-:Y:S04]  /*12b4b0*/  STL.64 [R1+0x1938], R2 ;  /* 0x0019380201007387 */ /* 0x0005e80000100a00 */
[----:B------:R-:W4:Y:S01]  /*12b4c0*/  LDL.LU R42, [R1+0x2e00] ;  /* 0x002e0000012a7983 */ /* 0x000f220000300800 */
[----:B------:R-:W-:Y:S01]  /*12b4d0*/  VIADD R16, R8, UR5 ;  /* 0x0000000508107c36 */ /* 0x000fe20008000000 */
[----:B------:R-:W0:Y:S01]  /*12b4e0*/  LDCU UR5, c[0x0][0x3b8] ;  /* 0x00007700ff0577ac */ /* 0x000e220008000800 */
[----:B--2---:R-:W-:-:S05]  /*12b4f0*/  F2FP.SATFINITE.E4M3.F32.PACK_AB_MERGE_C R3, R47, R50, RZ ;  /* 0x000000322f03723e */ /* 0x004fca00048070ff */
[----:B------:R-:W-:Y:S04]  /*12b500*/  STL [R1+0x2270], R3 ;  /* 0x0022700301007387 */ /* 0x000fe80000100800 */
[----:B------:R-:W2:Y:S01]  /*12b510*/  LDL.LU R27, [R1+0x2e04] ;  /* 0x002e0400011b7983 */ /* 0x000ea20000300800 */
[----:B------:R-:W-:-:S05]  /*12b520*/  F2FP.SATFINITE.E4M3.F32.PACK_AB_MERGE_C R2, R15, R55, RZ ;  /* 0x000000370f02723e */ /* 0x000fca00048070ff */
        /* <DEDUP_REMOVED lines=8> */
[----:B------:R-:W-:-:S03]  /*12b5b0*/  SHF.R.S32.HI R17, RZ, 0x1f, R16 ;  /* 0x0000001fff117819 */ /* 0x000fc60000011410 */
[----:B------:R-:W2:Y:S04]  /*12b5c0*/  LDL.LU R60, [R1+0x2de0] ;  /* 0x002de000013c7983 */ /* 0x000ea80000300800 */
[----:B------:R-:W2:Y:S01]  /*12b5d0*/  LDL.LU R61, [R1+0x2de4] ;  /* 0x002de400013d7983 */ /* 0x000ea20000300800 */
[----:B---3--:R-:W-:-:S05]  /*12b5e0*/  F2FP.SATFINITE.E4M3.F32.PACK_AB_MERGE_C R2, R21, R38, RZ ;  /* 0x000000261502723e */ /* 0x008fca00048070ff */
[----:B------:R1:W-:Y:S04]  /*12b5f0*/  STL [R1+0x22d0], R2 ;  /* 0x0022d00201007387 */ /* 0x0003e80000100800 */
[----:B------:R-:W3:Y:S04]  /*12b600*/  LDL.LU R38, [R1+0x2de8] ;  /* 0x002de80001267983 */ /* 0x000ee80000300800 */
[----:B------:R-:W3:Y:S01]  /*12b610*/  LDL.LU R21, [R1+0x2dec] ;  /* 0x002dec0001157983 */ /* 0x000ee20000300800 */
[----:B-1----:R-:W-:-:S05]  /*12b620*/  IADD3 R2, P1, PT, R16, R6, RZ ;  /* 0x0000000610027210 */ /* 0x002fca0007f3e0ff */
[----:B------:R-:W-:-:S05]  /*12b630*/  IMAD.X R3, R17, 0x1, R31, P1 ;  /* 0x0000000111037824 */ /* 0x000fca00008e061f */
[----:B------:R4:W-:Y:S02]  /*12b640*/  STL.64 [R1+0x1928], R2 ;  /* 0x0019280201007387 */ /* 0x0009e40000100a00 */
[----:B----4-:R-:W-:Y:S02]  /*12b650*/  F2FP.SATFINITE.E4M3.F32.PACK_AB_MERGE_C R3, R58, R34, RZ ;  /* 0x000000223a03723e */ /* 0x010fe400048070ff */
[----:B------:R-:W4:Y:S04]  /*12b660*/  LDL.LU R34, [R1+0x2dd0] ;  /* 0x002dd00001227983 */ /* 0x000f280000300800 */
[----:B------:R-:W-:Y:S04]  /*12b670*/  STL [R1+0x2080], R3 ;  /* 0x0020800301007387 */ /* 0x000fe80000100800 */
[----:B------:R-:W4:Y:S01]  /*12b680*/  LDL.LU R58, [R1+0x2dd4] ;  /* 0x002dd400013a7983 */ /* 0x000f220000300800 */
[----:B------:R-:W-:-:S05]  /*12b690*/  F2FP.SATFINITE.E4M3.F32.PACK_AB_MERGE_C R2, R39, R59, RZ ;  /* 0x0000003b2702723e */ /* 0x000fca00048070ff */
[----:B------:R2:W-:Y:S04]  /*12b6a0*/  STL [R1+0x2084], R2 ;  /* 0x0020840201007387 */ /* 0x0005e80000100800 */
[----:B------:R-:W3:Y:S04]  /*12b6b0*/  LDL.LU R59, [R1+0x2dd8] ;  /* 0x002dd800013b7983 */ /* 0x000ee80000300800 */
[----:B------:R-:W3:Y:S01]  /*12b6c0*/  LDL.LU R39, [R1+0x2ddc] ;  /* 0x002ddc0001277983 */ /* 0x000ee20000300800 */
[----:B------:R-:W-:Y:S02]  /*12b6d0*/  F2FP.SATFINITE.E4M3.F32.PACK_AB_MERGE_C R35, R53, R35, RZ ;  /* 0x000000233523723e */ /* 0x000fe400048070ff */
[----:B------:R-:W-:-:S02]  /*12b6e0*/  F2FP.SATFINITE.E4M3.F32.PACK_AB_MERGE_C R19, R19, R23, RZ ;  /* 0x000000171313723e */ /* 0x000fc400048070ff */
[----:B--2---:R-:W-:-:S05]  /*12b6f0*/  IADD3 R2, P1, PT, R16, R8, RZ ;  /* 0x0000000810027210 */ /* 0x004fca0007f3e0ff */
[----:B------:R-:W-:-:S05]  /*12b700*/  IMAD.X R3, R17, 0x1, R7, P1 ;  /* 0x0000000111037824 */ /* 0x000fca00008e0607 */
[----:B------:R1:W-:Y:S04]  /*12b710*/  STL.64 [R1+0x1920], R2 ;  /* 0x0019200201007387 */ /* 0x0003e80000100a00 */
[----:B------:R-:W-:Y:S01]  /*12b720*/  STL [R1+0x2024], R35 ;  /* 0x0020242301007387 */ /* 0x000fe20000100800 */
[----:B-1----:R-:W-:-:S03]  /*12b730*/  IADD3 R2, P1, PT, R16, R5, RZ ;  /* 0x0000000510027210 */ /* 0x002fc60007f3e0ff */
[----:B------:R-:W-:Y:S02]  /*12b740*/  STL [R1+0x2048], R19 ;  /* 0x0020481301007387 */ /* 0x000fe40000100800 */
[----:B------:R-:W-:-:S05]  /*12b750*/  IMAD.X R3, R17, 0x1, R41, P1 ;  /* 0x0000000111037824 */ /* 0x000fca00008e0629 */
[----:B------:R1:W-:Y:S04]  /*12b760*/  STL.64 [R1+0x1918], R2 ;  /* 0x0019180201007387 */ /* 0x0003e80000100a00 */
[----:B-1----:R-:W2:Y:S01]  /*12b770*/  LDL.LU.64 R2, [R1+0x6b28] ;  /* 0x006b280001027983 */ /* 0x002ea20000300a00 */
[----:B------:R-:W-:-:S03]  /*12b780*/  F2FP.SATFINITE.E4M3.F32.PACK_AB_MERGE_C R27, R27, R42, RZ ;  /* 0x0000002a1b1b723e */ /* 0x000fc600048070ff */
[----:B------:R-:W4:Y:S04]  /*12b790*/  LDL.LU R35, [R1+0x2dc0] ;  /* 0x002dc00001237983 */ /* 0x000f280000300800 */
[----:B------:R-:W4:Y:S04]  /*12b7a0*/  LDL.LU R53, [R1+0x2dc4] ;  /* 0x002dc40001357983 */ /* 0x000f280000300800 */
[----:B------:R-:W4:Y:S04]  /*12b7b0*/  LDL.LU R23, [R1+0x2dc8] ;  /* 0x002dc80001177983 */ /* 0x000f280000300800 */
[----:B------:R-:W4:Y:S04]  /*12b7c0*/  LDL.LU R19, [R1+0x2dcc] ;  /* 0x002dcc0001137983 */ /* 0x000f280000300800 */
[----:B------:R-:W4:Y:S04]  /*12b7d0*/  LDL.LU R42, [R1+0x6b20] ;  /* 0x006b2000012a7983 */ /* 0x000f280000300800 */
[----:B------:R1:W-:Y:S02]  /*12b7e0*/  STL [R1+0x1fcc], R27 ;  /* 0x001fcc1b01007387 */ /* 0x0003e40000100800 */
[----:B-1----:R-:W-:-:S02]  /*12b7f0*/  F2FP.SATFINITE.E4M3.F32.PACK_AB_MERGE_C R27, R57, R56, RZ ;  /* 0x00000038391b723e */ /* 0x002fc400048070ff */
[----:B------:R-:W-:-:S03]  /*12b800*/  IADD3 R56, P1, PT, R16, R4, RZ ;  /* 0x0000000410387210 */ /* 0x000fc60007f3e0ff */
[----:B------:R1:W-:Y:S01]  /*12b810*/  STL [R1+0x1fc8], R27 ;  /* 0x001fc81b01007387 */ /* 0x0003e20000100800 */
[----:B------:R-:W-:Y:S02]  /*12b820*/  F2FP.SATFINITE.E4M3.F32.PACK_AB_MERGE_C R15, R15, R55, RZ ;  /* 0x000000370f0f723e */ /* 0x000fe400048070ff */
[----:B-1----:R-:W-:Y:S02]  /*12b830*/  F2FP.SATFINITE.E4M3.F32.PACK_AB_MERGE_C R27, R47, R50, RZ ;  /* 0x000000322f1b723e */ /* 0x002fe400048070ff */
[----:B------:R-:W4:Y:S01]  /*12b840*/  LDL.LU R50, [R1+0x2db0] ;  /* 0x002db00001327983 */ /* 0x000f220000300800 */
[----:B---3--:R-:W-:Y:S01]  /*12b850*/  F2FP.SATFINITE.E4M3.F32.PACK_AB_MERGE_C R21, R21, R38, RZ ;  /* 0x000000261515723e */ /* 0x008fe200048070ff */
[----:B--2---:R-:W-:-:S05]  /*12b860*/  IMAD.X R57, R17, 0x1, R3, P1 ;  /* 0x0000000111397824 */ /* 0x004fca00008e0603 */
[----:B------:R1:W-:Y:S04]  /*12b870*/  STL.64 [R1+0x1910], R56 ;  /* 0x0019103801007387 */ /* 0x0003e80000100a00 */
[----:B------:R-:W-:Y:S04]  /*12b880*/  STL [R1+0x1f8c], R27 ;  /* 0x001f8c1b01007387 */ /* 0x000fe80000100800 */
[----:B------:R-:W2:Y:S01]  /*12b890*/  LDL.LU R47, [R1+0x2db4] ;  /* 0x002db400012f7983 */ /* 0x000ea20000300800 */
[----:B-1----:R-:W-:-:S03]  /*12b8a0*/  IADD3 R56, P1, PT, R16, R13, RZ ;  /* 0x0000000d10387210 */ /* 0x002fc60007f3e0ff */
[----:B------:R1:W-:Y:S02]  /*12b8b0*/  STL [R1+0x1fa0], R15 ;  /* 0x001fa00f01007387 */ /* 0x0003e40000100800 */
[----:B------:R-:W-:Y:S02]  /*12b8c0*/  IMAD.X R57, R17, 0x1, R14, P1 ;  /* 0x0000000111397824 */ /* 0x000fe400008e060e */
[----:B------:R-:W3:Y:S04]  /*12b8d0*/  LDL.LU R55, [R1+0x2db8] ;  /* 0x002db80001377983 */ /* 0x000ee80000300800 */
[----:B-1----:R-:W3:Y:S04]  /*12b8e0*/  LDL.LU R15, [R1+0x2dbc] ;  /* 0x002dbc00010f7983 */ /* 0x002ee80000300800 */
[----:B------:R1:W-:Y:S01]  /*12b8f0*/  STL.64 [R1+0x1908], R56 ;  /* 0x0019083801007387 */ /* 0x0003e20000100a00 */
[----:B------:R-:W-:-:S02]  /*12b900*/  F2FP.SATFINITE.E4M3.F32.PACK_AB_MERGE_C R27, R61, R60, RZ ;  /* 0x0000003c3d1b723e */ /* 0x000fc400048070ff */
[----:B-1----:R-:W-:-:S03]  /*12b910*/  IADD3 R56, P1, PT, R16, R2, RZ ;  /* 0x0000000210387210 */ /* 0x002fc60007f3e0ff */
[----:B------:R-:W-:Y:S02]  /*12b920*/  STL [R1+0x1f48], R27 ;  /* 0x001f481b01007387 */ /* 0x000fe40000100800 */
[----:B------:R-:W-:Y:S02]  /*12b930*/  IMAD.X R57, R17, 0x1, R0, P1 ;  /* 0x0000000111397824 */ /* 0x000fe400008e0600 */
[----:B------:R-:W-:Y:S04]  /*12b940*/  STL [R1+0x1f60], R21 ;  /* 0x001f601501007387 */ /* 0x000fe80000100800 */
[----:B------:R1:W-:Y:S04]  /*12b950*/  STL.64 [R1+0x1900], R56 ;  /* 0x0019003801007387 */ /* 0x0003e80000100a00 */
[----:B-1----:R-:W3:Y:S04]  /*12b960*/  LDL.LU R56, [R1+0x2da0] ;  /* 0x002da00001387983 */ /* 0x002ee80000300800 */
[----:B------:R-:W3:Y:S04]  /*12b970*/  LDL.LU R57, [R1+0x2da4] ;  /* 0x002da40001397983 */ /* 0x000ee80000300800 */
[----:B------:R-:W3:Y:S04]  /*12b980*/  LDL.LU R38, [R1+0x2da8] ;  /* 0x002da80001267983 */ /* 0x000ee80000300800 */
[----:B------:R-:W3:Y:S01]  /*12b990*/  LDL.LU R21, [R1+0x2dac] ;  /* 0x002dac0001157983 */ /* 0x000ee20000300800 */
[----:B----4-:R-:W-:-:S02]  /*12b9a0*/  F2FP.SATFINITE.E4M3.F32.PACK_AB_MERGE_C R58, R58, R34, RZ ;  /* 0x000000223a3a723e */ /* 0x010fc400048070ff */
[----:B------:R-:W-:Y:S01]  /*12b9b0*/  F2FP.SATFINITE.E4M3.F32.PACK_AB_MERGE_C R27, R39, R59, RZ ;  /* 0x0000003b271b723e */ /* 0x000fe200048070ff */
[----:B------:R-:W4:Y:S04]  /*12b9c0*/  LDL.LU R34, [R1+0x2d80] ;  /* 0x002d800001227983 */ /* 0x000f280000300800 */
[----:B------:R1:W-:Y:S01]  /*12b9d0*/  STL [R1+0x1ef0], R58 ;  /* 0x001ef03a01007387 */ /* 0x0003e20000100800 */
[----:B------:R-:W-:-:S03]  /*12b9e0*/  IADD3 R60, P1, PT, R16, R43, RZ ;  /* 0x0000002b103c7210 */ /* 0x000fc60007f3e0ff */
[----:B-1----:R-:W4:Y:S04]  /*12b9f0*/  LDL.LU R58, [R1+0x2d84] ;  /* 0x002d8400013a7983 */ /* 0x002f280000300800 */
[----:B------:R1:W-:Y:S04]  /*12ba00*/  STL [R1+0x1ef8], R27 ;  /* 0x001ef81b01007387 */ /* 0x0003e80000100800 */
[----:B------:R-:W4:Y:S04]  /*12ba10*/  LDL.LU R59, [R1+0x2d88] ;  /* 0x002d8800013b7983 */ /* 0x000f280000300800 */
[----:B------:R-:W4:Y:S01]  /*12ba20*/  LDL.LU R39, [R1+0x2d8c] ;  /* 0x002d8c0001277983 */ /* 0x000f220000300800 */
[----:B------:R-:W-:Y:S01]  /*12ba30*/  IMAD.X R61, R17, 0x1, R54, P1 ;  /* 0x00000001113d7824 */ /* 0x000fe200008e0636 */
[----:B-1----:R-:W-:-:S02]  /*12ba40*/  F2FP.SATFINITE.E4M3.F32.PACK_AB_MERGE_C R27, R53, R35, RZ ;  /* 0x00000023351b723e */ /* 0x002fc400048070ff */
[----:B------:R-:W-:Y:S01]  /*12ba50*/  STL.64 [R1+0x6b08], R42 ;  /* 0x006b082a01007387 */ /* 0x000fe20000100a00 */
[----:B------:R-:W-:-:S03]  /*12ba60*/  F2FP.SATFINITE.E4M3.F32.PACK_AB_MERGE_C R19, R19, R23, RZ ;  /* 0x000000171313723e */ /* 0x000fc600048070ff */
[----:B------:R1:W-:Y:S04]  /*12ba70*/  STL.64 [R1+0x18f8], R60 ;  /* 0x0018f83c01007387 */ /* 0x0003e80000100a00 */
[----:B-1----:R-:W4:Y:S04]  /*12ba80*/  LDL.LU R60, [R1+0x2d70] ;  /* 0x002d7000013c7983 */ /* 0x002f280000300800 */
[----:B------:R-:W-:Y:S04]  /*12ba90*/  STL [R1+0x1d04], R27 ;  /* 0x001d041b01007387 */ /* 0x000fe80000100800 */
[----:B------:R-:W4:Y:S04]  /*12baa0*/  LDL.LU R61, [R1+0x2d74] ;  /* 0x002d7400013d7983 */ /* 0x000f280000300800 */
[----:B------:R1:W-:Y:S04]  /*12bab0*/  STL [R1+0x1d08], R19 ;  /* 0x001d081301007387 */ /* 0x0003e80000100800 */
[----:B------:R-:W4:Y:S01]  /*12bac0*/  LDL.LU R35, [R1+0x2d78] ;  /* 0x002d780001237983 */ /* 0x000f220000300800 */
[----:B------:R-:W-:-:S03]  /*12bad0*/  IADD3 R42, P1, PT, R16, R30, RZ ;  /* 0x0000001e102a7210 */ /* 0x000fc60007f3e0ff */
[----:B------:R-:W4:Y:S04]  /*12bae0*/  LDL.LU R53, [R1+0x2d7c] ;  /* 0x002d7c0001357983 */ /* 0x000f280000300800 */
[----:B------:R-:W4:Y:S04]  /*12baf0*/  LDL.LU R23, [R1+0x2c80] ;  /* 0x002c800001177983 */ /* 0x000f280000300800 */
[----:B-1----:R-:W4:Y:S01]  /*12bb00*/  LDL.LU R19, [R1+0x2c84] ;  /* 0x002c840001137983 */ /* 0x002f220000300800 */
[----:B------:R-:W-:-:S03]  /*12bb10*/  IMAD.X R43, R17, 0x1, R29, P1 ;  /* 0x00000001112b7824 */ /* 0x000fc600008e061d */
[----:B------:R1:W-:Y:S04]  /*12bb20*/  STL.64 [R1+0x6af8], R28 ;  /* 0x006af81c01007387 */ /* 0x0003e80000100a00 */
[----:B------:R-:W-:Y:S01]  /*12bb30*/  STL.64 [R1+0x18f0], R42 ;  /* 0x0018f02a01007387 */ /* 0x000fe20000100a00 */
[----:B-1----:R-:W-:-:S05]  /*12bb40*/  IADD3 R28, P1, PT, R16, R32, RZ ;  /* 0x00000020101c7210 */ /* 0x002fca0007f3e0ff */
[----:B------:R-:W-:Y:S01]  /*12bb50*/  IMAD.X R29, R17, 0x1, R52, P1 ;  /* 0x00000001111d7824 */ /* 0x000fe200008e0634 */
[----:B--2---:R-:W-:Y:S02]  /*12bb60*/  F2FP.SATFINITE.E4M3.F32.PACK_AB_MERGE_C R27, R47, R50, RZ ;  /* 0x000000322f1b723e */ /* 0x004fe400048070ff */
[----:B------:R-:W2:Y:S04]  /*12bb70*/  LDL.LU R50, [R1+0x2c88] ;  /* 0x002c880001327983 */ /* 0x000ea80000300800 */
[----:B------:R-:W-:Y:S04]  /*12bb80*/  STL [R1+0x1ce0], R27 ;  /* 0x001ce01b01007387 */ /* 0x000fe80000100800 */
[----:B------:R-:W2:Y:S01]  /*12bb90*/  LDL.LU R47, [R1+0x2c8c] ;  /* 0x002c8c00012f7983 */ /* 0x000ea20000300800 */
[----:B---3--:R-:W-:-:S05]  /*12bba0*/  F2FP.SATFINITE.E4M3.F32.PACK_AB_MERGE_C R15, R15, R55, RZ ;  /* 0x000000370f0f723e */ /* 0x008fca00048070ff */
[----:B------:R1:W-:Y:S04]  /*12bbb0*/  STL [R1+0x2474], R15 ;  /* 0x0024740f01007387 */ /* 0x0003e80000100800 */
[----:B------:R-:W-:Y:S04]  /*12bbc0*/  STL.64 [R1+0x6b18], R32 ;  /* 0x006b182001007387 */ /* 0x000fe80000100a00 */
[----:B------:R-:W3:Y:S04]  /*12bbd0*/  LDL.LU R55, [R1+0x2c50] ;  /* 0x002c500001377983 */ /* 0x000ee80000300800 */
[----:B-1----:R-:W3:Y:S04]  /*12bbe0*/  LDL.LU R15, [R1+0x2c54] ;  /* 0x002c5400010f7983 */ /* 0x002ee80000300800 */
[----:B------:R1:W-:Y:S02]  /*12bbf0*/  STL.64 [R1+0x18e8], R28 ;  /* 0x0018e81c01007387 */ /* 0x0003e40000100a00 */
[----:B-1----:R-:W-:-:S02]  /*12bc00*/  F2FP.SATFINITE.E4M3.F32.PACK_AB_MERGE_C R28, R57, R56, RZ ;  /* 0x00000038391c723e */ /* 0x002fc400048070ff */
[----:B------:R-:W-:Y:S02]  /*12bc10*/  F2FP.SATFINITE.E4M3.F32.PACK_AB_MERGE_C R27, R21, R38, RZ ;  /* 0x00000026151b723e */ /* 0x000fe400048070ff */
[----:B------:R-:W3:Y:S04]  /*12bc20*/  LDL.LU R38, [R1+0x2c58] ;  /* 0x002c580001267983 */ /* 0x000ee80000300800 */
[----:B------:R1:W-:Y:S04]  /*12bc30*/  STL [R1+0x2488], R28 ;  /* 0x0024881c01007387 */ /* 0x0003e80000100800 */
[----:B------:R-:W3:Y:S01]  /*12bc40*/  LDL.LU R21, [R1+0x2c5c] ;  /* 0x002c5c0001157983 */ /* 0x000ee20000300800 */
[----:B-1----:R-:W-:-:S03]  /*12bc50*/  IADD3 R28, P1, PT, R16, R45, RZ ;  /* 0x0000002d101c7210 */ /* 0x002fc60007f3e0ff */
[----:B------:R4:W-:Y:S02]  /*12bc60*/  STL [R1+0x2484], R27 ;  /* 0x0024841b01007387 */ /* 0x0009e40000100800 */
[----:B------:R-:W-:-:S05]  /*12bc70*/  IMAD.X R29, R17, 0x1, R48, P1 ;  /* 0x00000001111d7824 */ /* 0x000fca00008e0630 */
[----:B------:R1:W-:Y:S01]  /*12bc80*/  STL.64 [R1+0x18e0], R28 ;  /* 0x0018e01c01007387 */ /* 0x0003e20000100a00 */
[----:B----4-:R-:W-:-:S03]  /*12bc90*/  F2FP.SATFINITE.E4M3.F32.PACK_AB_MERGE_C R27, R58, R34, RZ ;  /* 0x000000223a1b723e */ /* 0x010fc600048070ff */
[----:B------:R-:W4:Y:S04]  /*12bca0*/  LDL.LU R43, [R1+0x2ab0] ;  /* 0x002ab000012b7983 */ /* 0x000f280000300800 */
[----:B------:R0:W-:Y:S01]  /*12bcb0*/  STL [R1+0x249c], R27 ;  /* 0x00249c1b01007387 */ /* 0x0001e20000100800 */
[----:B-1----:R-:W-:-:S03]  /*12bcc0*/  F2FP.SATFINITE.E4M3.F32.PACK_AB_MERGE_C R28, R39, R59, RZ ;  /* 0x0000003b271c723e */ /* 0x002fc600048070ff */
[----:B0-----:R-:W4:Y:S04]  /*12bcd0*/  LDL.LU R27, [R1+0x2ab4] ;  /* 0x002ab400011b7983 */ /* 0x001f280000300800 */
[----:B------:R0:W-:Y:S04]  /*12bce0*/  STL [R1+0x2498], R28 ;  /* 0x0024981c01007387 */ /* 0x0001e80000100800 */
[----:B------:R-:W4:Y:S04]  /*12bcf0*/  LDL.LU R34, [R1+0x2ab8] ;  /* 0x002ab80001227983 */ /* 0x000f280000300800 */
[----:B------:R-:W4:Y:S01]  /*12bd00*/  LDL.LU R58, [R1+0x2abc] ;  /* 0x002abc00013a7983 */ /* 0x000f220000300800 */
[----:B0-----:R-:W-:-:S03]  /*12bd10*/  IADD3 R28, P1, PT, R16, R24, RZ ;  /* 0x00000018101c7210 */ /* 0x001fc60007f3e0ff */
[----:B------:R-:W4:Y:S02]  /*12bd20*/  LDL.LU R59, [R1+0x28b0] ;  /* 0x0028b000013b7983 */ /* 0x000f240000300800 */
[----:B------:R-:W-:Y:S02]  /*12bd30*/  IMAD.X R29, R17, 0x1, R46, P1 ;  /* 0x00000001111d7824 */ /* 0x000fe400008e062e */
[----:B------:R-:W4:Y:S01]  /*12bd40*/  LDL.LU R39, [R1+0x28b4] ;  /* 0x0028b40001277983 */ /* 0x000f220000300800 */
[----:B------:R-:W-:-:S03]  /*12bd50*/  F2FP.SATFINITE.E4M3.F32.PACK_AB_MERGE_C R33, R61, R60, RZ ;  /* 0x0000003c3d21723e */ /* 0x000fc600048070ff */
[----:B------:R0:W-:Y:S01]  /*12bd60*/  STL.64 [R1+0x18d8], R28 ;  /* 0x0018d81c01007387 */ /* 0x0001e20000100a00 */
[----:B------:R-:W-:-:S03]  /*12bd70*/  F2FP.SATFINITE.E4M3.F32.PACK_AB_MERGE_C R32, R53, R35, RZ ;  /* 0x000000233520723e */ /* 0x000fc600048070ff */
[----:B------:R-:W-:Y:S01]  /*12bd80*/  STL [R1+0x2104], R33 ;  /* 0x0021042101007387 */ /* 0x000fe20000100800 */
[----:B0-----:R-:W-:-:S03]  /*12bd90*/  IADD3 R28, P1, PT, R16, R20, RZ ;  /* 0x00000014101c7210 */ /* 0x001fc60007f3e0ff */
[----:B------:R-:W-:Y:S01]  /*12bda0*/  STL [R1+0x2100], R32 ;  /* 0x0021002001007387 */ /* 0x000fe20000100800 */
[----:B------:R-:W-:Y:S01]  /*12bdb0*/  F2FP.SATFINITE.E4M3.F32.PACK_AB_MERGE_C R19, R19, R23, RZ ;  /* 0x000000171313723e */ /* 0x000fe200048070ff */
[----:B------:R-:W-:Y:S02]  /*12bdc0*/  IMAD.X R29, R17, 0x1, R18, P1 ;  /* 0x00000001111d7824 */ /* 0x000fe400008e0612 */
[----:B------:R-:W4:Y:S04]  /*12bdd0*/  LDL.LU R56, [R1+0x28b8] ;  /* 0x0028b80001387983 */ /* 0x000f280000300800 */
[----:B------:R-:W4:Y:S04]  /*12bde0*/  LDL.LU R57, [R1+0x28bc] ;  /* 0x0028bc0001397983 */ /* 0x000f280000300800 */
[----:B------:R0:W-:Y:S04]  /*12bdf0*/  STL.64 [R1+0x18d0], R28 ;  /* 0x0018d01c01007387 */ /* 0x0001e80000100a00 */
[----:B------:R1:W-:Y:S04]  /*12be00*/  STL [R1+0x2154], R19 ;  /* 0x0021541301007387 */ /* 0x0003e80000100800 */
[----:B------:R-:W4:Y:S04]  /*12be10*/  LDL.LU R35, [R1+0x2890] ;  /* 0x0028900001237983 */ /* 0x000f280000300800 */
[----:B------:R-:W4:Y:S01]  /*12be20*/  LDL.LU R23, [R1+0x2894] ;  /* 0x0028940001177983 */ /* 0x000f220000300800 */
[----:B0-----:R-:W-:-:S03]  /*12be30*/  IADD3 R28, P1, PT, R16, R40, RZ ;  /* 0x00000028101c7210 */ /* 0x001fc60007f3e0ff */
[----:B------:R-:W4:Y:S04]  /*12be40*/  LDL.LU R53, [R1+0x2898] ;  /* 0x0028980001357983 */ /* 0x000f280000300800 */
[----:B-1----:R-:W4:Y:S01]  /*12be50*/  LDL.LU R19, [R1+0x289c] ;  /* 0x00289c0001137983 */ /* 0x002f220000300800 */
[----:B------:R-:W-:Y:S01]  /*12be60*/  IMAD.X R29, R17, 0x1, R49, P1 ;  /* 0x00000001111d7824 */ /* 0x000fe200008e0631 */
[----:B--2---:R-:W-:-:S05]  /*12be70*/  F2FP.SATFINITE.E4M3.F32.PACK_AB_MERGE_C R32, R47, R50, RZ ;  /* 0x000000322f20723e */ /* 0x004fca00048070ff */
[----:B------:R-:W-:Y:S04]  /*12be80*/  STL [R1+0x2150], R32 ;  /* 0x0021502001007387 */ /* 0x000fe80000100800 */
[----:B------:R3:W-:Y:S04]  /*12be90*/  STL.64 [R1+0x18c8], R28 ;  /* 0x0018c81c01007387 */ /* 0x0007e80000100a00 */
[----:B------:R-:W2:Y:S01]  /*12bea0*/  LDL.LU R60, [R1+0x27a0] ;  /* 0x0027a000013c7983 */ /* 0x000ea20000300800 */
[----:B---3--:R-:W-:-:S03]  /*12beb0*/  F2FP.SATFINITE.E4M3.F32.PACK_AB_MERGE_C R28, R15, R55, RZ ;  /* 0x000000370f1c723e */ /* 0x008fc600048070ff */
[----:B------:R-:W2:Y:S04]  /*12bec0*/  LDL.LU R15, [R1+0x27a4] ;  /* 0x0027a400010f7983 */ /* 0x000ea80000300800 */
[----:B------:R0:W-:Y:S04]  /*12bed0*/  STL [R1+0x2198], R28 ;  /* 0x0021981c01007387 */ /* 0x0001e80000100800 */
[----:B------:R-:W3:Y:S04]  /*12bee0*/  LDL.LU R61, [R1+0x27a8] ;  /* 0x0027a800013d7983 */ /* 0x000ee80000300800 */
[----:B------:R-:W3:Y:S04]  /*12bef0*/  LDL.LU R50, [R1+0x27ac] ;  /* 0x0027ac0001327983 */ /* 0x000ee80000300800 */
[----:B------:R-:W3:Y:S01]  /*12bf00*/  LDL.LU R47, [R1+0x2560] ;  /* 0x00256000012f7983 */ /* 0x000ee20000300800 */
[----:B0-----:R-:W-:-:S03]  /*12bf10*/  F2FP.SATFINITE.E4M3.F32.PACK_AB_MERGE_C R28, R21, R38, RZ ;  /* 0x00000026151c723e */ /* 0x001fc600048070ff */
[----:B------:R-:W3:Y:S04]  /*12bf20*/  LDL.LU R21, [R1+0x2564] ;  /* 0x0025640001157983 */ /* 0x000ee80000300800 */
[----:B------:R0:W-:Y:S04]  /*12bf30*/  STL [R1+0x2194], R28 ;  /* 0x0021941c01007387 */ /* 0x0001e80000100800 */
[----:B------:R-:W3:Y:S04]  /*12bf40*/  LDL.LU R55, [R1+0x2568] ;  /* 0x0025680001377983 */ /* 0x000ee80000300800 */
[----:B------:R-:W3:Y:S01]  /*12bf50*/  LDL.LU R38, [R1+0x256c] ;  /* 0x00256c0001267983 */ /* 0x000ee20000300800 */
[----:B0-----:R-:W-:-:S05]  /*12bf60*/  IADD3 R28, P1, PT, R16, R51, RZ ;  /* 0x00000033101c7210 */ /* 0x001fca0007f3e0ff */
[----:B------:R-:W-:-:S05]  /*12bf70*/  IMAD.X R29, R17, 0x1, R36, P1 ;  /* 0x00000001111d7824 */ /* 0x000fca00008e0624 */
[----:B------:R0:W-:Y:S01]  /*12bf80*/  STL.64 [R1+0x18c0], R28 ;  /* 0x0018c01c01007387 */ /* 0x0001e20000100a00 */
[----:B----4-:R-:W-:Y:S02]  /*12bf90*/  F2FP.SATFINITE.E4M3.F32.PACK_AB_MERGE_C R32, R27, R43, RZ ;  /* 0x0000002b1b20723e */ /* 0x010fe400048070ff */
        /* <DEDUP_REMOVED lines=9> */
[----:B------:R-:W-:Y:S02]  /*12c030*/  IMAD.X R29, R17, 0x1, R12, P1 ;  /* 0x00000001111d7824 */ /* 0x000fe400008e060c */
[----:B------:R-:W4:Y:S04]  /*12c040*/  LDL.LU R34, [R1+0x5e0] ;  /* 0x0005e00001227983 */ /* 0x000f280000300800 */
[----:B------:R-:W4:Y:S01]  /*12c050*/  LDL.LU R58, [R1+0x5e4] ;  /* 0x0005e400013a7983 */ /* 0x000f220000300800 */
[----:B0-----:R-:W-:-:S03]  /*12c060*/  F2FP.SATFINITE.E4M3.F32.PACK_AB_MERGE_C R27, R57, R56, RZ ;  /* 0x00000038391b723e */ /* 0x001fc600048070ff */
[----:B------:R-:W4:Y:S04]  /*12c070*/  LDL.LU R59, [R1+0x5e8] ;  /* 0x0005e800013b7983 */ /* 0x000f280000300800 */
[----:B------:R-:W-:Y:S04]  /*12c080*/  STL.64 [R1+0x18b0], R28 ;  /* 0x0018b01c01007387 */ /* 0x000fe80000100a00 */
[----:B------:R-:W4:Y:S01]  /*12c090*/  LDL.LU R39, [R1+0x5ec] ;  /* 0x0005ec0001277983 */ /* 0x000f220000300800 */
[----:B------:R-:W-:Y:S01]  /*12c0a0*/  F2FP.SATFINITE.E4M3.F32.PACK_AB_MERGE_C R17, R23, R35, RZ ;  /* 0x000000231711723e */ /* 0x000fe200048070ff */
[----:B------:R-:W-:-:S02]  /*12c0b0*/  VIADD R23, R16, UR5 ;  /* 0x0000000510177c36 */ /* 0x000fc40008000000 */
[----:B------:R-:W-:Y:S01]  /*12c0c0*/  STL [R1+0x221c], R27 ;  /* 0x00221c1b01007387 */ /* 0x000fe20000100800 */
[----:B------:R-:W-:Y:S01]  /*12c0d0*/  LOP3.LUT R26, R26, 0xffff, RZ, 0xc0, !PT ;  /* 0x0000ffff1a1a7812 */ /* 0x000fe200078ec0ff */
[----:B------:R-:W0:Y:S02]  /*12c0e0*/  LDCU UR5, c[0x0][0x3b8] ;  /* 0x00007700ff0577ac */ /* 0x000e240008000800 */
[----:B------:R-:W-:Y:S01]  /*12c0f0*/  STL [R1+0x227c], R17 ;  /* 0x00227c1101007387 */ /* 0x000fe20000100800 */
[----:B------:R-:W-:-:S03]  /*12c100*/  F2FP.SATFINITE.E4M3.F32.PACK_AB_MERGE_C R16, R19, R53, RZ ;  /* 0x000000351310723e */ /* 0x000fc600048070ff */
[----:B------:R-:W4:Y:S01]  /*12c110*/  LDL.LU R53, [R1+0x480] ;  /* 0x0004800001357983 */ /* 0x000f220000300800 */
[----:B------:R-:W-:-:S03]  /*12c120*/  SHF.R.S32.HI R35, RZ, 0x1f, R23 ;  /* 0x0000001fff237819 */ /* 0x000fc60000011417 */
[----:B------:R-:W4:Y:S04]  /*12c130*/  LDL.LU R19, [R1+0x484] ;  /* 0x0004840001137983 */ /* 0x000f280000300800 */
[----:B------:R1:W-:Y:S02]  /*12c140*/  STL [R1+0x2278], R16 ;  /* 0x0022781001007387 */ /* 0x0003e40000100800 */
[----:B-1----:R-:W-:-:S05]  /*12c150*/  IADD3 R16, P1, PT, R23, R6, RZ ;  /* 0x0000000617107210 */ /* 0x002fca0007f3e0ff */
[----:B------:R-:W-:Y:S01]  /*12c160*/  IMAD.X R17, R35, 0x1, R31, P1 ;  /* 0x0000000123117824 */ /* 0x000fe200008e061f */
[----:B--2---:R-:W-:-:S05]  /*12c170*/  F2FP.SATFINITE.E4M3.F32.PACK_AB_MERGE_C R15, R15, R60, RZ ;  /* 0x0000003c0f0f723e */ /* 0x004fca00048070ff */
[----:B------:R3:W-:Y:S04]  /*12c180*/  STL [R1+0x67c4], R15 ;  /* 0x0067c40f01007387 */ /* 0x0007e80000100800 */
[----:B------:R1:W-:Y:S01]  /*12c190*/  STL.64 [R1+0x18a8], R16 ;  /* 0x0018a81001007387 */ /* 0x0003e20000100a00 */
[----:B---3--:R-:W-:Y:S02]  /*12c1a0*/  F2FP.SATFINITE.E4M3.F32.PACK_AB_MERGE_C R15, R50, R61, RZ ;  /* 0x0000003d320f723e */ /* 0x008fe400048070ff */
[----:B-1----:R-:W-:-:S03]  /*12c1b0*/  IADD3 R16, P1, PT, R23, R8, RZ ;  /* 0x0000000817107210 */ /* 0x002fc60007f3e0ff */
[----:B------:R1:W-:Y:S02]  /*12c1c0*/  STL [R1+0x22b8], R15 ;  /* 0x0022b80f01007387 */ /* 0x0003e40000100800 */
[----:B------:R-:W-:Y:S02]  /*12c1d0*/  IMAD.X R17, R35, 0x1, R7, P1 ;  /* 0x0000000123117824 */ /* 0x000fe400008e0607 */
[----:B------:R-:W2:Y:S01]  /*12c1e0*/  LDL.LU R33, [R1+0x5d0] ;  /* 0x0005d00001217983 */ /* 0x000ea20000300800 */
[----:B-1----:R-:W-:-:S03]  /*12c1f0*/  F2FP.SATFINITE.E4M3.F32.PACK_AB_MERGE_C R15, R21, R47, RZ ;  /* 0x0000002f150f723e */ /* 0x002fc600048070ff */
[----:B------:R-:W2:Y:S04]  /*12c200*/  LDL.LU R21, [R1+0x5d4] ;  /* 0x0005d40001157983 */ /* 0x000ea80000300800 */
[----:B------:R-:W-:Y:S04]  /*12c210*/  STL.64 [R1+0x18a0], R16 ;  /* 0x0018a01001007387 */ /* 0x000fe80000100a00 */
[----:B------:R1:W-:Y:S04]  /*12c220*/  STL [R1+0x200c], R15 ;  /* 0x00200c0f01007387 */ /* 0x0003e80000100800 */
[----:B------:R-:W3:Y:S04]  /*12c230*/  LDL.LU R50, [R1+0x5d8] ;  /* 0x0005d80001327983 */ /* 0x000ee80000300800 */
[----:B------:R-:W3:Y:S01]  /*12c240*/  LDL.LU R47, [R1+0x5dc] ;  /* 0x0005dc00012f7983 */ /* 0x000ee20000300800 */
[----:B-1----:R-:W-:-:S05]  /*12c250*/  F2FP.SATFINITE.E4M3.F32.PACK_AB_MERGE_C R15, R38, R55, RZ ;  /* 0x00000037260f723e */ /* 0x002fca00048070ff */
[----:B------:R-:W-:Y:S04]  /*12c260*/  STL [R1+0x22f0], R15 ;  /* 0x0022f00f01007387 */ /* 0x000fe80000100800 */
[----:B------:R-:W3:Y:S04]  /*12c270*/  LDL.LU R42, [R1+0x570] ;  /* 0x00057000012a7983 */ /* 0x000ee80000300800 */
[----:B------:R-:W3:Y:S01]  /*12c280*/  LDL.LU R43, [R1+0x574] ;  /* 0x00057400012b7983 */ /* 0x000ee20000300800 */
[----:B------:R-:W-:-:S03]  /*12c290*/  IADD3 R16, P1, PT, R23, R5, RZ ;  /* 0x0000000517107210 */ /* 0x000fc60007f3e0ff */
[----:B------:R-:W3:Y:S02]  /*12c2a0*/  LDL.LU R55, [R1+0x578] ;  /* 0x0005780001377983 */ /* 0x000ee40000300800 */
[----:B------:R-:W-:Y:S02]  /*12c2b0*/  IMAD.X R17, R35, 0x1, R41, P1 ;  /* 0x0000000123117824 */ /* 0x000fe400008e0629 */
[----:B------:R-:W3:Y:S04]  /*12c2c0*/  LDL.LU R38, [R1+0x57c] ;  /* 0x00057c0001267983 */ /* 0x000ee80000300800 */
[----:B------:R-:W3:Y:S04]  /*12c2d0*/  LDL.LU R28, [R1+0x540] ;  /* 0x00054000011c7983 */ /* 0x000ee80000300800 */
[----:B------:R-:W3:Y:S01]  /*12c2e0*/  LDL.LU R29, [R1+0x544] ;  /* 0x00054400011d7983 */ /* 0x000ee20000300800 */
[----:B------:R-:W-:-:S03]  /*12c2f0*/  IADD3 R56, P1, PT, R23, R4, RZ ;  /* 0x0000000417387210 */ /* 0x000fc60007f3e0ff */
[----:B------:R1:W-:Y:S02]  /*12c300*/  STL.64 [R1+0x1898], R16 ;  /* 0x0018981001007387 */ /* 0x0003e40000100a00 */
[----:B------:R-:W-:Y:S02]  /*12c310*/  IMAD.X R57, R35, 0x1, R3, P1 ;  /* 0x0000000123397824 */ /* 0x000fe400008e0603 */
[----:B-1----:R-:W3:Y:S01]  /*12c320*/  LDL.LU R16, [R1+0x548] ;  /* 0x0005480001107983 */ /* 0x002ee20000300800 */
[----:B----4-:R-:W-:-:S05]  /*12c330*/  F2FP.SATFINITE.E4M3.F32.PACK_AB_MERGE_C R17, R58, R34, RZ ;  /* 0x000000223a11723e */ /* 0x010fca00048070ff */
[----:B------:R1:W-:Y:S01]  /*12c340*/  STL [R1+0x1fa8], R17 ;  /* 0x001fa81101007387 */ /* 0x0003e20000100800 */
[----:B------:R-:W-:-:S03]  /*12c350*/  F2FP.SATFINITE.E4M3.F32.PACK_AB_MERGE_C R15, R39, R59, RZ ;  /* 0x0000003b270f723e */ /* 0x000fc600048070ff */
[----:B-1----:R-:W4:Y:S04]  /*12c360*/  LDL.LU R17, [R1+0x54c] ;  /* 0x00054c0001117983 */ /* 0x002f280000300800 */
[----:B------:R1:W-:Y:S04]  /*12c370*/  STL [R1+0x22f8], R15 ;  /* 0x0022f80f01007387 */ /* 0x0003e80000100800 */
[----:B------:R-:W4:Y:S04]  /*12c380*/  LDL.LU R58, [R1+0x510] ;  /* 0x00051000013a7983 */ /* 0x000f280000300800 */
[----:B------:R-:W4:Y:S01]  /*12c390*/  LDL.LU R39, [R1+0x514] ;  /* 0x0005140001277983 */ /* 0x000f220000300800 */
[----:B-1----:R-:W-:-:S03]  /*12c3a0*/  F2FP.SATFINITE.E4M3.F32.PACK_AB_MERGE_C R15, R19, R53, RZ ;  /* 0x00000035130f723e */ /* 0x002fc600048070ff */
[----:B------:R-:W4:Y:S01]  /*12c3b0*/  LDL.LU R53, [R1+0x518] ;  /* 0x0005180001357983 */ /* 0x000f220000300800 */
[----:B------:R-:W-:-:S03]  /*12c3c0*/  IADD3 R32, P1, PT, R23, R13, RZ ;  /* 0x0000000d17207210 */ /* 0x000fc60007f3e0ff */
[----:B------:R-:W4:Y:S04]  /*12c3d0*/  LDL.LU R19, [R1+0x51c] ;  /* 0x00051c0001137983 */ /* 0x000f280000300800 */
[----:B------:R-:W-:Y:S04]  /*12c3e0*/  STL.64 [R1+0x1890], R56 ;  /* 0x0018903801007387 */ /* 0x000fe80000100a00 */
[----:B------:R1:W-:Y:S04]  /*12c3f0*/  STL [R1+0x2490], R15 ;  /* 0x0024900f01007387 */ /* 0x0003e80000100800 */
[----:B------:R-:W4:Y:S04]  /*12c400*/  LDL.LU R59, [R1+0x4ec] ;  /* 0x0004ec00013b7983 */ /* 0x000f280000300800 */
[----:B-1----:R-:W4:Y:S04]  /*12c410*/  LDL.LU R15, [R1+0x4b0] ;  /* 0x0004b000010f7983 */ /* 0x002f280000300800 */
[----:B------:R-:W4:Y:S04]  /*12c420*/  LDL.LU R27, [R1+0x4b4] ;  /* 0x0004b400011b7983 */ /* 0x000f280000300800 */
[----:B------:R-:W4:Y:S04]  /*12c430*/  LDL.LU R56, [R1+0x4b8] ;  /* 0x0004b80001387983 */ /* 0x000f280000300800 */
[----:B------:R-:W4:Y:S04]  /*12c440*/  LDL.LU R57, [R1+0x4bc] ;  /* 0x0004bc0001397983 */ /* 0x000f280000300800 */
[----:B------:R-:W4:Y:S04]  /*12c450*/  LDL.LU R60, [R1+0x488] ;  /* 0x00048800013c7983 */ /* 0x000f280000300800 */
[----:B------:R-:W4:Y:S04]  /*12c460*/  LDL.LU R61, [R1+0x48c] ;  /* 0x00048c00013d7983 */ /* 0x000f280000300800 */
[----:B------:R-:W4:Y:S01]  /*12c470*/  LDL.LU R34, [R1+0x108] ;  /* 0x0001080001227983 */ /* 0x000f220000300800 */
[----:B--2---:R-:W-:Y:S01]  /*12c480*/  F2FP.SATFINITE.E4M3.F32.PACK_AB_MERGE_C R21, R21, R33, RZ ;  /* 0x000000211515723e */ /* 0x004fe200048070ff */
[----:B------:R-:W-:-:S04]  /*12c490*/  IMAD.X R33, R35, 0x1, R14, P1 ;  /* 0x0000000123217824 */ /* 0x000fc800008e060e */
[----:B------:R1:W-:Y:S04]  /*12c4a0*/  STL [R1+0x685c], R21 ;  /* 0x00685c1501007387 */ /* 0x0003e80000100800 */
[----:B-1----:R-:W2:Y:S01]  /*12c4b0*/  LDL.LU R21, [R1+0x4e8] ;  /* 0x0004e80001157983 */ /* 0x002ea20000300800 */
[----:B---3--:R-:W-:-:S03]  /*12c4c0*/  F2FP.SATFINITE.E4M3.F32.PACK_AB_MERGE_C R47, R47, R50, RZ ;  /* 0x000000322f2f723e */ /* 0x008fc600048070ff */
[----:B------:R1:W-:Y:S01]  /*12c4d0*/  STL.64 [R1+0x1888], R32 ;  /* 0x0018882001007387 */ /* 0x0003e20000100a00 */
[----:B------:R-:W-:-:S03]  /*12c4e0*/  F2FP.SATFINITE.E4M3.F32.PACK_AB_MERGE_C R43, R43, R42, RZ ;  /* 0x0000002a2b2b723e */ /* 0x000fc600048070ff */
[----:B-1----:R-:W3:Y:S01]  /*12c4f0*/  LDL.LU.64 R32, [R1+0x6b18] ;  /* 0x006b180001207983 */ /* 0x002ee20000300a00 */
[----:B------:R-:W-:-:S03]  /*12c500*/  IADD3 R42, P1, PT, R23, R2, RZ ;  /* 0x00000002172a7210 */ /* 0x000fc60007f3e0ff */
[----:B------:R-:W2:Y:S04]  /*12c510*/  LDL.LU R50, [R1+0x6b14] ;  /* 0x006b140001327983 */ /* 0x000ea80000300800 */
[----:B------:R1:W-:Y:S04]  /*12c520*/  STL [R1+0x2320], R47 ;  /* 0x0023202f01007387 */ /* 0x0003e80000100800 */
[----:B-1----:R-:W2:Y:S04]  /*12c530*/  LDL.LU R47, [R1+0x6b10] ;  /* 0x006b1000012f7983 */ /* 0x002ea80000300800 */
[----:B------:R1:W-:Y:S02]  /*12c540*/  STL [R1+0x1f10], R43 ;  /* 0x001f102b01007387 */ /* 0x0003e40000100800 */
[----:B-1----:R-:W-:-:S05]  /*12c550*/  IMAD.X R43, R35, 0x1, R0, P1 ;  /* 0x00000001232b7824 */ /* 0x002fca00008e0600 */
[----:B------:R1:W-:Y:S04]  /*12c560*/  STL.64 [R1+0x1880], R42 ;  /* 0x0018802a01007387 */ /* 0x0003e80000100a00 */
[----:B-1----:R-:W2:Y:S01]  /*12c570*/  LDL.LU.64 R42, [R1+0x6b08] ;  /* 0x006b0800012a7983 */ /* 0x002ea20000300a00 */
[----:B------:R-:W-:Y:S02]  /*12c580*/  F2FP.SATFINITE.E4M3.F32.PACK_AB_MERGE_C R38, R38, R55, RZ ;  /* 0x000000372626723e */ /* 0x000fe400048070ff */
[----:B------:R-:W-:Y:S01]  /*12c590*/  F2FP.SATFINITE.E4M3.F32.PACK_AB_MERGE_C R29, R29, R28, RZ ;  /* 0x0000001c1d1d723e */ /* 0x000fe200048070ff */
[----:B------:R-:W3:Y:S04]  /*12c5a0*/  LDL.LU R55, [R1+0x6b04] ;  /* 0x006b040001377983 */ /* 0x000ee80000300800 */
[----:B------:R1:W-:Y:S04]  /*12c5b0*/  STL [R1+0x2328], R38 ;  /* 0x0023282601007387 */ /* 0x0003e80000100800 */
[----:B-1----:R-:W3:Y:S04]  /*12c5c0*/  LDL.LU R38, [R1+0x6b00] ;  /* 0x006b000001267983 */ /* 0x002ee80000300800 */
[----:B------:R1:W-:Y:S01]  /*12c5d0*/  STL [R1+0x1d0c], R29 ;  /* 0x001d0c1d01007387 */ /* 0x0003e20000100800 */
[----:B--2---:R-:W-:-:S03]  /*12c5e0*/  IADD3 R28, P1, PT, R23, R43, RZ ;  /* 0x0000002b171c7210 */ /* 0x004fc60007f3e0ff */
[----:B------:R2:W-:Y:S02]  /*12c5f0*/  STL.64 [R1+0x6ad0], R42 ;  /* 0x006ad02a01007387 */ /* 0x0005e40000100a00 */
[----:B-1----:R-:W-:Y:S02]  /*12c600*/  IMAD.X R29, R35, 0x1, R54, P1 ;  /* 0x00000001231d7824 */ /* 0x002fe400008e0636 */
[----:B--2---:R-:W2:Y:S04]  /*12c610*/  LDL.LU R42, [R1+0x4e0] ;  /* 0x0004e000012a7983 */ /* 0x004ea80000300800 */
[----:B------:R-:W2:Y:S04]  /*12c620*/  LDL.LU R43, [R1+0x4e4] ;  /* 0x0004e400012b7983 */ /* 0x000ea80000300800 */
[----:B------:R1:W-:Y:S04]  /*12c630*/  STL.64 [R1+0x1878], R28 ;  /* 0x0018781c01007387 */ /* 0x0003e80000100a00 */
[----:B-1----:R-:W2:Y:S01]  /*12c640*/  LDL.LU.64 R28, [R1+0x6af8] ;  /* 0x006af800011c7983 */ /* 0x002ea20000300a00 */
[----:B----4-:R-:W-:-:S02]  /*12c650*/  F2FP.SATFINITE.E4M3.F32.PACK_AB_MERGE_C R17, R17, R16, RZ ;  /* 0x000000101111723e */ /* 0x010fc400048070ff */
[----:B------:R-:W-:Y:S02]  /*12c660*/  F2FP.SATFINITE.E4M3.F32.PACK_AB_MERGE_C R16, R39, R58, RZ ;  /* 0x0000003a2710723e */ /* 0x000fe400048070ff */
[----:B------:R-:W4:Y:S04]  /*12c670*/  LDL.LU R58, [R1+0x10c] ;  /* 0x00010c00013a7983 */ /* 0x000f280000300800 */
[----:B------:R-:W-:Y:S04]  /*12c680*/  STL [R1+0x232c], R17 ;  /* 0x00232c1101007387 */ /* 0x000fe80000100800 */
[----:B------:R-:W3:Y:S04]  /*12c690*/  LDL.LU R39, [R1+0xa0] ;  /* 0x0000a00001277983 */ /* 0x000ee80000300800 */
[----:B------:R1:W-:Y:S01]  /*12c6a0*/  STL [R1+0x5d8], R16 ;  /* 0x0005d81001007387 */ /* 0x0003e20000100800 */
[----:B------:R-:W-:-:S02]  /*12c6b0*/  F2FP.SATFINITE.E4M3.F32.PACK_AB_MERGE_C R19, R19, R53, RZ ;  /* 0x000000351313723e */ /* 0x000fc400048070ff */
[----:B-1----:R-:W-:-:S05]  /*12c6c0*/  IADD3 R16, P1, PT, R23, R30, RZ ;  /* 0x0000001e17107210 */ /* 0x002fca0007f3e0ff */
[----:B--2---:R-:W-:-:S05]  /*12c6d0*/  IMAD.X R17, R35, 0x1, R29, P1 ;  /* 0x0000000123117824 */ /* 0x004fca00008e061d */
[----:B------:R1:W-:Y:S04]  /*12c6e0*/  STL.64 [R1+0x1870], R16 ;  /* 0x0018701001007387 */ /* 0x0003e80000100a00 */
[----:B-1----:R-:W2:Y:S04]  /*12c6f0*/  LDL.LU.64 R16, [R1+0x6af0] ;  /* 0x006af00001107983 */ /* 0x002ea80000300a00 */
[----:B------:R-:W2:Y:S04]  /*12c700*/  LDL.LU R53, [R1+0x6aec] ;  /* 0x006aec0001357983 */ /* 0x000ea80000300800 */
[----:B------:R1:W-:Y:S04]  /*12c710*/  STL [R1+0x2454], R19 ;  /* 0x0024541301007387 */ /* 0x0003e80000100800 */
[----:B-1----:R-:W2:Y:S01]  /*12c720*/  LDL.LU R19, [R1+0x6ae8] ;  /* 0x006ae80001137983 */ /* 0x002ea20000300800 */
[----:B------:R-:W-:-:S02]  /*12c730*/  F2FP.SATFINITE.E4M3.F32.PACK_AB_MERGE_C R43, R43, R42, RZ ;  /* 0x0000002a2b2b723e */ /* 0x000fc400048070ff */
[----:B---3--:R-:W-:-:S03]  /*12c740*/  IADD3 R42, P1, PT, R23, R32, RZ ;  /* 0x00000020172a7210 */ /* 0x008fc60007f3e0ff */
[----:B------:R1:W-:Y:S01]  /*12c750*/  STL [R1+0x245c], R43 ;  /* 0x00245c2b01007387 */ /* 0x0003e20000100800 */
[----:B------:R-:W-:-:S03]  /*12c760*/  F2FP.SATFINITE.E4M3.F32.PACK_AB_MERGE_C R21, R59, R21, RZ ;  /* 0x000000153b15723e */ /* 0x000fc600048070ff */
[----:B------:R-:W3:Y:S01]  /*12c770*/  LDL.LU R59, [R1+0x78] ;  /* 0x00007800013b7983 */ /* 0x000ee20000300800 */
[----:B-1----:R-:W-:Y:S01]  /*12c780*/  IMAD.X R43, R35, 0x1, R52, P1 ;  /* 0x00000001232b7824 */ /* 0x002fe200008e0634 */
[----:B------:R-:W-:-:S04]  /*12c790*/  F2FP.SATFINITE.E4M3.F32.PACK_AB_MERGE_C R15, R27, R15, RZ ;  /* 0x0000000f1b0f723e */ /* 0x000fc800048070ff */
[----:B------:R1:W-:Y:S01]  /*12c7a0*/  STL.64 [R1+0x1868], R42 ;  /* 0x0018682a01007387 */ /* 0x0003e20000100a00 */
[----:B------:R-:W-:-:S03]  /*12c7b0*/  F2FP.SATFINITE.E4M3.F32.PACK_AB_MERGE_C R27, R61, R60, RZ ;  /* 0x0000003c3d1b723e */ /* 0x000fc600048070ff */
[----:B------:R-:W-:Y:S01]  /*12c7c0*/  STL [R1+0x2458], R21 ;  /* 0x0024581501007387 */ /* 0x000fe20000100800 */
[----:B-1----:R-:W-:-:S03]  /*12c7d0*/  IADD3 R42, P1, PT, R23, R45, RZ ;  /* 0x0000002d172a7210 */ /* 0x002fc60007f3e0ff */
[----:B------:R1:W-:Y:S02]  /*12c7e0*/  STL [R1+0x247c], R15 ;  /* 0x00247c0f01007387 */ /* 0x0003e40000100800 */
[----:B------:R-:W-:Y:S01]  /*12c7f0*/  IMAD.X R43, R35, 0x1, R48, P1 ;  /* 0x00000001232b7824 */ /* 0x000fe200008e0630 */
[----:B-1----:R-:W-:-:S04]  /*12c800*/  F2FP.SATFINITE.E4M3.F32.PACK_AB_MERGE_C R15, R57, R56, RZ ;  /* 0x00000038390f723e */ /* 0x002fc800048070ff */
[----:B------:R-:W-:Y:S04]  /*12c810*/  STL.64 [R1+0x1860], R42 ;  /* 0x0018602a01007387 */ /* 0x000fe80000100a00 */
[----:B------:R1:W-:Y:S04]  /*12c820*/  STL [R1+0x2478], R15 ;  /* 0x0024780f01007387 */ /* 0x0003e80000100800 */
[----:B------:R2:W-:Y:S01]  /*12c830*/  STL [R1+0x248c], R27 ;  /* 0x00248c1b01007387 */ /* 0x0005e20000100800 */
[----:B-1----:R-:W-:-:S03]  /*12c840*/  LOP3.LUT R15, R55, 0xffff, RZ, 0xc0, !PT ;  /* 0x0000ffff370f7812 */ /* 0x002fc600078ec0ff */
[----:B------:R-:W3:Y:S01]  /*12c850*/  LDL.LU R55, [R1+0x6ae4] ;  /* 0x006ae40001377983 */ /* 0x000ee20000300800 */
[----:B--2---:R-:W-:-:S03]  /*12c860*/  LOP3.LUT R27, R19, 0xffff, RZ, 0xc0, !PT ;  /* 0x0000ffff131b7812 */ /* 0x004fc600078ec0ff */
[----:B------:R-:W2:Y:S01]  /*12c870*/  LDL.LU R19, [R1+0x6ae0] ;  /* 0x006ae00001137983 */ /* 0x000ea20000300800 */
[----:B------:R-:W-:Y:S02]  /*12c880*/  LOP3.LUT R21, R34, 0xffff, RZ, 0xc0, !PT ;  /* 0x0000ffff22157812 */ /* 0x000fe400078ec0ff */
[----:B------:R-:W-:Y:S02]  /*12c890*/  PRMT R42, R15, 0x3340, R0 ;  /* 0x000033400f2a7816 */ /* 0x000fe40000000000 */
[----:B------:R-:W-:Y:S02]  /*12c8a0*/  PRMT R34, R21, 0x3340, R27 ;  /* 0x0000334015227816 */ /* 0x000fe4000000001b */
[----:B------:R-:W-:Y:S02]  /*12c8b0*/  SHF.R.U32.HI R21, RZ, 0x8, R21 ;  /* 0x00000008ff157819 */ /* 0x000fe40000011615 */
[----:B------:R-:W-:Y:S02]  /*12c8c0*/  SHF.R.U32.HI R27, RZ, 0x8, R27 ;  /* 0x00000008ff1b7819 */ /* 0x000fe4000001161b */
[----:B------:R-:W-:-:S02]  /*12c8d0*/  PRMT R34, R34, 0x5410, R42 ;  /* 0x0000541022227816 */ /* 0x000fc4000000002a */
[----:B------:R-:W-:Y:S02]  /*12c8e0*/  SHF.R.U32.HI R15, RZ, 0x8, R15 ;  /* 0x00000008ff0f7819 */ /* 0x000fe4000001160f */
[----:B------:R-:W-:Y:S02]  /*12c8f0*/  IADD3 R42, P1, PT, R23, R24, RZ ;  /* 0x00000018172a7210 */ /* 0x000fe40007f3e0ff */
[----:B------:R-:W-:Y:S02]  /*12c900*/  LOP3.LUT R21, R21, 0xffff, RZ, 0xc0, !PT ;  /* 0x0000ffff15157812 */ /* 0x000fe400078ec0ff */
[----:B------:R-:W-:Y:S02]  /*12c910*/  LOP3.LUT R27, R27, 0xffff, RZ, 0xc0, !PT ;  /* 0x0000ffff1b1b7812 */ /* 0x000fe400078ec0ff */
[----:B------:R-:W-:Y:S01]  /*12c920*/  LOP3.LUT R15, R15, 0xffff, RZ, 0xc0, !PT ;  /* 0x0000ffff0f0f7812 */ /* 0x000fe200078ec0ff */
[----:B------:R-:W-:Y:S01]  /*12c930*/  IMAD.X R43, R35, 0x1, R46, P1 ;  /* 0x00000001232b7824 */ /* 0x000fe200008e062e */
[----:B------:R-:W-:-:S02]  /*12c940*/  PRMT R27, R21, 0x3340, R27 ;  /* 0x00003340151b7816 */ /* 0x000fc4000000001b */
[----:B------:R-:W-:Y:S01]  /*12c950*/  PRMT R21, R15, 0x3340, R0 ;  /* 0x000033400f157816 */ /* 0x000fe20000000000 */
[----:B------:R-:W-:Y:S01]  /*12c960*/  STL [R1+0x25b0], R34 ;  /* 0x0025b02201007387 */ /* 0x000fe20000100800 */
[----:B------:R-:W-:-:S03]  /*12c970*/  LOP3.LUT R15, R47, 0xffff, RZ, 0xc0, !PT ;  /* 0x0000ffff2f0f7812 */ /* 0x000fc600078ec0ff */
[----:B------:R1:W-:Y:S04]  /*12c980*/  STL.64 [R1+0x1850], R42 ;  /* 0x0018502a01007387 */ /* 0x0003e80000100a00 */
[----:B------:R-:W-:Y:S04]  /*12c990*/  STL [R1+0xdc0], R27 ;  /* 0x000dc01b01007387 */ /* 0x000fe80000100800 */
[----:B------:R2:W-:Y:S04]  /*12c9a0*/  STL [R1+0x27c], R21 ;  /* 0x00027c1501007387 */ /* 0x0005e80000100800 */
[----:B------:R-:W3:Y:S01]  /*12c9b0*/  LDL.LU R47, [R1+0x6adc] ;  /* 0x006adc00012f7983 */ /* 0x000ee20000300800 */
[----:B-1----:R-:W-:-:S03]  /*12c9c0*/  LOP3.LUT R43, R39, 0xffff, RZ, 0xc0, !PT ;  /* 0x0000ffff272b7812 */ /* 0x002fc600078ec0ff */
[----:B------:R-:W3:Y:S01]  /*12c9d0*/  LDL.LU R39, [R1+0xd0] ;  /* 0x0000d00001277983 */ /* 0x000ee20000300800 */
[----:B--2---:R-:W-:-:S03]  /*12c9e0*/  LOP3.LUT R21, R19, 0xffff, RZ, 0xc0, !PT ;  /* 0x0000ffff13157812 */ /* 0x004fc600078ec0ff */
[----:B------:R-:W2:Y:S01]  /*12c9f0*/  LDL.LU R19, [R1+0x1f0] ;  /* 0x0001f00001137983 */ /* 0x000ea20000300800 */
[----:B----4-:R-:W-:Y:S02]  /*12ca00*/  LOP3.LUT R42, R58, 0xffff, RZ, 0xc0, !PT ;  /* 0x0000ffff3a2a7812 */ /* 0x010fe400078ec0ff */
[----:B------:R-:W-:Y:S02]  /*12ca10*/  PRMT R56, R15, 0x3340, R0 ;  /* 0x000033400f387816 */ /* 0x000fe40000000000 */
[----:B------:R-:W-:Y:S02]  /*12ca20*/  PRMT R34, R42, 0x3340, R43 ;  /* 0x000033402a227816 */ /* 0x000fe4000000002b */
[----:B------:R-:W-:Y:S02]  /*12ca30*/  LOP3.LUT R17, R17, 0xffff, RZ, 0xc0, !PT ;  /* 0x0000ffff11117812 */ /* 0x000fe400078ec0ff */
[----:B------:R-:W-:Y:S02]  /*12ca40*/  PRMT R56, R34, 0x5410, R56 ;  /* 0x0000541022387816 */ /* 0x000fe40000000038 */
[----:B---3--:R-:W-:Y:S01]  /*12ca50*/  LOP3.LUT R27, R59, 0xffff, RZ, 0xc0, !PT ;  /* 0x0000ffff3b1b7812 */ /* 0x008fe200078ec0ff */
[----:B------:R-:W3:Y:S01]  /*12ca60*/  LDL.LU R34, [R1+0x198] ;  /* 0x0001980001227983 */ /* 0x000ee20000300800 */
[----:B------:R-:W-:-:S03]  /*12ca70*/  PRMT R57, R17, 0x3340, R0 ;  /* 0x0000334011397816 */ /* 0x000fc60000000000 */
[----:B------:R1:W-:Y:S04]  /*12ca80*/  STL [R1+0x25ac], R56 ;  /* 0x0025ac3801007387 */ /* 0x0003e80000100800 */
[----:B------:R-:W4:Y:S01]  /*12ca90*/  LDL.LU R58, [R1+0x1c0] ;  /* 0x0001c000013a7983 */ /* 0x000f220000300800 */
[----:B-1----:R-:W-:-:S04]  /*12caa0*/  PRMT R56, R21, 0x3340, R27 ;  /* 0x0000334015387816 */ /* 0x002fc8000000001b */
[----:B------:R-:W-:Y:S02]  /*12cab0*/  PRMT R59, R56, 0x5410, R57 ;  /* 0x00005410383b7816 */ /* 0x000fe40000000039 */
[----:B------:R-:W-:Y:S02]  /*12cac0*/  IADD3 R56, P1, PT, R23, R20, RZ ;  /* 0x0000001417387210 */ /* 0x000fe40007f3e0ff */
[----:B------:R-:W-:Y:S02]  /*12cad0*/  SHF.R.U32.HI R42, RZ, 0x8, R42 ;  /* 0x00000008ff2a7819 */ /* 0x000fe4000001162a */
[----:B------:R-:W-:Y:S01]  /*12cae0*/  SHF.R.U32.HI R43, RZ, 0x8, R43 ;  /* 0x00000008ff2b7819 */ /* 0x000fe2000001162b */
[----:B------:R-:W-:Y:S01]  /*12caf0*/  IMAD.X R57, R35, 0x1, R18, P1 ;  /* 0x0000000123397824 */ /* 0x000fe200008e0612 */
[----:B------:R-:W-:Y:S02]  /*12cb00*/  SHF.R.U32.HI R21, RZ, 0x8, R21 ;  /* 0x00000008ff157819 */ /* 0x000fe40000011615 */
[----:B------:R-:W-:-:S02]  /*12cb10*/  SHF.R.U32.HI R27, RZ, 0x8, R27 ;  /* 0x00000008ff1b7819 */ /* 0x000fc4000001161b */
[----:B------:R-:W-:Y:S02]  /*12cb20*/  LOP3.LUT R42, R42, 0xffff, RZ, 0xc0, !PT ;  /* 0x0000ffff2a2a7812 */ /* 0x000fe400078ec0ff */
[----:B------:R-:W-:Y:S01]  /*12cb30*/  LOP3.LUT R43, R43, 0xffff, RZ, 0xc0, !PT ;  /* 0x0000ffff2b2b7812 */ /* 0x000fe200078ec0ff */
[----:B------:R-:W-:Y:S01]  /*12cb40*/  STL [R1+0x25a8], R59 ;  /* 0x0025a83b01007387 */ /* 0x000fe20000100800 */
[----:B------:R-:W-:Y:S02]  /*12cb50*/  LOP3.LUT R21, R21, 0xffff, RZ, 0xc0, !PT ;  /* 0x0000ffff15157812 */ /* 0x000fe400078ec0ff */
[----:B------:R-:W-:Y:S01]  /*12cb60*/  LOP3.LUT R27, R27, 0xffff, RZ, 0xc0, !PT ;  /* 0x0000ffff1b1b7812 */ /* 0x000fe200078ec0ff */
[----:B------:R1:W-:Y:S01]  /*12cb70*/  STL.64 [R1+0x1810], R56 ;  /* 0x0018103801007387 */ /* 0x0003e20000100a00 */
[----:B------:R-:W-:Y:S02]  /*12cb80*/  SHF.R.U32.HI R17, RZ, 0x8, R17 ;  /* 0x00000008ff117819 */ /* 0x000fe40000011611 */
[----:B------:R-:W-:-:S02]  /*12cb90*/  SHF.R.U32.HI R15, RZ, 0x8, R15 ;  /* 0x00000008ff0f7819 */ /* 0x000fc4000001160f */
[----:B------:R-:W-:Y:S02]  /*12cba0*/  PRMT R21, R21, 0x3340, R27 ;  /* 0x0000334015157816 */ /* 0x000fe4000000001b */
[----:B------:R-:W-:Y:S02]  /*12cbb0*/  LOP3.LUT R17, R17, 0xffff, RZ, 0xc0, !PT ;  /* 0x0000ffff11117812 */ /* 0x000fe400078ec0ff */
[----:B-1----:R-:W-:Y:S02]  /*12cbc0*/  PRMT R56, R42, 0x3340, R43 ;  /* 0x000033402a387816 */ /* 0x002fe4000000002b */
[----:B------:R-:W-:Y:S02]  /*12cbd0*/  IADD3 R42, P1, PT, R23, R40, RZ ;  /* 0x00000028172a7210 */ /* 0x000fe40007f3e0ff */
[----:B------:R-:W-:Y:S01]  /*12cbe0*/  LOP3.LUT R15, R15, 0xffff, RZ, 0xc0, !PT ;  /* 0x0000ffff0f0f7812 */ /* 0x000fe200078ec0ff */
[----:B------:R-:W-:Y:S02]  /*12cbf0*/  STL [R1+0xdbc], R56 ;  /* 0x000dbc3801007387 */ /* 0x000fe40000100800 */
[----:B------:R-:W-:-:S02]  /*12cc00*/  IMAD.X R43, R35, 0x1, R49, P1 ;  /* 0x00000001232b7824 */ /* 0x000fc400008e0631 */
[----:B------:R1:W-:Y:S01]  /*12cc10*/  STL [R1+0xdb8], R21 ;  /* 0x000db81501007387 */ /* 0x0003e20000100800 */
[----:B------:R-:W-:-:S03]  /*12cc20*/  PRMT R15, R15, 0x3340, R0 ;  /* 0x000033400f0f7816 */ /* 0x000fc60000000000 */
[----:B------:R-:W-:Y:S01]  /*12cc30*/  STL.64 [R1+0x1858], R42 ;  /* 0x0018582a01007387 */ /* 0x000fe20000100a00 */
[----:B-1----:R-:W-:Y:S02]  /*12cc40*/  PRMT R21, R17, 0x3340, R0 ;  /* 0x0000334011157816 */ /* 0x002fe40000000000 */
[----:B------:R-:W-:-:S03]  /*12cc50*/  LOP3.LUT R27, R47, 0xffff, RZ, 0xc0, !PT ;  /* 0x0000ffff2f1b7812 */ /* 0x000fc600078ec0ff */
[----:B------:R2:W-:Y:S04]  /*12cc60*/  STL [R1+0x258], R21 ;  /* 0x0002581501007387 */ /* 0x0005e80000100800 */
[----:B------:R3:W-:Y:S01]  /*12cc70*/  STL [R1+0x278], R15 ;  /* 0x0002780f01007387 */ /* 0x0007e20000100800 */
[----:B------:R-:W-:-:S03]  /*12cc80*/  LOP3.LUT R17, R39, 0xffff, RZ, 0xc0, !PT ;  /* 0x0000ffff27117812 */ /* 0x000fc600078ec0ff */
[----:B------:R-:W4:Y:S01]  /*12cc90*/  LDL.LU R47, [R1+0x6ad8] ;  /* 0x006ad800012f7983 */ /* 0x000f220000300800 */
[----:B--2---:R-:W-:-:S03]  /*12cca0*/  LOP3.LUT R21, R19, 0xffff, RZ, 0xc0, !PT ;  /* 0x0000ffff13157812 */ /* 0x004fc600078ec0ff */
[----:B------:R-:W2:Y:S04]  /*12ccb0*/  LDL.LU R19, [R1+0x1f4] ;  /* 0x0001f40001137983 */ /* 0x000ea80000300800 */
[----:B------:R4:W-:Y:S04]  /*12ccc0*/  STL [R1+0x25c0], R26 ;  /* 0x0025c01a01007387 */ /* 0x0009e80000100800 */
[----:B------:R-:W2:Y:S04]  /*12ccd0*/  LDL.LU R59, [R1+0x19c] ;  /* 0x00019c00013b7983 */ /* 0x000ea80000300800 */
[----:B------:R-:W2:Y:S01]  /*12cce0*/  LDL.LU R39, [R1+0x1c4] ;  /* 0x0001c40001277983 */ /* 0x000ea20000300800 */
[----:B---3--:R-:W-:-:S02]  /*12ccf0*/  LOP3.LUT R15, R34, 0xffff, RZ, 0xc0, !PT ;  /* 0x0000ffff220f7812 */ /* 0x008fc400078ec0ff */
[----:B------:R-:W-:Y:S02]  /*12cd00*/  PRMT R42, R26, 0x3340, R0 ;  /* 0x000033401a2a7816 */ /* 0x000fe40000000000 */
[----:B------:R-:W-:Y:S02]  /*12cd10*/  PRMT R34, R17, 0x3340, R27 ;  /* 0x0000334011227816 */ /* 0x000fe4000000001b */
[----:B----4-:R-:W-:Y:S02]  /*12cd20*/  LOP3.LUT R26, R58, 0xffff, RZ, 0xc0, !PT ;  /* 0x0000ffff3a1a7812 */ /* 0x010fe400078ec0ff */
[----:B------:R-:W-:Y:S02]  /*12cd30*/  PRMT R43, R34, 0x5410, R42 ;  /* 0x00005410222b7816 */ /* 0x000fe4000000002a */
[----:B------:R-:W-:Y:S02]  /*12cd40*/  PRMT R42, R15, 0x3340, R0 ;  /* 0x000033400f2a7816 */ /* 0x000fe40000000000 */
[----:B------:R-:W-:-:S02]  /*12cd50*/  PRMT R34, R21, 0x3340, R26 ;  /* 0x0000334015227816 */ /* 0x000fc4000000001a */
[----:B------:R-:W-:Y:S02]  /*12cd60*/  SHF.R.U32.HI R17, RZ, 0x8, R17 ;  /* 0x00000008ff117819 */ /* 0x000fe40000011611 */
[----:B------:R-:W-:Y:S02]  /*12cd70*/  PRMT R34, R34, 0x5410, R42 ;  /* 0x0000541022227816 */ /* 0x000fe4000000002a */
[----:B------:R-:W-:Y:S02]  /*12cd80*/  IADD3 R42, P1, PT, R23, R51, RZ ;  /* 0x00000033172a7210 */ /* 0x000fe40007f3e0ff */
[----:B------:R-:W-:Y:S01]  /*12cd90*/  SHF.R.U32.HI R27, RZ, 0x8, R27 ;  /* 0x00000008ff1b7819 */ /* 0x000fe2000001161b */
[----:B------:R1:W-:Y:S01]  /*12cda0*/  STL [R1+0x25a4], R43 ;  /* 0x0025a42b01007387 */ /* 0x0003e20000100800 */
[----:B------:R-:W-:Y:S02]  /*12cdb0*/  SHF.R.U32.HI R21, RZ, 0x8, R21 ;  /* 0x00000008ff157819 */ /* 0x000fe40000011615 */
[----:B------:R-:W-:-:S02]  /*12cdc0*/  SHF.R.U32.HI R26, RZ, 0x8, R26 ;  /* 0x00000008ff1a7819 */ /* 0x000fc4000001161a */
[----:B------:R-:W-:Y:S02]  /*12cdd0*/  LOP3.LUT R17, R17, 0xffff, RZ, 0xc0, !PT ;  /* 0x0000ffff11117812 */ /* 0x000fe400078ec0ff */
[----:B------:R-:W-:Y:S01]  /*12cde0*/  LOP3.LUT R27, R27, 0xffff, RZ, 0xc0, !PT ;  /* 0x0000ffff1b1b7812 */ /* 0x000fe200078ec0ff */
[----:B-1----:R-:W-:Y:S01]  /*12cdf0*/  IMAD.X R43, R35, 0x1, R36, P1 ;  /* 0x00000001232b7824 */ /* 0x002fe200008e0624 */
[----:B------:R-:W-:Y:S02]  /*12ce00*/  LOP3.LUT R21, R21, 0xffff, RZ, 0xc0, !PT ;  /* 0x0000ffff15157812 */ /* 0x000fe400078ec0ff */
[----:B------:R-:W-:Y:S01]  /*12ce10*/  LOP3.LUT R26, R26, 0xffff, RZ, 0xc0, !PT ;  /* 0x0000ffff1a1a7812 */ /* 0x000fe200078ec0ff */
[----:B------:R1:W-:Y:S01]  /*12ce20*/  STL [R1+0x25a0], R34 ;  /* 0x0025a02201007387 */ /* 0x0003e20000100800 */
[----:B------:R-:W-:Y:S02]  /*12ce30*/  PRMT R27, R17, 0x3340, R27 ;  /* 0x00003340111b7816 */ /* 0x000fe4000000001b */
[----:B------:R-:W-:Y:S01]  /*12ce40*/  SHF.R.U32.HI R15, RZ, 0x8, R15 ;  /* 0x00000008ff0f7819 */ /* 0x000fe2000001160f */
[----:B------:R-:W-:Y:S01]  /*12ce50*/  STL.64 [R1+0x1848], R42 ;  /* 0x0018482a01007387 */ /* 0x000fe20000100a00 */
[----:B------:R-:W-:-:S02]  /*12ce60*/  PRMT R21, R21, 0x3340, R26 ;  /* 0x0000334015157816 */ /* 0x000fc4000000001a */
[----:B------:R-:W-:Y:S01]  /*12ce70*/  IADD3 R26, P1, PT, R23, R9, RZ ;  /* 0x00000009171a7210 */ /* 0x000fe20007f3e0ff */
[----:B------:R-:W3:Y:S01]  /*12ce80*/  LDL.LU R17, [R1+0x1dc] ;  /* 0x0001dc0001117983 */ /* 0x000ee20000300800 */
[----:B------:R-:W-:-:S03]  /*12ce90*/  LOP3.LUT R15, R15, 0xffff, RZ, 0xc0, !PT ;  /* 0x0000ffff0f0f7812 */ /* 0x000fc600078ec0ff */
[----:B-1----:R-:W4:Y:S04]  /*12cea0*/  LDL.LU R34, [R1+0x188] ;  /* 0x0001880001227983 */ /* 0x002f280000300800 */
[----:B------:R1:W-:Y:S04]  /*12ceb0*/  STL [R1+0x2500], R27 ;  /* 0x0025001b01007387 */ /* 0x0003e80000100800 */
[----:B------:R-:W4:Y:S04]  /*12cec0*/  LDL.LU R58, [R1+0x1ac] ;  /* 0x0001ac00013a7983 */ /* 0x000f280000300800 */
[----:B------:R0:W-:Y:S01]  /*12ced0*/  STL [R1+0xdb4], R21 ;  /* 0x000db41501007387 */ /* 0x0001e20000100800 */
[----:B-1----:R-:W-:Y:S01]  /*12cee0*/  IMAD.X R27, R35, 0x1, R11, P1 ;  /* 0x00000001231b7824 */ /* 0x002fe200008e060b */
[----:B0-----:R-:W-:-:S04]  /*12cef0*/  PRMT R21, R15, 0x3340, R0 ;  /* 0x000033400f157816 */ /* 0x001fc80000000000 */
[----:B------:R-:W-:Y:S04]  /*12cf00*/  STL.64 [R1+0x1840], R26 ;  /* 0x0018401a01007387 */ /* 0x000fe80000100a00 */
[----:B------:R0:W-:Y:S01]  /*12cf10*/  STL [R1+0x254], R21 ;  /* 0x0002541501007387 */ /* 0x0001e20000100800 */
[----:B--2---:R-:W-:Y:S02]  /*12cf20*/  LOP3.LUT R19, R19, 0xffff, RZ, 0xc0, !PT ;  /* 0x0000ffff13137812 */ /* 0x004fe400078ec0ff */
[----:B------:R-:W-:Y:S02]  /*12cf30*/  LOP3.LUT R15, R59, 0xffff, RZ, 0xc0, !PT ;  /* 0x0000ffff3b0f7812 */ /* 0x000fe400078ec0ff */
[----:B0-----:R-:W-:Y:S02]  /*12cf40*/  LOP3.LUT R21, R39, 0xffff, RZ, 0xc0, !PT ;  /* 0x0000ffff27157812 */ /* 0x001fe400078ec0ff */
[----:B------:R-:W-:-:S02]  /*12cf50*/  PRMT R27, R15, 0x3340, R0 ;  /* 0x000033400f1b7816 */ /* 0x000fc40000000000 */
[----:B------:R-:W-:-:S04]  /*12cf60*/  PRMT R26, R19, 0x3340, R21 ;  /* 0x00003340131a7816 */ /* 0x000fc80000000015 */
[----:B------:R-:W-:Y:S02]  /*12cf70*/  PRMT R39, R26, 0x5410, R27 ;  /* 0x000054101a277816 */ /* 0x000fe4000000001b */
[----:B------:R-:W-:-:S05]  /*12cf80*/  IADD3 R26, P1, PT, R23, R10, RZ ;  /* 0x0000000a171a7210 */ /* 0x000fca0007f3e0ff */
[----:B------:R-:W-:Y:S01]  /*12cf90*/  IMAD.X R27, R35, 0x1, R12, P1 ;  /* 0x00000001231b7824 */ /* 0x000fe200008e060c */
[----:B------:R-:W-:Y:S04]  /*12cfa0*/  STL [R1+0x259c], R39 ;  /* 0x00259c2701007387 */ /* 0x000fe80000100800 */
[----:B------:R0:W-:Y:S04]  /*12cfb0*/  STL.64 [R1+0x1838], R26 ;  /* 0x0018381a01007387 */ /* 0x0001e80000100a00 */
[----:B------:R-:W2:Y:S04]  /*12cfc0*/  LDL.LU R61, [R1+0x234] ;  /* 0x00023400013d7983 */ /* 0x000ea80000300800 */
[----:B------:R-:W2:Y:S04]  /*12cfd0*/  LDL.LU R35, [R1+0x210] ;  /* 0x0002100001237983 */ /* 0x000ea80000300800 */
[----:B------:R-:W2:Y:S01]  /*12cfe0*/  LDL.LU R59, [R1+0x224] ;  /* 0x00022400013b7983 */ /* 0x000ea20000300800 */
[----:B------:R-:W-:-:S02]  /*12cff0*/  SHF.R.U32.HI R19, RZ, 0x8, R19 ;  /* 0x00000008ff137819 */ /* 0x000fc40000011613 */
[----:B0-----:R-:W-:Y:S02]  /*12d000*/  SHF.R.U32.HI R26, RZ, 0x8, R21 ;  /* 0x00000008ff1a7819 */ /* 0x001fe40000011615 */
[----:B------:R-:W-:Y:S02]  /*12d010*/  LOP3.LUT R21, R19, 0xffff, RZ, 0xc0, !PT ;  /* 0x0000ffff13157812 */ /* 0x000fe400078ec0ff */
[----:B------:R-:W2:Y:S04]  /*12d020*/  LDL.LU R19, [R1+0x1e0] ;  /* 0x0001e00001137983 */ /* 0x000ea80000300800 */
[----:B------:R-:W2:Y:S01]  /*12d030*/  LDL.LU R39, [R1+0x1b0] ;  /* 0x0001b00001277983 */ /* 0x000ea20000300800 */
[----:B------:R-:W-:Y:S02]  /*12d040*/  SHF.R.U32.HI R15, RZ, 0x8, R15 ;  /* 0x00000008ff0f7819 */ /* 0x000fe4000001160f */
[----:B------:R-:W-:-:S02]  /*12d050*/  LOP3.LUT R26, R26, 0xffff, RZ, 0xc0, !PT ;  /* 0x0000ffff1a1a7812 */ /* 0x000fc400078ec0ff */
[----:B------:R-:W-:Y:S02]  /*12d060*/  LOP3.LUT R15, R15, 0xffff, RZ, 0xc0, !PT ;  /* 0x0000ffff0f0f7812 */ /* 0x000fe400078ec0ff */
[----:B------:R-:W-:Y:S02]  /*12d070*/  PRMT R21, R21, 0x3340, R26 ;  /* 0x0000334015157816 */ /* 0x000fe4000000001a */
[----:B------:R-:W-:Y:S02]  /*12d080*/  PRMT R15, R15, 0x3340, R0 ;  /* 0x000033400f0f7816 */ /* 0x000fe40000000000 */
[----:B---3--:R-:W-:Y:S01]  /*12d090*/  LOP3.LUT R17, R17, 0xffff, RZ, 0xc0, !PT ;  /* 0x0000ffff11117812 */ /* 0x008fe200078ec0ff */
[----:B------:R4:W-:Y:S04]  /*12d0a0*/  STL [R1+0xdac], R21 ;  /* 0x000dac1501007387 */ /* 0x0009e80000100800 */
[----:B------:R0:W-:Y:S01]  /*12d0b0*/  STL [R1+0x230], R15 ;  /* 0x0002300f01007387 */ /* 0x0001e20000100800 */
[----:B----4-:R-:W-:-:S02]  /*12d0c0*/  LOP3.LUT R21, R58, 0xffff, RZ, 0xc0, !PT ;  /* 0x0000ffff3a157812 */ /* 0x010fc400078ec0ff */
[----:B0-----:R-:W-:Y:S02]  /*12d0d0*/  LOP3.LUT R15, R34, 0xffff, RZ, 0xc0, !PT ;  /* 0x0000ffff220f7812 */ /* 0x001fe400078ec0ff */
[----:B------:R-:W-:Y:S02]  /*12d0e0*/  PRMT R26, R17, 0x3340, R21 ;  /* 0x00003340111a7816 */ /* 0x000fe40000000015 */
[----:B------:R-:W-:Y:S02]  /*12d0f0*/  SHF.R.U32.HI R17, RZ, 0x8, R17 ;  /* 0x00000008ff117819 */ /* 0x000fe40000011611 */
[----:B------:R-:W-:Y:S02]  /*12d100*/  SHF.R.U32.HI R21, RZ, 0x8, R21 ;  /* 0x00000008ff157819 */ /* 0x000fe40000011615 */
[----:B------:R-:W-:Y:S02]  /*12d110*/  PRMT R27, R15, 0x3340, R0 ;  /* 0x000033400f1b7816 */ /* 0x000fe40000000000 */
[----:B------:R-:W-:-:S02]  /*12d120*/  LOP3.LUT R17, R17, 0xffff, RZ, 0xc0, !PT ;  /* 0x0000ffff11117812 */ /* 0x000fc400078ec0ff */
[----:B------:R-:W-:Y:S02]  /*12d130*/  LOP3.LUT R21, R21, 0xffff, RZ, 0xc0, !PT ;  /* 0x0000ffff15157812 */ /* 0x000fe400078ec0ff */
[----:B------:R-:W-:Y:S01]  /*12d140*/  PRMT R26, R26, 0x5410, R27 ;  /* 0x000054101a1a7816 */ /* 0x000fe2000000001b */
[----:B------:R-:W-:Y:S01]  /*12d150*/  VIADD R23, R23, UR5 ;  /* 0x0000000517177c36 */ /* 0x000fe20008000000 */
[----:B------:R-:W-:Y:S01]  /*12d160*/  PRMT R21, R17, 0x3340, R21 ;  /* 0x0000334011157816 */ /* 0x000fe20000000015 */
[----:B------:R-:W0:Y:S02]  /*12d170*/  LDCU UR5, c[0x0][0x3b8] ;  /* 0x00007700ff0577ac */ /* 0x000e240008000800 */
[----:B------:R1:W-:Y:S04]  /*12d180*/  STL [R1+0x2598], R26 ;  /* 0x0025981a01007387 */ /* 0x0003e80000100800 */
[----:B------:R-:W3:Y:S04]  /*12d190*/  LDL.LU R34, [R1+0x22c] ;  /* 0x00022c0001227983 */ /* 0x000ee80000300800 */
[----:B------:R-:W4:Y:S01]  /*12d1a0*/  LDL.LU R17, [R1+0x20c] ;  /* 0x00020c0001117983 */ /* 0x000f220000300800 */
[----:B-1----:R-:W-:-:S03]  /*12d1b0*/  IADD3 R26, P1, PT, R23, R6, RZ ;  /* 0x00000006171a7210 */ /* 0x002fc60007f3e0ff */
[----:B------:R1:W-:Y:S01]  /*12d1c0*/  STL [R1+0xdb0], R21 ;  /* 0x000db01501007387 */ /* 0x0003e20000100800 */
[----:B------:R-:W-:-:S03]  /*12d1d0*/  SHF.R.U32.HI R15, RZ, 0x8, R15 ;  /* 0x00000008ff0f7819 */ /* 0x000fc6000001160f */
[----:B------:R-:W4:Y:S01]  /*12d1e0*/  LDL.LU R58, [R1+0x220] ;  /* 0x00022000013a7983 */ /* 0x000f220000300800 */
[----:B-1----:R-:W-:Y:S02]  /*12d1f0*/  SHF.R.S32.HI R21, RZ, 0x1f, R23 ;  /* 0x0000001fff157819 */ /* 0x002fe40000011417 */
[----:B------:R-:W-:-:S03]  /*12d200*/  LOP3.LUT R15, R15, 0xffff, RZ, 0xc0, !PT ;  /* 0x0000ffff0f0f7812 */ /* 0x000fc600078ec0ff */
[----:B------:R-:W-:-:S05]  /*12d210*/  IMAD.X R27, R21, 0x1, R31, P1 ;  /* 0x00000001151b7824 */ /* 0x000fca00008e061f */
[----:B------:R1:W-:Y:S02]  /*12d220*/  STL.64 [R1+0x1830], R26 ;  /* 0x0018301a01007387 */ /* 0x0003e40000100a00 */
[----:B-1----:R-:W-:-:S05]  /*12d230*/  PRMT R27, R15, 0x3340, R0 ;  /* 0x000033400f1b7816 */ /* 0x002fca0000000000 */
[----:B------:R1:W-:Y:S01]  /*12d240*/  STL [R1+0x264], R27 ;  /* 0x0002641b01007387 */ /* 0x0003e20000100800 */
[----:B--2---:R-:W-:Y:S02]  /*12d250*/  LOP3.LUT R15, R61, 0xffff, RZ, 0xc0, !PT ;  /* 0x0000ffff3d0f7812 */ /* 0x004fe400078ec0ff */
[----:B------:R-:W-:Y:S02]  /*12d260*/  LOP3.LUT R26, R35, 0xffff, RZ, 0xc0, !PT ;  /* 0x0000ffff231a7812 */ /* 0x000fe400078ec0ff */
[----:B------:R-:W-:Y:S02]  /*12d270*/  LOP3.LUT R43, R59, 0xffff, RZ, 0xc0, !PT ;  /* 0x0000ffff3b2b7812 */ /* 0x000fe400078ec0ff */
[----:B------:R-:W-:Y:S02]  /*12d280*/  PRMT R35, R26, 0x3340, R0 ;  /* 0x000033401a237816 */ /* 0x000fe40000000000 */
[----:B-1----:R-:W-:-:S04]  /*12d290*/  PRMT R27, R15, 0x3340, R43 ;  /* 0x000033400f1b7816 */ /* 0x002fc8000000002b */
[----:B------:R-:W-:Y:S02]  /*12d2a0*/  PRMT R35, R27, 0x5410, R35 ;  /* 0x000054101b237816 */ /* 0x000fe40000000023 */
[----:B------:R-:W-:-:S03]  /*12d2b0*/  LOP3.LUT R42, R39, 0xffff, RZ, 0xc0, !PT ;  /* 0x0000ffff272a7812 */ /* 0x000fc600078ec0ff */
[----:B------:R1:W-:Y:S04]  /*12d2c0*/  STL [R1+0x2594], R35 ;  /* 0x0025942301007387 */ /* 0x0003e80000100800 */
[----:B-1----:R-:W2:Y:S04]  /*12d2d0*/  LDL.LU R35, [R1+0x228] ;  /* 0x0002280001237983 */ /* 0x002ea80000300800 */
[----:B------:R-:W2:Y:S04]  /*12d2e0*/  LDL.LU R59, [R1+0x204] ;  /* 0x00020400013b7983 */ /* 0x000ea80000300800 */
[----:B------:R-:W2:Y:S01]  /*12d2f0*/  LDL.LU R39, [R1+0x21c] ;  /* 0x00021c0001277983 */ /* 0x000ea20000300800 */
[----:B------:R-:W-:-:S04]  /*12d300*/  LOP3.LUT R19, R19, 0xffff, RZ, 0xc0, !PT ;  /* 0x0000ffff13137812 */ /* 0x000fc800078ec0ff */
[----:B------:R-:W-:Y:S02]  /*12d310*/  SHF.R.U32.HI R27, RZ, 0x8, R19 ;  /* 0x00000008ff1b7819 */ /* 0x000fe40000011613 */
[--C-:B------:R-:W-:Y:S02]  /*12d320*/  PRMT R19, R19, 0x3340, R42.reuse ;  /* 0x0000334013137816 */ /* 0x100fe4000000002a */
[----:B------:R-:W-:Y:S02]  /*12d330*/  SHF.R.U32.HI R42, RZ, 0x8, R42 ;  /* 0x00000008ff2a7819 */ /* 0x000fe4000001162a */
[----:B------:R-:W-:Y:S01]  /*12d340*/  SHF.R.U32.HI R15, RZ, 0x8, R15 ;  /* 0x00000008ff0f7819 */ /* 0x000fe2000001160f */
[----:B------:R1:W-:Y:S01]  /*12d350*/  STL [R1+0x68c0], R19 ;  /* 0x0068c01301007387 */ /* 0x0003e20000100800 */
[----:B------:R-:W-:Y:S02]  /*12d360*/  LOP3.LUT R27, R27, 0xffff, RZ, 0xc0, !PT ;  /* 0x0000ffff1b1b7812 */ /* 0x000fe400078ec0ff */
[----:B------:R-:W-:-:S02]  /*12d370*/  LOP3.LUT R42, R42, 0xffff, RZ, 0xc0, !PT ;  /* 0x0000ffff2a2a7812 */ /* 0x000fc400078ec0ff */
[----:B------:R-:W-:Y:S02]  /*12d380*/  LOP3.LUT R15, R15, 0xffff, RZ, 0xc0, !PT ;  /* 0x0000ffff0f0f7812 */ /* 0x000fe400078ec0ff */
[----:B-1----:R-:W-:-:S04]  /*12d390*/  SHF.R.U32.HI R19, RZ, 0x8, R43 ;  /* 0x00000008ff137819 */ /* 0x002fc8000001162b */
[----:B------:R-:W-:Y:S02]  /*12d3a0*/  LOP3.LUT R19, R19, 0xffff, RZ, 0xc0, !PT ;  /* 0x0000ffff13137812 */ /* 0x000fe400078ec0ff */
[----:B------:R-:W-:Y:S02]  /*12d3b0*/  PRMT R42, R27, 0x3340, R42 ;  /* 0x000033401b2a7816 */ /* 0x000fe4000000002a */
[----:B------:R-:W-:-:S03]  /*12d3c0*/  PRMT R27, R15, 0x3340, R19 ;  /* 0x000033400f1b7816 */ /* 0x000fc60000000013 */
[----:B------:R-:W-:Y:S01]  /*12d3d0*/  STL [R1+0x24f8], R42 ;  /* 0x0024f82a01007387 */ /* 0x000fe20000100800 */
[----:B---3--:R-:W-:Y:S02]  /*12d3e0*/  LOP3.LUT R19, R34, 0xffff, RZ, 0xc0, !PT ;  /* 0x0000ffff22137812 */ /* 0x008fe400078ec0ff */
[----:B----4-:R-:W-:Y:S01]  /*12d3f0*/  LOP3.LUT R15, R17, 0xffff, RZ, 0xc0, !PT ;  /* 0x0000ffff110f7812 */ /* 0x010fe200078ec0ff */
[----:B------:R1:W-:Y:S03]  /*12d400*/  STL [R1+0xda8], R27 ;  /* 0x000da81b01007387 */ /* 0x0003e60000100800 */
[----:B------:R-:W-:Y:S02]  /*12d410*/  PRMT R34, R15, 0x3340, R0 ;  /* 0x000033400f227816 */ /* 0x000fe40000000000 */
[----:B-1----:R-:W-:-:S04]  /*12d420*/  LOP3.LUT R27, R58, 0xffff, RZ, 0xc0, !PT ;  /* 0x0000ffff3a1b7812 */ /* 0x002fc800078ec0ff */
[----:B------:R-:W-:-:S04]  /*12d430*/  PRMT R17, R19, 0x3340, R27 ;  /* 0x0000334013117816 */ /* 0x000fc8000000001b */
[----:B------:R-:W-:Y:S02]  /*12d440*/  PRMT R42, R17, 0x5410, R34 ;  /* 0x00005410112a7816 */ /* 0x000fe40000000022 */
[----:B------:R-:W3:Y:S01]  /*12d450*/  LDL.LU R34, [R1+0x6d0] ;  /* 0x0006d00001227983 */ /* 0x000ee20000300800 */
[----:B------:R-:W-:Y:S02]  /*12d460*/  SHF.R.U32.HI R19, RZ, 0x8, R19 ;  /* 0x00000008ff137819 */ /* 0x000fe40000011613 */
[----:B------:R-:W-:Y:S01]  /*12d470*/  SHF.R.U32.HI R27, RZ, 0x8, R27 ;  /* 0x00000008ff1b7819 */ /* 0x000fe2000001161b */
[----:B------:R-:W4:Y:S01]  /*12d480*/  LDL.LU R17, [R1+0x248] ;  /* 0x0002480001117983 */ /* 0x000f220000300800 */
[----:B------:R-:W-:-:S03]  /*12d490*/  SHF.R.U32.HI R15, RZ, 0x8, R15 ;  /* 0x00000008ff0f7819 */ /* 0x000fc6000001160f */
[----:B------:R1:W-:Y:S01]  /*12d4a0*/  STL [R1+0x2590], R42 ;  /* 0x0025902a01007387 */ /* 0x0003e20000100800 */
[----:B------:R-:W-:Y:S02]  /*12d4b0*/  LOP3.LUT R19, R19, 0xffff, RZ, 0xc0, !PT ;  /* 0x0000ffff13137812 */ /* 0x000fe400078ec0ff */
[----:B------:R-:W-:Y:S01]  /*12d4c0*/  LOP3.LUT R27, R27, 0xffff, RZ, 0xc0, !PT ;  /* 0x0000ffff1b1b7812 */ /* 0x000fe200078ec0ff */
[----:B------:R-:W4:Y:S01]  /*12d4d0*/  LDL.LU R58, [R1+0x25c] ;  /* 0x00025c00013a7983 */ /* 0x000f220000300800 */
[----:B------:R-:W-:Y:S02]  /*12d4e0*/  LOP3.LUT R15, R15, 0xffff, RZ, 0xc0, !PT ;  /* 0x0000ffff0f0f7812 */ /* 0x000fe400078ec0ff */
[----:B-1----:R-:W-:Y:S02]  /*12d4f0*/  IADD3 R42, P1, PT, R23, R8, RZ ;  /* 0x00000008172a7210 */ /* 0x002fe40007f3e0ff */
[----:B------:R-:W-:-:S03]  /*12d500*/  PRMT R27, R19, 0x3340, R27 ;  /* 0x00003340131b7816 */ /* 0x000fc6000000001b */
[----:B------:R-:W-:Y:S01]  /*12d510*/  IMAD.X R43, R21, 0x1, R7, P1 ;  /* 0x00000001152b7824 */ /* 0x000fe200008e0607 */
[----:B------:R-:W-:-:S04]  /*12d520*/  PRMT R19, R15, 0x3340, R0 ;  /* 0x000033400f137816 */ /* 0x000fc80000000000 */
[----:B------:R-:W-:Y:S04]  /*12d530*/  STL.64 [R1+0x1828], R42 ;  /* 0x0018282a01007387 */ /* 0x000fe80000100a00 */
[----:B------:R-:W-:Y:S04]  /*12d540*/  STL [R1+0xda0], R27 ;  /* 0x000da01b01007387 */ /* 0x000fe80000100800 */
[----:B------:R1:W-:Y:S01]  /*12d550*/  STL [R1+0x234], R19 ;  /* 0x0002341301007387 */ /* 0x0003e20000100800 */
[----:B--2---:R-:W-:Y:S02]  /*12d560*/  LOP3.LUT R15, R35, 0xffff, RZ, 0xc0, !PT ;  /* 0x0000ffff230f7812 */ /* 0x004fe400078ec0ff */
[----:B------:R-:W-:-:S02]  /*12d570*/  LOP3.LUT R56, R59, 0xffff, RZ, 0xc0, !PT ;  /* 0x0000ffff3b387812 */ /* 0x000fc400078ec0ff */
[----:B-1----:R-:W-:Y:S02]  /*12d580*/  LOP3.LUT R19, R39, 0xffff, RZ, 0xc0, !PT ;  /* 0x0000ffff27137812 */ /* 0x002fe400078ec0ff */
[----:B------:R-:W-:Y:S02]  /*12d590*/  PRMT R35, R56, 0x3340, R0 ;  /* 0x0000334038237816 */ /* 0x000fe40000000000 */
[----:B------:R-:W-:-:S04]  /*12d5a0*/  PRMT R27, R15, 0x3340, R19 ;  /* 0x000033400f1b7816 */ /* 0x000fc80000000013 */
[----:B------:R-:W-:Y:S02]  /*12d5b0*/  PRMT R27, R27, 0x5410, R35 ;  /* 0x000054101b1b7816 */ /* 0x000fe40000000023 */
[----:B------:R-:W2:Y:S04]  /*12d5c0*/  LDL.LU R35, [R1+0x6d8] ;  /* 0x0006d80001237983 */ /* 0x000ea80000300800 */
[----:B------:R-:W2:Y:S04]  /*12d5d0*/  LDL.LU R59, [R1+0x250] ;  /* 0x00025000013b7983 */ /* 0x000ea80000300800 */
[----:B------:R1:W-:Y:S04]  /*12d5e0*/  STL [R1+0x2588], R27 ;  /* 0x0025881b01007387 */ /* 0x0003e80000100800 */
[----:B------:R-:W2:Y:S01]  /*12d5f0*/  LDL.LU R39, [R1+0x260] ;  /* 0x0002600001277983 */ /* 0x000ea20000300800 */
[----:B------:R-:W-:-:S02]  /*12d600*/  SHF.R.U32.HI R26, RZ, 0x8, R26 ;  /* 0x00000008ff1a7819 */ /* 0x000fc4000001161a */
[----:B------:R-:W-:Y:S02]  /*12d610*/  SHF.R.U32.HI R15, RZ, 0x8, R15 ;  /* 0x00000008ff0f7819 */ /* 0x000fe4000001160f */
[----:B------:R-:W-:Y:S02]  /*12d620*/  SHF.R.U32.HI R19, RZ, 0x8, R19 ;  /* 0x00000008ff137819 */ /* 0x000fe40000011613 */
[----:B------:R-:W-:Y:S02]  /*12d630*/  IADD3 R42, P1, PT, R23, R5, RZ ;  /* 0x00000005172a7210 */ /* 0x000fe40007f3e0ff */
[----:B------:R-:W-:Y:S02]  /*12d640*/  LOP3.LUT R26, R26, 0xffff, RZ, 0xc0, !PT ;  /* 0x0000ffff1a1a7812 */ /* 0x000fe400078ec0ff */
[----:B------:R-:W-:Y:S02]  /*12d650*/  LOP3.LUT R15, R15, 0xffff, RZ, 0xc0, !PT ;  /* 0x0000ffff0f0f7812 */ /* 0x000fe400078ec0ff */
[----:B------:R-:W-:Y:S01]  /*12d660*/  LOP3.LUT R19, R19, 0xffff, RZ, 0xc0, !PT ;  /* 0x0000ffff13137812 */ /* 0x000fe200078ec0ff */
[----:B------:R-:W-:Y:S01]  /*12d670*/  IMAD.X R43, R21, 0x1, R41, P1 ;  /* 0x00000001152b7824 */ /* 0x000fe200008e0629 */
[----:B-1----:R-:W-:-:S02]  /*12d680*/  PRMT R27, R26, 0x3340, R0 ;  /* 0x000033401a1b7816 */ /* 0x002fc40000000000 */
[----:B------:R-:W-:Y:S02]  /*12d690*/  PRMT R26, R15, 0x3340, R19 ;  /* 0x000033400f1a7816 */ /* 0x000fe40000000013 */
[----:B------:R-:W-:Y:S04]  /*12d6a0*/  STL.64 [R1+0x1820], R42 ;  /* 0x0018202a01007387 */ /* 0x000fe80000100a00 */
[----:B------:R1:W-:Y:S04]  /*12d6b0*/  STL [R1+0x23c], R27 ;  /* 0x00023c1b01007387 */ /* 0x0003e80000100800 */
[----:B------:R0:W-:Y:S01]  /*12d6c0*/  STL [R1+0xda4], R26 ;  /* 0x000da41a01007387 */ /* 0x0001e20000100800 */
[----:B---3--:R-:W-:-:S03]  /*12d6d0*/  LOP3.LUT R19, R34, 0xffff, RZ, 0xc0, !PT ;  /* 0x0000ffff22137812 */ /* 0x008fc600078ec0ff */
[----:B------:R-:W3:Y:S01]  /*12d6e0*/  LDL.LU R61, [R1+0x6a4] ;  /* 0x0006a400013d7983 */ /* 0x000ee20000300800 */
[----:B----4-:R-:W-:-:S04]  /*12d6f0*/  LOP3.LUT R15, R17, 0xffff, RZ, 0xc0, !PT ;  /* 0x0000ffff110f7812 */ /* 0x010fc800078ec0ff */
[----:B-1----:R-:W-:Y:S02]  /*12d700*/  PRMT R27, R15, 0x3340, R0 ;  /* 0x000033400f1b7816 */ /* 0x002fe40000000000 */
[----:B0-----:R-:W-:-:S04]  /*12d710*/  LOP3.LUT R26, R58, 0xffff, RZ, 0xc0, !PT ;  /* 0x0000ffff3a1a7812 */ /* 0x001fc800078ec0ff */
[--C-:B------:R-:W-:Y:S02]  /*12d720*/  PRMT R17, R19, 0x3340, R26.reuse ;  /* 0x0000334013117816 */ /* 0x100fe4000000001a */
[----:B------:R-:W-:Y:S02]  /*12d730*/  SHF.R.U32.HI R19, RZ, 0x8, R19 ;  /* 0x00000008ff137819 */ /* 0x000fe40000011613 */
[----:B------:R-:W-:Y:S02]  /*12d740*/  PRMT R27, R17, 0x5410, R27 ;  /* 0x00005410111b7816 */ /* 0x000fe4000000001b */
[----:B------:R-:W-:Y:S01]  /*12d750*/  SHF.R.U32.HI R26, RZ, 0x8, R26 ;  /* 0x00000008ff1a7819 */ /* 0x000fe2000001161a */
[----:B------:R-:W4:Y:S01]  /*12d760*/  LDL.LU R17, [R1+0x238] ;  /* 0x0002380001117983 */ /* 0x000f220000300800 */
[----:B------:R-:W-:Y:S02]  /*12d770*/  IADD3 R42, P1, PT, R23, R4, RZ ;  /* 0x00000004172a7210 */ /* 0x000fe40007f3e0ff */
[----:B------:R-:W-:Y:S01]  /*12d780*/  SHF.R.U32.HI R15, RZ, 0x8, R15 ;  /* 0x00000008ff0f7819 */ /* 0x000fe2000001160f */
[----:B------:R-:W-:Y:S01]  /*12d790*/  STL [R1+0x2584], R27 ;  /* 0x0025841b01007387 */ /* 0x000fe20000100800 */
[----:B------:R-:W-:-:S02]  /*12d7a0*/  LOP3.LUT R19, R19, 0xffff, RZ, 0xc0, !PT ;  /* 0x0000ffff13137812 */ /* 0x000fc400078ec0ff */
[----:B------:R-:W-:Y:S01]  /*12d7b0*/  LOP3.LUT R26, R26, 0xffff, RZ, 0xc0, !PT ;  /* 0x0000ffff1a1a7812 */ /* 0x000fe200078ec0ff */
[----:B------:R-:W4:Y:S01]  /*12d7c0*/  LDL.LU R58, [R1+0x274] ;  /* 0x00027400013a7983 */ /* 0x000f220000300800 */
[----:B------:R-:W-:Y:S01]  /*12d7d0*/  LOP3.LUT R15, R15, 0xffff, RZ, 0xc0, !PT ;  /* 0x0000ffff0f0f7812 */ /* 0x000fe200078ec0ff */
[----:B------:R-:W-:Y:S01]  /*12d7e0*/  IMAD.X R43, R21, 0x1, R3, P1 ;  /* 0x00000001152b7824 */ /* 0x000fe200008e0603 */
[----:B------:R-:W-:Y:S02]  /*12d7f0*/  PRMT R26, R19, 0x3340, R26 ;  /* 0x00003340131a7816 */ /* 0x000fe4000000001a */
[----:B------:R-:W-:Y:S02]  /*12d800*/  PRMT R19, R15, 0x3340, R0 ;  /* 0x000033400f137816 */ /* 0x000fe40000000000 */
[----:B------:R0:W-:Y:S04]  /*12d810*/  STL.64 [R1+0x1818], R42 ;  /* 0x0018182a01007387 */ /* 0x0001e80000100a00 */
[----:B0-----:R-:W4:Y:S04]  /*12d820*/  LDL.LU.64 R42, [R1+0x6ad0] ;  /* 0x006ad000012a7983 */ /* 0x001f280000300a00 */
[----:B------:R-:W-:Y:S04]  /*12d830*/  STL [R1+0x548], R26 ;  /* 0x0005481a01007387 */ /* 0x000fe80000100800 */
[----:B------:R0:W-:Y:S01]  /*12d840*/  STL [R1+0x22c], R19 ;  /* 0x00022c1301007387 */ /* 0x0001e20000100800 */
[----:B--2---:R-:W-:-:S03]  /*12d850*/  LOP3.LUT R15, R35, 0xffff, RZ, 0xc0, !PT ;  /* 0x0000ffff230f7812 */ /* 0x004fc600078ec0ff */
[----:B------:R-:W2:Y:S01]  /*12d860*/  LDL.LU R35, [R1+0x6ac] ;  /* 0x0006ac0001237983 */ /* 0x000ea20000300800 */
[----:B------:R-:W-:-:S03]  /*12d870*/  LOP3.LUT R34, R59, 0xffff, RZ, 0xc0, !PT ;  /* 0x0000ffff3b227812 */ /* 0x000fc600078ec0ff */
[----:B------:R-:W2:Y:S01]  /*12d880*/  LDL.LU R59, [R1+0x244] ;  /* 0x00024400013b7983 */ /* 0x000ea20000300800 */
[----:B------:R-:W-:Y:S02]  /*12d890*/  PRMT R27, R34, 0x3340, R0 ;  /* 0x00003340221b7816 */ /* 0x000fe40000000000 */
[----:B0-----:R-:W-:-:S04]  /*12d8a0*/  LOP3.LUT R19, R39, 0xffff, RZ, 0xc0, !PT ;  /* 0x0000ffff27137812 */ /* 0x001fc800078ec0ff */
[----:B------:R-:W-:-:S04]  /*12d8b0*/  PRMT R26, R15, 0x3340, R19 ;  /* 0x000033400f1a7816 */ /* 0x000fc80000000013 */
[----:B------:R-:W-:-:S05]  /*12d8c0*/  PRMT R26, R26, 0x5410, R27 ;  /* 0x000054101a1a7816 */ /* 0x000fca000000001b */
[----:B------:R0:W-:Y:S04]  /*12d8d0*/  STL [R1+0x2580], R26 ;  /* 0x0025801a01007387 */ /* 0x0001e80000100800 */
[----:B------:R-:W2:Y:S01]  /*12d8e0*/  LDL.LU R39, [R1+0x6a8] ;  /* 0x0006a80001277983 */ /* 0x000ea20000300800 */
[----:B------:R-:W-:Y:S02]  /*12d8f0*/  SHF.R.U32.HI R56, RZ, 0x8, R56 ;  /* 0x00000008ff387819 */ /* 0x000fe40000011638 */
[----:B------:R-:W-:Y:S02]  /*12d900*/  SHF.R.U32.HI R15, RZ, 0x8, R15 ;  /* 0x00000008ff0f7819 */ /* 0x000fe4000001160f */
[----:B------:R-:W-:Y:S02]  /*12d910*/  SHF.R.U32.HI R19, RZ, 0x8, R19 ;  /* 0x00000008ff137819 */ /* 0x000fe40000011613 */
[----:B0-----:R-:W-:-:S02]  /*12d920*/  IADD3 R26, P1, PT, R23, R13, RZ ;  /* 0x0000000d171a7210 */ /* 0x001fc40007f3e0ff */
[----:B------:R-:W-:Y:S02]  /*12d930*/  LOP3.LUT R56, R56, 0xffff, RZ, 0xc0, !PT ;  /* 0x0000ffff38387812 */ /* 0x000fe400078ec0ff */
[----:B------:R-:W-:Y:S01]  /*12d940*/  LOP3.LUT R15, R15, 0xffff, RZ, 0xc0, !PT ;  /* 0x0000ffff0f0f7812 */ /* 0x000fe200078ec0ff */
[----:B------:R-:W-:Y:S01]  /*12d950*/  IMAD.X R27, R21, 0x1, R14, P1 ;  /* 0x00000001151b7824 */ /* 0x000fe200008e060e */
[----:B------:R-:W-:Y:S02]  /*12d960*/  LOP3.LUT R19, R19, 0xffff, RZ, 0xc0, !PT ;  /* 0x0000ffff13137812 */ /* 0x000fe400078ec0ff */
[----:B------:R-:W-:Y:S02]  /*12d970*/  PRMT R56, R56, 0x3340, R0 ;  /* 0x0000334038387816 */ /* 0x000fe40000000000 */
[----:B------:R-:W-:Y:S01]  /*12d980*/  PRMT R19, R15, 0x3340, R19 ;  /* 0x000033400f137816 */ /* 0x000fe20000000013 */
[----:B------:R0:W-:Y:S01]  /*12d990*/  STL.64 [R1+0x1808], R26 ;  /* 0x0018081a01007387 */ /* 0x0001e20000100a00 */
[----:B---3--:R-:W-:-:S03]  /*12d9a0*/  LOP3.LUT R15, R61, 0xffff, RZ, 0xc0, !PT ;  /* 0x0000ffff3d0f7812 */ /* 0x008fc600078ec0ff */
[----:B0-----:R-:W3:Y:S04]  /*12d9b0*/  LDL.LU.64 R26, [R1+0x6ac8] ;  /* 0x006ac800011a7983 */ /* 0x001ee80000300a00 */
[----:B------:R4:W-:Y:S04]  /*12d9c0*/  STL [R1+0x260], R56 ;  /* 0x0002603801007387 */ /* 0x0009e80000100800 */
[----:B------:R0:W-:Y:S01]  /*12d9d0*/  STL [R1+0xd98], R19 ;  /* 0x000d981301007387 */ /* 0x0001e20000100800 */
[----:B----4-:R-:W-:-:S03]  /*12d9e0*/  LOP3.LUT R56, R17, 0xffff, RZ, 0xc0, !PT ;  /* 0x0000ffff11387812 */ /* 0x010fc600078ec0ff */
[----:B------:R-:W4:Y:S01]  /*12d9f0*/  LDL.LU R17, [R1+0x128] ;  /* 0x0001280001117983 */ /* 0x000f220000300800 */
[----:B0-----:R-:W-:Y:S02]  /*12da00*/  LOP3.LUT R19, R58, 0xffff, RZ, 0xc0, !PT ;  /* 0x0000ffff3a137812 */ /* 0x001fe400078ec0ff */
[----:B------:R-:W-:Y:S02]  /*12da10*/  PRMT R58, R56, 0x3340, R0 ;  /* 0x00003340383a7816 */ /* 0x000fe40000000000 */
[----:B------:R-:W-:Y:S02]  /*12da20*/  PRMT R57, R15, 0x3340, R19 ;  /* 0x000033400f397816 */ /* 0x000fe40000000013 */
[----:B------:R-:W-:Y:S02]  /*12da30*/  SHF.R.U32.HI R34, RZ, 0x8, R34 ;  /* 0x00000008ff227819 */ /* 0x000fe40000011622 */
[----:B------:R-:W-:Y:S02]  /*12da40*/  PRMT R57, R57, 0x5410, R58 ;  /* 0x0000541039397816 */ /* 0x000fe4000000003a */
[----:B------:R-:W3:Y:S01]  /*12da50*/  LDL.LU R58, [R1+0xbc] ;  /* 0x0000bc00013a7983 */ /* 0x000ee20000300800 */
[----:B------:R-:W-:-:S02]  /*12da60*/  SHF.R.U32.HI R15, RZ, 0x8, R15 ;  /* 0x00000008ff0f7819 */ /* 0x000fc4000001160f */
[----:B------:R-:W-:Y:S02]  /*12da70*/  SHF.R.U32.HI R19, RZ, 0x8, R19 ;  /* 0x00000008ff137819 */ /* 0x000fe40000011613 */
[----:B------:R-:W-:Y:S02]  /*12da80*/  IADD3 R60, P1, PT, R23, R2, RZ ;  /* 0x00000002173c7210 */ /* 0x000fe40007f3e0ff */
[----:B------:R-:W-:Y:S02]  /*12da90*/  LOP3.LUT R34, R34, 0xffff, RZ, 0xc0, !PT ;  /* 0x0000ffff22227812 */ /* 0x000fe400078ec0ff */
[----:B------:R-:W-:Y:S02]  /*12daa0*/  LOP3.LUT R15, R15, 0xffff, RZ, 0xc0, !PT ;  /* 0x0000ffff0f0f7812 */ /* 0x000fe400078ec0ff */
[----:B------:R-:W-:Y:S01]  /*12dab0*/  LOP3.LUT R19, R19, 0xffff, RZ, 0xc0, !PT ;  /* 0x0000ffff13137812 */ /* 0x000fe200078ec0ff */
[----:B------:R0:W-:Y:S01]  /*12dac0*/  STL [R1+0x256c], R57 ;  /* 0x00256c3901007387 */ /* 0x0001e20000100800 */
[----:B------:R-:W-:-:S05]  /*12dad0*/  IMAD.X R61, R21, 0x1, R0, P1 ;  /* 0x00000001153d7824 */ /* 0x000fca00008e0600 */
[----:B------:R-:W-:Y:S01]  /*12dae0*/  STL.64 [R1+0x1800], R60 ;  /* 0x0018003c01007387 */ /* 0x000fe20000100a00 */
[----:B0-----:R-:W-:Y:S02]  /*12daf0*/  PRMT R57, R34, 0x3340, R0 ;  /* 0x0000334022397816 */ /* 0x001fe40000000000 */
[----:B------:R-:W-:-:S03]  /*12db00*/  PRMT R34, R15, 0x3340, R19 ;  /* 0x000033400f227816 */ /* 0x000fc60000000013 */
[----:B------:R-:W-:Y:S04]  /*12db10*/  STL [R1+0x248], R57 ;  /* 0x0002483901007387 */ /* 0x000fe80000100800 */
[----:B------:R0:W-:Y:S01]  /*12db20*/  STL [R1+0xd9c], R34 ;  /* 0x000d9c2201007387 */ /* 0x0001e20000100800 */
[----:B--2---:R-:W-:Y:S02]  /*12db30*/  LOP3.LUT R19, R35, 0xffff, RZ, 0xc0, !PT ;  /* 0x0000ffff23137812 */ /* 0x004fe400078ec0ff */
[----:B------:R-:W-:Y:S02]  /*12db40*/  LOP3.LUT R15, R59, 0xffff, RZ, 0xc0, !PT ;  /* 0x0000ffff3b0f7812 */ /* 0x000fe400078ec0ff */
[----:B------:R-:W2:Y:S01]  /*12db50*/  LDL.LU R59, [R1+0x130] ;  /* 0x00013000013b7983 */ /* 0x000ea20000300800 */
[----:B0-----:R-:W-:-:S02]  /*12db60*/  LOP3.LUT R34, R39, 0xffff, RZ, 0xc0, !PT ;  /* 0x0000ffff27227812 */ /* 0x001fc400078ec0ff */
[----:B------:R-:W-:Y:S02]  /*12db70*/  PRMT R39, R15, 0x3340, R0 ;  /* 0x000033400f277816 */ /* 0x000fe40000000000 */
[----:B------:R-:W-:-:S04]  /*12db80*/  PRMT R35, R19, 0x3340, R34 ;  /* 0x0000334013237816 */ /* 0x000fc80000000022 */
[----:B------:R-:W-:Y:S02]  /*12db90*/  PRMT R35, R35, 0x5410, R39 ;  /* 0x0000541023237816 */ /* 0x000fe40000000027 */
[----:B------:R-:W2:Y:S01]  /*12dba0*/  LDL.LU R39, [R1+0xc0] ;  /* 0x0000c00001277983 */ /* 0x000ea20000300800 */
[----:B------:R-:W-:Y:S02]  /*12dbb0*/  SHF.R.U32.HI R19, RZ, 0x8, R19 ;  /* 0x00000008ff137819 */ /* 0x000fe40000011613 */
[----:B------:R-:W-:Y:S02]  /*12dbc0*/  SHF.R.U32.HI R34, RZ, 0x8, R34 ;  /* 0x00000008ff227819 */ /* 0x000fe40000011622 */
[----:B------:R-:W-:Y:S02]  /*12dbd0*/  SHF.R.U32.HI R15, RZ, 0x8, R15 ;  /* 0x00000008ff0f7819 */ /* 0x000fe4000001160f */
[----:B------:R-:W-:Y:S02]  /*12dbe0*/  IADD3 R60, P1, PT, R23, R43, RZ ;  /* 0x0000002b173c7210 */ /* 0x000fe40007f3e0ff */
[----:B------:R-:W-:-:S02]  /*12dbf0*/  LOP3.LUT R19, R19, 0xffff, RZ, 0xc0, !PT ;  /* 0x0000ffff13137812 */ /* 0x000fc400078ec0ff */
[----:B------:R-:W-:Y:S02]  /*12dc00*/  LOP3.LUT R34, R34, 0xffff, RZ, 0xc0, !PT ;  /* 0x0000ffff22227812 */ /* 0x000fe400078ec0ff */
[----:B------:R-:W-:Y:S01]  /*12dc10*/  LOP3.LUT R15, R15, 0xffff, RZ, 0xc0, !PT ;  /* 0x0000ffff0f0f7812 */ /* 0x000fe200078ec0ff */
[----:B------:R-:W-:Y:S01]  /*12dc20*/  IMAD.X R61, R21, 0x1, R54, P1 ;  /* 0x00000001153d7824 */ /* 0x000fe200008e0636 */
[----:B------:R-:W-:Y:S02]  /*12dc30*/  PRMT R19, R19, 0x3340, R34 ;  /* 0x0000334013137816 */ /* 0x000fe40000000022 */
[----:B------:R-:W-:Y:S01]  /*12dc40*/  PRMT R34, R15, 0x3340, R0 ;  /* 0x000033400f227816 */ /* 0x000fe20000000000 */
[----:B------:R-:W-:Y:S04]  /*12dc50*/  STL [R1+0x2568], R35 ;  /* 0x0025682301007387 */ /* 0x000fe80000100800 */
[----:B------:R-:W-:Y:S04]  /*12dc60*/  STL.64 [R1+0x17f8], R60 ;  /* 0x0017f83c01007387 */ /* 0x000fe80000100a00 */
[----:B------:R0:W-:Y:S04]  /*12dc70*/  STL [R1+0xd94], R19 ;  /* 0x000d941301007387 */ /* 0x0001e80000100800 */
[----:B------:R3:W-:Y:S01]  /*12dc80*/  STL [R1+0x25c], R34 ;  /* 0x00025c2201007387 */ /* 0x0007e20000100800 */
[----:B----4-:R-:W-:-:S02]  /*12dc90*/  LOP3.LUT R15, R17, 0xffff, RZ, 0xc0, !PT ;  /* 0x0000ffff110f7812 */ /* 0x010fc400078ec0ff */
[----:B0-----:R-:W-:Y:S02]  /*12dca0*/  LOP3.LUT R19, R53, 0xffff, RZ, 0xc0, !PT ;  /* 0x0000ffff35137812 */ /* 0x001fe400078ec0ff */
[----:B------:R-:W-:Y:S01]  /*12dcb0*/  SHF.R.U32.HI R56, RZ, 0x8, R56 ;  /* 0x00000008ff387819 */ /* 0x000fe20000011638 */
[----:B------:R-:W4:Y:S01]  /*12dcc0*/  LDL.LU R53, [R1+0x6ac4] ;  /* 0x006ac40001357983 */ /* 0x000f220000300800 */
[----:B------:R-:W-:Y:S02]  /*12dcd0*/  PRMT R60, R19, 0x3340, R0 ;  /* 0x00003340133c7816 */ /* 0x000fe40000000000 */
[----:B---3--:R-:W-:Y:S01]  /*12dce0*/  LOP3.LUT R34, R58, 0xffff, RZ, 0xc0, !PT ;  /* 0x0000ffff3a227812 */ /* 0x008fe200078ec0ff */
[----:B------:R-:W3:Y:S03]  /*12dcf0*/  LDL.LU R35, [R1+0x1fc] ;  /* 0x0001fc0001237983 */ /* 0x000ee60000300800 */
[----:B------:R-:W-:Y:S01]  /*12dd00*/  PRMT R57, R15, 0x3340, R34 ;  /* 0x000033400f397816 */ /* 0x000fe20000000022 */
[----:B------:R-:W4:Y:S01]  /*12dd10*/  LDL.LU R17, [R1+0x1a0] ;  /* 0x0001a00001117983 */ /* 0x000f220000300800 */
[----:B------:R-:W-:-:S02]  /*12dd20*/  SHF.R.U32.HI R15, RZ, 0x8, R15 ;  /* 0x00000008ff0f7819 */ /* 0x000fc4000001160f */
[----:B------:R-:W-:Y:S01]  /*12dd30*/  PRMT R57, R57, 0x5410, R60 ;  /* 0x0000541039397816 */ /* 0x000fe2000000003c */
[----:B------:R-:W4:Y:S01]  /*12dd40*/  LDL.LU R58, [R1+0x1cc] ;  /* 0x0001cc00013a7983 */ /* 0x000f220000300800 */
[----:B------:R-:W-:Y:S02]  /*12dd50*/  IADD3 R60, P1, PT, R23, R30, RZ ;  /* 0x0000001e173c7210 */ /* 0x000fe40007f3e0ff */
[----:B------:R-:W-:Y:S02]  /*12dd60*/  SHF.R.U32.HI R34, RZ, 0x8, R34 ;  /* 0x00000008ff227819 */ /* 0x000fe40000011622 */
[----:B------:R-:W-:Y:S01]  /*12dd70*/  LOP3.LUT R56, R56, 0xffff, RZ, 0xc0, !PT ;  /* 0x0000ffff38387812 */ /* 0x000fe200078ec0ff */
[----:B------:R-:W-:Y:S01]  /*12dd80*/  IMAD.X R61, R21, 0x1, R29, P1 ;  /* 0x00000001153d7824 */ /* 0x000fe200008e061d */
[----:B------:R-:W-:Y:S02]  /*12dd90*/  LOP3.LUT R15, R15, 0xffff, RZ, 0xc0, !PT ;  /* 0x0000ffff0f0f7812 */ /* 0x000fe400078ec0ff */
[----:B------:R-:W-:Y:S01]  /*12dda0*/  LOP3.LUT R34, R34, 0xffff, RZ, 0xc0, !PT ;  /* 0x0000ffff22227812 */ /* 0x000fe200078ec0ff */
[----:B------:R0:W-:Y:S04]  /*12ddb0*/  STL [R1+0x2564], R57 ;  /* 0x0025643901007387 */ /* 0x0001e80000100800 */
[----:B------:R1:W-:Y:S01]  /*12ddc0*/  STL.64 [R1+0x17f0], R60 ;  /* 0x0017f03c01007387 */ /* 0x0003e20000100a00 */
[----:B0-----:R-:W-:-:S02]  /*12ddd0*/  PRMT R57, R56, 0x3340, R0 ;  /* 0x0000334038397816 */ /* 0x001fc40000000000 */
[----:B------:R-:W-:Y:S01]  /*12dde0*/  PRMT R56, R15, 0x3340, R34 ;  /* 0x000033400f387816 */ /* 0x000fe20000000022 */
[----:B-1----:R-:W4:Y:S01]  /*12ddf0*/  LDL.LU R60, [R1+0x6ac0] ;  /* 0x006ac000013c7983 */ /* 0x002f220000300800 */
[----:B------:R-:W-:-:S03]  /*12de00*/  LOP3.LUT R15, R38, 0xffff, RZ, 0xc0, !PT ;  /* 0x0000ffff260f7812 */ /* 0x000fc600078ec0ff */
[----:B------:R-:W-:Y:S04]  /*12de10*/  STL [R1+0x250], R57 ;  /* 0x0002503901007387 */ /* 0x000fe80000100800 */
[----:B------:R0:W-:Y:S01]  /*12de20*/  STL [R1+0xd90], R56 ;  /* 0x000d903801007387 */ /* 0x0001e20000100800 */
[----:B--2---:R-:W-:-:S03]  /*12de30*/  LOP3.LUT R34, R59, 0xffff, RZ, 0xc0, !PT ;  /* 0x0000ffff3b227812 */ /* 0x004fc600078ec0ff */
[----:B------:R-:W2:Y:S01]  /*12de40*/  LDL.LU R59, [R1+0xf8] ;  /* 0x0000f800013b7983 */ /* 0x000ea20000300800 */
[----:B0-----:R-:W-:Y:S02]  /*12de50*/  LOP3.LUT R56, R39, 0xffff, RZ, 0xc0, !PT ;  /* 0x0000ffff27387812 */ /* 0x001fe400078ec0ff */
[----:B------:R-:W-:Y:S02]  /*12de60*/  PRMT R39, R15, 0x3340, R0 ;  /* 0x000033400f277816 */ /* 0x000fe40000000000 */
[----:B------:R-:W-:-:S04]  /*12de70*/  PRMT R38, R34, 0x3340, R56 ;  /* 0x0000334022267816 */ /* 0x000fc80000000038 */
[----:B------:R-:W-:Y:S02]  /*12de80*/  PRMT R57, R38, 0x5410, R39 ;  /* 0x0000541026397816 */ /* 0x000fe40000000027 */
[----:B------:R-:W-:-:S05]  /*12de90*/  IADD3 R38, P1, PT, R23, R32, RZ ;  /* 0x0000002017267210 */ /* 0x000fca0007f3e0ff */
[----:B------:R-:W-:Y:S01]  /*12dea0*/  IMAD.X R39, R21, 0x1, R52, P1 ;  /* 0x0000000115277824 */ /* 0x000fe200008e0634 */
[----:B------:R-:W-:Y:S04]  /*12deb0*/  STL [R1+0x2560], R57 ;  /* 0x0025603901007387 */ /* 0x000fe80000100800 */
[----:B------:R0:W-:Y:S04]  /*12dec0*/  STL.64 [R1+0x17e8], R38 ;  /* 0x0017e82601007387 */ /* 0x0001e80000100a00 */
[----:B0-----:R-:W2:Y:S01]  /*12ded0*/  LDL.LU.64 R38, [R1+0x6ab8] ;  /* 0x006ab80001267983 */ /* 0x001ea20000300a00 */
[----:B------:R-:W-:-:S02]  /*12dee0*/  SHF.R.U32.HI R34, RZ, 0x8, R34 ;  /* 0x00000008ff227819 */ /* 0x000fc40000011622 */
[----:B------:R-:W-:Y:S02]  /*12def0*/  SHF.R.U32.HI R56, RZ, 0x8, R56 ;  /* 0x00000008ff387819 */ /* 0x000fe40000011638 */
[----:B------:R-:W-:Y:S02]  /*12df00*/  LOP3.LUT R34, R34, 0xffff, RZ, 0xc0, !PT ;  /* 0x0000ffff22227812 */ /* 0x000fe400078ec0ff */
[----:B------:R-:W-:Y:S02]  /*12df10*/  LOP3.LUT R56, R56, 0xffff, RZ, 0xc0, !PT ;  /* 0x0000ffff38387812 */ /* 0x000fe400078ec0ff */
[----:B------:R-:W-:Y:S02]  /*12df20*/  SHF.R.U32.HI R15, RZ, 0x8, R15 ;  /* 0x00000008ff0f7819 */ /* 0x000fe4000001160f */
[----:B------:R-:W-:Y:S02]  /*12df30*/  PRMT R34, R34, 0x3340, R56 ;  /* 0x0000334022227816 */ /* 0x000fe40000000038 */
[----:B------:R-:W-:-:S03]  /*12df40*/  LOP3.LUT R15, R15, 0xffff, RZ, 0xc0, !PT ;  /* 0x0000ffff0f0f7812 */ /* 0x000fc600078ec0ff */
[----:B------:R4:W-:Y:S01]  /*12df50*/  STL [R1+0x4e0], R34 ;  /* 0x0004e02201007387 */ /* 0x0009e20000100800 */
[----:B------:R-:W-:Y:S02]  /*12df60*/  PRMT R56, R15, 0x3340, R0 ;  /* 0x000033400f387816 */ /* 0x000fe40000000000 */
[----:B---3--:R-:W-:-:S03]  /*12df70*/  LOP3.LUT R15, R35, 0xffff, RZ, 0xc0, !PT ;  /* 0x0000ffff230f7812 */ /* 0x008fc600078ec0ff */
[----:B------:R0:W-:Y:S01]  /*12df80*/  STL [R1+0x238], R56 ;  /* 0x0002383801007387 */ /* 0x0001e20000100800 */
[----:B----4-:R-:W-:Y:S02]  /*12df90*/  LOP3.LUT R34, R17, 0xffff, RZ, 0xc0, !PT ;  /* 0x0000ffff11227812 */ /* 0x010fe400078ec0ff */
[----:B------:R-:W-:Y:S02]  /*12dfa0*/  LOP3.LUT R17, R58, 0xffff, RZ, 0xc0, !PT ;  /* 0x0000ffff3a117812 */ /* 0x000fe400078ec0ff */
[----:B0-----:R-:W-:Y:S02]  /*12dfb0*/  PRMT R56, R34, 0x3340, R0 ;  /* 0x0000334022387816 */ /* 0x001fe40000000000 */
[----:B------:R-:W-:Y:S02]  /*12dfc0*/  PRMT R35, R15, 0x3340, R17 ;  /* 0x000033400f237816 */ /* 0x000fe40000000011 */
[----:B------:R-:W-:Y:S02]  /*12dfd0*/  SHF.R.U32.HI R19, RZ, 0x8, R19 ;  /* 0x00000008ff137819 */ /* 0x000fe40000011613 */
[----:B------:R-:W-:-:S02]  /*12dfe0*/  PRMT R35, R35, 0x5410, R56 ;  /* 0x0000541023237816 */ /* 0x000fc40000000038 */
[----:B------:R-:W-:Y:S02]  /*12dff0*/  IADD3 R56, P1, PT, R23, R45, RZ ;  /* 0x0000002d17387210 */ /* 0x000fe40007f3e0ff */
[----:B------:R-:W-:Y:S02]  /*12e000*/  SHF.R.U32.HI R15, RZ, 0x8, R15 ;  /* 0x00000008ff0f7819 */ /* 0x000fe4000001160f */
[----:B------:R-:W-:Y:S01]  /*12e010*/  SHF.R.U32.HI R17, RZ, 0x8, R17 ;  /* 0x00000008ff117819 */ /* 0x000fe20000011611 */
[----:B------:R-:W-:Y:S01]  /*12e020*/  IMAD.X R57, R21, 0x1, R48, P1 ;  /* 0x0000000115397824 */ /* 0x000fe200008e0630 */
[----:B------:R-:W-:Y:S02]  /*12e030*/  LOP3.LUT R19, R19, 0xffff, RZ, 0xc0, !PT ;  /* 0x0000ffff13137812 */ /* 0x000fe400078ec0ff */
[----:B------:R-:W-:Y:S02]  /*12e040*/  LOP3.LUT R15, R15, 0xffff, RZ, 0xc0, !PT ;  /* 0x0000ffff0f0f7812 */ /* 0x000fe400078ec0ff */
[----:B------:R-:W-:Y:S01]  /*12e050*/  LOP3.LUT R17, R17, 0xffff, RZ, 0xc0, !PT ;  /* 0x0000ffff11117812 */ /* 0x000fe200078ec0ff */
[----:B------:R0:W-:Y:S04]  /*12e060*/  STL [R1+0x255c], R35 ;  /* 0x00255c2301007387 */ /* 0x0001e80000100800 */
[----:B------:R-:W3:Y:S04]  /*12e070*/  LDL.LU R61, [R1+0xfc] ;  /* 0x0000fc00013d7983 */ /* 0x000ee80000300800 */
[----:B------:R1:W-:Y:S01]  /*12e080*/  STL.64 [R1+0x17e0], R56 ;  /* 0x0017e03801007387 */ /* 0x0003e20000100a00 */
[----:B0-----:R-:W-:-:S02]  /*12e090*/  PRMT R35, R19, 0x3340, R0 ;  /* 0x0000334013237816 */ /* 0x001fc40000000000 */
[----:B------:R-:W-:Y:S02]  /*12e0a0*/  PRMT R19, R15, 0x3340, R17 ;  /* 0x000033400f137816 */ /* 0x000fe40000000011 */
[----:B------:R-:W-:Y:S01]  /*12e0b0*/  LOP3.LUT R15, R26, 0xffff, RZ, 0xc0, !PT ;  /* 0x0000ffff1a0f7812 */ /* 0x000fe200078ec0ff */
[----:B------:R-:W-:Y:S01]  /*12e0c0*/  STL [R1+0x228], R35 ;  /* 0x0002282301007387 */ /* 0x000fe20000100800 */
[----:B------:R-:W-:Y:S02]  /*12e0d0*/  IADD3 R58, P1, PT, R23, R24, RZ ;  /* 0x00000018173a7210 */ /* 0x000fe40007f3e0ff */
[----:B------:R-:W-:Y:S01]  /*12e0e0*/  PRMT R26, R15, 0x3340, R0 ;  /* 0x000033400f1a7816 */ /* 0x000fe20000000000 */
[----:B------:R0:W-:Y:S01]  /*12e0f0*/  STL [R1+0x1d74], R19 ;  /* 0x001d741301007387 */ /* 0x0001e20000100800 */
[----:B--2---:R-:W-:Y:S01]  /*12e100*/  LOP3.LUT R17, R59, 0xffff, RZ, 0xc0, !PT ;  /* 0x0000ffff3b117812 */ /* 0x004fe200078ec0ff */
[----:B------:R-:W-:Y:S01]  /*12e110*/  IMAD.X R59, R21, 0x1, R46, P1 ;  /* 0x00000001153b7824 */ /* 0x000fe200008e062e */
[----:B-1----:R-:W-:-:S04]  /*12e120*/  LOP3.LUT R56, R39, 0xffff, RZ, 0xc0, !PT ;  /* 0x0000ffff27387812 */ /* 0x002fc800078ec0ff */
[----:B0-----:R-:W-:-:S04]  /*12e130*/  PRMT R19, R17, 0x3340, R56 ;  /* 0x0000334011137816 */ /* 0x001fc80000000038 */
[----:B------:R-:W-:-:S05]  /*12e140*/  PRMT R19, R19, 0x5410, R26 ;  /* 0x0000541013137816 */ /* 0x000fca000000001a */
[----:B------:R0:W-:Y:S04]  /*12e150*/  STL [R1+0x2558], R19 ;  /* 0x0025581301007387 */ /* 0x0001e80000100800 */
[----:B------:R-:W2:Y:S04]  /*12e160*/  LDL.LU R39, [R1+0x200] ;  /* 0x0002000001277983 */ /* 0x000ea80000300800 */
[----:B------:R-:W4:Y:S01]  /*12e170*/  LDL.LU R35, [R1+0x1a8] ;  /* 0x0001a80001237983 */ /* 0x000f220000300800 */
[----:B0-----:R-:W-:-:S03]  /*12e180*/  SHF.R.U32.HI R19, RZ, 0x8, R17 ;  /* 0x00000008ff137819 */ /* 0x001fc60000011611 */
[----:B------:R0:W-:Y:S04]  /*12e190*/  STL.64 [R1+0x17d0], R58 ;  /* 0x0017d03a01007387 */ /* 0x0001e80000100a00 */
[----:B------:R-:W4:Y:S04]  /*12e1a0*/  LDL.LU R17, [R1+0x1d4] ;  /* 0x0001d40001117983 */ /* 0x000f280000300800 */
[----:B0-----:R-:W4:Y:S04]  /*12e1b0*/  LDL.LU R58, [R1+0x1ec] ;  /* 0x0001ec00013a7983 */ /* 0x001f280000300800 */
[----:B------:R-:W4:Y:S04]  /*12e1c0*/  LDL.LU R26, [R1+0x194] ;  /* 0x00019400011a7983 */ /* 0x000f280000300800 */
[----:B------:R-:W4:Y:S01]  /*12e1d0*/  LDL.LU R59, [R1+0x1bc] ;  /* 0x0001bc00013b7983 */ /* 0x000f220000300800 */
[----:B------:R-:W-:-:S02]  /*12e1e0*/  SHF.R.U32.HI R56, RZ, 0x8, R56 ;  /* 0x00000008ff387819 */ /* 0x000fc40000011638 */
[----:B------:R-:W-:Y:S02]  /*12e1f0*/  SHF.R.U32.HI R15, RZ, 0x8, R15 ;  /* 0x00000008ff0f7819 */ /* 0x000fe4000001160f */
[----:B------:R-:W-:Y:S02]  /*12e200*/  LOP3.LUT R19, R19, 0xffff, RZ, 0xc0, !PT ;  /* 0x0000ffff13137812 */ /* 0x000fe400078ec0ff */
[----:B------:R-:W-:Y:S02]  /*12e210*/  LOP3.LUT R56, R56, 0xffff, RZ, 0xc0, !PT ;  /* 0x0000ffff38387812 */ /* 0x000fe400078ec0ff */
[----:B------:R-:W-:Y:S02]  /*12e220*/  LOP3.LUT R15, R15, 0xffff, RZ, 0xc0, !PT ;  /* 0x0000ffff0f0f7812 */ /* 0x000fe400078ec0ff */
[----:B------:R-:W-:Y:S02]  /*12e230*/  PRMT R56, R19, 0x3340, R56 ;  /* 0x0000334013387816 */ /* 0x000fe40000000038 */
[----:B------:R-:W-:-:S03]  /*12e240*/  PRMT R19, R15, 0x3340, R0 ;  /* 0x000033400f137816 */ /* 0x000fc60000000000 */
[----:B------:R0:W-:Y:S01]  /*12e250*/  STL [R1+0x1d70], R56 ;  /* 0x001d703801007387 */ /* 0x0001e20000100800 */
[----:B---3--:R-:W-:Y:S02]  /*12e260*/  LOP3.LUT R15, R61, 0xffff, RZ, 0xc0, !PT ;  /* 0x0000ffff3d0f7812 */ /* 0x008fe400078ec0ff */
[----:B------:R-:W-:Y:S01]  /*12e270*/  LOP3.LUT R44, R44, 0xffff, RZ, 0xc0, !PT ;  /* 0x0000ffff2c2c7812 */ /* 0x000fe200078ec0ff */
[----:B------:R1:W-:Y:S03]  /*12e280*/  STL [R1+0x274], R19 ;  /* 0x0002741301007387 */ /* 0x0003e60000100800 */
[----:B0-----:R-:W-:Y:S02]  /*12e290*/  PRMT R56, R44, 0x3340, R0 ;  /* 0x000033402c387816 */ /* 0x001fe40000000000 */
[----:B-1----:R-:W-:Y:S01]  /*12e2a0*/  LOP3.LUT R19, R47, 0xffff, RZ, 0xc0, !PT ;  /* 0x0000ffff2f137812 */ /* 0x002fe200078ec0ff */
[----:B------:R0:W-:Y:S03]  /*12e2b0*/  STL [R1+0x67a8], R44 ;  /* 0x0067a82c01007387 */ /* 0x0001e60000100800 */
[----:B------:R-:W-:-:S02]  /*12e2c0*/  PRMT R47, R15, 0x3340, R19 ;  /* 0x000033400f2f7816 */ /* 0x000fc40000000013 */
[----:B------:R-:W-:Y:S02]  /*12e2d0*/  SHF.R.U32.HI R15, RZ, 0x8, R15 ;  /* 0x00000008ff0f7819 */ /* 0x000fe4000001160f */
[----:B------:R-:W-:Y:S02]  /*12e2e0*/  SHF.R.U32.HI R19, RZ, 0x8, R19 ;  /* 0x00000008ff137819 */ /* 0x000fe40000011613 */
[----:B------:R-:W-:Y:S02]  /*12e2f0*/  LOP3.LUT R15, R15, 0xffff, RZ, 0xc0, !PT ;  /* 0x0000ffff0f0f7812 */ /* 0x000fe400078ec0ff */
[----:B0-----:R-:W-:Y:S02]  /*12e300*/  PRMT R44, R47, 0x5410, R56 ;  /* 0x000054102f2c7816 */ /* 0x001fe40000000038 */
[----:B------:R-:W-:Y:S02]  /*12e310*/  LOP3.LUT R19, R19, 0xffff, RZ, 0xc0, !PT ;  /* 0x0000ffff13137812 */ /* 0x000fe400078ec0ff */
[----:B------:R-:W-:Y:S01]  /*12e320*/  SHF.R.U32.HI R34, RZ, 0x8, R34 ;  /* 0x00000008ff227819 */ /* 0x000fe20000011622 */
[----:B------:R0:W-:Y:S01]  /*12e330*/  STL [R1+0x2554], R44 ;  /* 0x0025542c01007387 */ /* 0x0001e20000100800 */
[----:B------:R-:W-:-:S02]  /*12e340*/  IADD3 R56, P1, PT, R23, R20, RZ ;  /* 0x0000001417387210 */ /* 0x000fc40007f3e0ff */
[----:B------:R-:W-:Y:S02]  /*12e350*/  PRMT R47, R15, 0x3340, R19 ;  /* 0x000033400f2f7816 */ /* 0x000fe40000000013 */
[----:B------:R-:W-:Y:S01]  /*12e360*/  LOP3.LUT R34, R34, 0xffff, RZ, 0xc0, !PT ;  /* 0x0000ffff22227812 */ /* 0x000fe200078ec0ff */
[----:B------:R-:W-:-:S03]  /*12e370*/  IMAD.X R57, R21, 0x1, R18, P1 ;  /* 0x0000000115397824 */ /* 0x000fc600008e0612 */
[----:B------:R-:W-:Y:S02]  /*12e380*/  PRMT R34, R34, 0x3340, R0 ;  /* 0x0000334022227816 */ /* 0x000fe40000000000 */
[----:B------:R-:W-:Y:S04]  /*12e390*/  STL.64 [R1+0x17d8], R56 ;  /* 0x0017d83801007387 */ /* 0x000fe80000100a00 */
[----:B------:R-:W-:Y:S04]  /*12e3a0*/  STL [R1+0x6638], R47 ;  /* 0x0066382f01007387 */ /* 0x000fe80000100800 */
[----:B------:R1:W-:Y:S01]  /*12e3b0*/  STL [R1+0x244], R34 ;  /* 0x0002442201007387 */ /* 0x0003e20000100800 */
[----:B--2---:R-:W-:-:S02]  /*12e3c0*/  LOP3.LUT R39, R39, 0xffff, RZ, 0xc0, !PT ;  /* 0x0000ffff27277812 */ /* 0x004fc400078ec0ff */
[----:B----4-:R-:W-:Y:S02]  /*12e3d0*/  LOP3.LUT R19, R35, 0xffff, RZ, 0xc0, !PT ;  /* 0x0000ffff23137812 */ /* 0x010fe400078ec0ff */
[----:B0-----:R-:W-:Y:S02]  /*12e3e0*/  LOP3.LUT R44, R17, 0xffff, RZ, 0xc0, !PT ;  /* 0x0000ffff112c7812 */ /* 0x001fe400078ec0ff */
[----:B------:R-:W-:Y:S02]  /*12e3f0*/  PRMT R17, R19, 0x3340, R0 ;  /* 0x0000334013117816 */ /* 0x000fe40000000000 */
[----:B------:R-:W-:-:S04]  /*12e400*/  PRMT R15, R39, 0x3340, R44 ;  /* 0x00003340270f7816 */ /* 0x000fc8000000002c */
[----:B------:R-:W-:Y:S02]  /*12e410*/  PRMT R17, R15, 0x5410, R17 ;  /* 0x000054100f117816 */ /* 0x000fe40000000011 */
[----:B------:R-:W2:Y:S01]  /*12e420*/  LDL.LU R15, [R1+0x5fc] ;  /* 0x0005fc00010f7983 */ /* 0x000ea20000300800 */
[----:B-1----:R-:W-:Y:S02]  /*12e430*/  LOP3.LUT R34, R58, 0xffff, RZ, 0xc0, !PT ;  /* 0x0000ffff3a227812 */ /* 0x002fe400078ec0ff */
[----:B------:R-:W-:Y:S01]  /*12e440*/  LOP3.LUT R26, R26, 0xffff, RZ, 0xc0, !PT ;  /* 0x0000ffff1a1a7812 */ /* 0x000fe200078ec0ff */
[----:B------:R-:W3:Y:S01]  /*12e450*/  LDL.LU R61, [R1+0x218] ;  /* 0x00021800013d7983 */ /* 0x000ee20000300800 */
[----:B------:R-:W-:-:S03]  /*12e460*/  LOP3.LUT R35, R59, 0xffff, RZ, 0xc0, !PT ;  /* 0x0000ffff3b237812 */ /* 0x000fc600078ec0ff */
[----:B------:R0:W-:Y:S01]  /*12e470*/  STL [R1+0x2550], R17 ;  /* 0x0025501101007387 */ /* 0x0001e20000100800 */
[----:B------:R-:W-:Y:S02]  /*12e480*/  PRMT R56, R26, 0x3340, R0 ;  /* 0x000033401a387816 */ /* 0x000fe40000000000 */
[----:B------:R-:W-:Y:S01]  /*12e490*/  PRMT R47, R34, 0x3340, R35 ;  /* 0x00003340222f7816 */ /* 0x000fe20000000023 */
[----:B0-----:R-:W4:Y:S03]  /*12e4a0*/  LDL.LU R17, [R1+0x580] ;  /* 0x0005800001117983 */ /* 0x001f260000300800 */
[----:B------:R-:W-:Y:S02]  /*12e4b0*/  PRMT R47, R47, 0x5410, R56 ;  /* 0x000054102f2f7816 */ /* 0x000fe40000000038 */
[----:B------:R-:W-:Y:S01]  /*12e4c0*/  IADD3 R56, P1, PT, R23, R40, RZ ;  /* 0x0000002817387210 */ /* 0x000fe20007f3e0ff */
[----:B------:R-:W4:Y:S01]  /*12e4d0*/  LDL.LU R58, [R1+0x1f8] ;  /* 0x0001f800013a7983 */ /* 0x000f220000300800 */
[----:B------:R-:W-:-:S02]  /*12e4e0*/  SHF.R.U32.HI R39, RZ, 0x8, R39 ;  /* 0x00000008ff277819 */ /* 0x000fc40000011627 */
[----:B------:R-:W-:Y:S01]  /*12e4f0*/  SHF.R.U32.HI R44, RZ, 0x8, R44 ;  /* 0x00000008ff2c7819 */ /* 0x000fe2000001162c */
[----:B------:R-:W-:Y:S01]  /*12e500*/  STL [R1+0x254c], R47 ;  /* 0x00254c2f01007387 */ /* 0x000fe20000100800 */
[----:B------:R-:W-:Y:S01]  /*12e510*/  IMAD.X R57, R21, 0x1, R49, P1 ;  /* 0x0000000115397824 */ /* 0x000fe200008e0631 */
[----:B------:R-:W-:Y:S02]  /*12e520*/  SHF.R.U32.HI R34, RZ, 0x8, R34 ;  /* 0x00000008ff227819 */ /* 0x000fe40000011622 */
[----:B------:R-:W4:Y:S01]  /*12e530*/  LDL.LU R49, [R1+0x6ab0] ;  /* 0x006ab00001317983 */ /* 0x000f220000300800 */
[----:B------:R-:W-:Y:S02]  /*12e540*/  SHF.R.U32.HI R35, RZ, 0x8, R35 ;  /* 0x00000008ff237819 */ /* 0x000fe40000011623 */
[----:B------:R-:W-:Y:S02]  /*12e550*/  LOP3.LUT R39, R39, 0xffff, RZ, 0xc0, !PT ;  /* 0x0000ffff27277812 */ /* 0x000fe400078ec0ff */
[----:B------:R-:W-:-:S02]  /*12e560*/  LOP3.LUT R44, R44, 0xffff, RZ, 0xc0, !PT ;  /* 0x0000ffff2c2c7812 */ /* 0x000fc400078ec0ff */
[----:B------:R-:W-:Y:S02]  /*12e570*/  LOP3.LUT R34, R34, 0xffff, RZ, 0xc0, !PT ;  /* 0x0000ffff22227812 */ /* 0x000fe400078ec0ff */
[----:B------:R-:W-:Y:S02]  /*12e580*/  LOP3.LUT R35, R35, 0xffff, RZ, 0xc0, !PT ;  /* 0x0000ffff23237812 */ /* 0x000fe400078ec0ff */
[----:B------:R-:W-:Y:S02]  /*12e590*/  PRMT R44, R39, 0x3340, R44 ;  /* 0x00003340272c7816 */ /* 0x000fe4000000002c */
[----:B------:R-:W-:Y:S02]  /*12e5a0*/  PRMT R39, R34, 0x3340, R35 ;  /* 0x0000334022277816 */ /* 0x000fe40000000023 */
[----:B------:R-:W-:Y:S01]  /*12e5b0*/  IADD3 R34, P1, PT, R23, R51, RZ ;  /* 0x0000003317227210 */ /* 0x000fe20007f3e0ff */
[----:B------:R0:W-:Y:S04]  /*12e5c0*/  STL.64 [R1+0x17c0], R56 ;  /* 0x0017c03801007387 */ /* 0x0001e80000100a00 */
[----:B------:R-:W-:Y:S01]  /*12e5d0*/  IMAD.X R35, R21, 0x1, R36, P1 ;  /* 0x0000000115237824 */ /* 0x000fe200008e0624 */
[----:B0-----:R-:W4:Y:S04]  /*12e5e0*/  LDL.LU.64 R56, [R1+0x6aa8] ;  /* 0x006aa80001387983 */ /* 0x001f280000300a00 */
[----:B------:R0:W-:Y:S04]  /*12e5f0*/  STL [R1+0x1d5c], R44 ;  /* 0x001d5c2c01007387 */ /* 0x0001e80000100800 */
[----:B------:R-:W-:Y:S04]  /*12e600*/  STL.64 [R1+0x6a80], R50 ;  /* 0x006a803201007387 */ /* 0x000fe80000100a00 */
[----:B------:R-:W-:Y:S01]  /*12e610*/  STL [R1+0x510], R39 ;  /* 0x0005102701007387 */ /* 0x000fe20000100800 */
[----:B0-----:R-:W-:-:S03]  /*12e620*/  SHF.R.U32.HI R44, RZ, 0x8, R26 ;  /* 0x00000008ff2c7819 */ /* 0x001fc6000001161a */
[----:B------:R0:W-:Y:S04]  /*12e630*/  STL.64 [R1+0x17c8], R34 ;  /* 0x0017c82201007387 */ /* 0x0001e80000100a00 */
[----:B0-----:R-:W4:Y:S04]  /*12e640*/  LDL.LU.64 R34, [R1+0x6aa0] ;  /* 0x006aa00001227983 */ /* 0x001f280000300a00 */
[----:B------:R-:W4:Y:S04]  /*12e650*/  LDL.LU R59, [R1+0x5f8] ;  /* 0x0005f800013b7983 */ /* 0x000f280000300800 */
[----:B------:R-:W4:Y:S04]  /*12e660*/  LDL.LU R26, [R1+0x214] ;  /* 0x00021400011a7983 */ /* 0x000f280000300800 */
[----:B------:R-:W4:Y:S01]  /*12e670*/  LDL.LU R39, [R1+0x56c] ;  /* 0x00056c0001277983 */ /* 0x000f220000300800 */
[----:B------:R-:W-:-:S02]  /*12e680*/  SHF.R.U32.HI R19, RZ, 0x8, R19 ;  /* 0x00000008ff137819 */ /* 0x000fc40000011613 */
[----:B------:R-:W-:Y:S02]  /*12e690*/  LOP3.LUT R44, R44, 0xffff, RZ, 0xc0, !PT ;  /* 0x0000ffff2c2c7812 */ /* 0x000fe400078ec0ff */
[----:B------:R-:W-:Y:S02]  /*12e6a0*/  LOP3.LUT R19, R19, 0xffff, RZ, 0xc0, !PT ;  /* 0x0000ffff13137812 */ /* 0x000fe400078ec0ff */
[--C-:B------:R-:W-:Y:S02]  /*12e6b0*/  PRMT R44, R44, 0x3340, R0.reuse ;  /* 0x000033402c2c7816 */ /* 0x100fe40000000000 */
[----:B------:R-:W-:-:S03]  /*12e6c0*/  PRMT R19, R19, 0x3340, R0 ;  /* 0x0000334013137816 */ /* 0x000fc60000000000 */
[----:B------:R3:W-:Y:S04]  /*12e6d0*/  STL [R1+0x220], R44 ;  /* 0x0002202c01007387 */ /* 0x0007e80000100800 */
[----:B------:R0:W-:Y:S01]  /*12e6e0*/  STL [R1+0x224], R19 ;  /* 0x0002241301007387 */ /* 0x0001e20000100800 */
[----:B--2---:R-:W-:Y:S02]  /*12e6f0*/  LOP3.LUT R15, R15, 0xffff, RZ, 0xc0, !PT ;  /* 0x0000ffff0f0f7812 */ /* 0x004fe400078ec0ff */
[----:B---3--:R-:W-:-:S04]  /*12e700*/  LOP3.LUT R44, R61, 0xffff, RZ, 0xc0, !PT ;  /* 0x0000ffff3d2c7812 */ /* 0x008fc800078ec0ff */
[----:B0-----:R-:W-:Y:S02]  /*12e710*/  PRMT R19, R44, 0x3340, R0 ;  /* 0x000033402c137816 */ /* 0x001fe40000000000 */
[----:B----4-:R-:W-:-:S04]  /*12e720*/  LOP3.LUT R47, R17, 0xffff, RZ, 0xc0, !PT ;  /* 0x0000ffff112f7812 */ /* 0x010fc800078ec0ff */
[----:B------:R-:W-:-:S04]  /*12e730*/  PRMT R17, R15, 0x3340, R47 ;  /* 0x000033400f117816 */ /* 0x000fc8000000002f */
[----:B------:R-:W-:Y:S02]  /*12e740*/  PRMT R17, R17, 0x5410, R19 ;  /* 0x0000541011117816 */ /* 0x000fe40000000013 */
[----:B------:R-:W-:Y:S02]  /*12e750*/  LOP3.LUT R19, R58, 0xffff, RZ, 0xc0, !PT ;  /* 0x0000ffff3a137812 */ /* 0x000fe400078ec0ff */
[----:B------:R-:W-:Y:S01]  /*12e760*/  LOP3.LUT R49, R49, 0xffff, RZ, 0xc0, !PT ;  /* 0x0000ffff31317812 */ /* 0x000fe200078ec0ff */
[----:B------:R0:W-:Y:S03]  /*12e770*/  STL [R1+0x2544], R17 ;  /* 0x0025441101007387 */ /* 0x0001e60000100800 */
[----:B------:R-:W-:Y:S01]  /*12e780*/  SHF.R.U32.HI R50, RZ, 0x8, R49 ;  /* 0x00000008ff327819 */ /* 0x000fe20000011631 */
[----:B------:R1:W-:Y:S01]  /*12e790*/  STL [R1+0x1d7c], R49 ;  /* 0x001d7c3101007387 */ /* 0x0003e20000100800 */
[----:B------:R-:W-:-:S03]  /*12e7a0*/  SHF.R.U32.HI R15, RZ, 0x8, R15 ;  /* 0x00000008ff0f7819 */ /* 0x000fc6000001160f */
[----:B------:R-:W2:Y:S01]  /*12e7b0*/  LDL.LU R61, [R1+0x5ac] ;  /* 0x0005ac00013d7983 */ /* 0x000ea20000300800 */
[----:B0-----:R-:W-:-:S04]  /*12e7c0*/  SHF.R.U32.HI R17, RZ, 0x8, R19 ;  /* 0x00000008ff117819 */ /* 0x001fc80000011613 */
[----:B-1----:R-:W-:Y:S02]  /*12e7d0*/  LOP3.LUT R49, R17, 0xffff, RZ, 0xc0, !PT ;  /* 0x0000ffff11317812 */ /* 0x002fe400078ec0ff */
[----:B------:R-:W3:Y:S01]  /*12e7e0*/  LDL.LU R17, [R1+0x208] ;  /* 0x0002080001117983 */ /* 0x000ee20000300800 */
[----:B------:R-:W-:-:S03]  /*12e7f0*/  SHF.R.U32.HI R47, RZ, 0x8, R47 ;  /* 0x00000008ff2f7819 */ /* 0x000fc6000001162f */
[----:B------:R-:W4:Y:S01]  /*12e800*/  LDL.LU R58, [R1+0x524] ;  /* 0x00052400013a7983 */ /* 0x000f220000300800 */
[----:B------:R-:W-:Y:S02]  /*12e810*/  LOP3.LUT R50, R50, 0xffff, RZ, 0xc0, !PT ;  /* 0x0000ffff32327812 */ /* 0x000fe400078ec0ff */
[----:B------:R-:W-:Y:S02]  /*12e820*/  LOP3.LUT R15, R15, 0xffff, RZ, 0xc0, !PT ;  /* 0x0000ffff0f0f7812 */ /* 0x000fe400078ec0ff */
[----:B------:R-:W-:Y:S02]  /*12e830*/  LOP3.LUT R47, R47, 0xffff, RZ, 0xc0, !PT ;  /* 0x0000ffff2f2f7812 */ /* 0x000fe400078ec0ff */
[----:B------:R-:W-:Y:S02]  /*12e840*/  PRMT R49, R49, 0x3340, R50 ;  /* 0x0000334031317816 */ /* 0x000fe40000000032 */
[----:B------:R-:W-:Y:S01]  /*12e850*/  PRMT R47, R15, 0x3340, R47 ;  /* 0x000033400f2f7816 */ /* 0x000fe2000000002f */
[----:B------:R0:W-:Y:S04]  /*12e860*/  STL [R1+0x68cc], R19 ;  /* 0x0068cc1301007387 */ /* 0x0001e80000100800 */
[----:B------:R-:W-:Y:S04]  /*12e870*/  STL [R1+0x663c], R49 ;  /* 0x00663c3101007387 */ /* 0x000fe80000100800 */
[----:B------:R1:W-:Y:S01]  /*12e880*/  STL [R1+0x1d58], R47 ;  /* 0x001d582f01007387 */ /* 0x0003e20000100800 */
[----:B0-----:R-:W-:-:S02]  /*12e890*/  LOP3.LUT R19, R59, 0xffff, RZ, 0xc0, !PT ;  /* 0x0000ffff3b137812 */ /* 0x001fc400078ec0ff */
[----:B------:R-:W-:Y:S02]  /*12e8a0*/  LOP3.LUT R15, R26, 0xffff, RZ, 0xc0, !PT ;  /* 0x0000ffff1a0f7812 */ /* 0x000fe400078ec0ff */
[----:B-1----:R-:W-:Y:S02]  /*12e8b0*/  LOP3.LUT R47, R39, 0xffff, RZ, 0xc0, !PT ;  /* 0x0000ffff272f7812 */ /* 0x002fe400078ec0ff */
[----:B------:R-:W-:Y:S02]  /*12e8c0*/  PRMT R39, R15, 0x3340, R0 ;  /* 0x000033400f277816 */ /* 0x000fe40000000000 */
[----:B------:R-:W-:-:S04]  /*12e8d0*/  PRMT R26, R19, 0x3340, R47 ;  /* 0x00003340131a7816 */ /* 0x000fc8000000002f */
[----:B------:R-:W-:-:S05]  /*12e8e0*/  PRMT R26, R26, 0x5410, R39 ;  /* 0x000054101a1a7816 */ /* 0x000fca0000000027 */
[----:B------:R0:W-:Y:S04]  /*12e8f0*/  STL [R1+0x253c], R26 ;  /* 0x00253c1a01007387 */ /* 0x0001e80000100800 */
[----:B------:R-:W4:Y:S04]  /*12e900*/  LDL.LU R59, [R1+0x690] ;  /* 0x00069000013b7983 */ /* 0x000f280000300800 */
[----:B0-----:R-:W4:Y:S04]  /*12e910*/  LDL.LU R26, [R1+0x708] ;  /* 0x00070800011a7983 */ /* 0x001f280000300800 */
[----:B------:R-:W4:Y:S01]  /*12e920*/  LDL.LU R39, [R1+0x69c] ;  /* 0x00069c0001277983 */ /* 0x000f220000300800 */
[----:B------:R-:W-:-:S02]  /*12e930*/  IADD3 R50, P1, PT, R23, R9, RZ ;  /* 0x0000000917327210 */ /* 0x000fc40007f3e0ff */
[----:B------:R-:W-:Y:S02]  /*12e940*/  SHF.R.U32.HI R19, RZ, 0x8, R19 ;  /* 0x00000008ff137819 */ /* 0x000fe40000011613 */
[----:B------:R-:W-:Y:S01]  /*12e950*/  SHF.R.U32.HI R47, RZ, 0x8, R47 ;  /* 0x00000008ff2f7819 */ /* 0x000fe2000001162f */
[----:B------:R-:W-:Y:S01]  /*12e960*/  IMAD.X R51, R21, 0x1, R11, P1 ;  /* 0x0000000115337824 */ /* 0x000fe200008e060b */
[----:B------:R-:W-:Y:S02]  /*12e970*/  LOP3.LUT R19, R19, 0xffff, RZ, 0xc0, !PT ;  /* 0x0000ffff13137812 */ /* 0x000fe400078ec0ff */
[----:B------:R-:W-:Y:S02]  /*12e980*/  LOP3.LUT R47, R47, 0xffff, RZ, 0xc0, !PT ;  /* 0x0000ffff2f2f7812 */ /* 0x000fe400078ec0ff */
[----:B------:R-:W-:Y:S01]  /*12e990*/  SHF.R.U32.HI R15, RZ, 0x8, R15 ;  /* 0x00000008ff0f7819 */ /* 0x000fe2000001160f */
[----:B------:R0:W-:Y:S01]  /*12e9a0*/  STL.64 [R1+0x17b0], R50 ;  /* 0x0017b03201007387 */ /* 0x0001e20000100a00 */
[----:B------:R-:W-:-:S02]  /*12e9b0*/  PRMT R19, R19, 0x3340, R47 ;  /* 0x0000334013137816 */ /* 0x000fc4000000002f */
[----:B------:R-:W-:-:S03]  /*12e9c0*/  LOP3.LUT R15, R15, 0xffff, RZ, 0xc0, !PT ;  /* 0x0000ffff0f0f7812 */ /* 0x000fc600078ec0ff */
[----:B------:R1:W-:Y:S01]  /*12e9d0*/  STL [R1+0x1d54], R19 ;  /* 0x001d541301007387 */ /* 0x0003e20000100800 */
[----:B0-----:R-:W-:Y:S02]  /*12e9e0*/  IADD3 R50, P1, PT, R23, R10, RZ ;  /* 0x0000000a17327210 */ /* 0x001fe40007f3e0ff */
[----:B-1----:R-:W-:-:S03]  /*12e9f0*/  PRMT R19, R15, 0x3340, R0 ;  /* 0x000033400f137816 */ /* 0x002fc60000000000 */
[----:B------:R-:W-:-:S05]  /*12ea00*/  IMAD.X R51, R21, 0x1, R12, P1 ;  /* 0x0000000115337824 */ /* 0x000fca00008e060c */
[----:B------:R-:W-:Y:S04]  /*12ea10*/  STL.64 [R1+0x17b8], R50 ;  /* 0x0017b83201007387 */ /* 0x000fe80000100a00 */
[----:B------:R0:W-:Y:S01]  /*12ea20*/  STL [R1+0x21c], R19 ;  /* 0x00021c1301007387 */ /* 0x0001e20000100800 */
[----:B--2---:R-:W-:Y:S02]  /*12ea30*/  LOP3.LUT R15, R61, 0xffff, RZ, 0xc0, !PT ;  /* 0x0000ffff3d0f7812 */ /* 0x004fe400078ec0ff */
[----:B---3--:R-:W-:Y:S02]  /*12ea40*/  LOP3.LUT R21, R17, 0xffff, RZ, 0xc0, !PT ;  /* 0x0000ffff11157812 */ /* 0x008fe400078ec0ff */
[----:B----4-:R-:W-:Y:S02]  /*12ea50*/  LOP3.LUT R17, R58, 0xffff, RZ, 0xc0, !PT ;  /* 0x0000ffff3a117812 */ /* 0x010fe400078ec0ff */
[----:B------:R-:W-:-:S02]  /*12ea60*/  PRMT R47, R21, 0x3340, R0 ;  /* 0x00003340152f7816 */ /* 0x000fc40000000000 */
[----:B0-----:R-:W-:-:S04]  /*12ea70*/  PRMT R19, R15, 0x3340, R17 ;  /* 0x000033400f137816 */ /* 0x001fc80000000011 */
[----:B------:R-:W-:Y:S02]  /*12ea80*/  PRMT R47, R19, 0x5410, R47 ;  /* 0x00005410132f7816 */ /* 0x000fe4000000002f */
[----:B------:R-:W-:-:S03]  /*12ea90*/  SHF.R.U32.HI R19, RZ, 0x8, R44 ;  /* 0x00000008ff137819 */ /* 0x000fc6000001162c */
[----:B------:R0:W-:Y:S04]  /*12eaa0*/  STL [R1+0x2534], R47 ;  /* 0x0025342f01007387 */ /* 0x0001e80000100800 */
[----:B------:R-:W2:Y:S01]  /*12eab0*/  LDL.LU R44, [R1+0x710] ;  /* 0x00071000012c7983 */ /* 0x000ea20000300800 */
[----:B------:R-:W-:Y:S02]  /*12eac0*/  SHF.R.U32.HI R15, RZ, 0x8, R15 ;  /* 0x00000008ff0f7819 */ /* 0x000fe4000001160f */
[----:B------:R-:W-:Y:S01]  /*12ead0*/  SHF.R.U32.HI R17, RZ, 0x8, R17 ;  /* 0x00000008ff117819 */ /* 0x000fe20000011611 */
[----:B0-----:R-:W3:Y:S04]  /*12eae0*/  LDL.LU R47, [R1+0x698] ;  /* 0x00069800012f7983 */ /* 0x001ee80000300800 */
[----:B------:R-:W4:Y:S01]  /*12eaf0*/  LDL.LU R61, [R1+0x6a0] ;  /* 0x0006a000013d7983 */ /* 0x000f220000300800 */
[----:B------:R-:W-:-:S02]  /*12eb00*/  LOP3.LUT R19, R19, 0xffff, RZ, 0xc0, !PT ;  /* 0x0000ffff13137812 */ /* 0x000fc400078ec0ff */
[----:B------:R-:W-:Y:S02]  /*12eb10*/  LOP3.LUT R15, R15, 0xffff, RZ, 0xc0, !PT ;  /* 0x0000ffff0f0f7812 */ /* 0x000fe400078ec0ff */
[----:B------:R-:W-:Y:S02]  /*12eb20*/  LOP3.LUT R17, R17, 0xffff, RZ, 0xc0, !PT ;  /* 0x0000ffff11117812 */ /* 0x000fe400078ec0ff */
[----:B------:R-:W-:Y:S02]  /*12eb30*/  PRMT R19, R19, 0x3340, R0 ;  /* 0x0000334013137816 */ /* 0x000fe40000000000 */
[----:B------:R-:W-:-:S03]  /*12eb40*/  PRMT R15, R15, 0x3340, R17 ;  /* 0x000033400f0f7816 */ /* 0x000fc60000000011 */
[----:B------:R0:W-:Y:S04]  /*12eb50*/  STL [R1+0x218], R19 ;  /* 0x0002181301007387 */ /* 0x0001e80000100800 */
[----:B------:R1:W-:Y:S01]  /*12eb60*/  STL [R1+0x1d50], R15 ;  /* 0x001d500f01007387 */ /* 0x0003e20000100800 */
[----:B------:R-:W-:Y:S02]  /*12eb70*/  LOP3.LUT R17, R59, 0xffff, RZ, 0xc0, !PT ;  /* 0x0000ffff3b117812 */ /* 0x000fe400078ec0ff */
[----:B0-----:R-:W-:Y:S01]  /*12eb80*/  LOP3.LUT R19, R26, 0xffff, RZ, 0xc0, !PT ;  /* 0x0000ffff1a137812 */ /* 0x001fe200078ec0ff */
[----:B------:R-:W-:Y:S01]  /*12eb90*/  VIADD R26, R23, UR5 ;  /* 0x00000005171a7c36 */ /* 0x000fe20008000000 */
[----:B------:R-:W-:Y:S01]  /*12eba0*/  SHF.R.U32.HI R21, RZ, 0x8, R21 ;  /* 0x00000008ff157819 */ /* 0x000fe20000011615 */
[----:B------:R-:W0:Y:S01]  /*12ebb0*/  LDCU UR5, c[0x0][0x3b8] ;  /* 0x00007700ff0577ac */ /* 0x000e220008000800 */
[----:B-1----:R-:W-:-:S02]  /*12ebc0*/  LOP3.LUT R15, R39, 0xffff, RZ, 0xc0, !PT ;  /* 0x0000ffff270f7812 */ /* 0x002fc400078ec0ff */
[----:B------:R-:W-:Y:S02]  /*12ebd0*/  PRMT R39, R17, 0x3340, R0 ;  /* 0x0000334011277816 */ /* 0x000fe40000000000 */
[----:B------:R-:W-:Y:S02]  /*12ebe0*/  PRMT R23, R19, 0x3340, R15 ;  /* 0x0000334013177816 */ /* 0x000fe4000000000f */
[----:B------:R-:W-:Y:S02]  /*12ebf0*/  SHF.R.S32.HI R58, RZ, 0x1f, R26 ;  /* 0x0000001fff3a7819 */ /* 0x000fe4000001141a */
[----:B------:R-:W-:Y:S02]  /*12ec00*/  IADD3 R50, P1, PT, R26, R6, RZ ;  /* 0x000000061a327210 */ /* 0x000fe40007f3e0ff */
[----:B------:R-:W-:-:S03]  /*12ec10*/  PRMT R23, R23, 0x5410, R39 ;  /* 0x0000541017177816 */ /* 0x000fc60000000027 */
[----:B------:R-:W-:Y:S02]  /*12ec20*/  IMAD.X R51, R58, 0x1, R31, P1 ;  /* 0x000000013a337824 */ /* 0x000fe400008e061f */
[----:B------:R-:W-:Y:S04]  /*12ec30*/  STL [R1+0x252c], R23 ;  /* 0x00252c1701007387 */ /* 0x000fe80000100800 */
[----:B------:R1:W-:Y:S04]  /*12ec40*/  STL.64 [R1+0x17a8], R50 ;  /* 0x0017a83201007387 */ /* 0x0003e80000100a00 */
[----:B------:R-:W4:Y:S01]  /*12ec50*/  LDL.LU R39, [R1+0x6e4] ;  /* 0x0006e40001277983 */ /* 0x000f220000300800 */
[----:B------:R-:W-:-:S02]  /*12ec60*/  SHF.R.U32.HI R19, RZ, 0x8, R19 ;  /* 0x00000008ff137819 */ /* 0x000fc40000011613 */
[----:B------:R-:W-:Y:S02]  /*12ec70*/  SHF.R.U32.HI R15, RZ, 0x8, R15 ;  /* 0x00000008ff0f7819 */ /* 0x000fe4000001160f */
[----:B------:R-:W-:Y:S02]  /*12ec80*/  LOP3.LUT R19, R19, 0xffff, RZ, 0xc0, !PT ;  /* 0x0000ffff13137812 */ /* 0x000fe400078ec0ff */
[----:B------:R-:W-:Y:S02]  /*12ec90*/  LOP3.LUT R49, R15, 0xffff, RZ, 0xc0, !PT ;  /* 0x0000ffff0f317812 */ /* 0x000fe400078ec0ff */
[----:B-1----:R-:W-:Y:S01]  /*12eca0*/  LOP3.LUT R50, R21, 0xffff, RZ, 0xc0, !PT ;  /* 0x0000ffff15327812 */ /* 0x002fe200078ec0ff */
[----:B------:R-:W4:Y:S01]  /*12ecb0*/  LDL.LU R15, [R1+0x66c] ;  /* 0x00066c00010f7983 */ /* 0x000f220000300800 */
[----:B------:R-:W-:Y:S02]  /*12ecc0*/  PRMT R19, R19, 0x3340, R49 ;  /* 0x0000334013137816 */ /* 0x000fe40000000031 */
[----:B------:R-:W-:Y:S01]  /*12ecd0*/  PRMT R50, R50, 0x3340, R0 ;  /* 0x0000334032327816 */ /* 0x000fe20000000000 */
[----:B------:R-:W4:Y:S04]  /*12ece0*/  LDL.LU R21, [R1+0x6dc] ;  /* 0x0006dc0001157983 */ /* 0x000f280000300800 */
[----:B------:R-:W4:Y:S04]  /*12ecf0*/  LDL.LU R23, [R1+0x6e0] ;  /* 0x0006e00001177983 */ /* 0x000f280000300800 */
[----:B------:R-:W4:Y:S04]  /*12ed00*/  LDL.LU R59, [R1+0x6d4] ;  /* 0x0006d400013b7983 */ /* 0x000f280000300800 */
[----:B------:R-:W-:Y:S04]  /*12ed10*/  STL [R1+0x214], R50 ;  /* 0x0002143201007387 */ /* 0x000fe80000100800 */
[----:B------:R3:W-:Y:S01]  /*12ed20*/  STL [R1+0x1e3c], R19 ;  /* 0x001e3c1301007387 */ /* 0x0007e20000100800 */
[----:B--2---:R-:W-:-:S02]  /*12ed30*/  LOP3.LUT R44, R44, 0xffff, RZ, 0xc0, !PT ;  /* 0x0000ffff2c2c7812 */ /* 0x004fc400078ec0ff */
[----:B---3--:R-:W-:Y:S02]  /*12ed40*/  LOP3.LUT R19, R47, 0xffff, RZ, 0xc0, !PT ;  /* 0x0000ffff2f137812 */ /* 0x008fe400078ec0ff */
[----:B----4-:R-:W-:Y:S02]  /*12ed50*/  LOP3.LUT R47, R61, 0xffff, RZ, 0xc0, !PT ;  /* 0x0000ffff3d2f7812 */ /* 0x010fe400078ec0ff */
[----:B------:R-:W-:Y:S02]  /*12ed60*/  PRMT R50, R19, 0x3340, R0 ;  /* 0x0000334013327816 */ /* 0x000fe40000000000 */
[--C-:B------:R-:W-:Y:S02]  /*12ed70*/  PRMT R49, R44, 0x3340, R47.reuse ;  /* 0x000033402c317816 */ /* 0x100fe4000000002f */
[----:B------:R-:W-:Y:S02]  /*12ed80*/  SHF.R.U32.HI R44, RZ, 0x8, R44 ;  /* 0x00000008ff2c7819 */ /* 0x000fe4000001162c */
[----:B------:R-:W-:-:S02]  /*12ed90*/  SHF.R.U32.HI R47, RZ, 0x8, R47 ;  /* 0x00000008ff2f7819 */ /* 0x000fc4000001162f */
[----:B------:R-:W-:Y:S02]  /*12eda0*/  PRMT R49, R49, 0x5410, R50 ;  /* 0x0000541031317816 */ /* 0x000fe40000000032 */
        /* <DEDUP_REMOVED lines=8> */
[----:B------:R-:W-:Y:S04]  /*12ee30*/  STL [R1+0x2528], R49 ;  /* 0x0025283101007387 */ /* 0x000fe80000100800 */
[----:B------:R1:W-:Y:S04]  /*12ee40*/  STL.64 [R1+0x17a0], R50 ;  /* 0x0017a03201007387 */ /* 0x0003e80000100a00 */
[----:B------:R-:W-:Y:S04]  /*12ee50*/  STL [R1+0x1d38], R44 ;  /* 0x001d382c01007387 */ /* 0x000fe80000100800 */
[----:B------:R2:W-:Y:S01]  /*12ee60*/  STL [R1+0x210], R19 ;  /* 0x0002101301007387 */ /* 0x0005e20000100800 */
[----:B-1----:R-:W-:-:S03]  /*12ee70*/  IADD3 R50, P1, PT, R26, R5, RZ ;  /* 0x000000051a327210 */ /* 0x002fc60007f3e0ff */
[----:B------:R-:W3:Y:S01]  /*12ee80*/  LDL.LU R61, [R1+0x154] ;  /* 0x00015400013d7983 */ /* 0x000ee20000300800 */
[----:B--2---:R-:W-:Y:S01]  /*12ee90*/  SHF.R.U32.HI R19, RZ, 0x8, R17 ;  /* 0x00000008ff137819 */ /* 0x004fe20000011611 */
[----:B------:R-:W-:Y:S02]  /*12eea0*/  IMAD.X R51, R58, 0x1, R41, P1 ;  /* 0x000000013a337824 */ /* 0x000fe400008e0629 */
[----:B------:R-:W2:Y:S01]  /*12eeb0*/  LDL.LU R17, [R1+0xe8] ;  /* 0x0000e80001117983 */ /* 0x000ea20000300800 */
[----:B------:R-:W-:-:S03]  /*12eec0*/  LOP3.LUT R19, R19, 0xffff, RZ, 0xc0, !PT ;  /* 0x0000ffff13137812 */ /* 0x000fc600078ec0ff */
[----:B------:R-:W-:Y:S01]  /*12eed0*/  STL.64 [R1+0x1798], R50 ;  /* 0x0017983201007387 */ /* 0x000fe20000100a00 */
[----:B------:R-:W-:Y:S02]  /*12eee0*/  PRMT R44, R19, 0x3340, R0 ;  /* 0x00003340132c7816 */ /* 0x000fe40000000000 */
[----:B------:R-:W-:Y:S02]  /*12eef0*/  LOP3.LUT R19, R39, 0xffff, RZ, 0xc0, !PT ;  /* 0x0000ffff27137812 */ /* 0x000fe400078ec0ff */
[----:B------:R-:W4:Y:S04]  /*12ef00*/  LDL.LU R39, [R1+0x670] ;  /* 0x0006700001277983 */ /* 0x000f280000300800 */
[----:B------:R1:W-:Y:S01]  /*12ef10*/  STL [R1+0x20c], R44 ;  /* 0x00020c2c01007387 */ /* 0x0003e20000100800 */
[----:B------:R-:W-:-:S02]  /*12ef20*/  LOP3.LUT R15, R15, 0xffff, RZ, 0xc0, !PT ;  /* 0x0000ffff0f0f7812 */ /* 0x000fc400078ec0ff */
[----:B------:R-:W-:Y:S02]  /*12ef30*/  LOP3.LUT R21, R21, 0xffff, RZ, 0xc0, !PT ;  /* 0x0000ffff15157812 */ /* 0x000fe400078ec0ff */
[----:B------:R-:W-:Y:S02]  /*12ef40*/  PRMT R49, R15, 0x3340, R0 ;  /* 0x000033400f317816 */ /* 0x000fe40000000000 */
[----:B-1----:R-:W-:Y:S02]  /*12ef50*/  PRMT R44, R19, 0x3340, R21 ;  /* 0x00003340132c7816 */ /* 0x002fe40000000015 */
[----:B------:R-:W-:Y:S02]  /*12ef60*/  LOP3.LUT R23, R23, 0xffff, RZ, 0xc0, !PT ;  /* 0x0000ffff17177812 */ /* 0x000fe400078ec0ff */
[----:B------:R-:W-:Y:S02]  /*12ef70*/  LOP3.LUT R47, R59, 0xffff, RZ, 0xc0, !PT ;  /* 0x0000ffff3b2f7812 */ /* 0x000fe400078ec0ff */
[----:B------:R-:W-:-:S02]  /*12ef80*/  PRMT R49, R44, 0x5410, R49 ;  /* 0x000054102c317816 */ /* 0x000fc40000000031 */
[----:B------:R-:W-:Y:S02]  /*12ef90*/  SHF.R.U32.HI R44, RZ, 0x8, R23 ;  /* 0x00000008ff2c7819 */ /* 0x000fe40000011617 */
[--C-:B------:R-:W-:Y:S02]  /*12efa0*/  PRMT R23, R23, 0x3340, R47.reuse ;  /* 0x0000334017177816 */ /* 0x100fe4000000002f */
[----:B------:R-:W-:Y:S02]  /*12efb0*/  SHF.R.U32.HI R47, RZ, 0x8, R47 ;  /* 0x00000008ff2f7819 */ /* 0x000fe4000001162f */
[----:B------:R-:W-:Y:S02]  /*12efc0*/  SHF.R.U32.HI R19, RZ, 0x8, R19 ;  /* 0x00000008ff137819 */ /* 0x000fe40000011613 */
[----:B------:R-:W-:Y:S02]  /*12efd0*/  SHF.R.U32.HI R21, RZ, 0x8, R21 ;  /* 0x00000008ff157819 */ /* 0x000fe40000011615 */
[----:B------:R-:W-:-:S02]  /*12efe0*/  LOP3.LUT R44, R44, 0xffff, RZ, 0xc0, !PT ;  /* 0x0000ffff2c2c7812 */ /* 0x000fc400078ec0ff */
[----:B------:R-:W-:Y:S02]  /*12eff0*/  LOP3.LUT R47, R47, 0xffff, RZ, 0xc0, !PT ;  /* 0x0000ffff2f2f7812 */ /* 0x000fe400078ec0ff */
[----:B------:R-:W-:Y:S02]  /*12f000*/  LOP3.LUT R19, R19, 0xffff, RZ, 0xc0, !PT ;  /* 0x0000ffff13137812 */ /* 0x000fe400078ec0ff */
[----:B------:R-:W-:Y:S02]  /*12f010*/  LOP3.LUT R21, R21, 0xffff, RZ, 0xc0, !PT ;  /* 0x0000ffff15157812 */ /* 0x000fe400078ec0ff */
[----:B------:R-:W-:Y:S02]  /*12f020*/  SHF.R.U32.HI R15, RZ, 0x8, R15 ;  /* 0x00000008ff0f7819 */ /* 0x000fe4000001160f */
[----:B------:R-:W-:Y:S02]  /*12f030*/  PRMT R44, R44, 0x3340, R47 ;  /* 0x000033402c2c7816 */ /* 0x000fe4000000002f */
[----:B------:R-:W-:-:S02]  /*12f040*/  PRMT R19, R19, 0x3340, R21 ;  /* 0x0000334013137816 */ /* 0x000fc40000000015 */
[----:B------:R-:W-:Y:S01]  /*12f050*/  IADD3 R50, P1, PT, R26, R4, RZ ;  /* 0x000000041a327210 */ /* 0x000fe20007f3e0ff */
[----:B------:R-:W-:Y:S01]  /*12f060*/  STL [R1+0x2524], R49 ;  /* 0x0025243101007387 */ /* 0x000fe20000100800 */
[----:B------:R-:W-:-:S03]  /*12f070*/  LOP3.LUT R15, R15, 0xffff, RZ, 0xc0, !PT ;  /* 0x0000ffff0f0f7812 */ /* 0x000fc600078ec0ff */
[----:B------:R-:W4:Y:S01]  /*12f080*/  LDL.LU R59, [R1+0x150] ;  /* 0x00015000013b7983 */ /* 0x000f220000300800 */
[----:B------:R-:W-:-:S03]  /*12f090*/  IMAD.X R51, R58, 0x1, R3, P1 ;  /* 0x000000013a337824 */ /* 0x000fc600008e0603 */
[----:B------:R-:W-:Y:S04]  /*12f0a0*/  STL [R1+0x1d3c], R44 ;  /* 0x001d3c2c01007387 */ /* 0x000fe80000100800 */
[----:B------:R1:W-:Y:S01]  /*12f0b0*/  STL [R1+0x1d34], R19 ;  /* 0x001d341301007387 */ /* 0x0003e20000100800 */
[----:B------:R-:W-:-:S03]  /*12f0c0*/  LOP3.LUT R21, R34, 0xffff, RZ, 0xc0, !PT ;  /* 0x0000ffff22157812 */ /* 0x000fc600078ec0ff */
[----:B------:R-:W-:Y:S01]  /*12f0d0*/  STL.64 [R1+0x1790], R50 ;  /* 0x0017903201007387 */ /* 0x000fe20000100a00 */
[--C-:B-1----:R-:W-:Y:S02]  /*12f0e0*/  PRMT R19, R15, 0x3340, R0.reuse ;  /* 0x000033400f137816 */ /* 0x102fe40000000000 */
[----:B------:R-:W-:-:S03]  /*12f0f0*/  PRMT R44, R21, 0x3340, R0 ;  /* 0x00003340152c7816 */ /* 0x000fc60000000000 */
[----:B------:R1:W-:Y:S04]  /*12f100*/  STL [R1+0x208], R19 ;  /* 0x0002081301007387 */ /* 0x0003e80000100800 */
[----:B------:R-:W4:Y:S01]  /*12f110*/  LDL.LU R34, [R1+0x6a98] ;  /* 0x006a980001227983 */ /* 0x000f220000300800 */
[----:B---3--:R-:W-:-:S03]  /*12f120*/  LOP3.LUT R15, R61, 0xffff, RZ, 0xc0, !PT ;  /* 0x0000ffff3d0f7812 */ /* 0x008fc600078ec0ff */
[----:B------:R-:W3:Y:S01]  /*12f130*/  LDL.LU R61, [R1+0x118] ;  /* 0x00011800013d7983 */ /* 0x000ee20000300800 */
[----:B--2---:R-:W-:-:S04]  /*12f140*/  LOP3.LUT R17, R17, 0xffff, RZ, 0xc0, !PT ;  /* 0x0000ffff11117812 */ /* 0x004fc800078ec0ff */
[----:B-1----:R-:W-:Y:S02]  /*12f150*/  PRMT R19, R15, 0x3340, R17 ;  /* 0x000033400f137816 */ /* 0x002fe40000000011 */
[----:B------:R-:W-:Y:S02]  /*12f160*/  SHF.R.U32.HI R15, RZ, 0x8, R15 ;  /* 0x00000008ff0f7819 */ /* 0x000fe4000001160f */
[----:B------:R-:W-:Y:S02]  /*12f170*/  PRMT R44, R19, 0x5410, R44 ;  /* 0x00005410132c7816 */ /* 0x000fe4000000002c */
[----:B------:R-:W-:Y:S02]  /*12f180*/  SHF.R.U32.HI R17, RZ, 0x8, R17 ;  /* 0x00000008ff117819 */ /* 0x000fe40000011611 */
[----:B------:R-:W-:Y:S02]  /*12f190*/  LOP3.LUT R15, R15, 0xffff, RZ, 0xc0, !PT ;  /* 0x0000ffff0f0f7812 */ /* 0x000fe400078ec0ff */
[----:B------:R-:W-:-:S02]  /*12f1a0*/  LOP3.LUT R17, R17, 0xffff, RZ, 0xc0, !PT ;  /* 0x0000ffff11117812 */ /* 0x000fc400078ec0ff */
[----:B----4-:R-:W-:-:S04]  /*12f1b0*/  LOP3.LUT R39, R39, 0xffff, RZ, 0xc0, !PT ;  /* 0x0000ffff27277812 */ /* 0x010fc800078ec0ff */
[----:B------:R-:W-:-:S04]  /*12f1c0*/  SHF.R.U32.HI R19, RZ, 0x8, R39 ;  /* 0x00000008ff137819 */ /* 0x000fc80000011627 */
[----:B------:R-:W-:Y:S02]  /*12f1d0*/  LOP3.LUT R19, R19, 0xffff, RZ, 0xc0, !PT ;  /* 0x0000ffff13137812 */ /* 0x000fe400078ec0ff */
[----:B------:R-:W-:Y:S02]  /*12f1e0*/  PRMT R17, R15, 0x3340, R17 ;  /* 0x000033400f117816 */ /* 0x000fe40000000011 */
[----:B------:R-:W-:Y:S01]  /*12f1f0*/  PRMT R19, R19, 0x3340, R0 ;  /* 0x0000334013137816 */ /* 0x000fe20000000000 */
[----:B------:R1:W-:Y:S04]  /*12f200*/  STL [R1+0x2324], R44 ;  /* 0x0023242c01007387 */ /* 0x0003e80000100800 */
[----:B------:R-:W-:Y:S04]  /*12f210*/  STL [R1+0x204], R19 ;  /* 0x0002041301007387 */ /* 0x000fe80000100800 */
[----:B------:R2:W-:Y:S01]  /*12f220*/  STL [R1+0x1d30], R17 ;  /* 0x001d301101007387 */ /* 0x0005e20000100800 */
[----:B-1----:R-:W-:-:S03]  /*12f230*/  LOP3.LUT R44, R55, 0xffff, RZ, 0xc0, !PT ;  /* 0x0000ffff372c7812 */ /* 0x002fc600078ec0ff */
[----:B------:R-:W4:Y:S01]  /*12f240*/  LDL.LU R55, [R1+0x6a94] ;  /* 0x006a940001377983 */ /* 0x000f220000300800 */
[----:B------:R-:W-:-:S03]  /*12f250*/  PRMT R49, R44, 0x3340, R0 ;  /* 0x000033402c317816 */ /* 0x000fc60000000000 */
[----:B--2---:R-:W2:Y:S01]  /*12f260*/  LDL.LU R17, [R1+0x3f8] ;  /* 0x0003f80001117983 */ /* 0x004ea20000300800 */
[----:B------:R-:W-:Y:S02]  /*12f270*/  SHF.R.U32.HI R21, RZ, 0x8, R21 ;  /* 0x00000008ff157819 */ /* 0x000fe40000011615 */
[----:B------:R-:W-:Y:S02]  /*12f280*/  IADD3 R50, P1, PT, R26, R13, RZ ;  /* 0x0000000d1a327210 */ /* 0x000fe40007f3e0ff */
[----:B------:R-:W-:-:S03]  /*12f290*/  LOP3.LUT R21, R21, 0xffff, RZ, 0xc0, !PT ;  /* 0x0000ffff15157812 */ /* 0x000fc600078ec0ff */
[----:B------:R-:W-:Y:S01]  /*12f2a0*/  IMAD.X R51, R58, 0x1, R14, P1 ;  /* 0x000000013a337824 */ /* 0x000fe200008e060e */
[----:B------:R-:W-:Y:S02]  /*12f2b0*/  LOP3.LUT R15, R59, 0xffff, RZ, 0xc0, !PT ;  /* 0x0000ffff3b0f7812 */ /* 0x000fe400078ec0ff */
[----:B------:R-:W2:Y:S01]  /*12f2c0*/  LDL.LU R59, [R1+0x1b4] ;  /* 0x0001b400013b7983 */ /* 0x000ea20000300800 */
[----:B------:R-:W-:-:S03]  /*12f2d0*/  LOP3.LUT R19, R34, 0xffff, RZ, 0xc0, !PT ;  /* 0x0000ffff22137812 */ /* 0x000fc600078ec0ff */
[----:B------:R-:W2:Y:S01]  /*12f2e0*/  LDL.LU R34, [R1+0x1e4] ;  /* 0x0001e40001227983 */ /* 0x000ea20000300800 */
[----:B------:R-:W-:Y:S02]  /*12f2f0*/  PRMT R47, R15, 0x3340, R19 ;  /* 0x000033400f2f7816 */ /* 0x000fe40000000013 */
[----:B------:R-:W-:Y:S02]  /*12f300*/  SHF.R.U32.HI R15, RZ, 0x8, R15 ;  /* 0x00000008ff0f7819 */ /* 0x000fe4000001160f */
[----:B------:R-:W-:Y:S02]  /*12f310*/  SHF.R.U32.HI R19, RZ, 0x8, R19 ;  /* 0x00000008ff137819 */ /* 0x000fe40000011613 */
[----:B------:R-:W-:Y:S02]  /*12f320*/  PRMT R47, R47, 0x5410, R49 ;  /* 0x000054102f2f7816 */ /* 0x000fe40000000031 */
[----:B------:R-:W-:Y:S02]  /*12f330*/  LOP3.LUT R15, R15, 0xffff, RZ, 0xc0, !PT ;  /* 0x0000ffff0f0f7812 */ /* 0x000fe400078ec0ff */
[----:B------:R-:W-:Y:S01]  /*12f340*/  LOP3.LUT R19, R19, 0xffff, RZ, 0xc0, !PT ;  /* 0x0000ffff13137812 */ /* 0x000fe200078ec0ff */
[----:B------:R1:W-:Y:S04]  /*12f350*/  STL [R1+0x251c], R47 ;  /* 0x00251c2f01007387 */ /* 0x0003e80000100800 */
[----:B------:R-:W-:Y:S01]  /*12f360*/  STL.64 [R1+0x1788], R50 ;  /* 0x0017883201007387 */ /* 0x000fe20000100a00 */
[----:B-1----:R-:W-:-:S02]  /*12f370*/  PRMT R47, R21, 0x3340, R0 ;  /* 0x00003340152f7816 */ /* 0x002fc40000000000 */
[----:B------:R-:W-:-:S03]  /*12f380*/  PRMT R21, R15, 0x3340, R19 ;  /* 0x000033400f157816 */ /* 0x000fc60000000013 */
[----:B------:R-:W-:Y:S04]  /*12f390*/  STL [R1+0x200], R47 ;  /* 0x0002002f01007387 */ /* 0x000fe80000100800 */
[----:B------:R4:W-:Y:S02]  /*12f3a0*/  STL [R1+0x1e38], R21 ;  /* 0x001e381501007387 */ /* 0x0009e40000100800 */
[----:B----4-:R-:W-:Y:S02]  /*12f3b0*/  LOP3.LUT R21, R55, 0xffff, RZ, 0xc0, !PT ;  /* 0x0000ffff37157812 */ /* 0x010fe400078ec0ff */
[----:B------:R-:W4:Y:S01]  /*12f3c0*/  LDL.LU R55, [R1+0x6a90] ;  /* 0x006a900001377983 */ /* 0x000f220000300800 */
[----:B---3--:R-:W-:Y:S02]  /*12f3d0*/  LOP3.LUT R19, R61, 0xffff, RZ, 0xc0, !PT ;  /* 0x0000ffff3d137812 */ /* 0x008fe400078ec0ff */
[----:B------:R-:W-:-:S02]  /*12f3e0*/  LOP3.LUT R15, R60, 0xffff, RZ, 0xc0, !PT ;  /* 0x0000ffff3c0f7812 */ /* 0x000fc400078ec0ff */
[----:B------:R-:W-:Y:S02]  /*12f3f0*/  PRMT R47, R19, 0x3340, R21 ;  /* 0x00003340132f7816 */ /* 0x000fe40000000015 */
[----:B------:R-:W-:Y:S02]  /*12f400*/  PRMT R49, R15, 0x3340, R0 ;  /* 0x000033400f317816 */ /* 0x000fe40000000000 */
[----:B------:R-:W-:Y:S02]  /*12f410*/  SHF.R.U32.HI R19, RZ, 0x8, R19 ;  /* 0x00000008ff137819 */ /* 0x000fe40000011613 */
[----:B------:R-:W-:Y:S02]  /*12f420*/  SHF.R.U32.HI R21, RZ, 0x8, R21 ;  /* 0x00000008ff157819 */ /* 0x000fe40000011615 */
[----:B------:R-:W-:Y:S02]  /*12f430*/  SHF.R.U32.HI R15, RZ, 0x8, R15 ;  /* 0x00000008ff0f7819 */ /* 0x000fe4000001160f */
[----:B------:R-:W-:-:S02]  /*12f440*/  IADD3 R50, P1, PT, R26, R2, RZ ;  /* 0x000000021a327210 */ /* 0x000fc40007f3e0ff */
[----:B------:R-:W-:Y:S02]  /*12f450*/  LOP3.LUT R19, R19, 0xffff, RZ, 0xc0, !PT ;  /* 0x0000ffff13137812 */ /* 0x000fe400078ec0ff */
[----:B------:R-:W-:Y:S02]  /*12f460*/  LOP3.LUT R21, R21, 0xffff, RZ, 0xc0, !PT ;  /* 0x0000ffff15157812 */ /* 0x000fe400078ec0ff */
[----:B------:R-:W-:Y:S01]  /*12f470*/  LOP3.LUT R15, R15, 0xffff, RZ, 0xc0, !PT ;  /* 0x0000ffff0f0f7812 */ /* 0x000fe200078ec0ff */
[--C-:B------:R-:W-:Y:S01]  /*12f480*/  IMAD.X R51, R58, 0x1, R0.reuse, P1 ;  /* 0x000000013a337824 */ /* 0x100fe200008e0600 */
[----:B------:R-:W-:Y:S02]  /*12f490*/  PRMT R47, R47, 0x5410, R49 ;  /* 0x000054102f2f7816 */ /* 0x000fe40000000031 */
[----:B------:R-:W-:Y:S02]  /*12f4a0*/  PRMT R21, R19, 0x3340, R21 ;  /* 0x0000334013157816 */ /* 0x000fe40000000015 */
[----:B------:R-:W-:Y:S01]  /*12f4b0*/  PRMT R19, R15, 0x3340, R0 ;  /* 0x000033400f137816 */ /* 0x000fe20000000000 */
[----:B------:R-:W-:Y:S01]  /*12f4c0*/  STL [R1+0x2518], R47 ;  /* 0x0025182f01007387 */ /* 0x000fe20000100800 */
[----:B--2---:R-:W-:-:S03]  /*12f4d0*/  LOP3.LUT R15, R17, 0xffff, RZ, 0xc0, !PT ;  /* 0x0000ffff110f7812 */ /* 0x004fc600078ec0ff */
[----:B------:R-:W-:Y:S04]  /*12f4e0*/  STL.64 [R1+0x1780], R50 ;  /* 0x0017803201007387 */ /* 0x000fe80000100a00 */
[----:B------:R1:W-:Y:S04]  /*12f4f0*/  STL [R1+0x708], R21 ;  /* 0x0007081501007387 */ /* 0x0003e80000100800 */
[----:B------:R2:W-:Y:S01]  /*12f500*/  STL [R1+0x1fc], R19 ;  /* 0x0001fc1301007387 */ /* 0x0005e20000100800 */
[----:B-1----:R-:W-:Y:S02]  /*12f510*/  LOP3.LUT R21, R59, 0xffff, RZ, 0xc0, !PT ;  /* 0x0000ffff3b157812 */ /* 0x002fe400078ec0ff */
[----:B------:R-:W-:-:S02]  /*12f520*/  IADD3 R50, P1, PT, R26, R43, RZ ;  /* 0x0000002b1a327210 */ /* 0x000fc40007f3e0ff */
[----:B--2---:R-:W-:Y:S02]  /*12f530*/  LOP3.LUT R19, R34, 0xffff, RZ, 0xc0, !PT ;  /* 0x0000ffff22137812 */ /* 0x004fe400078ec0ff */
[----:B------:R-:W-:Y:S02]  /*12f540*/  PRMT R34, R21, 0x3340, R0 ;  /* 0x0000334015227816 */ /* 0x000fe40000000000 */
[----:B------:R-:W-:Y:S02]  /*12f550*/  PRMT R17, R15, 0x3340, R19 ;  /* 0x000033400f117816 */ /* 0x000fe40000000013 */
[----:B------:R-:W-:Y:S02]  /*12f560*/  SHF.R.U32.HI R44, RZ, 0x8, R44 ;  /* 0x00000008ff2c7819 */ /* 0x000fe4000001162c */
[----:B------:R-:W-:Y:S01]  /*12f570*/  PRMT R17, R17, 0x5410, R34 ;  /* 0x0000541011117816 */ /* 0x000fe20000000022 */
[----:B------:R-:W-:Y:S01]  /*12f580*/  IMAD.X R51, R58, 0x1, R54, P1 ;  /* 0x000000013a337824 */ /* 0x000fe200008e0636 */
[----:B------:R-:W-:-:S02]  /*12f590*/  SHF.R.U32.HI R15, RZ, 0x8, R15 ;  /* 0x00000008ff0f7819 */ /* 0x000fc4000001160f */
[----:B------:R-:W-:Y:S02]  /*12f5a0*/  SHF.R.U32.HI R19, RZ, 0x8, R19 ;  /* 0x00000008ff137819 */ /* 0x000fe40000011613 */
[----:B------:R-:W-:Y:S01]  /*12f5b0*/  LOP3.LUT R44, R44, 0xffff, RZ, 0xc0, !PT ;  /* 0x0000ffff2c2c7812 */ /* 0x000fe200078ec0ff */
[----:B------:R1:W-:Y:S01]  /*12f5c0*/  STL [R1+0x22f4], R17 ;  /* 0x0022f41101007387 */ /* 0x0003e20000100800 */
[----:B------:R-:W-:Y:S02]  /*12f5d0*/  LOP3.LUT R15, R15, 0xffff, RZ, 0xc0, !PT ;  /* 0x0000ffff0f0f7812 */ /* 0x000fe400078ec0ff */
[----:B------:R-:W-:Y:S01]  /*12f5e0*/  LOP3.LUT R19, R19, 0xffff, RZ, 0xc0, !PT ;  /* 0x0000ffff13137812 */ /* 0x000fe200078ec0ff */
[----:B------:R-:W2:Y:S01]  /*12f5f0*/  LDL.LU R60, [R1+0x400] ;  /* 0x00040000013c7983 */ /* 0x000ea20000300800 */
[----:B------:R-:W-:-:S03]  /*12f600*/  PRMT R44, R44, 0x3340, R0 ;  /* 0x000033402c2c7816 */ /* 0x000fc60000000000 */
[----:B-1----:R-:W3:Y:S01]  /*12f610*/  LDL.LU R17, [R1+0x1b8] ;  /* 0x0001b80001117983 */ /* 0x002ee20000300800 */
[----:B------:R-:W-:-:S03]  /*12f620*/  PRMT R19, R15, 0x3340, R19 ;  /* 0x000033400f137816 */ /* 0x000fc60000000013 */
[----:B------:R-:W2:Y:S04]  /*12f630*/  LDL.LU R59, [R1+0x1e8] ;  /* 0x0001e800013b7983 */ /* 0x000ea80000300800 */
[----:B------:R-:W-:Y:S04]  /*12f640*/  STL.64 [R1+0x1778], R50 ;  /* 0x0017783201007387 */ /* 0x000fe80000100a00 */
[----:B------:R-:W2:Y:S04]  /*12f650*/  LDL.LU R34, [R1+0x3bc] ;  /* 0x0003bc0001227983 */ /* 0x000ea80000300800 */
[----:B------:R-:W2:Y:S04]  /*12f660*/  LDL.LU R61, [R1+0x1d0] ;  /* 0x0001d000013d7983 */ /* 0x000ea80000300800 */
[----:B------:R-:W-:Y:S01]  /*12f670*/  STL [R1+0x1f8], R44 ;  /* 0x0001f82c01007387 */ /* 0x000fe20000100800 */
[----:B----4-:R-:W-:-:S03]  /*12f680*/  LOP3.LUT R15, R55, 0xffff, RZ, 0xc0, !PT ;  /* 0x0000ffff370f7812 */ /* 0x010fc600078ec0ff */
[----:B------:R-:W4:Y:S04]  /*12f690*/  LDL.LU R55, [R1+0x6a8c] ;  /* 0x006a8c0001377983 */ /* 0x000f280000300800 */
[----:B------:R1:W-:Y:S01]  /*12f6a0*/  STL [R1+0x710], R19 ;  /* 0x0007101301007387 */ /* 0x0003e20000100800 */
[----:B------:R-:W-:Y:S02]  /*12f6b0*/  LOP3.LUT R56, R56, 0xffff, RZ, 0xc0, !PT ;  /* 0x0000ffff38387812 */ /* 0x000fe400078ec0ff */
[----:B------:R-:W-:Y:S02]  /*12f6c0*/  SHF.R.U32.HI R21, RZ, 0x8, R21 ;  /* 0x00000008ff157819 */ /* 0x000fe40000011615 */
[----:B-1----:R-:W-:-:S04]  /*12f6d0*/  LOP3.LUT R19, R53, 0xffff, RZ, 0xc0, !PT ;  /* 0x0000ffff35137812 */ /* 0x002fc800078ec0ff */
[----:B------:R-:W-:Y:S02]  /*12f6e0*/  PRMT R44, R15, 0x3340, R19 ;  /* 0x000033400f2c7816 */ /* 0x000fe40000000013 */
[----:B------:R-:W-:Y:S02]  /*12f6f0*/  SHF.R.U32.HI R15, RZ, 0x8, R15 ;  /* 0x00000008ff0f7819 */ /* 0x000fe4000001160f */
[----:B------:R-:W-:Y:S02]  /*12f700*/  SHF.R.U32.HI R19, RZ, 0x8, R19 ;  /* 0x00000008ff137819 */ /* 0x000fe40000011613 */
[----:B------:R-:W-:Y:S02]  /*12f710*/  PRMT R47, R56, 0x3340, R0 ;  /* 0x00003340382f7816 */ /* 0x000fe40000000000 */
[----:B------:R-:W-:Y:S02]  /*12f720*/  IADD3 R50, P1, PT, R26, R30, RZ ;  /* 0x0000001e1a327210 */ /* 0x000fe40007f3e0ff */
[----:B------:R-:W-:-:S02]  /*12f730*/  LOP3.LUT R15, R15, 0xffff, RZ, 0xc0, !PT ;  /* 0x0000ffff0f0f7812 */ /* 0x000fc400078ec0ff */
[----:B------:R-:W-:Y:S02]  /*12f740*/  LOP3.LUT R19, R19, 0xffff, RZ, 0xc0, !PT ;  /* 0x0000ffff13137812 */ /* 0x000fe400078ec0ff */
[----:B------:R-:W-:Y:S01]  /*12f750*/  LOP3.LUT R21, R21, 0xffff, RZ, 0xc0, !PT ;  /* 0x0000ffff15157812 */ /* 0x000fe200078ec0ff */
[----:B------:R-:W-:Y:S01]  /*12f760*/  IMAD.X R51, R58, 0x1, R29, P1 ;  /* 0x000000013a337824 */ /* 0x000fe200008e061d */
[----:B------:R-:W-:Y:S02]  /*12f770*/  PRMT R44, R44, 0x5410, R47 ;  /* 0x000054102c2c7816 */ /* 0x000fe4000000002f */
[----:B------:R-:W-:Y:S01]  /*12f780*/  PRMT R53, R15, 0x3340, R19 ;  /* 0x000033400f357816 */ /* 0x000fe20000000013 */
[----:B------:R-:W-:Y:S01]  /*12f790*/  STL [R1+0x67b4], R56 ;  /* 0x0067b43801007387 */ /* 0x000fe20000100800 */
[----:B------:R-:W-:-:S03]  /*12f7a0*/  PRMT R21, R21, 0x3340, R0 ;  /* 0x0000334015157816 */ /* 0x000fc60000000000 */
[----:B------:R-:W-:Y:S04]  /*12f7b0*/  STL [R1+0x2510], R44 ;  /* 0x0025102c01007387 */ /* 0x000fe80000100800 */
[----:B------:R-:W-:Y:S04]  /*12f7c0*/  STL.64 [R1+0x1770], R50 ;  /* 0x0017703201007387 */ /* 0x000fe80000100a00 */
[----:B------:R-:W-:Y:S04]  /*12f7d0*/  STL [R1+0x6640], R53 ;  /* 0x0066403501007387 */ /* 0x000fe80000100800 */
[----:B------:R2:W-:Y:S01]  /*12f7e0*/  STL [R1+0x1f4], R21 ;  /* 0x0001f41501007387 */ /* 0x0005e20000100800 */
[----:B---3--:R-:W-:-:S02]  /*12f7f0*/  LOP3.LUT R15, R17, 0xffff, RZ, 0xc0, !PT ;  /* 0x0000ffff110f7812 */ /* 0x008fc400078ec0ff */
[----:B--2---:R-:W-:Y:S02]  /*12f800*/  LOP3.LUT R21, R59, 0xffff, RZ, 0xc0, !PT ;  /* 0x0000ffff3b157812 */ /* 0x004fe400078ec0ff */
[----:B------:R-:W-:Y:S02]  /*12f810*/  LOP3.LUT R19, R34, 0xffff, RZ, 0xc0, !PT ;  /* 0x0000ffff22137812 */ /* 0x000fe400078ec0ff */
[----:B----4-:R-:W-:Y:S02]  /*12f820*/  LOP3.LUT R17, R55, 0xffff, RZ, 0xc0, !PT ;  /* 0x0000ffff37117812 */ /* 0x010fe400078ec0ff */
[----:B------:R-:W2:Y:S04]  /*12f830*/  LDL.LU R55, [R1+0x6a88] ;  /* 0x006a880001377983 */ /* 0x000ea80000300800 */
[----:B------:R-:W3:Y:S04]  /*12f840*/  LDL.LU R59, [R1+0x620] ;  /* 0x00062000013b7983 */ /* 0x000ee80000300800 */
[----:B------:R-:W4:Y:S01]  /*12f850*/  LDL.LU R34, [R1+0x50c] ;  /* 0x00050c0001227983 */ /* 0x000f220000300800 */
[----:B------:R-:W-:-:S03]  /*12f860*/  LOP3.LUT R44, R61, 0xffff, RZ, 0xc0, !PT ;  /* 0x0000ffff3d2c7812 */ /* 0x000fc600078ec0ff */
[----:B------:R-:W2:Y:S01]  /*12f870*/  LDL.LU R61, [R1+0x5a4] ;  /* 0x0005a400013d7983 */ /* 0x000ea20000300800 */
[----:B------:R-:W-:Y:S02]  /*12f880*/  LOP3.LUT R47, R60, 0xffff, RZ, 0xc0, !PT ;  /* 0x0000ffff3c2f7812 */ /* 0x000fe400078ec0ff */
[----:B------:R-:W-:Y:S02]  /*12f890*/  PRMT R50, R15, 0x3340, R0 ;  /* 0x000033400f327816 */ /* 0x000fe40000000000 */
[----:B------:R-:W-:-:S04]  /*12f8a0*/  PRMT R49, R47, 0x3340, R21 ;  /* 0x000033402f317816 */ /* 0x000fc80000000015 */
[----:B------:R-:W-:Y:S02]  /*12f8b0*/  PRMT R49, R49, 0x5410, R50 ;  /* 0x0000541031317816 */ /* 0x000fe40000000032 */
[----:B------:R-:W-:-:S03]  /*12f8c0*/  PRMT R50, R17, 0x3340, R0 ;  /* 0x0000334011327816 */ /* 0x000fc60000000000 */
[----:B------:R1:W-:Y:S02]  /*12f8d0*/  STL [R1+0x22d8], R49 ;  /* 0x0022d83101007387 */ /* 0x0003e40000100800 */
[----:B-1----:R-:W-:-:S04]  /*12f8e0*/  PRMT R49, R19, 0x3340, R44 ;  /* 0x0000334013317816 */ /* 0x002fc8000000002c */
[----:B------:R-:W-:Y:S02]  /*12f8f0*/  PRMT R49, R49, 0x5410, R50 ;  /* 0x0000541031317816 */ /* 0x000fe40000000032 */
[----:B------:R-:W-:Y:S02]  /*12f900*/  IADD3 R50, P1, PT, R26, R32, RZ ;  /* 0x000000201a327210 */ /* 0x000fe40007f3e0ff */
[----:B------:R-:W-:-:S03]  /*12f910*/  SHF.R.U32.HI R21, RZ, 0x8, R21 ;  /* 0x00000008ff157819 */ /* 0x000fc60000011615 */
[----:B------:R-:W-:Y:S01]  /*12f920*/  IMAD.X R51, R58, 0x1, R52, P1 ;  /* 0x000000013a337824 */ /* 0x000fe200008e0634 */
[----:B------:R1:W-:Y:S01]  /*12f930*/  STL [R1+0x22dc], R49 ;  /* 0x0022dc3101007387 */ /* 0x0003e20000100800 */
[----:B------:R-:W-:Y:S02]  /*12f940*/  SHF.R.U32.HI R47, RZ, 0x8, R47 ;  /* 0x00000008ff2f7819 */ /* 0x000fe4000001162f */
[----:B------:R-:W-:Y:S01]  /*12f950*/  SHF.R.U32.HI R19, RZ, 0x8, R19 ;  /* 0x00000008ff137819 */ /* 0x000fe20000011613 */
[----:B------:R0:W-:Y:S01]  /*12f960*/  STL.64 [R1+0x1760], R50 ;  /* 0x0017603201007387 */ /* 0x0001e20000100a00 */
[----:B------:R-:W-:Y:S02]  /*12f970*/  SHF.R.U32.HI R44, RZ, 0x8, R44 ;  /* 0x00000008ff2c7819 */ /* 0x000fe4000001162c */
[----:B------:R-:W-:Y:S02]  /*12f980*/  SHF.R.U32.HI R17, RZ, 0x8, R17 ;  /* 0x00000008ff117819 */ /* 0x000fe40000011611 */
[----:B-1----:R-:W-:-:S02]  /*12f990*/  LOP3.LUT R49, R21, 0xffff, RZ, 0xc0, !PT ;  /* 0x0000ffff15317812 */ /* 0x002fc400078ec0ff */
[----:B------:R-:W2:Y:S01]  /*12f9a0*/  LDL.LU R21, [R1+0x3c0] ;  /* 0x0003c00001157983 */ /* 0x000ea20000300800 */
[----:B------:R-:W-:Y:S02]  /*12f9b0*/  LOP3.LUT R47, R47, 0xffff, RZ, 0xc0, !PT ;  /* 0x0000ffff2f2f7812 */ /* 0x000fe400078ec0ff */
[----:B------:R-:W-:Y:S02]  /*12f9c0*/  SHF.R.U32.HI R15, RZ, 0x8, R15 ;  /* 0x00000008ff0f7819 */ /* 0x000fe4000001160f */
[----:B------:R-:W-:Y:S02]  /*12f9d0*/  LOP3.LUT R19, R19, 0xffff, RZ, 0xc0, !PT ;  /* 0x0000ffff13137812 */ /* 0x000fe400078ec0ff */
[----:B------:R-:W-:Y:S02]  /*12f9e0*/  LOP3.LUT R44, R44, 0xffff, RZ, 0xc0, !PT ;  /* 0x0000ffff2c2c7812 */ /* 0x000fe400078ec0ff */
[----:B0-----:R-:W-:Y:S02]  /*12f9f0*/  IADD3 R50, P1, PT, R26, R45, RZ ;  /* 0x0000002d1a327210 */ /* 0x001fe40007f3e0ff */
[----:B------:R-:W-:-:S02]  /*12fa00*/  LOP3.LUT R17, R17, 0xffff, RZ, 0xc0, !PT ;  /* 0x0000ffff11117812 */ /* 0x000fc400078ec0ff */
[----:B------:R-:W-:Y:S02]  /*12fa10*/  PRMT R47, R47, 0x3340, R49 ;  /* 0x000033402f2f7816 */ /* 0x000fe40000000031 */
[----:B------:R-:W-:Y:S01]  /*12fa20*/  LOP3.LUT R15, R15, 0xffff, RZ, 0xc0, !PT ;  /* 0x0000ffff0f0f7812 */ /* 0x000fe200078ec0ff */
[----:B------:R-:W-:Y:S01]  /*12fa30*/  IMAD.X R51, R58, 0x1, R48, P1 ;  /* 0x000000013a337824 */ /* 0x000fe200008e0630 */
[----:B------:R-:W-:Y:S02]  /*12fa40*/  PRMT R19, R19, 0x3340, R44 ;  /* 0x0000334013137816 */ /* 0x000fe4000000002c */
[--C-:B------:R-:W-:Y:S01]  /*12fa50*/  PRMT R17, R17, 0x3340, R0.reuse ;  /* 0x0000334011117816 */ /* 0x100fe20000000000 */
[----:B------:R-:W-:Y:S01]  /*12fa60*/  STL [R1+0x6e4], R47 ;  /* 0x0006e42f01007387 */ /* 0x000fe20000100800 */
[----:B------:R-:W-:-:S03]  /*12fa70*/  PRMT R15, R15, 0x3340, R0 ;  /* 0x000033400f0f7816 */ /* 0x000fc60000000000 */
[----:B------:R-:W-:Y:S04]  /*12fa80*/  STL [R1+0x6e0], R19 ;  /* 0x0006e01301007387 */ /* 0x000fe80000100800 */
[----:B------:R-:W-:Y:S04]  /*12fa90*/  STL.64 [R1+0x1768], R50 ;  /* 0x0017683201007387 */ /* 0x000fe80000100a00 */
[----:B------:R-:W-:Y:S04]  /*12faa0*/  STL [R1+0x1f0], R17 ;  /* 0x0001f01101007387 */ /* 0x000fe80000100800 */
[----:B------:R0:W-:Y:S04]  /*12fab0*/  STL [R1+0x1ec], R15 ;  /* 0x0001ec0f01007387 */ /* 0x0001e80000100800 */
[----:B0-----:R-:W2:Y:S04]  /*12fac0*/  LDL.LU R15, [R1+0x624] ;  /* 0x00062400010f7983 */ /* 0x001ea80000300800 */
[----:B------:R-:W2:Y:S04]  /*12fad0*/  LDL.LU R60, [R1+0x520] ;  /* 0x00052000013c7983 */ /* 0x000ea80000300800 */
[----:B------:R-:W2:Y:S01]  /*12fae0*/  LDL.LU R17, [R1+0x5a8] ;  /* 0x0005a80001117983 */ /* 0x000ea20000300800 */
[----:B---3--:R-:W-:-:S03]  /*12faf0*/  LOP3.LUT R44, R59, 0xffff, RZ, 0xc0, !PT ;  /* 0x0000ffff3b2c7812 */ /* 0x008fc600078ec0ff */
[----:B------:R-:W3:Y:S01]  /*12fb00*/  LDL.LU R59, [R1+0x5f4] ;  /* 0x0005f400013b7983 */ /* 0x000ee20000300800 */
[----:B----4-:R-:W-:-:S03]  /*12fb10*/  LOP3.LUT R19, R34, 0xffff, RZ, 0xc0, !PT ;  /* 0x0000ffff22137812 */ /* 0x010fc600078ec0ff */
[----:B------:R-:W4:Y:S01]  /*12fb20*/  LDL.LU R34, [R1+0x4cc] ;  /* 0x0004cc0001227983 */ /* 0x000f220000300800 */
[----:B--2---:R-:W-:Y:S02]  /*12fb30*/  LOP3.LUT R47, R61, 0xffff, RZ, 0xc0, !PT ;  /* 0x0000ffff3d2f7812 */ /* 0x004fe400078ec0ff */
[----:B------:R-:W-:Y:S02]  /*12fb40*/  PRMT R50, R19, 0x3340, R0 ;  /* 0x0000334013327816 */ /* 0x000fe40000000000 */
[----:B------:R-:W-:-:S04]  /*12fb50*/  PRMT R49, R44, 0x3340, R47 ;  /* 0x000033402c317816 */ /* 0x000fc8000000002f */
[----:B------:R-:W-:Y:S02]  /*12fb60*/  PRMT R49, R49, 0x5410, R50 ;  /* 0x0000541031317816 */ /* 0x000fe40000000032 */
[----:B------:R-:W-:-:S05]  /*12fb70*/  IADD3 R50, P1, PT, R26, R24, RZ ;  /* 0x000000181a327210 */ /* 0x000fca0007f3e0ff */
[----:B------:R-:W-:Y:S01]  /*12fb80*/  IMAD.X R51, R58, 0x1, R46, P1 ;  /* 0x000000013a337824 */ /* 0x000fe200008e062e */
[----:B------:R-:W-:Y:S04]  /*12fb90*/  STL [R1+0x22bc], R49 ;  /* 0x0022bc3101007387 */ /* 0x000fe80000100800 */
[----:B------:R0:W-:Y:S01]  /*12fba0*/  STL.64 [R1+0x1750], R50 ;  /* 0x0017503201007387 */ /* 0x0001e20000100a00 */
[----:B------:R-:W-:-:S03]  /*12fbb0*/  SHF.R.U32.HI R44, RZ, 0x8, R44 ;  /* 0x00000008ff2c7819 */ /* 0x000fc6000001162c */
[----:B0-----:R-:W2:Y:S04]  /*12fbc0*/  LDL.LU.64 R50, [R1+0x6a80] ;  /* 0x006a800001327983 */ /* 0x001ea80000300a00 */
[----:B------:R-:W2:Y:S01]  /*12fbd0*/  LDL.LU R61, [R1+0x568] ;  /* 0x00056800013d7983 */ /* 0x000ea20000300800 */
[----:B------:R-:W-:Y:S02]  /*12fbe0*/  SHF.R.U32.HI R47, RZ, 0x8, R47 ;  /* 0x00000008ff2f7819 */ /* 0x000fe4000001162f */
[----:B------:R-:W-:Y:S02]  /*12fbf0*/  LOP3.LUT R44, R44, 0xffff, RZ, 0xc0, !PT ;  /* 0x0000ffff2c2c7812 */ /* 0x000fe400078ec0ff */
[----:B------:R-:W-:-:S04]  /*12fc00*/  LOP3.LUT R47, R47, 0xffff, RZ, 0xc0, !PT ;  /* 0x0000ffff2f2f7812 */ /* 0x000fc800078ec0ff */
[----:B------:R-:W-:Y:S02]  /*12fc10*/  PRMT R47, R44, 0x3340, R47 ;  /* 0x000033402c2f7816 */ /* 0x000fe4000000002f */
[----:B------:R-:W-:Y:S02]  /*12fc20*/  LOP3.LUT R44, R21, 0xffff, RZ, 0xc0, !PT ;  /* 0x0000ffff152c7812 */ /* 0x000fe400078ec0ff */
[----:B------:R-:W-:Y:S01]  /*12fc30*/  LOP3.LUT R21, R55, 0xffff, RZ, 0xc0, !PT ;  /* 0x0000ffff37157812 */ /* 0x000fe200078ec0ff */
[----:B------:R0:W-:Y:S03]  /*12fc40*/  STL [R1+0x6d8], R47 ;  /* 0x0006d82f01007387 */ /* 0x0001e60000100800 */
[----:B------:R-:W-:Y:S02]  /*12fc50*/  PRMT R56, R44, 0x3340, R21 ;  /* 0x000033402c387816 */ /* 0x000fe40000000015 */
[----:B0-----:R-:W-:-:S02]  /*12fc60*/  SHF.R.U32.HI R47, RZ, 0x8, R19 ;  /* 0x00000008ff2f7819 */ /* 0x001fc40000011613 */
[----:B------:R-:W-:Y:S02]  /*12fc70*/  SHF.R.U32.HI R19, RZ, 0x8, R44 ;  /* 0x00000008ff137819 */ /* 0x000fe4000001162c */
[----:B------:R-:W-:Y:S02]  /*12fc80*/  SHF.R.U32.HI R44, RZ, 0x8, R21 ;  /* 0x00000008ff2c7819 */ /* 0x000fe40000011615 */
[----:B------:R-:W-:Y:S02]  /*12fc90*/  LOP3.LUT R21, R19, 0xffff, RZ, 0xc0, !PT ;  /* 0x0000ffff13157812 */ /* 0x000fe400078ec0ff */
[----:B------:R-:W-:Y:S02]  /*12fca0*/  LOP3.LUT R44, R44, 0xffff, RZ, 0xc0, !PT ;  /* 0x0000ffff2c2c7812 */ /* 0x000fe400078ec0ff */
[----:B------:R-:W-:Y:S01]  /*12fcb0*/  LOP3.LUT R47, R47, 0xffff, RZ, 0xc0, !PT ;  /* 0x0000ffff2f2f7812 */ /* 0x000fe200078ec0ff */
[----:B------:R0:W-:Y:S01]  /*12fcc0*/  STL.64 [R1+0x69d8], R56 ;  /* 0x0069d83801007387 */ /* 0x0001e20000100a00 */
[----:B------:R-:W-:-:S02]  /*12fcd0*/  PRMT R55, R21, 0x3340, R44 ;  /* 0x0000334015377816 */ /* 0x000fc4000000002c */
[----:B------:R-:W-:Y:S01]  /*12fce0*/  PRMT R47, R47, 0x3340, R0 ;  /* 0x000033402f2f7816 */ /* 0x000fe20000000000 */
[----:B------:R-:W2:Y:S04]  /*12fcf0*/  LDL.LU R19, [R1+0x8] ;  /* 0x0000080001137983 */ /* 0x000ea80000300800 */
[----:B------:R-:W-:Y:S04]  /*12fd00*/  STL [R1+0x6644], R55 ;  /* 0x0066443701007387 */ /* 0x000fe80000100800 */
[----:B------:R1:W-:Y:S01]  /*12fd10*/  STL [R1+0x1e8], R47 ;  /* 0x0001e82f01007387 */ /* 0x0003e20000100800 */
[----:B0-----:R-:W-:-:S02]  /*12fd20*/  LOP3.LUT R56, R15, 0xffff, RZ, 0xc0, !PT ;  /* 0x0000ffff0f387812 */ /* 0x001fc400078ec0ff */
[----:B---3--:R-:W-:Y:S02]  /*12fd30*/  LOP3.LUT R53, R59, 0xffff, RZ, 0xc0, !PT ;  /* 0x0000ffff3b357812 */ /* 0x008fe400078ec0ff */
[----:B----4-:R-:W-:Y:S02]  /*12fd40*/  LOP3.LUT R49, R34, 0xffff, RZ, 0xc0, !PT ;  /* 0x0000ffff22317812 */ /* 0x010fe400078ec0ff */
[----:B------:R-:W3:Y:S04]  /*12fd50*/  LDL.LU R34, [R1+0x730] ;  /* 0x0007300001227983 */ /* 0x000ee80000300800 */
[----:B------:R-:W4:Y:S04]  /*12fd60*/  LDL.LU R21, [R1+0x6c0] ;  /* 0x0006c00001157983 */ /* 0x000f280000300800 */
[----:B------:R-:W3:Y:S04]  /*12fd70*/  LDL.LU R15, [R1+0x6cc] ;  /* 0x0006cc00010f7983 */ /* 0x000ee80000300800 */
[----:B------:R-:W3:Y:S01]  /*12fd80*/  LDL.LU R59, [R1+0x728] ;  /* 0x00072800013b7983 */ /* 0x000ee20000300800 */
[----:B------:R-:W-:-:S02]  /*12fd90*/  LOP3.LUT R44, R60, 0xffff, RZ, 0xc0, !PT ;  /* 0x0000ffff3c2c7812 */ /* 0x000fc400078ec0ff */
[----:B------:R-:W-:Y:S02]  /*12fda0*/  LOP3.LUT R57, R17, 0xffff, RZ, 0xc0, !PT ;  /* 0x0000ffff11397812 */ /* 0x000fe400078ec0ff */
[----:B-1----:R-:W-:Y:S02]  /*12fdb0*/  PRMT R47, R44, 0x3340, R0 ;  /* 0x000033402c2f7816 */ /* 0x002fe40000000000 */
[----:B------:R-:W-:-:S04]  /*12fdc0*/  PRMT R17, R56, 0x3340, R57 ;  /* 0x0000334038117816 */ /* 0x000fc80000000039 */
[----:B------:R-:W-:Y:S02]  /*12fdd0*/  PRMT R47, R17, 0x5410, R47 ;  /* 0x00005410112f7816 */ /* 0x000fe4000000002f */
[----:B------:R-:W3:Y:S01]  /*12fde0*/  LDL.LU R17, [R1+0x6bc] ;  /* 0x0006bc0001117983 */ /* 0x000ee20000300800 */
[----:B------:R-:W-:-:S03]  /*12fdf0*/  PRMT R60, R49, 0x3340, R0 ;  /* 0x00003340313c7816 */ /* 0x000fc60000000000 */
[----:B------:R0:W-:Y:S01]  /*12fe00*/  STL [R1+0x22b4], R47 ;  /* 0x0022b42f01007387 */ /* 0x0001e20000100800 */
[----:B--2---:R-:W-:-:S04]  /*12fe10*/  LOP3.LUT R55, R61, 0xffff, RZ, 0xc0, !PT ;  /* 0x0000ffff3d377812 */ /* 0x004fc800078ec0ff */
[----:B0-----:R-:W-:-:S04]  /*12fe20*/  PRMT R47, R53, 0x3340, R55 ;  /* 0x00003340352f7816 */ /* 0x001fc80000000037 */
[----:B------:R-:W-:Y:S02]  /*12fe30*/  PRMT R61, R47, 0x5410, R60 ;  /* 0x000054102f3d7816 */ /* 0x000fe4000000003c */
[----:B------:R-:W2:Y:S01]  /*12fe40*/  LDL.LU R47, [R1+0x6c8] ;  /* 0x0006c800012f7983 */ /* 0x000ea20000300800 */
[----:B------:R-:W-:Y:S02]  /*12fe50*/  SHF.R.U32.HI R56, RZ, 0x8, R56 ;  /* 0x00000008ff387819 */ /* 0x000fe40000011638 */
[----:B------:R-:W-:Y:S02]  /*12fe60*/  SHF.R.U32.HI R57, RZ, 0x8, R57 ;  /* 0x00000008ff397819 */ /* 0x000fe40000011639 */
[----:B------:R-:W-:Y:S01]  /*12fe70*/  IADD3 R60, P1, PT, R26, R20, RZ ;  /* 0x000000141a3c7210 */ /* 0x000fe20007f3e0ff */
[----:B------:R0:W-:Y:S01]  /*12fe80*/  STL [R1+0x22b0], R61 ;  /* 0x0022b03d01007387 */ /* 0x0001e20000100800 */
[----:B------:R-:W-:Y:S02]  /*12fe90*/  LOP3.LUT R56, R56, 0xffff, RZ, 0xc0, !PT ;  /* 0x0000ffff38387812 */ /* 0x000fe400078ec0ff */
[----:B------:R-:W-:-:S02]  /*12fea0*/  LOP3.LUT R57, R57, 0xffff, RZ, 0xc0, !PT ;  /* 0x0000ffff39397812 */ /* 0x000fc400078ec0ff */
[----:B------:R-:W-:Y:S02]  /*12feb0*/  SHF.R.U32.HI R53, RZ, 0x8, R53 ;  /* 0x00000008ff357819 */ /* 0x000fe40000011635 */
[----:B------:R-:W-:Y:S02]  /*12fec0*/  SHF.R.U32.HI R55, RZ, 0x8, R55 ;  /* 0x00000008ff377819 */ /* 0x000fe40000011637 */
[----:B------:R-:W-:Y:S01]  /*12fed0*/  SHF.R.U32.HI R49, RZ, 0x8, R49 ;  /* 0x00000008ff317819 */ /* 0x000fe20000011631 */
[----:B0-----:R-:W-:Y:S01]  /*12fee0*/  IMAD.X R61, R58, 0x1, R18, P1 ;  /* 0x000000013a3d7824 */ /* 0x001fe200008e0612 */
[----:B------:R-:W-:Y:S02]  /*12fef0*/  PRMT R57, R56, 0x3340, R57 ;  /* 0x0000334038397816 */ /* 0x000fe40000000039 */
[----:B------:R-:W-:Y:S02]  /*12ff00*/  SHF.R.U32.HI R44, RZ, 0x8, R44 ;  /* 0x00000008ff2c7819 */ /* 0x000fe4000001162c */
[----:B------:R-:W-:-:S02]  /*12ff10*/  LOP3.LUT R53, R53, 0xffff, RZ, 0xc0, !PT ;  /* 0x0000ffff35357812 */ /* 0x000fc400078ec0ff */
[----:B------:R-:W-:Y:S02]  /*12ff20*/  LOP3.LUT R55, R55, 0xffff, RZ, 0xc0, !PT ;  /* 0x0000ffff37377812 */ /* 0x000fe400078ec0ff */
[----:B------:R-:W-:Y:S01]  /*12ff30*/  IADD3 R56, P1, PT, R26, R40, RZ ;  /* 0x000000281a387210 */ /* 0x000fe20007f3e0ff */
[----:B------:R0:W-:Y:S01]  /*12ff40*/  STL.64 [R1+0x1748], R60 ;  /* 0x0017483c01007387 */ /* 0x0001e20000100a00 */
[----:B------:R-:W-:Y:S02]  /*12ff50*/  LOP3.LUT R49, R49, 0xffff, RZ, 0xc0, !PT ;  /* 0x0000ffff31317812 */ /* 0x000fe400078ec0ff */
[----:B------:R-:W-:Y:S02]  /*12ff60*/  LOP3.LUT R44, R44, 0xffff, RZ, 0xc0, !PT ;  /* 0x0000ffff2c2c7812 */ /* 0x000fe400078ec0ff */
[----:B------:R-:W-:Y:S02]  /*12ff70*/  PRMT R53, R53, 0x3340, R55 ;  /* 0x0000334035357816 */ /* 0x000fe40000000037 */
[--C-:B------:R-:W-:Y:S01]  /*12ff80*/  PRMT R49, R49, 0x3340, R0.reuse ;  /* 0x0000334031317816 */ /* 0x100fe20000000000 */
[----:B0-----:R-:W2:Y:S01]  /*12ff90*/  LDL.LU.64 R60, [R1+0x6a78] ;  /* 0x006a7800013c7983 */ /* 0x001ea20000300a00 */
[----:B------:R-:W-:-:S03]  /*12ffa0*/  PRMT R44, R44, 0x3340, R0 ;  /* 0x000033402c2c7816 */ /* 0x000fc60000000000 */
[----:B------:R0:W-:Y:S04]  /*12ffb0*/  STL [R1+0x6d4], R57 ;  /* 0x0006d43901007387 */ /* 0x0001e80000100800 */
[----:B------:R-:W-:Y:S01]  /*12ffc0*/  STL [R1+0x6d0], R53 ;  /* 0x0006d03501007387 */ /* 0x000fe20000100800 */
[----:B0-----:R-:W-:-:S05]  /*12ffd0*/  IMAD.X R57, R58, 0x1, R19, P1 ;  /* 0x000000013a397824 */ /* 0x001fca00008e0613 */
[----:B------:R-:W-:Y:S04]  /*12ffe0*/  STL.64 [R1+0x1758], R56 ;  /* 0x0017583801007387 */ /* 0x000fe80000100a00 */
[----:B------:R4:W-:Y:S04]  /*12fff0*/  STL [R1+0x1e4], R49 ;  /* 0x0001e43101007387 */ /* 0x0009e80000100800 */
[----:B------:R3:W-:Y:S01]  /*130000*/  STL [R1+0x1e0], R44 ;  /* 0x0001e02c01007387 */ /* 0x0007e20000100800 */
[----:B----4-:R-:W-:-:S03]  /*130010*/  LOP3.LUT R49, R21, 0xffff, RZ, 0xc0, !PT ;  /* 0x0000ffff15317812 */ /* 0x010fc600078ec0ff */
[----:B------:R-:W4:Y:S01]  /*130020*/  LDL.LU R21, [R1+0x704] ;  /* 0x0007040001157983 */ /* 0x000f220000300800 */
[----:B---3--:R-:W-:-:S03]  /*130030*/  LOP3.LUT R44, R15, 0xffff, RZ, 0xc0, !PT ;  /* 0x0000ffff0f2c7812 */ /* 0x008fc600078ec0ff */
[----:B------:R-:W3:Y:S01]  /*130040*/  LDL.LU R15, [R1+0x68c] ;  /* 0x00068c00010f7983 */ /* 0x000ee20000300800 */
[----:B------:R-:W-:-:S03]  /*130050*/  LOP3.LUT R53, R59, 0xffff, RZ, 0xc0, !PT ;  /* 0x0000ffff3b357812 */ /* 0x000fc600078ec0ff */
[----:B------:R-:W3:Y:S01]  /*130060*/  LDL.LU R59, [R1+0x700] ;  /* 0x00070000013b7983 */ /* 0x000ee20000300800 */
[----:B------:R-:W-:Y:S02]  /*130070*/  LOP3.LUT R34, R34, 0xffff, RZ, 0xc0, !PT ;  /* 0x0000ffff22227812 */ /* 0x000fe400078ec0ff */
[----:B------:R-:W-:Y:S02]  /*130080*/  PRMT R56, R49, 0x3340, R0 ;  /* 0x0000334031387816 */ /* 0x000fe40000000000 */
[----:B------:R-:W-:Y:S02]  /*130090*/  PRMT R55, R34, 0x3340, R44 ;  /* 0x0000334022377816 */ /* 0x000fe4000000002c */
[----:B------:R-:W-:Y:S02]  /*1300a0*/  LOP3.LUT R17, R17, 0xffff, RZ, 0xc0, !PT ;  /* 0x0000ffff11117812 */ /* 0x000fe400078ec0ff */
[----:B------:R-:W-:Y:S02]  /*1300b0*/  PRMT R57, R55, 0x5410, R56 ;  /* 0x0000541037397816 */ /* 0x000fe40000000038 */
[----:B------:R-:W-:-:S03]  /*1300c0*/  PRMT R56, R17, 0x3340, R0 ;  /* 0x0000334011387816 */ /* 0x000fc60000000000 */
[----:B------:R0:W-:Y:S01]  /*1300d0*/  STL [R1+0x2294], R57 ;  /* 0x0022943901007387 */ /* 0x0001e20000100800 */
[----:B--2---:R-:W-:-:S04]  /*1300e0*/  LOP3.LUT R47, R47, 0xffff, RZ, 0xc0, !PT ;  /* 0x0000ffff2f2f7812 */ /* 0x004fc800078ec0ff */
[----:B------:R-:W-:-:S04]  /*1300f0*/  PRMT R55, R53, 0x3340, R47 ;  /* 0x0000334035377816 */ /* 0x000fc8000000002f */
[----:B------:R-:W-:Y:S02]  /*130100*/  PRMT R55, R55, 0x5410, R56 ;  /* 0x0000541037377816 */ /* 0x000fe40000000038 */
[----:B------:R-:W-:Y:S02]  /*130110*/  IADD3 R56, P1, PT, R26, R51, RZ ;  /* 0x000000331a387210 */ /* 0x000fe40007f3e0ff */
[----:B------:R-:W-:-:S03]  /*130120*/  SHF.R.U32.HI R53, RZ, 0x8, R53 ;  /* 0x00000008ff357819 */ /* 0x000fc60000011635 */
[----:B0-----:R-:W-:Y:S01]  /*130130*/  IMAD.X R57, R58, 0x1, R36, P1 ;  /* 0x000000013a397824 */ /* 0x001fe200008e0624 */
[----:B------:R-:W-:Y:S01]  /*130140*/  SHF.R.U32.HI R47, RZ, 0x8, R47 ;  /* 0x00000008ff2f7819 */ /* 0x000fe2000001162f */
[----:B------:R0:W-:Y:S01]  /*130150*/  STL [R1+0x2290], R55 ;  /* 0x0022903701007387 */ /* 0x0001e20000100800 */
[----:B------:R-:W-:Y:S02]  /*130160*/  SHF.R.U32.HI R34, RZ, 0x8, R34 ;  /* 0x00000008ff227819 */ /* 0x000fe40000011622 */
[----:B------:R-:W-:Y:S01]  /*130170*/  SHF.R.U32.HI R44, RZ, 0x8, R44 ;  /* 0x00000008ff2c7819 */ /* 0x000fe2000001162c */
[----:B------:R-:W2:Y:S04]  /*130180*/  LDL.LU R36, [R1+0x6a70] ;  /* 0x006a700001247983 */ /* 0x000ea80000300800 */
[----:B------:R1:W-:Y:S01]  /*130190*/  STL.64 [R1+0x1740], R56 ;  /* 0x0017403801007387 */ /* 0x0003e20000100a00 */
[----:B0-----:R-:W-:-:S02]  /*1301a0*/  LOP3.LUT R55, R44, 0xffff, RZ, 0xc0, !PT ;  /* 0x0000ffff2c377812 */ /* 0x001fc400078ec0ff */
[----:B------:R-:W-:Y:S02]  /*1301b0*/  SHF.R.U32.HI R49, RZ, 0x8, R49 ;  /* 0x00000008ff317819 */ /* 0x000fe40000011631 */
[----:B-1----:R-:W-:Y:S02]  /*1301c0*/  LOP3.LUT R56, R53, 0xffff, RZ, 0xc0, !PT ;  /* 0x0000ffff35387812 */ /* 0x002fe400078ec0ff */
[----:B------:R-:W-:Y:S02]  /*1301d0*/  LOP3.LUT R57, R47, 0xffff, RZ, 0xc0, !PT ;  /* 0x0000ffff2f397812 */ /* 0x000fe400078ec0ff */
[----:B------:R-:W-:Y:S02]  /*1301e0*/  LOP3.LUT R53, R34, 0xffff, RZ, 0xc0, !PT ;  /* 0x0000ffff22357812 */ /* 0x000fe400078ec0ff */
[----:B------:R-:W2:Y:S01]  /*1301f0*/  LDL.LU R34, [R1+0x714] ;  /* 0x0007140001227983 */ /* 0x000ea20000300800 */
[----:B------:R-:W-:Y:S02]  /*130200*/  PRMT R57, R56, 0x3340, R57 ;  /* 0x0000334038397816 */ /* 0x000fe40000000039 */
[----:B------:R-:W-:Y:S01]  /*130210*/  PRMT R53, R53, 0x3340, R55 ;  /* 0x0000334035357816 */ /* 0x000fe20000000037 */
[----:B------:R-:W2:Y:S01]  /*130220*/  LDL.LU R44, [R1+0x694] ;  /* 0x00069400012c7983 */ /* 0x000ea20000300800 */
[----:B------:R-:W-:-:S02]  /*130230*/  IADD3 R56, P1, PT, R26, R9, RZ ;  /* 0x000000091a387210 */ /* 0x000fc40007f3e0ff */
[----:B------:R-:W-:Y:S01]  /*130240*/  LOP3.LUT R49, R49, 0xffff, RZ, 0xc0, !PT ;  /* 0x0000ffff31317812 */ /* 0x000fe200078ec0ff */
[----:B------:R-:W2:Y:S04]  /*130250*/  LDL.LU R47, [R1+0x70c] ;  /* 0x00070c00012f7983 */ /* 0x000ea80000300800 */
[----:B------:R0:W-:Y:S04]  /*130260*/  STL [R1+0x6bc], R57 ;  /* 0x0006bc3901007387 */ /* 0x0001e80000100800 */
[----:B------:R1:W-:Y:S01]  /*130270*/  STL [R1+0x6ac], R53 ;  /* 0x0006ac3501007387 */ /* 0x0003e20000100800 */
[----:B0-----:R-:W-:Y:S01]  /*130280*/  IMAD.X R57, R58, 0x1, R11, P1 ;  /* 0x000000013a397824 */ /* 0x001fe200008e060b */
[----:B-1----:R-:W-:-:S04]  /*130290*/  PRMT R53, R49, 0x3340, R0 ;  /* 0x0000334031357816 */ /* 0x002fc80000000000 */
[----:B------:R0:W-:Y:S04]  /*1302a0*/  STL.64 [R1+0x1738], R56 ;  /* 0x0017383801007387 */ /* 0x0001e80000100a00 */
[----:B------:R1:W-:Y:S01]  /*1302b0*/  STL [R1+0x1dc], R53 ;  /* 0x0001dc3501007387 */ /* 0x0003e20000100800 */
[----:B------:R-:W-:Y:S02]  /*1302c0*/  SHF.R.U32.HI R17, RZ, 0x8, R17 ;  /* 0x00000008ff117819 */ /* 0x000fe40000011611 */
[----:B0-----:R-:W-:-:S05]  /*1302d0*/  IADD3 R56, P1, PT, R26, R10, RZ ;  /* 0x0000000a1a387210 */ /* 0x001fca0007f3e0ff */
[----:B------:R-:W-:Y:S01]  /*1302e0*/  IMAD.X R57, R58, 0x1, R12, P1 ;  /* 0x000000013a397824 */ /* 0x000fe200008e060c */
[----:B----4-:R-:W-:Y:S02]  /*1302f0*/  LOP3.LUT R49, R21, 0xffff, RZ, 0xc0, !PT ;  /* 0x0000ffff15317812 */ /* 0x010fe400078ec0ff */
[----:B---3--:R-:W-:Y:S02]  /*130300*/  LOP3.LUT R21, R15, 0xffff, RZ, 0xc0, !PT ;  /* 0x0000ffff0f157812 */ /* 0x008fe400078ec0ff */
[----:B------:R-:W-:Y:S02]  /*130310*/  LOP3.LUT R15, R59, 0xffff, RZ, 0xc0, !PT ;  /* 0x0000ffff3b0f7812 */ /* 0x000fe400078ec0ff */
[----:B------:R-:W-:Y:S02]  /*130320*/  PRMT R55, R21, 0x3340, R0 ;  /* 0x0000334015377816 */ /* 0x000fe40000000000 */
[----:B-1----:R-:W-:-:S04]  /*130330*/  PRMT R53, R49, 0x3340, R15 ;  /* 0x0000334031357816 */ /* 0x002fc8000000000f */
[----:B------:R-:W-:Y:S02]  /*130340*/  PRMT R53, R53, 0x5410, R55 ;  /* 0x0000541035357816 */ /* 0x000fe40000000037 */
[----:B------:R-:W-:-:S03]  /*130350*/  SHF.R.U32.HI R49, RZ, 0x8, R49 ;  /* 0x00000008ff317819 */ /* 0x000fc60000011631 */
[----:B------:R0:W-:Y:S01]  /*130360*/  STL [R1+0x2298], R53 ;  /* 0x0022983501007387 */ /* 0x0001e20000100800 */
[----:B------:R-:W-:-:S03]  /*130370*/  LOP3.LUT R55, R17, 0xffff, RZ, 0xc0, !PT ;  /* 0x0000ffff11377812 */ /* 0x000fc600078ec0ff */
[----:B------:R1:W-:Y:S01]  /*130380*/  STL.64 [R1+0x1730], R56 ;  /* 0x0017303801007387 */ /* 0x0003e20000100a00 */
[----:B------:R-:W-:Y:S02]  /*130390*/  LOP3.LUT R49, R49, 0xffff, RZ, 0xc0, !PT ;  /* 0x0000ffff31317812 */ /* 0x000fe400078ec0ff */
[----:B0-----:R-:W-:Y:S02]  /*1303a0*/  SHF.R.U32.HI R53, RZ, 0x8, R15 ;  /* 0x00000008ff357819 */ /* 0x001fe4000001160f */
[----:B------:R-:W3:Y:S02]  /*1303b0*/  LDL.LU R15, [R1+0x178] ;  /* 0x00017800010f7983 */ /* 0x000ee40000300800 */
[----:B------:R-:W-:Y:S02]  /*1303c0*/  LOP3.LUT R53, R53, 0xffff, RZ, 0xc0, !PT ;  /* 0x0000ffff35357812 */ /* 0x000fe400078ec0ff */
[----:B------:R-:W4:Y:S01]  /*1303d0*/  LDL.LU R17, [R1+0x114] ;  /* 0x0001140001117983 */ /* 0x000f220000300800 */
[----:B------:R-:W-:-:S02]  /*1303e0*/  PRMT R55, R55, 0x3340, R0 ;  /* 0x0000334037377816 */ /* 0x000fc40000000000 */
[----:B------:R-:W-:Y:S01]  /*1303f0*/  PRMT R49, R49, 0x3340, R53 ;  /* 0x0000334031317816 */ /* 0x000fe20000000035 */
[----:B------:R-:W4:Y:S04]  /*130400*/  LDL.LU R58, [R1+0x170] ;  /* 0x00017000013a7983 */ /* 0x000f280000300800 */
[----:B------:R-:W-:Y:S04]  /*130410*/  STL [R1+0x1d8], R55 ;  /* 0x0001d83701007387 */ /* 0x000fe80000100800 */
[----:B------:R0:W-:Y:S04]  /*130420*/  STL [R1+0x6c0], R49 ;  /* 0x0006c03101007387 */ /* 0x0001e80000100800 */
[----:B------:R-:W4:Y:S01]  /*130430*/  LDL.LU R59, [R1+0x110] ;  /* 0x00011000013b7983 */ /* 0x000f220000300800 */
[----:B------:R-:W-:Y:S01]  /*130440*/  VIADD R26, R26, UR5 ;  /* 0x000000051a1a7c36 */ /* 0x000fe20008000000 */
[----:B------:R-:W-:Y:S01]  /*130450*/  SHF.R.U32.HI R21, RZ, 0x8, R21 ;  /* 0x00000008ff157819 */ /* 0x000fe20000011615 */
[----:B------:R-:W0:Y:S03]  /*130460*/  LDCU UR5, c[0x0][0x3b8] ;  /* 0x00007700ff0577ac */ /* 0x000e260008000800 */
[----:B-1----:R-:W-:-:S02]  /*130470*/  IADD3 R56, P1, PT, R26, R6, RZ ;  /* 0x000000061a387210 */ /* 0x002fc40007f3e0ff */
[----:B--2---:R-:W-:Y:S02]  /*130480*/  LOP3.LUT R34, R34, 0xffff, RZ, 0xc0, !PT ;  /* 0x0000ffff22227812 */ /* 0x004fe400078ec0ff */
[----:B------:R-:W-:-:S04]  /*130490*/  LOP3.LUT R47, R47, 0xffff, RZ, 0xc0, !PT ;  /* 0x0000ffff2f2f7812 */ /* 0x000fc800078ec0ff */
[--C-:B0-----:R-:W-:Y:S02]  /*1304a0*/  PRMT R49, R34, 0x3340, R47.reuse ;  /* 0x0000334022317816 */ /* 0x101fe4000000002f */
[----:B------:R-:W-:Y:S02]  /*1304b0*/  SHF.R.U32.HI R34, RZ, 0x8, R34 ;  /* 0x00000008ff227819 */ /* 0x000fe40000011622 */
[----:B------:R-:W-:Y:S02]  /*1304c0*/  SHF.R.U32.HI R47, RZ, 0x8, R47 ;  /* 0x00000008ff2f7819 */ /* 0x000fe4000001162f */
[----:B------:R-:W-:Y:S02]  /*1304d0*/  LOP3.LUT R44, R44, 0xffff, RZ, 0xc0, !PT ;  /* 0x0000ffff2c2c7812 */ /* 0x000fe400078ec0ff */
[----:B------:R-:W-:Y:S02]  /*1304e0*/  LOP3.LUT R34, R34, 0xffff, RZ, 0xc0, !PT ;  /* 0x0000ffff22227812 */ /* 0x000fe400078ec0ff */
[----:B------:R-:W-:-:S02]  /*1304f0*/  LOP3.LUT R47, R47, 0xffff, RZ, 0xc0, !PT ;  /* 0x0000ffff2f2f7812 */ /* 0x000fc400078ec0ff */
[----:B------:R-:W-:Y:S02]  /*130500*/  PRMT R53, R44, 0x3340, R0 ;  /* 0x000033402c357816 */ /* 0x000fe40000000000 */
[----:B------:R-:W-:Y:S02]  /*130510*/  SHF.R.U32.HI R44, RZ, 0x8, R44 ;  /* 0x00000008ff2c7819 */ /* 0x000fe4000001162c */
[----:B------:R-:W-:Y:S02]  /*130520*/  PRMT R47, R34, 0x3340, R47 ;  /* 0x00003340222f7816 */ /* 0x000fe4000000002f */
[----:B------:R-:W-:Y:S02]  /*130530*/  SHF.R.S32.HI R34, RZ, 0x1f, R26 ;  /* 0x0000001fff227819 */ /* 0x000fe4000001141a */
[----:B------:R-:W-:Y:S02]  /*130540*/  LOP3.LUT R44, R44, 0xffff, RZ, 0xc0, !PT ;  /* 0x0000ffff2c2c7812 */ /* 0x000fe400078ec0ff */
[----:B------:R-:W-:Y:S01]  /*130550*/  PRMT R49, R49, 0x5410, R53 ;  /* 0x0000541031317816 */ /* 0x000fe20000000035 */
[----:B------:R-:W-:Y:S01]  /*130560*/  IMAD.X R57, R34, 0x1, R31, P1 ;  /* 0x0000000122397824 */ /* 0x000fe200008e061f */
[----:B------:R-:W-:-:S02]  /*130570*/  PRMT R44, R44, 0x3340, R0 ;  /* 0x000033402c2c7816 */ /* 0x000fc40000000000 */
[----:B------:R-:W-:Y:S01]  /*130580*/  LOP3.LUT R21, R21, 0xffff, RZ, 0xc0, !PT ;  /* 0x0000ffff15157812 */ /* 0x000fe200078ec0ff */
[----:B------:R-:W-:Y:S04]  /*130590*/  STL [R1+0x225c], R49 ;  /* 0x00225c3101007387 */ /* 0x000fe80000100800 */
[----:B------:R0:W-:Y:S01]  /*1305a0*/  STL [R1+0x6a8], R47 ;  /* 0x0006a82f01007387 */ /* 0x0001e20000100800 */
[----:B------:R-:W-:-:S03]  /*1305b0*/  PRMT R21, R21, 0x3340, R0 ;  /* 0x0000334015157816 */ /* 0x000fc60000000000 */
[----:B------:R-:W-:Y:S04]  /*1305c0*/  STL.64 [R1+0x1728], R56 ;  /* 0x0017283801007387 */ /* 0x000fe80000100a00 */
[----:B------:R1:W-:Y:S01]  /*1305d0*/  STL [R1+0x1d4], R44 ;  /* 0x0001d42c01007387 */ /* 0x0003e20000100800 */
[----:B0-----:R-:W-:-:S03]  /*1305e0*/  LOP3.LUT R47, R61, 0xffff, RZ, 0xc0, !PT ;  /* 0x0000ffff3d2f7812 */ /* 0x001fc600078ec0ff */
[----:B------:R0:W-:Y:S01]  /*1305f0*/  STL [R1+0x1d0], R21 ;  /* 0x0001d01501007387 */ /* 0x0001e20000100800 */
[----:B-1----:R-:W-:-:S03]  /*130600*/  LOP3.LUT R44, R38, 0xffff, RZ, 0xc0, !PT ;  /* 0x0000ffff262c7812 */ /* 0x002fc600078ec0ff */
[----:B------:R-:W2:Y:S04]  /*130610*/  LDL.LU R38, [R1+0x6a6c] ;  /* 0x006a6c0001267983 */ /* 0x000ea80000300800 */
[----:B------:R-:W2:Y:S04]  /*130620*/  LDL.LU R61, [R1+0x6a68] ;  /* 0x006a6800013d7983 */ /* 0x000ea80000300800 */
[----:B0-----:R-:W2:Y:S01]  /*130630*/  LDL.LU R21, [R1+0x148] ;  /* 0x0001480001157983 */ /* 0x001ea20000300800 */
[----:B---3--:R-:W-:-:S03]  /*130640*/  LOP3.LUT R56, R15, 0xffff, RZ, 0xc0, !PT ;  /* 0x0000ffff0f387812 */ /* 0x008fc600078ec0ff */
[----:B------:R-:W3:Y:S01]  /*130650*/  LDL.LU R15, [R1+0x42c] ;  /* 0x00042c00010f7983 */ /* 0x000ee20000300800 */
[----:B----4-:R-:W-:-:S03]  /*130660*/  LOP3.LUT R57, R17, 0xffff, RZ, 0xc0, !PT ;  /* 0x0000ffff11397812 */ /* 0x010fc600078ec0ff */
[----:B------:R-:W4:Y:S01]  /*130670*/  LDL.LU R17, [R1+0x324] ;  /* 0x0003240001117983 */ /* 0x000f220000300800 */
[----:B------:R-:W-:Y:S02]  /*130680*/  LOP3.LUT R49, R58, 0xffff, RZ, 0xc0, !PT ;  /* 0x0000ffff3a317812 */ /* 0x000fe400078ec0ff */
[----:B------:R-:W-:Y:S02]  /*130690*/  PRMT R58, R44, 0x3340, R0 ;  /* 0x000033402c3a7816 */ /* 0x000fe40000000000 */
[----:B------:R-:W-:-:S04]  /*1306a0*/  PRMT R53, R56, 0x3340, R57 ;  /* 0x0000334038357816 */ /* 0x000fc80000000039 */
[----:B------:R-:W-:Y:S02]  /*1306b0*/  PRMT R58, R53, 0x5410, R58 ;  /* 0x00005410353a7816 */ /* 0x000fe4000000003a */
[----:B------:R-:W2:Y:S01]  /*1306c0*/  LDL.LU R53, [R1+0x388] ;  /* 0x0003880001357983 */ /* 0x000ea20000300800 */
[----:B------:R-:W-:-:S03]  /*1306d0*/  LOP3.LUT R55, R59, 0xffff, RZ, 0xc0, !PT ;  /* 0x0000ffff3b377812 */ /* 0x000fc600078ec0ff */
[----:B------:R0:W-:Y:S01]  /*1306e0*/  STL [R1+0x2250], R58 ;  /* 0x0022503a01007387 */ /* 0x0001e20000100800 */
[----:B------:R-:W-:Y:S02]  /*1306f0*/  PRMT R59, R47, 0x3340, R0 ;  /* 0x000033402f3b7816 */ /* 0x000fe40000000000 */
[----:B0-----:R-:W-:-:S04]  /*130700*/  PRMT R58, R49, 0x3340, R55 ;  /* 0x00003340313a7816 */ /* 0x001fc80000000037 */
[----:B------:R-:W-:Y:S02]  /*130710*/  PRMT R59, R58, 0x5410, R59 ;  /* 0x000054103a3b7816 */ /* 0x000fe4000000003b */
[----:B------:R-:W-:-:S03]  /*130720*/  IADD3 R58, P1, PT, R26, R8, RZ ;  /* 0x000000081a3a7210 */ /* 0x000fc60007f3e0ff */
[----:B------:R0:W-:Y:S02]  /*130730*/  STL [R1+0x2254], R59 ;  /* 0x0022543b01007387 */ /* 0x0001e40000100800 */
[----:B0-----:R-:W-:-:S05]  /*130740*/  IMAD.X R59, R34, 0x1, R7, P1 ;  /* 0x00000001223b7824 */ /* 0x001fca00008e0607 */
[----:B------:R0:W-:Y:S04]  /*130750*/  STL.64 [R1+0x1720], R58 ;  /* 0x0017203a01007387 */ /* 0x0001e80000100a00 */
[----:B0-----:R-:W2:Y:S01]  /*130760*/  LDL.LU.64 R58, [R1+0x6a60] ;  /* 0x006a6000013a7983 */ /* 0x001ea20000300a00 */
[----:B------:R-:W-:Y:S02]  /*130770*/  SHF.R.U32.HI R56, RZ, 0x8, R56 ;  /* 0x00000008ff387819 */ /* 0x000fe40000011638 */
[----:B------:R-:W-:Y:S02]  /*130780*/  SHF.R.U32.HI R57, RZ, 0x8, R57 ;  /* 0x00000008ff397819 */ /* 0x000fe40000011639 */
[----:B------:R-:W-:Y:S02]  /*130790*/  SHF.R.U32.HI R49, RZ, 0x8, R49 ;  /* 0x00000008ff317819 */ /* 0x000fe40000011631 */
[----:B------:R-:W-:-:S02]  /*1307a0*/  SHF.R.U32.HI R55, RZ, 0x8, R55 ;  /* 0x00000008ff377819 */ /* 0x000fc40000011637 */
[----:B------:R-:W-:Y:S02]  /*1307b0*/  LOP3.LUT R56, R56, 0xffff, RZ, 0xc0, !PT ;  /* 0x0000ffff38387812 */ /* 0x000fe400078ec0ff */
[----:B------:R-:W-:Y:S02]  /*1307c0*/  LOP3.LUT R57, R57, 0xffff, RZ, 0xc0, !PT ;  /* 0x0000ffff39397812 */ /* 0x000fe400078ec0ff */
[----:B------:R-:W-:Y:S02]  /*1307d0*/  LOP3.LUT R49, R49, 0xffff, RZ, 0xc0, !PT ;  /* 0x0000ffff31317812 */ /* 0x000fe400078ec0ff */
[----:B------:R-:W-:Y:S02]  /*1307e0*/  LOP3.LUT R55, R55, 0xffff, RZ, 0xc0, !PT ;  /* 0x0000ffff37377812 */ /* 0x000fe400078ec0ff */
[----:B------:R-:W-:Y:S02]  /*1307f0*/  SHF.R.U32.HI R47, RZ, 0x8, R47 ;  /* 0x00000008ff2f7819 */ /* 0x000fe4000001162f */
[----:B------:R-:W-:-:S02]  /*130800*/  PRMT R57, R56, 0x3340, R57 ;  /* 0x0000334038397816 */ /* 0x000fc40000000039 */
[----:B------:R-:W-:Y:S02]  /*130810*/  SHF.R.U32.HI R44, RZ, 0x8, R44 ;  /* 0x00000008ff2c7819 */ /* 0x000fe4000001162c */
[----:B------:R-:W-:Y:S02]  /*130820*/  PRMT R49, R49, 0x3340, R55 ;  /* 0x0000334031317816 */ /* 0x000fe40000000037 */
[----:B------:R-:W-:Y:S02]  /*130830*/  IADD3 R56, P1, PT, R26, R5, RZ ;  /* 0x000000051a387210 */ /* 0x000fe40007f3e0ff */
[----:B------:R-:W-:Y:S01]  /*130840*/  LOP3.LUT R47, R47, 0xffff, RZ, 0xc0, !PT ;  /* 0x0000ffff2f2f7812 */ /* 0x000fe200078ec0ff */
[----:B------:R0:W-:Y:S01]  /*130850*/  STL [R1+0x6a4], R57 ;  /* 0x0006a43901007387 */ /* 0x0001e20000100800 */
[----:B------:R-:W-:-:S03]  /*130860*/  LOP3.LUT R44, R44, 0xffff, RZ, 0xc0, !PT ;  /* 0x0000ffff2c2c7812 */ /* 0x000fc600078ec0ff */
[----:B------:R1:W-:Y:S01]  /*130870*/  STL [R1+0x6a0], R49 ;  /* 0x0006a03101007387 */ /* 0x0003e20000100800 */
[----:B0-----:R-:W-:Y:S01]  /*130880*/  IMAD.X R57, R34, 0x1, R41, P1 ;  /* 0x0000000122397824 */ /* 0x001fe200008e0629 */
[--C-:B-1----:R-:W-:Y:S02]  /*130890*/  PRMT R49, R47, 0x3340, R0.reuse ;  /* 0x000033402f317816 */ /* 0x102fe40000000000 */
[----:B------:R-:W-:Y:S02]  /*1308a0*/  PRMT R47, R44, 0x3340, R0 ;  /* 0x000033402c2f7816 */ /* 0x000fe40000000000 */
[----:B------:R-:W-:Y:S04]  /*1308b0*/  STL.64 [R1+0x1718], R56 ;  /* 0x0017183801007387 */ /* 0x000fe80000100a00 */
[----:B------:R-:W-:Y:S04]  /*1308c0*/  STL [R1+0x1cc], R49 ;  /* 0x0001cc3101007387 */ /* 0x000fe80000100800 */
[----:B------:R2:W-:Y:S02]  /*1308d0*/  STL [R1+0x1c8], R47 ;  /* 0x0001c82f01007387 */ /* 0x0005e40000100800 */
[----:B--2---:R-:W-:-:S02]  /*1308e0*/  LOP3.LUT R47, R59, 0xffff, RZ, 0xc0, !PT ;  /* 0x0000ffff3b2f7812 */ /* 0x004fc400078ec0ff */
[----:B------:R-:W2:Y:S01]  /*1308f0*/  LDL.LU R59, [R1+0x6a58] ;  /* 0x006a5800013b7983 */ /* 0x000ea20000300800 */
[----:B------:R-:W-:Y:S02]  /*130900*/  LOP3.LUT R44, R21, 0xffff, RZ, 0xc0, !PT ;  /* 0x0000ffff152c7812 */ /* 0x000fe400078ec0ff */
[----:B------:R-:W-:Y:S02]  /*130910*/  LOP3.LUT R22, R22, 0xffff, RZ, 0xc0, !PT ;  /* 0x0000ffff16167812 */ /* 0x000fe400078ec0ff */
[----:B---3--:R-:W-:Y:S02]  /*130920*/  LOP3.LUT R49, R15, 0xffff, RZ, 0xc0, !PT ;  /* 0x0000ffff0f317812 */ /* 0x008fe400078ec0ff */
[----:B----4-:R-:W-:Y:S02]  /*130930*/  LOP3.LUT R15, R17, 0xffff, RZ, 0xc0, !PT ;  /* 0x0000ffff110f7812 */ /* 0x010fe400078ec0ff */
[----:B------:R-:W-:Y:S02]  /*130940*/  PRMT R21, R22, 0x3340, R0 ;  /* 0x0000334016157816 */ /* 0x000fe40000000000 */
[----:B------:R-:W-:-:S02]  /*130950*/  PRMT R17, R44, 0x3340, R47 ;  /* 0x000033402c117816 */ /* 0x000fc4000000002f */
[----:B------:R-:W-:Y:S02]  /*130960*/  LOP3.LUT R53, R53, 0xffff, RZ, 0xc0, !PT ;  /* 0x0000ffff35357812 */ /* 0x000fe400078ec0ff */
[----:B------:R-:W-:Y:S02]  /*130970*/  PRMT R55, R17, 0x5410, R21 ;  /* 0x0000541011377816 */ /* 0x000fe40000000015 */
[----:B------:R-:W3:Y:S01]  /*130980*/  LDL.LU R21, [R1+0x43c] ;  /* 0x00043c0001157983 */ /* 0x000ee20000300800 */
[----:B------:R-:W-:-:S03]  /*130990*/  PRMT R56, R15, 0x3340, R0 ;  /* 0x000033400f387816 */ /* 0x000fc60000000000 */
[----:B------:R-:W4:Y:S04]  /*1309a0*/  LDL.LU R17, [R1+0x32c] ;  /* 0x00032c0001117983 */ /* 0x000f280000300800 */
[----:B------:R0:W-:Y:S02]  /*1309b0*/  STL [R1+0x2238], R55 ;  /* 0x0022383701007387 */ /* 0x0001e40000100800 */
[----:B0-----:R-:W-:-:S04]  /*1309c0*/  PRMT R55, R49, 0x3340, R53 ;  /* 0x0000334031377816 */ /* 0x001fc80000000035 */
[----:B------:R-:W-:Y:S02]  /*1309d0*/  PRMT R55, R55, 0x5410, R56 ;  /* 0x0000541037377816 */ /* 0x000fe40000000038 */
[----:B------:R-:W-:Y:S02]  /*1309e0*/  IADD3 R56, P1, PT, R26, R4, RZ ;  /* 0x000000041a387210 */ /* 0x000fe40007f3e0ff */
[----:B------:R-:W-:Y:S02]  /*1309f0*/  SHF.R.U32.HI R49, RZ, 0x8, R49 ;  /* 0x00000008ff317819 */ /* 0x000fe40000011631 */
[----:B------:R-:W-:Y:S01]  /*130a00*/  SHF.R.U32.HI R53, RZ, 0x8, R53 ;  /* 0x00000008ff357819 */ /* 0x000fe20000011635 */
[----:B------:R-:W-:Y:S01]  /*130a10*/  IMAD.X R57, R34, 0x1, R3, P1 ;  /* 0x0000000122397824 */ /* 0x000fe200008e0603 */
[----:B------:R-:W-:Y:S02]  /*130a20*/  SHF.R.U32.HI R44, RZ, 0x8, R44 ;  /* 0x00000008ff2c7819 */ /* 0x000fe4000001162c */
[----:B------:R-:W-:Y:S01]  /*130a30*/  SHF.R.U32.HI R47, RZ, 0x8, R47 ;  /* 0x00000008ff2f7819 */ /* 0x000fe2000001162f */
[----:B------:R-:W-:Y:S01]  /*130a40*/  STL [R1+0x223c], R55 ;  /* 0x00223c3701007387 */ /* 0x000fe20000100800 */
[----:B------:R-:W-:-:S02]  /*130a50*/  SHF.R.U32.HI R22, RZ, 0x8, R22 ;  /* 0x00000008ff167819 */ /* 0x000fc40000011616 */
[----:B------:R-:W-:Y:S01]  /*130a60*/  LOP3.LUT R49, R49, 0xffff, RZ, 0xc0, !PT ;  /* 0x0000ffff31317812 */ /* 0x000fe200078ec0ff */
[----:B------:R0:W-:Y:S01]  /*130a70*/  STL.64 [R1+0x1708], R56 ;  /* 0x0017083801007387 */ /* 0x0001e20000100a00 */
[----:B------:R-:W-:Y:S02]  /*130a80*/  LOP3.LUT R53, R53, 0xffff, RZ, 0xc0, !PT ;  /* 0x0000ffff35357812 */ /* 0x000fe400078ec0ff */
[----:B------:R-:W-:Y:S02]  /*130a90*/  LOP3.LUT R44, R44, 0xffff, RZ, 0xc0, !PT ;  /* 0x0000ffff2c2c7812 */ /* 0x000fe400078ec0ff */
[----:B------:R-:W-:Y:S02]  /*130aa0*/  LOP3.LUT R47, R47, 0xffff, RZ, 0xc0, !PT ;  /* 0x0000ffff2f2f7812 */ /* 0x000fe400078ec0ff */
[----:B------:R-:W-:Y:S02]  /*130ab0*/  LOP3.LUT R22, R22, 0xffff, RZ, 0xc0, !PT ;  /* 0x0000ffff16167812 */ /* 0x000fe400078ec0ff */
[----:B------:R-:W-:-:S02]  /*130ac0*/  PRMT R49, R49, 0x3340, R53 ;  /* 0x0000334031317816 */ /* 0x000fc40000000035 */
[----:B0-----:R-:W-:Y:S02]  /*130ad0*/  IADD3 R56, P1, PT, R26, R13, RZ ;  /* 0x0000000d1a387210 */ /* 0x001fe40007f3e0ff */
[----:B------:R-:W-:Y:S02]  /*130ae0*/  PRMT R44, R44, 0x3340, R47 ;  /* 0x000033402c2c7816 */ /* 0x000fe4000000002f */
[----:B------:R-:W-:Y:S01]  /*130af0*/  PRMT R22, R22, 0x3340, R0 ;  /* 0x0000334016167816 */ /* 0x000fe20000000000 */
[----:B------:R-:W-:Y:S01]  /*130b00*/  IMAD.X R57, R34, 0x1, R14, P1 ;  /* 0x0000000122397824 */ /* 0x000fe200008e060e */
[----:B------:R0:W-:Y:S04]  /*130b10*/  STL [R1+0x4bc], R49 ;  /* 0x0004bc3101007387 */ /* 0x0001e80000100800 */
[----:B------:R-:W-:Y:S04]  /*130b20*/  STL [R1+0x4b8], R44 ;  /* 0x0004b82c01007387 */ /* 0x000fe80000100800 */
[----:B------:R1:W-:Y:S04]  /*130b30*/  STL.64 [R1+0x1710], R56 ;  /* 0x0017103801007387 */ /* 0x0003e80000100a00 */
[----:B------:R-:W-:Y:S01]  /*130b40*/  STL [R1+0x1c4], R22 ;  /* 0x0001c41601007387 */ /* 0x000fe20000100800 */
[----:B--2---:R-:W-:-:S03]  /*130b50*/  LOP3.LUT R53, R59, 0xffff, RZ, 0xc0, !PT ;  /* 0x0000ffff3b357812 */ /* 0x004fc600078ec0ff */
[----:B------:R-:W2:Y:S01]  /*130b60*/  LDL.LU R59, [R1+0x6a54] ;  /* 0x006a5400013b7983 */ /* 0x000ea20000300800 */
[----:B------:R-:W-:-:S04]  /*130b70*/  SHF.R.U32.HI R15, RZ, 0x8, R15 ;  /* 0x00000008ff0f7819 */ /* 0x000fc8000001160f */
[----:B------:R-:W-:-:S04]  /*130b80*/  LOP3.LUT R15, R15, 0xffff, RZ, 0xc0, !PT ;  /* 0x0000ffff0f0f7812 */ /* 0x000fc800078ec0ff */
[--C-:B------:R-:W-:Y:S02]  /*130b90*/  PRMT R15, R15, 0x3340, R0.reuse ;  /* 0x000033400f0f7816 */ /* 0x100fe40000000000 */
[----:B------:R-:W-:Y:S02]  /*130ba0*/  LOP3.LUT R60, R60, 0xffff, RZ, 0xc0, !PT ;  /* 0x0000ffff3c3c7812 */ /* 0x000fe400078ec0ff */
[----:B0-----:R-:W-:Y:S01]  /*130bb0*/  LOP3.LUT R49, R61, 0xffff, RZ, 0xc0, !PT ;  /* 0x0000ffff3d317812 */ /* 0x001fe200078ec0ff */
[----:B------:R0:W-:Y:S01]  /*130bc0*/  STL [R1+0x1c0], R15 ;  /* 0x0001c00f01007387 */ /* 0x0001e20000100800 */
[----:B-1----:R-:W-:Y:S02]  /*130bd0*/  PRMT R56, R60, 0x3340, R0 ;  /* 0x000033403c387816 */ /* 0x002fe40000000000 */
[----:B------:R-:W-:Y:S02]  /*130be0*/  PRMT R55, R53, 0x3340, R49 ;  /* 0x0000334035377816 */ /* 0x000fe40000000031 */
[----:B---3--:R-:W-:Y:S01]  /*130bf0*/  LOP3.LUT R21, R21, 0xffff, RZ, 0xc0, !PT ;  /* 0x0000ffff15157812 */ /* 0x008fe200078ec0ff */
[----:B0-----:R-:W3:Y:S01]  /*130c00*/  LDL.LU R15, [R1+0x634] ;  /* 0x00063400010f7983 */ /* 0x001ee20000300800 */
[----:B----4-:R-:W-:-:S03]  /*130c10*/  LOP3.LUT R17, R17, 0xffff, RZ, 0xc0, !PT ;  /* 0x0000ffff11117812 */ /* 0x010fc600078ec0ff */
[----:B------:R-:W4:Y:S04]  /*130c20*/  LDL.LU R44, [R1+0x558] ;  /* 0x00055800012c7983 */ /* 0x000f280000300800 */
[----:B------:R-:W3:Y:S01]  /*130c30*/  LDL.LU R22, [R1+0x5c0] ;  /* 0x0005c00001167983 */ /* 0x000ee20000300800 */
[----:B------:R-:W-:Y:S02]  /*130c40*/  PRMT R57, R55, 0x5410, R56 ;  /* 0x0000541037397816 */ /* 0x000fe40000000038 */
[----:B------:R-:W-:Y:S01]  /*130c50*/  PRMT R56, R17, 0x3340, R0 ;  /* 0x0000334011387816 */ /* 0x000fe20000000000 */
[----:B------:R-:W3:Y:S04]  /*130c60*/  LDL.LU R61, [R1+0x6a50] ;  /* 0x006a5000013d7983 */ /* 0x000ee80000300800 */
[----:B------:R-:W-:Y:S04]  /*130c70*/  STL [R1+0x67c8], R60 ;  /* 0x0067c83c01007387 */ /* 0x000fe80000100800 */
[----:B------:R0:W-:Y:S01]  /*130c80*/  STL [R1+0x2504], R57 ;  /* 0x0025043901007387 */ /* 0x0001e20000100800 */
[----:B--2---:R-:W-:-:S04]  /*130c90*/  LOP3.LUT R47, R59, 0xffff, RZ, 0xc0, !PT ;  /* 0x0000ffff3b2f7812 */ /* 0x004fc800078ec0ff */
[----:B------:R-:W-:-:S04]  /*130ca0*/  PRMT R55, R21, 0x3340, R47 ;  /* 0x0000334015377816 */ /* 0x000fc8000000002f */
[----:B------:R-:W-:Y:S02]  /*130cb0*/  PRMT R55, R55, 0x5410, R56 ;  /* 0x0000541037377816 */ /* 0x000fe40000000038 */
[----:B------:R-:W-:-:S05]  /*130cc0*/  IADD3 R56, P1, PT, R26, R2, RZ ;  /* 0x000000021a387210 */ /* 0x000fca0007f3e0ff */
[----:B0-----:R-:W-:Y:S01]  /*130cd0*/  IMAD.X R57, R34, 0x1, R0, P1 ;  /* 0x0000000122397824 */ /* 0x001fe200008e0600 */
[----:B------:R-:W-:Y:S04]  /*130ce0*/  STL [R1+0x21fc], R55 ;  /* 0x0021fc3701007387 */ /* 0x000fe80000100800 */
[----:B------:R0:W-:Y:S02]  /*130cf0*/  STL.64 [R1+0x1700], R56 ;  /* 0x0017003801007387 */ /* 0x0001e40000100a00 */
[----:B0-----:R-:W-:Y:S02]  /*130d00*/  SHF.R.U32.HI R56, RZ, 0x8, R49 ;  /* 0x00000008ff387819 */ /* 0x001fe40000011631 */
[----:B------:R-:W-:Y:S02]  /*130d10*/  SHF.R.U32.HI R49, RZ, 0x8, R21 ;  /* 0x00000008ff317819 */ /* 0x000fe40000011615 */
[----:B------:R-:W2:Y:S01]  /*130d20*/  LDL.LU R21, [R1+0x404] ;  /* 0x0004040001157983 */ /* 0x000ea20000300800 */
[----:B------:R-:W-:-:S02]  /*130d30*/  SHF.R.U32.HI R55, RZ, 0x8, R53 ;  /* 0x00000008ff377819 */ /* 0x000fc40000011635 */
[----:B------:R-:W-:Y:S02]  /*130d40*/  SHF.R.U32.HI R53, RZ, 0x8, R47 ;  /* 0x00000008ff357819 */ /* 0x000fe4000001162f */
[----:B------:R-:W2:Y:S01]  /*130d50*/  LDL.LU R47, [R1+0x35c] ;  /* 0x00035c00012f7983 */ /* 0x000ea20000300800 */
[----:B------:R-:W-:Y:S02]  /*130d60*/  LOP3.LUT R55, R55, 0xffff, RZ, 0xc0, !PT ;  /* 0x0000ffff37377812 */ /* 0x000fe400078ec0ff */
[----:B------:R-:W-:Y:S02]  /*130d70*/  LOP3.LUT R56, R56, 0xffff, RZ, 0xc0, !PT ;  /* 0x0000ffff38387812 */ /* 0x000fe400078ec0ff */
[----:B------:R-:W-:Y:S02]  /*130d80*/  LOP3.LUT R49, R49, 0xffff, RZ, 0xc0, !PT ;  /* 0x0000ffff31317812 */ /* 0x000fe400078ec0ff */
[----:B------:R-:W-:Y:S02]  /*130d90*/  LOP3.LUT R53, R53, 0xffff, RZ, 0xc0, !PT ;  /* 0x0000ffff35357812 */ /* 0x000fe400078ec0ff */
[----:B------:R-:W-:-:S02]  /*130da0*/  PRMT R59, R55, 0x3340, R56 ;  /* 0x00003340373b7816 */ /* 0x000fc40000000038 */
[----:B------:R-:W-:Y:S02]  /*130db0*/  PRMT R49, R49, 0x3340, R53 ;  /* 0x0000334031317816 */ /* 0x000fe40000000035 */
[----:B---3--:R-:W-:Y:S01]  /*130dc0*/  LOP3.LUT R15, R15, 0xffff, RZ, 0xc0, !PT ;  /* 0x0000ffff0f0f7812 */ /* 0x008fe200078ec0ff */
[----:B------:R-:W-:Y:S01]  /*130dd0*/  STL [R1+0x6648], R59 ;  /* 0x0066483b01007387 */ /* 0x000fe20000100800 */
[----:B----4-:R-:W-:Y:S02]  /*130de0*/  LOP3.LUT R53, R44, 0xffff, RZ, 0xc0, !PT ;  /* 0x0000ffff2c357812 */ /* 0x010fe400078ec0ff */
[----:B------:R-:W-:Y:S01]  /*130df0*/  LOP3.LUT R22, R22, 0xffff, RZ, 0xc0, !PT ;  /* 0x0000ffff16167812 */ /* 0x000fe200078ec0ff */
[----:B------:R-:W-:Y:S01]  /*130e00*/  STL [R1+0x69e0], R58 ;  /* 0x0069e03a01007387 */ /* 0x000fe20000100800 */
[----:B------:R-:W-:Y:S02]  /*130e10*/  IADD3 R56, P1, PT, R26, R43, RZ ;  /* 0x0000002b1a387210 */ /* 0x000fe40007f3e0ff */
[----:B------:R-:W-:Y:S01]  /*130e20*/  PRMT R44, R15, 0x3340, R22 ;  /* 0x000033400f2c7816 */ /* 0x000fe20000000016 */
[----:B------:R0:W-:Y:S02]  /*130e30*/  STL [R1+0x69c], R49 ;  /* 0x00069c3101007387 */ /* 0x0001e40000100800 */
[----:B------:R-:W-:Y:S01]  /*130e40*/  IMAD.X R57, R34, 0x1, R54, P1 ;  /* 0x0000000122397824 */ /* 0x000fe200008e0636 */
[----:B------:R-:W-:-:S02]  /*130e50*/  SHF.R.U32.HI R17, RZ, 0x8, R17 ;  /* 0x00000008ff117819 */ /* 0x000fc40000011611 */
[----:B0-----:R-:W-:-:S04]  /*130e60*/  PRMT R49, R53, 0x3340, R0 ;  /* 0x0000334035317816 */ /* 0x001fc80000000000 */
[----:B------:R-:W-:Y:S02]  /*130e70*/  PRMT R44, R44, 0x5410, R49 ;  /* 0x000054102c2c7816 */ /* 0x000fe40000000031 */
[----:B------:R-:W-:Y:S02]  /*130e80*/  SHF.R.U32.HI R15, RZ, 0x8, R15 ;  /* 0x00000008ff0f7819 */ /* 0x000fe4000001160f */
[----:B------:R-:W-:Y:S01]  /*130e90*/  SHF.R.U32.HI R55, RZ, 0x8, R22 ;  /* 0x00000008ff377819 */ /* 0x000fe20000011616 */
[----:B------:R0:W-:Y:S04]  /*130ea0*/  STL [R1+0x2210], R44 ;  /* 0x0022102c01007387 */ /* 0x0001e80000100800 */
[----:B------:R1:W-:Y:S01]  /*130eb0*/  STL.64 [R1+0x16f8], R56 ;  /* 0x0016f83801007387 */ /* 0x0003e20000100a00 */
[----:B------:R-:W-:-:S03]  /*130ec0*/  LOP3.LUT R55, R55, 0xffff, RZ, 0xc0, !PT ;  /* 0x0000ffff37377812 */ /* 0x000fc600078ec0ff */
[----:B------:R-:W3:Y:S01]  /*130ed0*/  LDL.LU R49, [R1+0x648] ;  /* 0x0006480001317983 */ /* 0x000ee20000300800 */
[----:B0-----:R-:W-:-:S03]  /*130ee0*/  LOP3.LUT R44, R15, 0xffff, RZ, 0xc0, !PT ;  /* 0x0000ffff0f2c7812 */ /* 0x001fc600078ec0ff */
[----:B------:R-:W4:Y:S01]  /*130ef0*/  LDL.LU R15, [R1+0x564] ;  /* 0x00056400010f7983 */ /* 0x000f220000300800 */
[----:B-1----:R-:W-:-:S03]  /*130f00*/  LOP3.LUT R56, R17, 0xffff, RZ, 0xc0, !PT ;  /* 0x0000ffff11387812 */ /* 0x002fc600078ec0ff */
[----:B------:R-:W4:Y:S01]  /*130f10*/  LDL.LU R17, [R1+0x5f0] ;  /* 0x0005f00001117983 */ /* 0x000f220000300800 */
[----:B------:R-:W-:Y:S02]  /*130f20*/  PRMT R55, R44, 0x3340, R55 ;  /* 0x000033402c377816 */ /* 0x000fe40000000037 */
[----:B------:R-:W-:Y:S01]  /*130f30*/  PRMT R56, R56, 0x3340, R0 ;  /* 0x0000334038387816 */ /* 0x000fe20000000000 */
[----:B------:R-:W4:Y:S04]  /*130f40*/  LDL.LU R22, [R1+0x408] ;  /* 0x0004080001167983 */ /* 0x000f280000300800 */
[----:B------:R0:W-:Y:S04]  /*130f50*/  STL [R1+0x1bc], R56 ;  /* 0x0001bc3801007387 */ /* 0x0001e80000100800 */
[----:B------:R1:W-:Y:S01]  /*130f60*/  STL [R1+0x698], R55 ;  /* 0x0006983701007387 */ /* 0x0003e20000100800 */
[----:B--2---:R-:W-:-:S02]  /*130f70*/  LOP3.LUT R44, R21, 0xffff, RZ, 0xc0, !PT ;  /* 0x0000ffff152c7812 */ /* 0x004fc400078ec0ff */
[----:B------:R-:W-:Y:S02]  /*130f80*/  LOP3.LUT R21, R61, 0xffff, RZ, 0xc0, !PT ;  /* 0x0000ffff3d157812 */ /* 0x000fe400078ec0ff */
[----:B------:R-:W2:Y:S01]  /*130f90*/  LDL.LU R61, [R1+0x6a4c] ;  /* 0x006a4c00013d7983 */ /* 0x000ea20000300800 */
[----:B------:R-:W-:Y:S02]  /*130fa0*/  LOP3.LUT R47, R47, 0xffff, RZ, 0xc0, !PT ;  /* 0x0000ffff2f2f7812 */ /* 0x000fe400078ec0ff */
[----:B0-----:R-:W-:Y:S02]  /*130fb0*/  PRMT R56, R21, 0x3340, R0 ;  /* 0x0000334015387816 */ /* 0x001fe40000000000 */
[----:B-1----:R-:W-:-:S04]  /*130fc0*/  PRMT R55, R44, 0x3340, R47 ;  /* 0x000033402c377816 */ /* 0x002fc8000000002f */
[----:B------:R-:W-:Y:S02]  /*130fd0*/  PRMT R55, R55, 0x5410, R56 ;  /* 0x0000541037377816 */ /* 0x000fe40000000038 */
[----:B------:R-:W-:Y:S02]  /*130fe0*/  IADD3 R56, P1, PT, R26, R30, RZ ;  /* 0x0000001e1a387210 */ /* 0x000fe40007f3e0ff */
[----:B------:R-:W-:Y:S02]  /*130ff0*/  SHF.R.U32.HI R44, RZ, 0x8, R44 ;  /* 0x00000008ff2c7819 */ /* 0x000fe4000001162c */
[----:B------:R-:W-:Y:S01]  /*131000*/  SHF.R.U32.HI R47, RZ, 0x8, R47 ;  /* 0x00000008ff2f7819 */ /* 0x000fe2000001162f */
[----:B------:R-:W-:Y:S01]  /*131010*/  IMAD.X R57, R34, 0x1, R29, P1 ;  /* 0x0000000122397824 */ /* 0x000fe200008e061d */
[----:B------:R-:W-:Y:S01]  /*131020*/  SHF.R.U32.HI R21, RZ, 0x8, R21 ;  /* 0x00000008ff157819 */ /* 0x000fe20000011615 */
[----:B------:R-:W-:Y:S01]  /*131030*/  STL [R1+0x21f4], R55 ;  /* 0x0021f43701007387 */ /* 0x000fe20000100800 */
[----:B------:R-:W-:-:S02]  /*131040*/  LOP3.LUT R44, R44, 0xffff, RZ, 0xc0, !PT ;  /* 0x0000ffff2c2c7812 */ /* 0x000fc400078ec0ff */
[----:B------:R-:W-:Y:S01]  /*131050*/  LOP3.LUT R47, R47, 0xffff, RZ, 0xc0, !PT ;  /* 0x0000ffff2f2f7812 */ /* 0x000fe200078ec0ff */
[----:B------:R0:W-:Y:S01]  /*131060*/  STL.64 [R1+0x16e0], R56 ;  /* 0x0016e03801007387 */ /* 0x0001e20000100a00 */
[----:B------:R-:W-:Y:S02]  /*131070*/  SHF.R.U32.HI R53, RZ, 0x8, R53 ;  /* 0x00000008ff357819 */ /* 0x000fe40000011635 */
[----:B------:R-:W-:Y:S02]  /*131080*/  LOP3.LUT R21, R21, 0xffff, RZ, 0xc0, !PT ;  /* 0x0000ffff15157812 */ /* 0x000fe400078ec0ff */
[----:B------:R-:W-:Y:S02]  /*131090*/  PRMT R44, R44, 0x3340, R47 ;  /* 0x000033402c2c7816 */ /* 0x000fe4000000002f */
[----:B------:R-:W-:Y:S01]  /*1310a0*/  LOP3.LUT R53, R53, 0xffff, RZ, 0xc0, !PT ;  /* 0x0000ffff35357812 */ /* 0x000fe200078ec0ff */
[----:B------:R-:W2:Y:S01]  /*1310b0*/  LDL.LU R47, [R1+0x61c] ;  /* 0x00061c00012f7983 */ /* 0x000ea20000300800 */
[----:B------:R-:W-:-:S02]  /*1310c0*/  PRMT R21, R21, 0x3340, R0 ;  /* 0x0000334015157816 */ /* 0x000fc40000000000 */
[----:B0-----:R-:W-:Y:S01]  /*1310d0*/  IADD3 R56, P1, PT, R26, R32, RZ ;  /* 0x000000201a387210 */ /* 0x001fe20007f3e0ff */
[----:B------:R0:W-:Y:S01]  /*1310e0*/  STL [R1+0x2f4], R44 ;  /* 0x0002f42c01007387 */ /* 0x0001e20000100800 */
[----:B------:R-:W-:-:S03]  /*1310f0*/  PRMT R53, R53, 0x3340, R0 ;  /* 0x0000334035357816 */ /* 0x000fc60000000000 */
[----:B------:R-:W-:Y:S01]  /*131100*/  IMAD.X R57, R34, 0x1, R52, P1 ;  /* 0x0000000122397824 */ /* 0x000fe200008e0634 */
[----:B0-----:R-:W2:Y:S04]  /*131110*/  LDL.LU R44, [R1+0x508] ;  /* 0x00050800012c7983 */ /* 0x001ea80000300800 */
[----:B------:R0:W-:Y:S01]  /*131120*/  STL [R1+0x1b4], R21 ;  /* 0x0001b41501007387 */ /* 0x0001e20000100800 */
[----:B---3--:R-:W-:-:S03]  /*131130*/  LOP3.LUT R49, R49, 0xffff, RZ, 0xc0, !PT ;  /* 0x0000ffff31317812 */ /* 0x008fc600078ec0ff */
[----:B0-----:R-:W3:Y:S04]  /*131140*/  LDL.LU R21, [R1+0x5a0] ;  /* 0x0005a00001157983 */ /* 0x001ee80000300800 */
[----:B------:R4:W-:Y:S04]  /*131150*/  STL.64 [R1+0x16f0], R56 ;  /* 0x0016f03801007387 */ /* 0x0009e80000100a00 */
[----:B------:R0:W-:Y:S01]  /*131160*/  STL [R1+0x1b8], R53 ;  /* 0x0001b83501007387 */ /* 0x0001e20000100800 */
[----:B----4-:R-:W-:Y:S02]  /*131170*/  LOP3.LUT R57, R15, 0xffff, RZ, 0xc0, !PT ;  /* 0x0000ffff0f397812 */ /* 0x010fe400078ec0ff */
[----:B0-----:R-:W-:-:S02]  /*131180*/  LOP3.LUT R53, R17, 0xffff, RZ, 0xc0, !PT ;  /* 0x0000ffff11357812 */ /* 0x001fc400078ec0ff */
[----:B------:R-:W-:Y:S02]  /*131190*/  LOP3.LUT R17, R22, 0xffff, RZ, 0xc0, !PT ;  /* 0x0000ffff16117812 */ /* 0x000fe400078ec0ff */
[----:B------:R-:W-:Y:S02]  /*1311a0*/  PRMT R55, R57, 0x3340, R0 ;  /* 0x0000334039377816 */ /* 0x000fe40000000000 */
[----:B------:R-:W-:-:S04]  /*1311b0*/  PRMT R22, R49, 0x3340, R53 ;  /* 0x0000334031167816 */ /* 0x000fc80000000035 */
[----:B------:R-:W-:Y:S02]  /*1311c0*/  PRMT R22, R22, 0x5410, R55 ;  /* 0x0000541016167816 */ /* 0x000fe40000000037 */
[----:B------:R-:W-:-:S03]  /*1311d0*/  SHF.R.U32.HI R56, RZ, 0x8, R17 ;  /* 0x00000008ff387819 */ /* 0x000fc60000011611 */
[----:B------:R0:W-:Y:S01]  /*1311e0*/  STL [R1+0x21f0], R22 ;  /* 0x0021f01601007387 */ /* 0x0001e20000100800 */
[----:B--2---:R-:W-:-:S04]  /*1311f0*/  LOP3.LUT R15, R61, 0xffff, RZ, 0xc0, !PT ;  /* 0x0000ffff3d0f7812 */ /* 0x004fc800078ec0ff */
[--C-:B------:R-:W-:Y:S02]  /*131200*/  PRMT R55, R17, 0x3340, R15.reuse ;  /* 0x0000334011377816 */ /* 0x100fe4000000000f */
[----:B------:R-:W-:Y:S02]  /*131210*/  SHF.R.U32.HI R58, RZ, 0x8, R15 ;  /* 0x00000008ff3a7819 */ /* 0x000fe4000001160f */
[----:B------:R-:W2:Y:S04]  /*131220*/  LDL.LU R15, [R1+0x744] ;  /* 0x00074400010f7983 */ /* 0x000ea80000300800 */
[----:B0-----:R-:W4:Y:S04]  /*131230*/  LDL.LU R22, [R1+0x6e8] ;  /* 0x0006e80001167983 */ /* 0x001f280000300800 */
[----:B------:R-:W4:Y:S01]  /*131240*/  LDL.LU R17, [R1+0x6f0] ;  /* 0x0006f00001117983 */ /* 0x000f220000300800 */
[----:B------:R-:W-:-:S02]  /*131250*/  SHF.R.U32.HI R49, RZ, 0x8, R49 ;  /* 0x00000008ff317819 */ /* 0x000fc40000011631 */
[----:B------:R-:W-:Y:S02]  /*131260*/  SHF.R.U32.HI R53, RZ, 0x8, R53 ;  /* 0x00000008ff357819 */ /* 0x000fe40000011635 */
[----:B------:R-:W-:Y:S02]  /*131270*/  LOP3.LUT R56, R56, 0xffff, RZ, 0xc0, !PT ;  /* 0x0000ffff38387812 */ /* 0x000fe400078ec0ff */
[----:B------:R-:W-:Y:S02]  /*131280*/  LOP3.LUT R58, R58, 0xffff, RZ, 0xc0, !PT ;  /* 0x0000ffff3a3a7812 */ /* 0x000fe400078ec0ff */
[----:B------:R-:W-:Y:S02]  /*131290*/  LOP3.LUT R49, R49, 0xffff, RZ, 0xc0, !PT ;  /* 0x0000ffff31317812 */ /* 0x000fe400078ec0ff */
[----:B------:R-:W-:Y:S02]  /*1312a0*/  LOP3.LUT R53, R53, 0xffff, RZ, 0xc0, !PT ;  /* 0x0000ffff35357812 */ /* 0x000fe400078ec0ff */
[----:B------:R-:W-:-:S02]  /*1312b0*/  PRMT R61, R56, 0x3340, R58 ;  /* 0x00003340383d7816 */ /* 0x000fc4000000003a */
[----:B------:R-:W-:-:S03]  /*1312c0*/  PRMT R56, R49, 0x3340, R53 ;  /* 0x0000334031387816 */ /* 0x000fc60000000035 */
[----:B------:R-:W-:Y:S01]  /*1312d0*/  STL [R1+0x664c], R61 ;  /* 0x00664c3d01007387 */ /* 0x000fe20000100800 */
[----:B------:R-:W-:-:S03]  /*1312e0*/  LOP3.LUT R53, R47, 0xffff, RZ, 0xc0, !PT ;  /* 0x0000ffff2f357812 */ /* 0x000fc600078ec0ff */
[----:B------:R3:W-:Y:S01]  /*1312f0*/  STL [R1+0x694], R56 ;  /* 0x0006943801007387 */ /* 0x0007e20000100800 */
[----:B------:R-:W-:-:S03]  /*131300*/  IADD3 R58, P1, PT, R26, R45, RZ ;  /* 0x0000002d1a3a7210 */ /* 0x000fc60007f3e0ff */
[----:B------:R-:W4:Y:S01]  /*131310*/  LDL.LU R47, [R1+0x748] ;  /* 0x00074800012f7983 */ /* 0x000f220000300800 */
[----:B------:R-:W-:-:S04]  /*131320*/  LOP3.LUT R49, R44, 0xffff, RZ, 0xc0, !PT ;  /* 0x0000ffff2c317812 */ /* 0x000fc800078ec0ff */
[----:B------:R-:W-:Y:S02]  /*131330*/  PRMT R44, R49, 0x3340, R0 ;  /* 0x00003340312c7816 */ /* 0x000fe40000000000 */
[----:B---3--:R-:W-:-:S04]  /*131340*/  LOP3.LUT R56, R21, 0xffff, RZ, 0xc0, !PT ;  /* 0x0000ffff15387812 */ /* 0x008fc800078ec0ff */
[--C-:B------:R-:W-:Y:S02]  /*131350*/  PRMT R21, R53, 0x3340, R56.reuse ;  /* 0x0000334035157816 */ /* 0x100fe40000000038 */
[----:B------:R-:W-:Y:S02]  /*131360*/  SHF.R.U32.HI R53, RZ, 0x8, R53 ;  /* 0x00000008ff357819 */ /* 0x000fe40000011635 */
[----:B------:R-:W-:Y:S02]  /*131370*/  SHF.R.U32.HI R56, RZ, 0x8, R56 ;  /* 0x00000008ff387819 */ /* 0x000fe40000011638 */
[----:B------:R-:W-:Y:S02]  /*131380*/  LOP3.LUT R53, R53, 0xffff, RZ, 0xc0, !PT ;  /* 0x0000ffff35357812 */ /* 0x000fe400078ec0ff */
[----:B------:R-:W-:Y:S02]  /*131390*/  LOP3.LUT R56, R56, 0xffff, RZ, 0xc0, !PT ;  /* 0x0000ffff38387812 */ /* 0x000fe400078ec0ff */
[----:B------:R-:W-:Y:S01]  /*1313a0*/  PRMT R21, R21, 0x5410, R44 ;  /* 0x0000541015157816 */ /* 0x000fe2000000002c */
[----:B------:R-:W-:Y:S01]  /*1313b0*/  IMAD.X R59, R34, 0x1, R48, P1 ;  /* 0x00000001223b7824 */ /* 0x000fe200008e0630 */
[----:B------:R-:W-:Y:S01]  /*1313c0*/  SHF.R.U32.HI R49, RZ, 0x8, R49 ;  /* 0x00000008ff317819 */ /* 0x000fe20000011631 */
[----:B------:R-:W3:Y:S01]  /*1313d0*/  LDL.LU R44, [R1+0x6ec] ;  /* 0x0006ec00012c7983 */ /* 0x000ee20000300800 */
[----:B------:R-:W-:-:S03]  /*1313e0*/  PRMT R56, R53, 0x3340, R56 ;  /* 0x0000334035387816 */ /* 0x000fc60000000038 */
[----:B------:R0:W-:Y:S01]  /*1313f0*/  STL [R1+0x21dc], R21 ;  /* 0x0021dc1501007387 */ /* 0x0001e20000100800 */
[----:B------:R-:W-:-:S04]  /*131400*/  LOP3.LUT R49, R49, 0xffff, RZ, 0xc0, !PT ;  /* 0x0000ffff31317812 */ /* 0x000fc800078ec0ff */
[----:B------:R-:W-:Y:S01]  /*131410*/  PRMT R49, R49, 0x3340, R0 ;  /* 0x0000334031317816 */ /* 0x000fe20000000000 */
[----:B0-----:R-:W3:Y:S04]  /*131420*/  LDL.LU R21, [R1+0x6f8] ;  /* 0x0006f80001157983 */ /* 0x001ee80000300800 */
[----:B------:R-:W-:Y:S04]  /*131430*/  STL.64 [R1+0x16e8], R58 ;  /* 0x0016e83a01007387 */ /* 0x000fe80000100a00 */
[----:B------:R0:W-:Y:S04]  /*131440*/  STL [R1+0x4b4], R56 ;  /* 0x0004b43801007387 */ /* 0x0001e80000100800 */
[----:B------:R1:W-:Y:S01]  /*131450*/  STL [R1+0x1b0], R49 ;  /* 0x0001b03101007387 */ /* 0x0003e20000100800 */
[----:B--2---:R-:W-:-:S02]  /*131460*/  LOP3.LUT R53, R15, 0xffff, RZ, 0xc0, !PT ;  /* 0x0000ffff0f357812 */ /* 0x004fc400078ec0ff */
[----:B----4-:R-:W-:Y:S02]  /*131470*/  LOP3.LUT R22, R22, 0xffff, RZ, 0xc0, !PT ;  /* 0x0000ffff16167812 */ /* 0x010fe400078ec0ff */
[----:B0-----:R-:W-:Y:S02]  /*131480*/  LOP3.LUT R56, R17, 0xffff, RZ, 0xc0, !PT ;  /* 0x0000ffff11387812 */ /* 0x001fe400078ec0ff */
[----:B------:R-:W-:Y:S02]  /*131490*/  PRMT R17, R22, 0x3340, R0 ;  /* 0x0000334016117816 */ /* 0x000fe40000000000 */
[----:B------:R-:W-:-:S04]  /*1314a0*/  PRMT R15, R53, 0x3340, R56 ;  /* 0x00003340350f7816 */ /* 0x000fc80000000038 */
[----:B-1----:R-:W-:Y:S02]  /*1314b0*/  PRMT R49, R15, 0x5410, R17 ;  /* 0x000054100f317816 */ /* 0x002fe40000000011 */
[----:B------:R-:W2:Y:S04]  /*1314c0*/  LDL.LU R17, [R1+0x72c] ;  /* 0x00072c0001117983 */ /* 0x000ea80000300800 */
[----:B------:R-:W4:Y:S04]  /*1314d0*/  LDL.LU R15, [R1+0x6b8] ;  /* 0x0006b800010f7983 */ /* 0x000f280000300800 */
[----:B------:R0:W-:Y:S04]  /*1314e0*/  STL [R1+0x730], R49 ;  /* 0x0007303101007387 */ /* 0x0001e80000100800 */
[----:B0-----:R-:W4:Y:S01]  /*1314f0*/  LDL.LU R49, [R1+0x724] ;  /* 0x0007240001317983 */ /* 0x001f220000300800 */
[----:B------:R-:W-:-:S02]  /*131500*/  IADD3 R58, P1, PT, R26, R24, RZ ;  /* 0x000000181a3a7210 */ /* 0x000fc40007f3e0ff */
[----:B------:R-:W-:Y:S02]  /*131510*/  SHF.R.U32.HI R57, RZ, 0x8, R57 ;  /* 0x00000008ff397819 */ /* 0x000fe40000011639 */
[----:B------:R-:W-:Y:S01]  /*131520*/  SHF.R.U32.HI R53, RZ, 0x8, R53 ;  /* 0x00000008ff357819 */ /* 0x000fe20000011635 */
[----:B------:R-:W-:Y:S01]  /*131530*/  IMAD.X R59, R34, 0x1, R46, P1 ;  /* 0x00000001223b7824 */ /* 0x000fe200008e062e */
[----:B------:R-:W-:Y:S02]  /*131540*/  SHF.R.U32.HI R56, RZ, 0x8, R56 ;  /* 0x00000008ff387819 */ /* 0x000fe40000011638 */
[----:B------:R-:W-:Y:S02]  /*131550*/  LOP3.LUT R57, R57, 0xffff, RZ, 0xc0, !PT ;  /* 0x0000ffff39397812 */ /* 0x000fe400078ec0ff */
[----:B------:R-:W-:Y:S02]  /*131560*/  LOP3.LUT R53, R53, 0xffff, RZ, 0xc0, !PT ;  /* 0x0000ffff35357812 */ /* 0x000fe400078ec0ff */
[----:B------:R-:W-:Y:S01]  /*131570*/  LOP3.LUT R56, R56, 0xffff, RZ, 0xc0, !PT ;  /* 0x0000ffff38387812 */ /* 0x000fe200078ec0ff */
[----:B------:R0:W-:Y:S02]  /*131580*/  STL.64 [R1+0x16d8], R58 ;  /* 0x0016d83a01007387 */ /* 0x0001e40000100a00 */
[----:B0-----:R-:W-:-:S02]  /*131590*/  PRMT R58, R57, 0x3340, R0 ;  /* 0x00003340393a7816 */ /* 0x001fc40000000000 */
[----:B------:R-:W-:-:S03]  /*1315a0*/  PRMT R57, R53, 0x3340, R56 ;  /* 0x0000334035397816 */ /* 0x000fc60000000038 */
[----:B------:R-:W-:Y:S01]  /*1315b0*/  STL [R1+0x1ac], R58 ;  /* 0x0001ac3a01007387 */ /* 0x000fe20000100800 */
[----:B------:R-:W-:Y:S02]  /*1315c0*/  LOP3.LUT R56, R47, 0xffff, RZ, 0xc0, !PT ;  /* 0x0000ffff2f387812 */ /* 0x000fe400078ec0ff */
[----:B---3--:R-:W-:Y:S01]  /*1315d0*/  LOP3.LUT R53, R44, 0xffff, RZ, 0xc0, !PT ;  /* 0x0000ffff2c357812 */ /* 0x008fe200078ec0ff */
[----:B------:R0:W-:Y:S03]  /*1315e0*/  STL [R1+0x690], R57 ;  /* 0x0006903901007387 */ /* 0x0001e60000100800 */
[----:B------:R-:W-:Y:S02]  /*1315f0*/  PRMT R44, R53, 0x3340, R0 ;  /* 0x00003340352c7816 */ /* 0x000fe40000000000 */
[----:B0-----:R-:W-:-:S04]  /*131600*/  LOP3.LUT R57, R21, 0xffff, RZ, 0xc0, !PT ;  /* 0x0000ffff15397812 */ /* 0x001fc800078ec0ff */
[--C-:B------:R-:W-:Y:S02]  /*131610*/  PRMT R21, R56, 0x3340, R57.reuse ;  /* 0x0000334038157816 */ /* 0x100fe40000000039 */
[----:B------:R-:W-:Y:S02]  /*131620*/  SHF.R.U32.HI R56, RZ, 0x8, R56 ;  /* 0x00000008ff387819 */ /* 0x000fe40000011638 */
[----:B------:R-:W-:Y:S02]  /*131630*/  SHF.R.U32.HI R57, RZ, 0x8, R57 ;  /* 0x00000008ff397819 */ /* 0x000fe40000011639 */
[----:B------:R-:W-:Y:S02]  /*131640*/  SHF.R.U32.HI R53, RZ, 0x8, R53 ;  /* 0x00000008ff357819 */ /* 0x000fe40000011635 */
[----:B------:R-:W-:Y:S02]  /*131650*/  PRMT R21, R21, 0x5410, R44 ;  /* 0x0000541015157816 */ /* 0x000fe4000000002c */
[----:B------:R-:W-:-:S02]  /*131660*/  IADD3 R58, P1, PT, R26, R20, RZ ;  /* 0x000000141a3a7210 */ /* 0x000fc40007f3e0ff */
[----:B------:R-:W-:Y:S01]  /*131670*/  LOP3.LUT R56, R56, 0xffff, RZ, 0xc0, !PT ;  /* 0x0000ffff38387812 */ /* 0x000fe200078ec0ff */
[----:B------:R-:W3:Y:S01]  /*131680*/  LDL.LU R20, [R1+0x6a48] ;  /* 0x006a480001147983 */ /* 0x000ee20000300800 */
[----:B------:R-:W-:Y:S02]  /*131690*/  LOP3.LUT R57, R57, 0xffff, RZ, 0xc0, !PT ;  /* 0x0000ffff39397812 */ /* 0x000fe400078ec0ff */
[----:B------:R-:W-:Y:S01]  /*1316a0*/  LOP3.LUT R53, R53, 0xffff, RZ, 0xc0, !PT ;  /* 0x0000ffff35357812 */ /* 0x000fe200078ec0ff */
[----:B------:R0:W-:Y:S01]  /*1316b0*/  STL [R1+0x21d0], R21 ;  /* 0x0021d01501007387 */ /* 0x0001e20000100800 */
[----:B------:R-:W-:Y:S01]  /*1316c0*/  IMAD.X R59, R34, 0x1, R18, P1 ;  /* 0x00000001223b7824 */ /* 0x000fe200008e0612 */
[----:B------:R-:W-:Y:S02]  /*1316d0*/  PRMT R56, R56, 0x3340, R57 ;  /* 0x0000334038387816 */ /* 0x000fe40000000039 */
[----:B------:R-:W3:Y:S01]  /*1316e0*/  LDL.LU R44, [R1+0x73c] ;  /* 0x00073c00012c7983 */ /* 0x000ee20000300800 */
[----:B------:R-:W-:-:S03]  /*1316f0*/  PRMT R53, R53, 0x3340, R0 ;  /* 0x0000334035357816 */ /* 0x000fc60000000000 */
[----:B0-----:R-:W3:Y:S04]  /*131700*/  LDL.LU R21, [R1+0x6c4] ;  /* 0x0006c40001157983 */ /* 0x001ee80000300800 */
[----:B------:R-:W3:Y:S04]  /*131710*/  LDL.LU R47, [R1+0x734] ;  /* 0x00073400012f7983 */ /* 0x000ee80000300800 */
[----:B------:R-:W3:Y:S04]  /*131720*/  LDL.LU R18, [R1+0x6a44] ;  /* 0x006a440001127983 */ /* 0x000ee80000300800 */
[----:B------:R-:W-:Y:S04]  /*131730*/  STL.64 [R1+0x16c8], R58 ;  /* 0x0016c83a01007387 */ /* 0x000fe80000100a00 */
[----:B------:R0:W-:Y:S04]  /*131740*/  STL [R1+0x68c], R56 ;  /* 0x00068c3801007387 */ /* 0x0001e80000100800 */
[----:B------:R1:W-:Y:S01]  /*131750*/  STL [R1+0x1a8], R53 ;  /* 0x0001a83501007387 */ /* 0x0003e20000100800 */
[----:B--2---:R-:W-:-:S02]  /*131760*/  LOP3.LUT R17, R17, 0xffff, RZ, 0xc0, !PT ;  /* 0x0000ffff11117812 */ /* 0x004fc400078ec0ff */
[----:B----4-:R-:W-:-:S04]  /*131770*/  LOP3.LUT R15, R15, 0xffff, RZ, 0xc0, !PT ;  /* 0x0000ffff0f0f7812 */ /* 0x010fc800078ec0ff */
[----:B0-----:R-:W-:Y:S02]  /*131780*/  PRMT R56, R15, 0x3340, R0 ;  /* 0x000033400f387816 */ /* 0x001fe40000000000 */
[----:B------:R-:W-:-:S04]  /*131790*/  LOP3.LUT R49, R49, 0xffff, RZ, 0xc0, !PT ;  /* 0x0000ffff31317812 */ /* 0x000fc800078ec0ff */
[----:B-1----:R-:W-:-:S04]  /*1317a0*/  PRMT R53, R17, 0x3340, R49 ;  /* 0x0000334011357816 */ /* 0x002fc80000000031 */
[----:B------:R-:W-:Y:S02]  /*1317b0*/  PRMT R53, R53, 0x5410, R56 ;  /* 0x0000541035357816 */ /* 0x000fe40000000038 */
[----:B------:R-:W-:Y:S02]  /*1317c0*/  IADD3 R56, P1, PT, R26, R40, RZ ;  /* 0x000000281a387210 */ /* 0x000fe40007f3e0ff */
[----:B------:R-:W2:Y:S01]  /*1317d0*/  LDL.LU R40, [R1+0x6a40] ;  /* 0x006a400001287983 */ /* 0x000ea20000300800 */
[----:B------:R-:W-:-:S03]  /*1317e0*/  SHF.R.U32.HI R49, RZ, 0x8, R49 ;  /* 0x00000008ff317819 */ /* 0x000fc60000011631 */
[----:B------:R0:W-:Y:S01]  /*1317f0*/  STL [R1+0x21b4], R53 ;  /* 0x0021b43501007387 */ /* 0x0001e20000100800 */
[----:B------:R-:W-:Y:S01]  /*131800*/  LOP3.LUT R49, R49, 0xffff, RZ, 0xc0, !PT ;  /* 0x0000ffff31317812 */ /* 0x000fe200078ec0ff */
[----:B------:R-:W-:Y:S01]  /*131810*/  IMAD.X R57, R34, 0x1, R19, P1 ;  /* 0x0000000122397824 */ /* 0x000fe200008e0613 */
[----:B0-----:R-:W-:Y:S02]  /*131820*/  SHF.R.U32.HI R53, RZ, 0x8, R22 ;  /* 0x00000008ff357819 */ /* 0x001fe40000011616 */
[----:B------:R-:W-:Y:S02]  /*131830*/  SHF.R.U32.HI R22, RZ, 0x8, R17 ;  /* 0x00000008ff167819 */ /* 0x000fe40000011611 */
[----:B------:R-:W-:Y:S01]  /*131840*/  LOP3.LUT R53, R53, 0xffff, RZ, 0xc0, !PT ;  /* 0x0000ffff35357812 */ /* 0x000fe200078ec0ff */
[----:B------:R-:W4:Y:S01]  /*131850*/  LDL.LU R17, [R1+0x18c] ;  /* 0x00018c0001117983 */ /* 0x000f220000300800 */
[----:B------:R-:W-:Y:S02]  /*131860*/  LOP3.LUT R22, R22, 0xffff, RZ, 0xc0, !PT ;  /* 0x0000ffff16167812 */ /* 0x000fe400078ec0ff */
[----:B------:R-:W-:-:S02]  /*131870*/  PRMT R53, R53, 0x3340, R0 ;  /* 0x0000334035357816 */ /* 0x000fc40000000000 */
[----:B------:R-:W-:Y:S01]  /*131880*/  PRMT R22, R22, 0x3340, R49 ;  /* 0x0000334016167816 */ /* 0x000fe20000000031 */
[----:B------:R-:W-:Y:S04]  /*131890*/  STL.64 [R1+0x16d0], R56 ;  /* 0x0016d03801007387 */ /* 0x000fe80000100a00 */
[----:B------:R0:W-:Y:S04]  /*1318a0*/  STL [R1+0x68c4], R22 ;  /* 0x0068c41601007387 */ /* 0x0001e80000100800 */
[----:B------:R1:W-:Y:S04]  /*1318b0*/  STL [R1+0x1a4], R53 ;  /* 0x0001a43501007387 */ /* 0x0003e80000100800 */
[----:B0-----:R-:W4:Y:S01]  /*1318c0*/  LDL.LU R22, [R1] ;  /* 0x0000000001167983 */ /* 0x001f220000300800 */
[----:B------:R-:W-:-:S02]  /*1318d0*/  IADD3 R56, P1, PT, R26, R51, RZ ;  /* 0x000000331a387210 */ /* 0x000fc40007f3e0ff */
[----:B---3--:R-:W-:Y:S02]  /*1318e0*/  LOP3.LUT R44, R44, 0xffff, RZ, 0xc0, !PT ;  /* 0x0000ffff2c2c7812 */ /* 0x008fe400078ec0ff */
[----:B------:R-:W-:Y:S02]  /*1318f0*/  LOP3.LUT R21, R21, 0xffff, RZ, 0xc0, !PT ;  /* 0x0000ffff15157812 */ /* 0x000fe400078ec0ff */
[----:B------:R-:W-:Y:S02]  /*131900*/  LOP3.LUT R49, R47, 0xffff, RZ, 0xc0, !PT ;  /* 0x0000ffff2f317812 */ /* 0x000fe400078ec0ff */
[----:B-1----:R-:W-:Y:S02]  /*131910*/  PRMT R53, R21, 0x3340, R0 ;  /* 0x0000334015357816 */ /* 0x002fe40000000000 */
[----:B------:R-:W-:-:S04]  /*131920*/  PRMT R47, R44, 0x3340, R49 ;  /* 0x000033402c2f7816 */ /* 0x000fc80000000031 */
[----:B------:R-:W-:Y:S02]  /*131930*/  PRMT R47, R47, 0x5410, R53 ;  /* 0x000054102f2f7816 */ /* 0x000fe40000000035 */
[----:B------:R-:W-:Y:S02]  /*131940*/  SHF.R.U32.HI R44, RZ, 0x8, R44 ;  /* 0x00000008ff2c7819 */ /* 0x000fe4000001162c */
[----:B------:R-:W-:Y:S01]  /*131950*/  SHF.R.U32.HI R49, RZ, 0x8, R49 ;  /* 0x00000008ff317819 */ /* 0x000fe20000011631 */
[----:B------:R0:W-:Y:S01]  /*131960*/  STL [R1+0x73c], R47 ;  /* 0x00073c2f01007387 */ /* 0x0001e20000100800 */
[----:B------:R-:W-:Y:S02]  /*131970*/  SHF.R.U32.HI R21, RZ, 0x8, R21 ;  /* 0x00000008ff157819 */ /* 0x000fe40000011615 */
[----:B------:R-:W-:Y:S02]  /*131980*/  LOP3.LUT R44, R44, 0xffff, RZ, 0xc0, !PT ;  /* 0x0000ffff2c2c7812 */ /* 0x000fe400078ec0ff */
[----:B------:R-:W-:-:S02]  /*131990*/  LOP3.LUT R49, R49, 0xffff, RZ, 0xc0, !PT ;  /* 0x0000ffff31317812 */ /* 0x000fc400078ec0ff */
[----:B------:R-:W-:Y:S01]  /*1319a0*/  LOP3.LUT R21, R21, 0xffff, RZ, 0xc0, !PT ;  /* 0x0000ffff15157812 */ /* 0x000fe200078ec0ff */
[----:B0-----:R-:W3:Y:S01]  /*1319b0*/  LDL.LU R47, [R1+0x190] ;  /* 0x00019000012f7983 */ /* 0x001ee20000300800 */
[----:B------:R-:W-:Y:S02]  /*1319c0*/  PRMT R44, R44, 0x3340, R49 ;  /* 0x000033402c2c7816 */ /* 0x000fe40000000031 */
[----:B------:R-:W-:Y:S02]  /*1319d0*/  PRMT R21, R21, 0x3340, R0 ;  /* 0x0000334015157816 */ /* 0x000fe40000000000 */
[----:B------:R-:W-:-:S04]  /*1319e0*/  SHF.R.U32.HI R15, RZ, 0x8, R15 ;  /* 0x00000008ff0f7819 */ /* 0x000fc8000001160f */
[----:B------:R-:W-:Y:S02]  /*1319f0*/  LOP3.LUT R15, R15, 0xffff, RZ, 0xc0, !PT ;  /* 0x0000ffff0f0f7812 */ /* 0x000fe400078ec0ff */
[----:B--2---:R-:W-:Y:S02]  /*131a00*/  LOP3.LUT R49, R40, 0xffff, RZ, 0xc0, !PT ;  /* 0x0000ffff28317812 */ /* 0x004fe400078ec0ff */
[----:B----4-:R-:W-:Y:S02]  /*131a10*/  LOP3.LUT R53, R17, 0xffff, RZ, 0xc0, !PT ;  /* 0x0000ffff11357812 */ /* 0x010fe400078ec0ff */
[----:B------:R-:W-:Y:S01]  /*131a20*/  LOP3.LUT R17, R38, 0xffff, RZ, 0xc0, !PT ;  /* 0x0000ffff26117812 */ /* 0x000fe200078ec0ff */
[----:B------:R-:W-:-:S05]  /*131a30*/  IMAD.X R57, R34, 0x1, R22, P1 ;  /* 0x0000000122397824 */ /* 0x000fca00008e0616 */
[----:B------:R0:W-:Y:S01]  /*131a40*/  STL.64 [R1+0x16c0], R56 ;  /* 0x0016c03801007387 */ /* 0x0001e20000100a00 */
[----:B------:R-:W-:-:S03]  /*131a50*/  PRMT R40, R53, 0x3340, R49 ;  /* 0x0000334035287816 */ /* 0x000fc60000000031 */
[----:B------:R-:W-:Y:S01]  /*131a60*/  STL [R1+0x4b0], R44 ;  /* 0x0004b02c01007387 */ /* 0x000fe20000100800 */
[----:B0-----:R-:W-:-:S03]  /*131a70*/  IADD3 R56, P1, PT, R26, R9, RZ ;  /* 0x000000091a387210 */ /* 0x001fc60007f3e0ff */
[----:B------:R0:W-:Y:S02]  /*131a80*/  STL [R1+0x1a0], R21 ;  /* 0x0001a01501007387 */ /* 0x0001e40000100800 */
[----:B------:R-:W-:-:S05]  /*131a90*/  IMAD.X R57, R34, 0x1, R11, P1 ;  /* 0x0000000122397824 */ /* 0x000fca00008e060b */
[----:B------:R1:W-:Y:S01]  /*131aa0*/  STL.64 [R1+0x16b8], R56 ;  /* 0x0016b83801007387 */ /* 0x0003e20000100a00 */
[----:B0-----:R-:W-:-:S03]  /*131ab0*/  PRMT R21, R15, 0x3340, R0 ;  /* 0x000033400f157816 */ /* 0x001fc60000000000 */
[----:B------:R-:W2:Y:S01]  /*131ac0*/  LDL.LU R15, [R1+0x350] ;  /* 0x00035000010f7983 */ /* 0x000ea20000300800 */
[----:B-1----:R-:W-:-:S03]  /*131ad0*/  PRMT R56, R17, 0x3340, R0 ;  /* 0x0000334011387816 */ /* 0x002fc60000000000 */
[----:B------:R0:W-:Y:S01]  /*131ae0*/  STL [R1+0x19c], R21 ;  /* 0x00019c1501007387 */ /* 0x0001e20000100800 */
[----:B------:R-:W-:Y:S02]  /*131af0*/  PRMT R40, R40, 0x5410, R56 ;  /* 0x0000541028287816 */ /* 0x000fe40000000038 */
[----:B------:R-:W-:Y:S01]  /*131b00*/  IADD3 R56, P1, PT, R26, R10, RZ ;  /* 0x0000000a1a387210 */ /* 0x000fe20007f3e0ff */
[----:B0-----:R-:W4:Y:S04]  /*131b10*/  LDL.LU R21, [R1+0x454] ;  /* 0x0004540001157983 */ /* 0x001f280000300800 */
[----:B------:R-:W-:Y:S01]  /*131b20*/  IMAD.X R57, R34, 0x1, R12, P1 ;  /* 0x0000000122397824 */ /* 0x000fe200008e060c */
[----:B------:R-:W4:Y:S04]  /*131b30*/  LDL.LU R44, [R1+0x3e0] ;  /* 0x0003e000012c7983 */ /* 0x000f280000300800 */
[----:B------:R-:W4:Y:S04]  /*131b40*/  LDL.LU R38, [R1+0x6a3c] ;  /* 0x006a3c0001267983 */ /* 0x000f280000300800 */
[----:B------:R0:W-:Y:S04]  /*131b50*/  STL [R1+0x688c], R40 ;  /* 0x00688c2801007387 */ /* 0x0001e80000100800 */
[----:B------:R-:W4:Y:S01]  /*131b60*/  LDL.LU R34, [R1+0x6a38] ;  /* 0x006a380001227983 */ /* 0x000f220000300800 */
[----:B------:R-:W-:-:S02]  /*131b70*/  SHF.R.U32.HI R49, RZ, 0x8, R49 ;  /* 0x00000008ff317819 */ /* 0x000fc40000011631 */
[----:B0-----:R-:W-:Y:S02]  /*131b80*/  SHF.R.U32.HI R40, RZ, 0x8, R53 ;  /* 0x00000008ff287819 */ /* 0x001fe40000011635 */
[----:B------:R-:W-:Y:S02]  /*131b90*/  LOP3.LUT R49, R49, 0xffff, RZ, 0xc0, !PT ;  /* 0x0000ffff31317812 */ /* 0x000fe400078ec0ff */
[----:B------:R-:W-:-:S04]  /*131ba0*/  LOP3.LUT R40, R40, 0xffff, RZ, 0xc0, !PT ;  /* 0x0000ffff28287812 */ /* 0x000fc800078ec0ff */
[----:B------:R-:W-:Y:S01]  /*131bb0*/  PRMT R49, R40, 0x3340, R49 ;  /* 0x0000334028317816 */ /* 0x000fe20000000031 */
[----:B------:R0:W-:Y:S01]  /*131bc0*/  STL.64 [R1+0x16b0], R56 ;  /* 0x0016b03801007387 */ /* 0x0001e20000100a00 */
[----:B------:R-:W-:-:S03]  /*131bd0*/  LOP3.LUT R40, R36, 0xffff, RZ, 0xc0, !PT ;  /* 0x0000ffff24287812 */ /* 0x000fc600078ec0ff */
[----:B------:R4:W-:Y:S04]  /*131be0*/  STL [R1+0x670], R49 ;  /* 0x0006703101007387 */ /* 0x0009e80000100800 */
[----:B------:R-:W4:Y:S01]  /*131bf0*/  LDL.LU R36, [R1+0x6a34] ;  /* 0x006a340001247983 */ /* 0x000f220000300800 */
[----:B---3--:R-:W-:Y:S02]  /*131c00*/  LOP3.LUT R47, R47, 0xffff, RZ, 0xc0, !PT ;  /* 0x0000ffff2f2f7812 */ /* 0x008fe400078ec0ff */
[----:B0-----:R-:W-:Y:S02]  /*131c10*/  PRMT R56, R40, 0x3340, R0 ;  /* 0x0000334028387816 */ /* 0x001fe40000000000 */
[----:B------:R-:W-:-:S04]  /*131c20*/  SHF.R.U32.HI R40, RZ, 0x8, R40 ;  /* 0x00000008ff287819 */ /* 0x000fc80000011628 */
[----:B------:R-:W-:-:S04]  /*131c30*/  LOP3.LUT R40, R40, 0xffff, RZ, 0xc0, !PT ;  /* 0x0000ffff28287812 */ /* 0x000fc800078ec0ff */
[----:B------:R-:W-:Y:S02]  /*131c40*/  PRMT R40, R40, 0x3340, R0 ;  /* 0x0000334028287816 */ /* 0x000fe40000000000 */
[----:B--2---:R-:W-:Y:S02]  /*131c50*/  LOP3.LUT R15, R15, 0xffff, RZ, 0xc0, !PT ;  /* 0x0000ffff0f0f7812 */ /* 0x004fe400078ec0ff */
[----:B----4-:R-:W-:Y:S02]  /*131c60*/  LOP3.LUT R49, R34, 0xffff, RZ, 0xc0, !PT ;  /* 0x0000ffff22317812 */ /* 0x010fe400078ec0ff */
[----:B------:R-:W2:Y:S02]  /*131c70*/  LDL.LU R34, [R1+0x6a30] ;  /* 0x006a300001227983 */ /* 0x000ea40000300800 */
[----:B------:R-:W-:Y:S02]  /*131c80*/  PRMT R53, R47, 0x3340, R49 ;  /* 0x000033402f357816 */ /* 0x000fe40000000031 */
[----:B------:R-:W-:-:S02]  /*131c90*/  SHF.R.U32.HI R47, RZ, 0x8, R47 ;  /* 0x00000008ff2f7819 */ /* 0x000fc4000001162f */
[----:B------:R-:W-:Y:S02]  /*131ca0*/  SHF.R.U32.HI R49, RZ, 0x8, R49 ;  /* 0x00000008ff317819 */ /* 0x000fe40000011631 */
[----:B------:R-:W-:Y:S02]  /*131cb0*/  LOP3.LUT R47, R47, 0xffff, RZ, 0xc0, !PT ;  /* 0x0000ffff2f2f7812 */ /* 0x000fe400078ec0ff */
[----:B------:R-:W-:Y:S02]  /*131cc0*/  LOP3.LUT R49, R49, 0xffff, RZ, 0xc0, !PT ;  /* 0x0000ffff31317812 */ /* 0x000fe400078ec0ff */
[----:B------:R-:W-:Y:S02]  /*131cd0*/  PRMT R53, R53, 0x5410, R56 ;  /* 0x0000541035357816 */ /* 0x000fe40000000038 */
[----:B------:R-:W-:-:S03]  /*131ce0*/  PRMT R47, R47, 0x3340, R49 ;  /* 0x000033402f2f7816 */ /* 0x000fc60000000031 */
[----:B------:R-:W-:Y:S01]  /*131cf0*/  STL [R1+0x21b0], R53 ;  /* 0x0021b03501007387 */ /* 0x000fe20000100800 */
[----:B------:R-:W-:-:S03]  /*131d00*/  LOP3.LUT R21, R21, 0xffff, RZ, 0xc0, !PT ;  /* 0x0000ffff15157812 */ /* 0x000fc600078ec0ff */
[----:B------:R0:W-:Y:S04]  /*131d10*/  STL [R1+0x66c], R47 ;  /* 0x00066c2f01007387 */ /* 0x0001e80000100800 */
[----:B------:R1:W-:Y:S01]  /*131d20*/  STL [R1+0x198], R40 ;  /* 0x0001982801007387 */ /* 0x0003e20000100800 */
[----:B0-----:R-:W-:Y:S02]  /*131d30*/  PRMT R47, R15, 0x3340, R0 ;  /* 0x000033400f2f7816 */ /* 0x001fe40000000000 */
[----:B-1----:R-:W-:Y:S01]  /*131d40*/  LOP3.LUT R40, R44, 0xffff, RZ, 0xc0, !PT ;  /* 0x0000ffff2c287812 */ /* 0x002fe200078ec0ff */
[----:B------:R-:W-:Y:S01]  /*131d50*/  VIADD R44, R26, UR5 ;  /* 0x000000051a2c7c36 */ /* 0x000fe20008000000 */
[----:B------:R-:W-:Y:S01]  /*131d60*/  SHF.R.U32.HI R15, RZ, 0x8, R15 ;  /* 0x00000008ff0f7819 */ /* 0x000fe2000001160f */
[----:B------:R-:W0:Y:S01]  /*131d70*/  LDCU UR5, c[0x0][0x3b8] ;  /* 0x00007700ff0577ac */ /* 0x000e220008000800 */
[----:B------:R-:W-:-:S02]  /*131d80*/  PRMT R26, R21, 0x3340, R40 ;  /* 0x00003340151a7816 */ /* 0x000fc40000000028 */
[----:B------:R-:W-:Y:S02]  /*131d90*/  SHF.R.S32.HI R49, RZ, 0x1f, R44 ;  /* 0x0000001fff317819 */ /* 0x000fe4000001142c */
[----:B------:R-:W-:Y:S02]  /*131da0*/  PRMT R26, R26, 0x5410, R47 ;  /* 0x000054101a1a7816 */ /* 0x000fe4000000002f */
[----:B------:R-:W-:Y:S02]  /*131db0*/  SHF.R.U32.HI R47, RZ, 0x8, R17 ;  /* 0x00000008ff2f7819 */ /* 0x000fe40000011611 */
[----:B------:R-:W-:Y:S02]  /*131dc0*/  IADD3 R56, P1, PT, R44, R6, RZ ;  /* 0x000000062c387210 */ /* 0x000fe40007f3e0ff */
[----:B------:R-:W-:Y:S02]  /*131dd0*/  SHF.R.U32.HI R21, RZ, 0x8, R21 ;  /* 0x00000008ff157819 */ /* 0x000fe40000011615 */
[----:B------:R-:W-:-:S02]  /*131de0*/  SHF.R.U32.HI R40, RZ, 0x8, R40 ;  /* 0x00000008ff287819 */ /* 0x000fc40000011628 */
[----:B------:R-:W-:Y:S01]  /*131df0*/  LOP3.LUT R47, R47, 0xffff, RZ, 0xc0, !PT ;  /* 0x0000ffff2f2f7812 */ /* 0x000fe200078ec0ff */
[----:B------:R-:W-:Y:S01]  /*131e00*/  IMAD.X R57, R49, 0x1, R31, P1 ;  /* 0x0000000131397824 */ /* 0x000fe200008e061f */
[----:B------:R-:W-:Y:S02]  /*131e10*/  LOP3.LUT R21, R21, 0xffff, RZ, 0xc0, !PT ;  /* 0x0000ffff15157812 */ /* 0x000fe400078ec0ff */
[----:B------:R-:W-:Y:S01]  /*131e20*/  LOP3.LUT R40, R40, 0xffff, RZ, 0xc0, !PT ;  /* 0x0000ffff28287812 */ /* 0x000fe200078ec0ff */
[----:B------:R1:W-:Y:S01]  /*131e30*/  STL [R1+0x219c], R26 ;  /* 0x00219c1a01007387 */ /* 0x0003e20000100800 */
[----:B------:R-:W-:Y:S02]  /*131e40*/  PRMT R47, R47, 0x3340, R0 ;  /* 0x000033402f2f7816 */ /* 0x000fe40000000000 */
[----:B------:R-:W-:Y:S01]  /*131e50*/  PRMT R40, R21, 0x3340, R40 ;  /* 0x0000334015287816 */ /* 0x000fe20000000028 */
[----:B------:R-:W3:Y:S01]  /*131e60*/  LDL.LU R17, [R1+0x434] ;  /* 0x0004340001117983 */ /* 0x000ee20000300800 */
[----:B------:R-:W-:-:S03]  /*131e70*/  LOP3.LUT R21, R37, 0xffff, RZ, 0xc0, !PT ;  /* 0x0000ffff25157812 */ /* 0x000fc600078ec0ff */
[----:B------:R-:W-:Y:S04]  /*131e80*/  STL.64 [R1+0x16a8], R56 ;  /* 0x0016a83801007387 */ /* 0x000fe80000100a00 */
[----:B-1----:R-:W4:Y:S04]  /*131e90*/  LDL.LU R26, [R1+0x390] ;  /* 0x00039000011a7983 */ /* 0x002f280000300800 */
[----:B------:R-:W-:Y:S04]  /*131ea0*/  STL [R1+0x194], R47 ;  /* 0x0001942f01007387 */ /* 0x000fe80000100800 */
[----:B------:R1:W-:Y:S04]  /*131eb0*/  STL [R1+0x648], R40 ;  /* 0x0006482801007387 */ /* 0x0003e80000100800 */
[----:B------:R-:W4:Y:S01]  /*131ec0*/  LDL.LU R37, [R1+0x6a2c] ;  /* 0x006a2c0001257983 */ /* 0x000f220000300800 */
[----:B-1----:R-:W-:-:S03]  /*131ed0*/  LOP3.LUT R40, R36, 0xffff, RZ, 0xc0, !PT ;  /* 0x0000ffff24287812 */ /* 0x002fc600078ec0ff */
[----:B------:R-:W4:Y:S01]  /*131ee0*/  LDL.LU R36, [R1+0x6a28] ;  /* 0x006a280001247983 */ /* 0x000f220000300800 */
[----:B------:R-:W-:Y:S02]  /*131ef0*/  PRMT R53, R21, 0x3340, R0 ;  /* 0x0000334015357816 */ /* 0x000fe40000000000 */
[----:B------:R-:W-:Y:S02]  /*131f00*/  IADD3 R56, P1, PT, R44, R8, RZ ;  /* 0x000000082c387210 */ /* 0x000fe40007f3e0ff */
[----:B------:R-:W-:-:S03]  /*131f10*/  SHF.R.U32.HI R21, RZ, 0x8, R21 ;  /* 0x00000008ff157819 */ /* 0x000fc60000011615 */
[----:B------:R-:W-:Y:S01]  /*131f20*/  IMAD.X R57, R49, 0x1, R7, P1 ;  /* 0x0000000131397824 */ /* 0x000fe200008e0607 */
[----:B------:R-:W-:Y:S02]  /*131f30*/  LOP3.LUT R21, R21, 0xffff, RZ, 0xc0, !PT ;  /* 0x0000ffff15157812 */ /* 0x000fe400078ec0ff */
[----:B------:R-:W-:Y:S02]  /*131f40*/  LOP3.LUT R15, R15, 0xffff, RZ, 0xc0, !PT ;  /* 0x0000ffff0f0f7812 */ /* 0x000fe400078ec0ff */
[----:B------:R-:W-:Y:S02]  /*131f50*/  PRMT R21, R21, 0x3340, R0 ;  /* 0x0000334015157816 */ /* 0x000fe40000000000 */
[----:B--2---:R-:W-:-:S04]  /*131f60*/  LOP3.LUT R34, R34, 0xffff, RZ, 0xc0, !PT ;  /* 0x0000ffff22227812 */ /* 0x004fc800078ec0ff */
[----:B------:R-:W-:Y:S02]  /*131f70*/  PRMT R47, R34, 0x3340, R40 ;  /* 0x00003340222f7816 */ /* 0x000fe40000000028 */
[----:B------:R-:W-:Y:S02]  /*131f80*/  SHF.R.U32.HI R34, RZ, 0x8, R34 ;  /* 0x00000008ff227819 */ /* 0x000fe40000011622 */
[----:B------:R-:W-:Y:S02]  /*131f90*/  SHF.R.U32.HI R40, RZ, 0x8, R40 ;  /* 0x00000008ff287819 */ /* 0x000fe40000011628 */
[----:B------:R-:W-:Y:S02]  /*131fa0*/  PRMT R47, R47, 0x5410, R53 ;  /* 0x000054102f2f7816 */ /* 0x000fe40000000035 */
[----:B------:R-:W-:Y:S02]  /*131fb0*/  LOP3.LUT R34, R34, 0xffff, RZ, 0xc0, !PT ;  /* 0x0000ffff22227812 */ /* 0x000fe400078ec0ff */
[----:B------:R-:W-:Y:S01]  /*131fc0*/  LOP3.LUT R40, R40, 0xffff, RZ, 0xc0, !PT ;  /* 0x0000ffff28287812 */ /* 0x000fe200078ec0ff */
[----:B------:R-:W-:Y:S03]  /*131fd0*/  STL [R1+0x728], R47 ;  /* 0x0007282f01007387 */ /* 0x000fe60000100800 */
[----:B------:R-:W-:Y:S01]  /*131fe0*/  PRMT R40, R34, 0x3340, R40 ;  /* 0x0000334022287816 */ /* 0x000fe20000000028 */
[----:B------:R1:W-:Y:S04]  /*131ff0*/  STL.64 [R1+0x16a0], R56 ;  /* 0x0016a03801007387 */ /* 0x0003e80000100a00 */
[----:B------:R-:W2:Y:S04]  /*132000*/  LDL.LU R34, [R1+0x468] ;  /* 0x0004680001227983 */ /* 0x000ea80000300800 */
[----:B------:R-:W-:Y:S01]  /*132010*/  STL [R1+0x634], R40 ;  /* 0x0006342801007387 */ /* 0x000fe20000100800 */
[----:B-1----:R-:W-:-:S03]  /*132020*/  IADD3 R56, P1, PT, R44, R5, RZ ;  /* 0x000000052c387210 */ /* 0x002fc60007f3e0ff */
[----:B------:R1:W-:Y:S02]  /*132030*/  STL [R1+0x18c], R21 ;  /* 0x00018c1501007387 */ /* 0x0003e40000100800 */
[----:B------:R-:W-:Y:S01]  /*132040*/  IMAD.X R57, R49, 0x1, R41, P1 ;  /* 0x0000000131397824 */ /* 0x000fe200008e0629 */
[----:B-1----:R-:W-:-:S04]  /*132050*/  PRMT R21, R15, 0x3340, R0 ;  /* 0x000033400f157816 */ /* 0x002fc80000000000 */
[----:B------:R1:W-:Y:S04]  /*132060*/  STL.64 [R1+0x1698], R56 ;  /* 0x0016983801007387 */ /* 0x0003e80000100a00 */
[----:B------:R0:W-:Y:S01]  /*132070*/  STL [R1+0x190], R21 ;  /* 0x0001901501007387 */ /* 0x0001e20000100800 */
[----:B---3--:R-:W-:Y:S02]  /*132080*/  LOP3.LUT R15, R17, 0xffff, RZ, 0xc0, !PT ;  /* 0x0000ffff110f7812 */ /* 0x008fe400078ec0ff */
[----:B------:R-:W-:Y:S02]  /*132090*/  LOP3.LUT R17, R38, 0xffff, RZ, 0xc0, !PT ;  /* 0x0000ffff26117812 */ /* 0x000fe400078ec0ff */
[----:B----4-:R-:W-:Y:S02]  /*1320a0*/  LOP3.LUT R40, R36, 0xffff, RZ, 0xc0, !PT ;  /* 0x0000ffff24287812 */ /* 0x010fe400078ec0ff */
[----:B------:R-:W3:Y:S04]  /*1320b0*/  LDL.LU R36, [R1+0x6a24] ;  /* 0x006a240001247983 */ /* 0x000ee80000300800 */
[----:B------:R-:W4:Y:S01]  /*1320c0*/  LDL.LU R38, [R1+0x6a20] ;  /* 0x006a200001267983 */ /* 0x000f220000300800 */
[----:B-1----:R-:W-:-:S02]  /*1320d0*/  LOP3.LUT R56, R26, 0xffff, RZ, 0xc0, !PT ;  /* 0x0000ffff1a387812 */ /* 0x002fc400078ec0ff */
[----:B0-----:R-:W-:Y:S02]  /*1320e0*/  LOP3.LUT R21, R37, 0xffff, RZ, 0xc0, !PT ;  /* 0x0000ffff25157812 */ /* 0x001fe400078ec0ff */
[----:B------:R-:W-:Y:S02]  /*1320f0*/  PRMT R37, R40, 0x3340, R0 ;  /* 0x0000334028257816 */ /* 0x000fe40000000000 */
[----:B------:R-:W-:-:S04]  /*132100*/  PRMT R26, R15, 0x3340, R56 ;  /* 0x000033400f1a7816 */ /* 0x000fc80000000038 */
[----:B------:R-:W-:Y:S02]  /*132110*/  PRMT R37, R26, 0x5410, R37 ;  /* 0x000054101a257816 */ /* 0x000fe40000000025 */
[----:B------:R-:W-:Y:S02]  /*132120*/  PRMT R26, R21, 0x3340, R17 ;  /* 0x00003340151a7816 */ /* 0x000fe40000000011 */
[----:B------:R-:W-:Y:S01]  /*132130*/  SHF.R.U32.HI R47, RZ, 0x8, R21 ;  /* 0x00000008ff2f7819 */ /* 0x000fe20000011615 */
[----:B------:R0:W-:Y:S04]  /*132140*/  STL [R1+0x2190], R37 ;  /* 0x0021902501007387 */ /* 0x0001e80000100800 */
[----:B------:R1:W-:Y:S04]  /*132150*/  STL.64 [R1+0x69f0], R26 ;  /* 0x0069f01a01007387 */ /* 0x0003e80000100a00 */
[----:B------:R-:W4:Y:S01]  /*132160*/  LDL.LU R21, [R1+0x654] ;  /* 0x0006540001157983 */ /* 0x000f220000300800 */
[----:B0-----:R-:W-:-:S02]  /*132170*/  SHF.R.U32.HI R37, RZ, 0x8, R17 ;  /* 0x00000008ff257819 */ /* 0x001fc40000011611 */
[----:B------:R-:W-:Y:S01]  /*132180*/  SHF.R.U32.HI R17, RZ, 0x8, R15 ;  /* 0x00000008ff117819 */ /* 0x000fe2000001160f */
[----:B------:R-:W4:Y:S04]  /*132190*/  LDL.LU R53, [R1+0x590] ;  /* 0x0005900001357983 */ /* 0x000f280000300800 */
[----:B------:R-:W4:Y:S01]  /*1321a0*/  LDL.LU R15, [R1+0x604] ;  /* 0x00060400010f7983 */ /* 0x000f220000300800 */
[----:B-1----:R-:W-:Y:S02]  /*1321b0*/  SHF.R.U32.HI R26, RZ, 0x8, R56 ;  /* 0x00000008ff1a7819 */ /* 0x002fe40000011638 */
[----:B------:R-:W-:Y:S02]  /*1321c0*/  LOP3.LUT R27, R47, 0xffff, RZ, 0xc0, !PT ;  /* 0x0000ffff2f1b7812 */ /* 0x000fe400078ec0ff */
[----:B------:R-:W-:-:S02]  /*1321d0*/  LOP3.LUT R37, R37, 0xffff, RZ, 0xc0, !PT ;  /* 0x0000ffff25257812 */ /* 0x000fc400078ec0ff */
[----:B------:R-:W-:Y:S02]  /*1321e0*/  LOP3.LUT R17, R17, 0xffff, RZ, 0xc0, !PT ;  /* 0x0000ffff11117812 */ /* 0x000fe400078ec0ff */
[----:B------:R-:W-:Y:S02]  /*1321f0*/  LOP3.LUT R26, R26, 0xffff, RZ, 0xc0, !PT ;  /* 0x0000ffff1a1a7812 */ /* 0x000fe400078ec0ff */
[----:B------:R-:W-:Y:S02]  /*132200*/  PRMT R37, R27, 0x3340, R37 ;  /* 0x000033401b257816 */ /* 0x000fe40000000025 */
[----:B------:R-:W-:-:S03]  /*132210*/  PRMT R17, R17, 0x3340, R26 ;  /* 0x0000334011117816 */ /* 0x000fc6000000001a */
[----:B------:R0:W-:Y:S04]  /*132220*/  STL [R1+0x6654], R37 ;  /* 0x0066542501007387 */ /* 0x0001e80000100800 */
[----:B------:R1:W-:Y:S01]  /*132230*/  STL [R1+0x624], R17 ;  /* 0x0006241101007387 */ /* 0x0003e20000100800 */
[----:B--2---:R-:W-:Y:S02]  /*132240*/  LOP3.LUT R27, R34, 0xffff, RZ, 0xc0, !PT ;  /* 0x0000ffff221b7812 */ /* 0x004fe400078ec0ff */
[----:B---3--:R-:W-:Y:S02]  /*132250*/  LOP3.LUT R26, R36, 0xffff, RZ, 0xc0, !PT ;  /* 0x0000ffff241a7812 */ /* 0x008fe400078ec0ff */
[----:B------:R-:W2:Y:S01]  /*132260*/  LDL.LU R36, [R1+0x6a1c] ;  /* 0x006a1c0001247983 */ /* 0x000ea20000300800 */
[----:B----4-:R-:W-:-:S02]  /*132270*/  LOP3.LUT R34, R38, 0xffff, RZ, 0xc0, !PT ;  /* 0x0000ffff26227812 */ /* 0x010fc400078ec0ff */
[----:B0-----:R-:W-:Y:S02]  /*132280*/  PRMT R37, R26, 0x3340, R0 ;  /* 0x000033401a257816 */ /* 0x001fe40000000000 */
[----:B-1----:R-:W-:-:S04]  /*132290*/  PRMT R17, R27, 0x3340, R34 ;  /* 0x000033401b117816 */ /* 0x002fc80000000022 */
[----:B------:R-:W-:Y:S02]  /*1322a0*/  PRMT R38, R17, 0x5410, R37 ;  /* 0x0000541011267816 */ /* 0x000fe40000000025 */
[----:B------:R-:W3:Y:S04]  /*1322b0*/  LDL.LU R17, [R1+0x660] ;  /* 0x0006600001117983 */ /* 0x000ee80000300800 */
[----:B------:R-:W4:Y:S01]  /*1322c0*/  LDL.LU R47, [R1+0x610] ;  /* 0x00061000012f7983 */ /* 0x000f220000300800 */
[----:B------:R-:W-:Y:S02]  /*1322d0*/  SHF.R.U32.HI R27, RZ, 0x8, R27 ;  /* 0x00000008ff1b7819 */ /* 0x000fe4000001161b */
[----:B------:R-:W-:Y:S02]  /*1322e0*/  SHF.R.U32.HI R34, RZ, 0x8, R34 ;  /* 0x00000008ff227819 */ /* 0x000fe40000011622 */
[----:B------:R-:W-:-:S02]  /*1322f0*/  SHF.R.U32.HI R26, RZ, 0x8, R26 ;  /* 0x00000008ff1a7819 */ /* 0x000fc4000001161a */
[----:B------:R-:W-:Y:S02]  /*132300*/  IADD3 R56, P1, PT, R44, R4, RZ ;  /* 0x000000042c387210 */ /* 0x000fe40007f3e0ff */
[----:B------:R-:W-:Y:S02]  /*132310*/  LOP3.LUT R27, R27, 0xffff, RZ, 0xc0, !PT ;  /* 0x0000ffff1b1b7812 */ /* 0x000fe400078ec0ff */
[----:B------:R-:W-:Y:S02]  /*132320*/  LOP3.LUT R34, R34, 0xffff, RZ, 0xc0, !PT ;  /* 0x0000ffff22227812 */ /* 0x000fe400078ec0ff */
[----:B------:R-:W-:Y:S01]  /*132330*/  LOP3.LUT R26, R26, 0xffff, RZ, 0xc0, !PT ;  /* 0x0000ffff1a1a7812 */ /* 0x000fe200078ec0ff */
[----:B------:R-:W-:Y:S01]  /*132340*/  IMAD.X R57, R49, 0x1, R3, P1 ;  /* 0x0000000131397824 */ /* 0x000fe200008e0603 */
[----:B------:R-:W-:Y:S02]  /*132350*/  PRMT R34, R27, 0x3340, R34 ;  /* 0x000033401b227816 */ /* 0x000fe40000000022 */
[----:B------:R-:W-:Y:S01]  /*132360*/  PRMT R27, R26, 0x3340, R0 ;  /* 0x000033401a1b7816 */ /* 0x000fe20000000000 */
[----:B------:R-:W-:Y:S01]  /*132370*/  STL [R1+0x6884], R38 ;  /* 0x0068842601007387 */ /* 0x000fe20000100800 */
[----:B------:R-:W-:-:S03]  /*132380*/  LOP3.LUT R21, R21, 0xffff, RZ, 0xc0, !PT ;  /* 0x0000ffff15157812 */ /* 0x000fc600078ec0ff */
[----:B------:R0:W-:Y:S01]  /*132390*/  STL.64 [R1+0x1688], R56 ;  /* 0x0016883801007387 */ /* 0x0001e20000100a00 */
[----:B------:R-:W-:-:S03]  /*1323a0*/  LOP3.LUT R26, R53, 0xffff, RZ, 0xc0, !PT ;  /* 0x0000ffff351a7812 */ /* 0x000fc600078ec0ff */
[----:B------:R1:W-:Y:S04]  /*1323b0*/  STL [R1+0x68d0], R34 ;  /* 0x0068d02201007387 */ /* 0x0003e80000100800 */
[----:B------:R1:W-:Y:S04]  /*1323c0*/  STL [R1+0x5c], R27 ;  /* 0x00005c1b01007387 */ /* 0x0003e80000100800 */
[----:B0-----:R-:W4:Y:S01]  /*1323d0*/  LDL.LU R57, [R1+0x63c] ;  /* 0x00063c0001397983 */ /* 0x001f220000300800 */
[----:B-1----:R-:W-:Y:S02]  /*1323e0*/  PRMT R34, R26, 0x3340, R0 ;  /* 0x000033401a227816 */ /* 0x002fe40000000000 */
[----:B------:R-:W-:-:S04]  /*1323f0*/  LOP3.LUT R27, R15, 0xffff, RZ, 0xc0, !PT ;  /* 0x0000ffff0f1b7812 */ /* 0x000fc800078ec0ff */
[----:B------:R-:W-:-:S04]  /*132400*/  PRMT R15, R21, 0x3340, R27 ;  /* 0x00003340150f7816 */ /* 0x000fc8000000001b */
[----:B------:R-:W-:Y:S02]  /*132410*/  PRMT R34, R15, 0x5410, R34 ;  /* 0x000054100f227816 */ /* 0x000fe40000000022 */
[----:B------:R-:W4:Y:S01]  /*132420*/  LDL.LU R15, [R1+0x55c] ;  /* 0x00055c00010f7983 */ /* 0x000f220000300800 */
[----:B------:R-:W-:-:S03]  /*132430*/  SHF.R.U32.HI R21, RZ, 0x8, R21 ;  /* 0x00000008ff157819 */ /* 0x000fc60000011615 */
[----:B------:R0:W-:Y:S01]  /*132440*/  STL [R1+0x215c], R34 ;  /* 0x00215c2201007387 */ /* 0x0001e20000100800 */
[----:B------:R-:W-:Y:S02]  /*132450*/  SHF.R.U32.HI R27, RZ, 0x8, R27 ;  /* 0x00000008ff1b7819 */ /* 0x000fe4000001161b */
[----:B------:R-:W-:Y:S02]  /*132460*/  IADD3 R58, P1, PT, R44, R13, RZ ;  /* 0x0000000d2c3a7210 */ /* 0x000fe40007f3e0ff */
[----:B------:R-:W-:Y:S02]  /*132470*/  LOP3.LUT R21, R21, 0xffff, RZ, 0xc0, !PT ;  /* 0x0000ffff15157812 */ /* 0x000fe400078ec0ff */
[----:B0-----:R-:W-:Y:S02]  /*132480*/  SHF.R.U32.HI R34, RZ, 0x8, R40 ;  /* 0x00000008ff227819 */ /* 0x001fe40000011628 */
[----:B------:R-:W-:Y:S02]  /*132490*/  LOP3.LUT R27, R27, 0xffff, RZ, 0xc0, !PT ;  /* 0x0000ffff1b1b7812 */ /* 0x000fe400078ec0ff */
[----:B------:R-:W-:Y:S01]  /*1324a0*/  LOP3.LUT R34, R34, 0xffff, RZ, 0xc0, !PT ;  /* 0x0000ffff22227812 */ /* 0x000fe200078ec0ff */
[----:B------:R-:W-:Y:S01]  /*1324b0*/  IMAD.X R59, R49, 0x1, R14, P1 ;  /* 0x00000001313b7824 */ /* 0x000fe200008e060e */
[----:B------:R-:W-:-:S02]  /*1324c0*/  PRMT R27, R21, 0x3340, R27 ;  /* 0x00003340151b7816 */ /* 0x000fc4000000001b */
[----:B------:R-:W-:Y:S02]  /*1324d0*/  PRMT R34, R34, 0x3340, R0 ;  /* 0x0000334022227816 */ /* 0x000fe40000000000 */
[----:B------:R0:W-:Y:S04]  /*1324e0*/  STL.64 [R1+0x1690], R58 ;  /* 0x0016903a01007387 */ /* 0x0001e80000100a00 */
[----:B------:R-:W-:Y:S04]  /*1324f0*/  STL [R1+0x60], R34 ;  /* 0x0000602201007387 */ /* 0x000fe80000100800 */
[----:B------:R4:W-:Y:S01]  /*132500*/  STL [R1+0x620], R27 ;  /* 0x0006201b01007387 */ /* 0x0009e20000100800 */
[----:B0-----:R-:W-:-:S05]  /*132510*/  IADD3 R58, P1, PT, R44, R2, RZ ;  /* 0x000000022c3a7210 */ /* 0x001fca0007f3e0ff */
[--C-:B------:R-:W-:Y:S01]  /*132520*/  IMAD.X R59, R49, 0x1, R0.reuse, P1 ;  /* 0x00000001313b7824 */ /* 0x100fe200008e0600 */
[----:B--2---:R-:W-:Y:S02]  /*132530*/  LOP3.LUT R21, R36, 0xffff, RZ, 0xc0, !PT ;  /* 0x0000ffff24157812 */ /* 0x004fe400078ec0ff */
[----:B------:R-:W2:Y:S02]  /*132540*/  LDL.LU R36, [R1+0x6a18] ;  /* 0x006a180001247983 */ /* 0x000ea40000300800 */
[----:B------:R-:W-:Y:S02]  /*132550*/  PRMT R37, R21, 0x3340, R0 ;  /* 0x0000334015257816 */ /* 0x000fe40000000000 */
[----:B---3--:R-:W-:Y:S02]  /*132560*/  LOP3.LUT R17, R17, 0xffff, RZ, 0xc0, !PT ;  /* 0x0000ffff11117812 */ /* 0x008fe400078ec0ff */
[----:B----4-:R-:W-:-:S04]  /*132570*/  LOP3.LUT R27, R47, 0xffff, RZ, 0xc0, !PT ;  /* 0x0000ffff2f1b7812 */ /* 0x010fc800078ec0ff */
[----:B------:R-:W-:-:S04]  /*132580*/  PRMT R34, R17, 0x3340, R27 ;  /* 0x0000334011227816 */ /* 0x000fc8000000001b */
[----:B------:R-:W-:-:S05]  /*132590*/  PRMT R34, R34, 0x5410, R37 ;  /* 0x0000541022227816 */ /* 0x000fca0000000025 */
[----:B------:R0:W-:Y:S02]  /*1325a0*/  STL [R1+0x6f0], R34 ;  /* 0x0006f02201007387 */ /* 0x0001e40000100800 */
[----:B0-----:R-:W-:Y:S02]  /*1325b0*/  SHF.R.U32.HI R34, RZ, 0x8, R26 ;  /* 0x00000008ff227819 */ /* 0x001fe4000001161a */
[----:B------:R-:W-:Y:S02]  /*1325c0*/  SHF.R.U32.HI R26, RZ, 0x8, R17 ;  /* 0x00000008ff1a7819 */ /* 0x000fe40000011611 */
[----:B------:R-:W3:Y:S04]  /*1325d0*/  LDL.LU R17, [R1+0x644] ;  /* 0x0006440001117983 */ /* 0x000ee80000300800 */
[----:B------:R-:W-:Y:S04]  /*1325e0*/  STL.64 [R1+0x1680], R58 ;  /* 0x0016803a01007387 */ /* 0x000fe80000100a00 */
[----:B------:R-:W4:Y:S04]  /*1325f0*/  LDL.LU R53, [R1+0x560] ;  /* 0x0005600001357983 */ /* 0x000f280000300800 */
[----:B------:R-:W4:Y:S01]  /*132600*/  LDL.LU R47, [R1+0x5cc] ;  /* 0x0005cc00012f7983 */ /* 0x000f220000300800 */
[----:B------:R-:W-:-:S02]  /*132610*/  SHF.R.U32.HI R27, RZ, 0x8, R27 ;  /* 0x00000008ff1b7819 */ /* 0x000fc4000001161b */
[----:B------:R-:W-:Y:S02]  /*132620*/  LOP3.LUT R34, R34, 0xffff, RZ, 0xc0, !PT ;  /* 0x0000ffff22227812 */ /* 0x000fe400078ec0ff */
[----:B------:R-:W-:Y:S02]  /*132630*/  LOP3.LUT R26, R26, 0xffff, RZ, 0xc0, !PT ;  /* 0x0000ffff1a1a7812 */ /* 0x000fe400078ec0ff */
[----:B------:R-:W-:Y:S02]  /*132640*/  LOP3.LUT R27, R27, 0xffff, RZ, 0xc0, !PT ;  /* 0x0000ffff1b1b7812 */ /* 0x000fe400078ec0ff */
[----:B------:R-:W-:Y:S02]  /*132650*/  PRMT R34, R34, 0x3340, R0 ;  /* 0x0000334022227816 */ /* 0x000fe40000000000 */
[----:B------:R-:W-:-:S03]  /*132660*/  PRMT R27, R26, 0x3340, R27 ;  /* 0x000033401a1b7816 */ /* 0x000fc6000000001b */
[----:B------:R-:W-:Y:S01]  /*132670*/  STL [R1+0x68], R34 ;  /* 0x0000682201007387 */ /* 0x000fe20000100800 */
[----:B------:R-:W-:Y:S02]  /*132680*/  LOP3.LUT R26, R57, 0xffff, RZ, 0xc0, !PT ;  /* 0x0000ffff391a7812 */ /* 0x000fe400078ec0ff */
[----:B------:R-:W-:Y:S01]  /*132690*/  LOP3.LUT R15, R15, 0xffff, RZ, 0xc0, !PT ;  /* 0x0000ffff0f0f7812 */ /* 0x000fe200078ec0ff */
[----:B------:R2:W-:Y:S04]  /*1326a0*/  STL [R1+0x61c], R27 ;  /* 0x00061c1b01007387 */ /* 0x0005e80000100800 */
[----:B------:R-:W-:Y:S01]  /*1326b0*/  STL.64 [R1+0x69f8], R42 ;  /* 0x0069f82a01007387 */ /* 0x000fe20000100a00 */
[----:B--2---:R-:W-:Y:S02]  /*1326c0*/  LOP3.LUT R27, R36, 0xffff, RZ, 0xc0, !PT ;  /* 0x0000ffff241b7812 */ /* 0x004fe400078ec0ff */
[----:B------:R-:W-:-:S02]  /*1326d0*/  PRMT R36, R15, 0x3340, R0 ;  /* 0x000033400f247816 */ /* 0x000fc40000000000 */
[----:B------:R-:W-:-:S04]  /*1326e0*/  PRMT R34, R26, 0x3340, R27 ;  /* 0x000033401a227816 */ /* 0x000fc8000000001b */
[----:B------:R-:W-:Y:S02]  /*1326f0*/  PRMT R34, R34, 0x5410, R36 ;  /* 0x0000541022227816 */ /* 0x000fe40000000024 */
[----:B------:R-:W-:-:S03]  /*132700*/  IADD3 R36, P1, PT, R44, R43, RZ ;  /* 0x0000002b2c247210 */ /* 0x000fc60007f3e0ff */
[----:B------:R0:W-:Y:S02]  /*132710*/  STL [R1+0x2158], R34 ;  /* 0x0021582201007387 */ /* 0x0001e40000100800 */
[----:B------:R-:W-:Y:S02]  /*132720*/  IMAD.X R37, R49, 0x1, R54, P1 ;  /* 0x0000000131257824 */ /* 0x000fe400008e0636 */
[----:B------:R-:W-:Y:S04]  /*132730*/  STL.64 [R1+0x6a00], R54 ;  /* 0x006a003601007387 */ /* 0x000fe80000100a00 */
[----:B------:R-:W2:Y:S01]  /*132740*/  LDL.LU R56, [R1+0x760] ;  /* 0x0007600001387983 */ /* 0x000ea20000300800 */
[----:B0-----:R-:W-:-:S03]  /*132750*/  SHF.R.U32.HI R34, RZ, 0x8, R21 ;  /* 0x00000008ff227819 */ /* 0x001fc60000011615 */
[----:B------:R0:W-:Y:S01]  /*132760*/  STL.64 [R1+0x1678], R36 ;  /* 0x0016782401007387 */ /* 0x0001e20000100a00 */
[----:B------:R-:W-:-:S03]  /*132770*/  SHF.R.U32.HI R26, RZ, 0x8, R26 ;  /* 0x00000008ff1a7819 */ /* 0x000fc6000001161a */
[----:B------:R-:W2:Y:S01]  /*132780*/  LDL.LU R57, [R1+0x718] ;  /* 0x0007180001397983 */ /* 0x000ea20000300800 */
[----:B------:R-:W-:-:S03]  /*132790*/  SHF.R.U32.HI R27, RZ, 0x8, R27 ;  /* 0x00000008ff1b7819 */ /* 0x000fc6000001161b */
[----:B------:R-:W2:Y:S01]  /*1327a0*/  LDL.LU R21, [R1+0x71c] ;  /* 0x00071c0001157983 */ /* 0x000ea20000300800 */
[----:B------:R-:W-:Y:S02]  /*1327b0*/  LOP3.LUT R26, R26, 0xffff, RZ, 0xc0, !PT ;  /* 0x0000ffff1a1a7812 */ /* 0x000fe400078ec0ff */
[----:B------:R-:W-:Y:S02]  /*1327c0*/  LOP3.LUT R27, R27, 0xffff, RZ, 0xc0, !PT ;  /* 0x0000ffff1b1b7812 */ /* 0x000fe400078ec0ff */
[----:B------:R-:W-:Y:S02]  /*1327d0*/  LOP3.LUT R34, R34, 0xffff, RZ, 0xc0, !PT ;  /* 0x0000ffff22227812 */ /* 0x000fe400078ec0ff */
[----:B0-----:R-:W-:Y:S02]  /*1327e0*/  PRMT R36, R26, 0x3340, R27 ;  /* 0x000033401a247816 */ /* 0x001fe4000000001b */
[----:B------:R-:W-:-:S03]  /*1327f0*/  PRMT R34, R34, 0x3340, R0 ;  /* 0x0000334022227816 */ /* 0x000fc60000000000 */
[----:B------:R0:W-:Y:S01]  /*132800*/  STL [R1+0x68b4], R36 ;  /* 0x0068b42401007387 */ /* 0x0001e20000100800 */
[----:B---3--:R-:W-:-:S03]  /*132810*/  LOP3.LUT R17, R17, 0xffff, RZ, 0xc0, !PT ;  /* 0x0000ffff11117812 */ /* 0x008fc600078ec0ff */
[----:B------:R1:W-:Y:S01]  /*132820*/  STL [R1+0x64], R34 ;  /* 0x0000642201007387 */ /* 0x0003e20000100800 */
[----:B----4-:R-:W-:-:S04]  /*132830*/  LOP3.LUT R26, R53, 0xffff, RZ, 0xc0, !PT ;  /* 0x0000ffff351a7812 */ /* 0x010fc800078ec0ff */
[----:B0-----:R-:W-:Y:S02]  /*132840*/  PRMT R36, R26, 0x3340, R0 ;  /* 0x000033401a247816 */ /* 0x001fe40000000000 */
[----:B-1----:R-:W-:-:S04]  /*132850*/  LOP3.LUT R34, R47, 0xffff, RZ, 0xc0, !PT ;  /* 0x0000ffff2f227812 */ /* 0x002fc800078ec0ff */
[----:B------:R-:W-:-:S04]  /*132860*/  PRMT R27, R17, 0x3340, R34 ;  /* 0x00003340111b7816 */ /* 0x000fc80000000022 */
[----:B------:R-:W-:-:S05]  /*132870*/  PRMT R27, R27, 0x5410, R36 ;  /* 0x000054101b1b7816 */ /* 0x000fca0000000024 */
[----:B------:R0:W-:Y:S04]  /*132880*/  STL [R1+0x6f8], R27 ;  /* 0x0006f81b01007387 */ /* 0x0001e80000100800 */
[----:B------:R-:W3:Y:S01]  /*132890*/  LDL.LU R53, [R1+0x764] ;  /* 0x0007640001357983 */ /* 0x000ee20000300800 */
[----:B------:R-:W-:-:S05]  /*1328a0*/  IADD3 R36, P1, PT, R44, R30, RZ ;  /* 0x0000001e2c247210 */ /* 0x000fca0007f3e0ff */
[----:B------:R-:W-:Y:S01]  /*1328b0*/  IMAD.X R37, R49, 0x1, R29, P1 ;  /* 0x0000000131257824 */ /* 0x000fe200008e061d */
[----:B0-----:R-:W-:Y:S02]  /*1328c0*/  SHF.R.U32.HI R27, RZ, 0x8, R17 ;  /* 0x00000008ff1b7819 */ /* 0x001fe40000011611 */
[----:B------:R-:W4:Y:S04]  /*1328d0*/  LDL.LU R17, [R1+0x720] ;  /* 0x0007200001117983 */ /* 0x000f280000300800 */
[----:B------:R0:W-:Y:S04]  /*1328e0*/  STL.64 [R1+0x1668], R36 ;  /* 0x0016682401007387 */ /* 0x0001e80000100a00 */
[----:B------:R-:W4:Y:S01]  /*1328f0*/  LDL.LU R47, [R1+0x738] ;  /* 0x00073800012f7983 */ /* 0x000f220000300800 */
[----:B------:R-:W-:-:S02]  /*132900*/  SHF.R.U32.HI R34, RZ, 0x8, R34 ;  /* 0x00000008ff227819 */ /* 0x000fc40000011622 */
[----:B------:R-:W-:Y:S02]  /*132910*/  SHF.R.U32.HI R26, RZ, 0x8, R26 ;  /* 0x00000008ff1a7819 */ /* 0x000fe4000001161a */
[----:B------:R-:W-:Y:S02]  /*132920*/  LOP3.LUT R27, R27, 0xffff, RZ, 0xc0, !PT ;  /* 0x0000ffff1b1b7812 */ /* 0x000fe400078ec0ff */
[----:B------:R-:W-:Y:S02]  /*132930*/  LOP3.LUT R34, R34, 0xffff, RZ, 0xc0, !PT ;  /* 0x0000ffff22227812 */ /* 0x000fe400078ec0ff */
[----:B------:R-:W-:Y:S02]  /*132940*/  LOP3.LUT R26, R26, 0xffff, RZ, 0xc0, !PT ;  /* 0x0000ffff1a1a7812 */ /* 0x000fe400078ec0ff */
[----:B0-----:R-:W-:Y:S02]  /*132950*/  PRMT R36, R27, 0x3340, R34 ;  /* 0x000033401b247816 */ /* 0x001fe40000000022 */
[----:B------:R-:W-:-:S03]  /*132960*/  PRMT R27, R26, 0x3340, R0 ;  /* 0x000033401a1b7816 */ /* 0x000fc60000000000 */
[----:B------:R0:W-:Y:S04]  /*132970*/  STL [R1+0x68d4], R36 ;  /* 0x0068d42401007387 */ /* 0x0001e80000100800 */
[----:B------:R1:W-:Y:S01]  /*132980*/  STL [R1+0x6c], R27 ;  /* 0x00006c1b01007387 */ /* 0x0003e20000100800 */
[----:B------:R-:W-:-:S04]  /*132990*/  SHF.R.U32.HI R15, RZ, 0x8, R15 ;  /* 0x00000008ff0f7819 */ /* 0x000fc8000001160f */
[----:B------:R-:W-:-:S04]  /*1329a0*/  LOP3.LUT R15, R15, 0xffff, RZ, 0xc0, !PT ;  /* 0x0000ffff0f0f7812 */ /* 0x000fc800078ec0ff */
[--C-:B------:R-:W-:Y:S02]  /*1329b0*/  PRMT R15, R15, 0x3340, R0.reuse ;  /* 0x000033400f0f7816 */ /* 0x100fe40000000000 */
[----:B--2---:R-:W-:Y:S02]  /*1329c0*/  LOP3.LUT R26, R56, 0xffff, RZ, 0xc0, !PT ;  /* 0x0000ffff381a7812 */ /* 0x004fe400078ec0ff */
[----:B------:R-:W-:Y:S02]  /*1329d0*/  LOP3.LUT R34, R57, 0xffff, RZ, 0xc0, !PT ;  /* 0x0000ffff39227812 */ /* 0x000fe400078ec0ff */
[----:B------:R-:W-:Y:S02]  /*1329e0*/  LOP3.LUT R21, R21, 0xffff, RZ, 0xc0, !PT ;  /* 0x0000ffff15157812 */ /* 0x000fe400078ec0ff */
[----:B0-----:R-:W-:Y:S02]  /*1329f0*/  PRMT R36, R34, 0x3340, R0 ;  /* 0x0000334022247816 */ /* 0x001fe40000000000 */
[----:B-1----:R-:W-:-:S04]  /*132a00*/  PRMT R27, R26, 0x3340, R21 ;  /* 0x000033401a1b7816 */ /* 0x002fc80000000015 */
[----:B------:R-:W-:Y:S02]  /*132a10*/  PRMT R27, R27, 0x5410, R36 ;  /* 0x000054101b1b7816 */ /* 0x000fe40000000024 */
[----:B------:R-:W-:Y:S02]  /*132a20*/  IADD3 R36, P1, PT, R44, R32, RZ ;  /* 0x000000202c247210 */ /* 0x000fe40007f3e0ff */
[----:B------:R-:W-:-:S03]  /*132a30*/  SHF.R.U32.HI R26, RZ, 0x8, R26 ;  /* 0x00000008ff1a7819 */ /* 0x000fc6000001161a */
[----:B------:R-:W-:Y:S01]  /*132a40*/  IMAD.X R37, R49, 0x1, R52, P1 ;  /* 0x0000000131257824 */ /* 0x000fe200008e0634 */
[----:B------:R-:W-:Y:S01]  /*132a50*/  SHF.R.U32.HI R21, RZ, 0x8, R21 ;  /* 0x00000008ff157819 */ /* 0x000fe20000011615 */
[----:B------:R0:W-:Y:S01]  /*132a60*/  STL [R1+0x704], R27 ;  /* 0x0007041b01007387 */ /* 0x0001e20000100800 */
[----:B------:R-:W-:-:S03]  /*132a70*/  LOP3.LUT R26, R26, 0xffff, RZ, 0xc0, !PT ;  /* 0x0000ffff1a1a7812 */ /* 0x000fc600078ec0ff */
[----:B------:R-:W-:Y:S04]  /*132a80*/  STL.64 [R1+0x1670], R36 ;  /* 0x0016702401007387 */ /* 0x000fe80000100a00 */
[----:B------:R-:W2:Y:S01]  /*132a90*/  LDL.LU R56, [R1+0x758] ;  /* 0x0007580001387983 */ /* 0x000ea20000300800 */
[----:B0-----:R-:W-:-:S03]  /*132aa0*/  LOP3.LUT R27, R21, 0xffff, RZ, 0xc0, !PT ;  /* 0x0000ffff151b7812 */ /* 0x001fc600078ec0ff */
[----:B------:R-:W2:Y:S04]  /*132ab0*/  LDL.LU R57, [R1+0x6f4] ;  /* 0x0006f40001397983 */ /* 0x000ea80000300800 */
[----:B------:R0:W-:Y:S01]  /*132ac0*/  STL [R1+0x70], R15 ;  /* 0x0000700f01007387 */ /* 0x0001e20000100800 */
[----:B------:R-:W-:-:S03]  /*132ad0*/  PRMT R27, R26, 0x3340, R27 ;  /* 0x000033401a1b7816 */ /* 0x000fc6000000001b */
[----:B------:R-:W2:Y:S04]  /*132ae0*/  LDL.LU R21, [R1+0x750] ;  /* 0x0007500001157983 */ /* 0x000ea80000300800 */
[----:B0-----:R-:W2:Y:S01]  /*132af0*/  LDL.LU R15, [R1+0x754] ;  /* 0x00075400010f7983 */ /* 0x001ea20000300800 */
[----:B---3--:R-:W-:-:S03]  /*132b00*/  LOP3.LUT R26, R53, 0xffff, RZ, 0xc0, !PT ;  /* 0x0000ffff351a7812 */ /* 0x008fc600078ec0ff */
[----:B------:R0:W-:Y:S04]  /*132b10*/  STL [R1+0x5f0], R27 ;  /* 0x0005f01b01007387 */ /* 0x0001e80000100800 */
[----:B------:R-:W3:Y:S01]  /*132b20*/  LDL.LU R53, [R1+0x74c] ;  /* 0x00074c0001357983 */ /* 0x000ee20000300800 */
[----:B----4-:R-:W-:-:S04]  /*132b30*/  LOP3.LUT R17, R17, 0xffff, RZ, 0xc0, !PT ;  /* 0x0000ffff11117812 */ /* 0x010fc800078ec0ff */
[----:B------:R-:W-:Y:S02]  /*132b40*/  PRMT R37, R17, 0x3340, R0 ;  /* 0x0000334011257816 */ /* 0x000fe40000000000 */
[----:B0-----:R-:W-:-:S04]  /*132b50*/  LOP3.LUT R27, R47, 0xffff, RZ, 0xc0, !PT ;  /* 0x0000ffff2f1b7812 */ /* 0x001fc800078ec0ff */
[----:B------:R-:W-:-:S04]  /*132b60*/  PRMT R36, R26, 0x3340, R27 ;  /* 0x000033401a247816 */ /* 0x000fc8000000001b */
[----:B------:R-:W-:Y:S02]  /*132b70*/  PRMT R38, R36, 0x5410, R37 ;  /* 0x0000541024267816 */ /* 0x000fe40000000025 */
[----:B------:R-:W-:Y:S02]  /*132b80*/  IADD3 R36, P1, PT, R44, R45, RZ ;  /* 0x0000002d2c247210 */ /* 0x000fe40007f3e0ff */
[----:B------:R-:W-:Y:S02]  /*132b90*/  SHF.R.U32.HI R34, RZ, 0x8, R34 ;  /* 0x00000008ff227819 */ /* 0x000fe40000011622 */
[----:B------:R-:W-:Y:S01]  /*132ba0*/  SHF.R.U32.HI R26, RZ, 0x8, R26 ;  /* 0x00000008ff1a7819 */ /* 0x000fe2000001161a */
[----:B------:R-:W-:Y:S01]  /*132bb0*/  IMAD.X R37, R49, 0x1, R48, P1 ;  /* 0x0000000131257824 */ /* 0x000fe200008e0630 */
[----:B------:R-:W-:Y:S02]  /*132bc0*/  SHF.R.U32.HI R27, RZ, 0x8, R27 ;  /* 0x00000008ff1b7819 */ /* 0x000fe4000001161b */
[----:B------:R-:W-:Y:S01]  /*132bd0*/  LOP3.LUT R34, R34, 0xffff, RZ, 0xc0, !PT ;  /* 0x0000ffff22227812 */ /* 0x000fe200078ec0ff */
[----:B------:R-:W-:Y:S01]  /*132be0*/  STL [R1+0x700], R38 ;  /* 0x0007002601007387 */ /* 0x000fe20000100800 */
[----:B------:R-:W-:-:S02]  /*132bf0*/  LOP3.LUT R26, R26, 0xffff, RZ, 0xc0, !PT ;  /* 0x0000ffff1a1a7812 */ /* 0x000fc400078ec0ff */
[----:B------:R-:W-:Y:S01]  /*132c00*/  LOP3.LUT R27, R27, 0xffff, RZ, 0xc0, !PT ;  /* 0x0000ffff1b1b7812 */ /* 0x000fe200078ec0ff */
[----:B------:R0:W-:Y:S04]  /*132c10*/  STL.64 [R1+0x1660], R36 ;  /* 0x0016602401007387 */ /* 0x0001e80000100a00 */
[----:B------:R-:W4:Y:S01]  /*132c20*/  LDL.LU R40, [R1+0x14] ;  /* 0x0000140001287983 */ /* 0x000f220000300800 */
[----:B0-----:R-:W-:-:S03]  /*132c30*/  PRMT R37, R34, 0x3340, R0 ;  /* 0x0000334022257816 */ /* 0x001fc60000000000 */
[----:B------:R-:W4:Y:S01]  /*132c40*/  LDL.LU R36, [R1+0x10] ;  /* 0x0000100001247983 */ /* 0x000f220000300800 */
[----:B------:R-:W-:Y:S02]  /*132c50*/  PRMT R34, R26, 0x3340, R27 ;  /* 0x000033401a227816 */ /* 0x000fe4000000001b */
[----:B------:R-:W-:Y:S01]  /*132c60*/  IADD3 R26, P1, PT, R44, R24, RZ ;  /* 0x000000182c1a7210 */ /* 0x000fe20007f3e0ff */
[----:B------:R-:W-:Y:S01]  /*132c70*/  STL [R1+0x78], R37 ;  /* 0x0000782501007387 */ /* 0x000fe20000100800 */
[----:B------:R-:W-:-:S03]  /*132c80*/  SHF.R.U32.HI R17, RZ, 0x8, R17 ;  /* 0x00000008ff117819 */ /* 0x000fc60000011611 */
[----:B------:R-:W-:Y:S01]  /*132c90*/  IMAD.X R27, R49, 0x1, R46, P1 ;  /* 0x00000001311b7824 */ /* 0x000fe200008e062e */
[----:B------:R-:W-:Y:S04]  /*132ca0*/  STL [R1+0x5dc], R34 ;  /* 0x0005dc2201007387 */ /* 0x000fe80000100800 */
[----:B------:R-:W4:Y:S04]  /*132cb0*/  LDL.LU R46, [R1+0x6a14] ;  /* 0x006a1400012e7983 */ /* 0x000f280000300800 */
[----:B------:R0:W-:Y:S02]  /*132cc0*/  STL.64 [R1+0x1658], R26 ;  /* 0x0016581a01007387 */ /* 0x0001e40000100a00 */
[----:B0-----:R-:W-:-:S02]  /*132cd0*/  LOP3.LUT R26, R17, 0xffff, RZ, 0xc0, !PT ;  /* 0x0000ffff111a7812 */ /* 0x001fc400078ec0ff */
[----:B------:R-:W4:Y:S04]  /*132ce0*/  LDL.LU R17, [R1+0x298] ;  /* 0x0002980001117983 */ /* 0x000f280000300800 */
[----:B------:R-:W4:Y:S01]  /*132cf0*/  LDL.LU R47, [R1+0x158] ;  /* 0x00015800012f7983 */ /* 0x000f220000300800 */
[----:B------:R-:W-:-:S05]  /*132d00*/  PRMT R26, R26, 0x3340, R0 ;  /* 0x000033401a1a7816 */ /* 0x000fca0000000000 */
[----:B------:R0:W-:Y:S01]  /*132d10*/  STL [R1+0x74], R26 ;  /* 0x0000741a01007387 */ /* 0x0001e20000100800 */
[----:B--2---:R-:W-:-:S03]  /*132d20*/  LOP3.LUT R27, R56, 0xffff, RZ, 0xc0, !PT ;  /* 0x0000ffff381b7812 */ /* 0x004fc600078ec0ff */
[----:B------:R-:W2:Y:S01]  /*132d30*/  LDL.LU R56, [R1+0x6fc] ;  /* 0x0006fc0001387983 */ /* 0x000ea20000300800 */
[----:B0-----:R-:W-:-:S04]  /*132d40*/  LOP3.LUT R26, R57, 0xffff, RZ, 0xc0, !PT ;  /* 0x0000ffff391a7812 */ /* 0x001fc800078ec0ff */
[----:B------:R-:W-:Y:S02]  /*132d50*/  PRMT R38, R26, 0x3340, R0 ;  /* 0x000033401a267816 */ /* 0x000fe40000000000 */
[----:B------:R-:W-:-:S04]  /*132d60*/  LOP3.LUT R37, R21, 0xffff, RZ, 0xc0, !PT ;  /* 0x0000ffff15257812 */ /* 0x000fc800078ec0ff */
[----:B------:R-:W-:Y:S02]  /*132d70*/  PRMT R21, R27, 0x3340, R37 ;  /* 0x000033401b157816 */ /* 0x000fe40000000025 */
[----:B------:R-:W-:Y:S02]  /*132d80*/  LOP3.LUT R15, R15, 0xffff, RZ, 0xc0, !PT ;  /* 0x0000ffff0f0f7812 */ /* 0x000fe400078ec0ff */
[----:B------:R-:W-:Y:S02]  /*132d90*/  PRMT R38, R21, 0x5410, R38 ;  /* 0x0000541015267816 */ /* 0x000fe40000000026 */
[----:B------:R-:W-:Y:S02]  /*132da0*/  SHF.R.U32.HI R21, RZ, 0x8, R15 ;  /* 0x00000008ff157819 */ /* 0x000fe4000001160f */
[----:B---3--:R-:W-:Y:S01]  /*132db0*/  LOP3.LUT R34, R53, 0xffff, RZ, 0xc0, !PT ;  /* 0x0000ffff35227812 */ /* 0x008fe200078ec0ff */
[----:B------:R0:W-:Y:S03]  /*132dc0*/  STL [R1+0x210c], R38 ;  /* 0x00210c2601007387 */ /* 0x0001e60000100800 */
[--C-:B------:R-:W-:Y:S01]  /*132dd0*/  PRMT R15, R15, 0x3340, R34.reuse ;  /* 0x000033400f0f7816 */ /* 0x100fe20000000022 */
[----:B------:R-:W3:Y:S01]  /*132de0*/  LDL.LU R57, [R1+0x2a8] ;  /* 0x0002a80001397983 */ /* 0x000ee20000300800 */
[----:B------:R-:W-:-:S02]  /*132df0*/  SHF.R.U32.HI R34, RZ, 0x8, R34 ;  /* 0x00000008ff227819 */ /* 0x000fc40000011622 */
[----:B0-----:R-:W-:Y:S02]  /*132e00*/  LOP3.LUT R38, R21, 0xffff, RZ, 0xc0, !PT ;  /* 0x0000ffff15267812 */ /* 0x001fe400078ec0ff */
[----:B------:R-:W3:Y:S01]  /*132e10*/  LDL.LU R21, [R1+0x15c] ;  /* 0x00015c0001157983 */ /* 0x000ee20000300800 */
[----:B------:R-:W-:-:S03]  /*132e20*/  LOP3.LUT R42, R34, 0xffff, RZ, 0xc0, !PT ;  /* 0x0000ffff222a7812 */ /* 0x000fc600078ec0ff */
[----:B------:R-:W3:Y:S01]  /*132e30*/  LDL.LU R34, [R1+0xc] ;  /* 0x00000c0001227983 */ /* 0x000ee20000300800 */
[----:B------:R-:W-:Y:S02]  /*132e40*/  SHF.R.U32.HI R27, RZ, 0x8, R27 ;  /* 0x00000008ff1b7819 */ /* 0x000fe4000001161b */
[----:B------:R-:W-:Y:S02]  /*132e50*/  SHF.R.U32.HI R37, RZ, 0x8, R37 ;  /* 0x00000008ff257819 */ /* 0x000fe40000011625 */
[----:B------:R-:W-:Y:S02]  /*132e60*/  LOP3.LUT R27, R27, 0xffff, RZ, 0xc0, !PT ;  /* 0x0000ffff1b1b7812 */ /* 0x000fe400078ec0ff */
[----:B------:R-:W-:Y:S02]  /*132e70*/  LOP3.LUT R37, R37, 0xffff, RZ, 0xc0, !PT ;  /* 0x0000ffff25257812 */ /* 0x000fe400078ec0ff */
[----:B------:R-:W-:Y:S02]  /*132e80*/  SHF.R.U32.HI R26, RZ, 0x8, R26 ;  /* 0x00000008ff1a7819 */ /* 0x000fe4000001161a */
[----:B------:R-:W-:-:S02]  /*132e90*/  PRMT R38, R38, 0x3340, R42 ;  /* 0x0000334026267816 */ /* 0x000fc4000000002a */
[----:B------:R-:W-:Y:S02]  /*132ea0*/  PRMT R27, R27, 0x3340, R37 ;  /* 0x000033401b1b7816 */ /* 0x000fe40000000025 */
[----:B------:R-:W-:Y:S02]  /*132eb0*/  LOP3.LUT R26, R26, 0xffff, RZ, 0xc0, !PT ;  /* 0x0000ffff1a1a7812 */ /* 0x000fe400078ec0ff */
[----:B----4-:R-:W-:Y:S01]  /*132ec0*/  IADD3 R42, P1, PT, R44, R40, RZ ;  /* 0x000000282c2a7210 */ /* 0x010fe20007f3e0ff */
[----:B------:R-:W-:Y:S04]  /*132ed0*/  STL [R1+0x5d4], R38 ;  /* 0x0005d42601007387 */ /* 0x000fe80000100800 */
[----:B------:R0:W-:Y:S01]  /*132ee0*/  STL [R1+0x578], R27 ;  /* 0x0005781b01007387 */ /* 0x0001e20000100800 */
[----:B------:R-:W-:Y:S01]  /*132ef0*/  IMAD.X R43, R49, 0x1, R36, P1 ;  /* 0x00000001312b7824 */ /* 0x000fe200008e0624 */
[----:B0-----:R-:W-:-:S04]  /*132f00*/  PRMT R27, R26, 0x3340, R0 ;  /* 0x000033401a1b7816 */ /* 0x001fc80000000000 */
[----:B------:R-:W-:Y:S04]  /*132f10*/  STL.64 [R1+0x1650], R42 ;  /* 0x0016502a01007387 */ /* 0x000fe80000100a00 */
[----:B------:R0:W-:Y:S01]  /*132f20*/  STL [R1+0x7c], R27 ;  /* 0x00007c1b01007387 */ /* 0x0001e20000100800 */
[----:B------:R-:W-:Y:S02]  /*132f30*/  LOP3.LUT R26, R17, 0xffff, RZ, 0xc0, !PT ;  /* 0x0000ffff111a7812 */ /* 0x000fe400078ec0ff */
[----:B------:R-:W-:Y:S02]  /*132f40*/  LOP3.LUT R17, R20, 0xffff, RZ, 0xc0, !PT ;  /* 0x0000ffff14117812 */ /* 0x000fe400078ec0ff */
[----:B------:R-:W4:Y:S01]  /*132f50*/  LDL.LU R20, [R1+0x6a10] ;  /* 0x006a100001147983 */ /* 0x000f220000300800 */
[----:B0-----:R-:W-:-:S03]  /*132f60*/  LOP3.LUT R27, R47, 0xffff, RZ, 0xc0, !PT ;  /* 0x0000ffff2f1b7812 */ /* 0x001fc600078ec0ff */
[----:B------:R-:W4:Y:S04]  /*132f70*/  LDL.LU R53, [R1+0x280] ;  /* 0x0002800001357983 */ /* 0x000f280000300800 */
[----:B------:R-:W4:Y:S01]  /*132f80*/  LDL.LU R47, [R1+0x12c] ;  /* 0x00012c00012f7983 */ /* 0x000f220000300800 */
[----:B------:R-:W-:Y:S02]  /*132f90*/  PRMT R38, R17, 0x3340, R0 ;  /* 0x0000334011267816 */ /* 0x000fe40000000000 */
[----:B------:R-:W-:Y:S02]  /*132fa0*/  PRMT R37, R26, 0x3340, R27 ;  /* 0x000033401a257816 */ /* 0x000fe4000000001b */
[----:B------:R-:W-:Y:S02]  /*132fb0*/  SHF.R.U32.HI R26, RZ, 0x8, R26 ;  /* 0x00000008ff1a7819 */ /* 0x000fe4000001161a */
[----:B------:R-:W-:-:S02]  /*132fc0*/  PRMT R38, R37, 0x5410, R38 ;  /* 0x0000541025267816 */ /* 0x000fc40000000026 */
[----:B------:R-:W-:Y:S02]  /*132fd0*/  SHF.R.U32.HI R27, RZ, 0x8, R27 ;  /* 0x00000008ff1b7819 */ /* 0x000fe4000001161b */
[----:B------:R-:W-:Y:S02]  /*132fe0*/  LOP3.LUT R26, R26, 0xffff, RZ, 0xc0, !PT ;  /* 0x0000ffff1a1a7812 */ /* 0x000fe400078ec0ff */
[----:B------:R-:W-:Y:S01]  /*132ff0*/  LOP3.LUT R27, R27, 0xffff, RZ, 0xc0, !PT ;  /* 0x0000ffff1b1b7812 */ /* 0x000fe200078ec0ff */
[----:B------:R0:W-:Y:S03]  /*133000*/  STL [R1+0x2108], R38 ;  /* 0x0021082601007387 */ /* 0x0001e60000100800 */
[----:B------:R-:W-:Y:S02]  /*133010*/  PRMT R27, R26, 0x3340, R27 ;  /* 0x000033401a1b7816 */ /* 0x000fe4000000001b */
[----:B0-----:R-:W-:-:S02]  /*133020*/  LOP3.LUT R38, R18, 0xffff, RZ, 0xc0, !PT ;  /* 0x0000ffff12267812 */ /* 0x001fc400078ec0ff */
[----:B------:R-:W-:Y:S02]  /*133030*/  SHF.R.U32.HI R17, RZ, 0x8, R17 ;  /* 0x00000008ff117819 */ /* 0x000fe40000011611 */
[----:B--2---:R-:W-:-:S04]  /*133040*/  LOP3.LUT R60, R56, 0xffff, RZ, 0xc0, !PT ;  /* 0x0000ffff383c7812 */ /* 0x004fc800078ec0ff */
[----:B------:R-:W-:-:S04]  /*133050*/  SHF.R.U32.HI R37, RZ, 0x8, R60 ;  /* 0x00000008ff257819 */ /* 0x000fc8000001163c */
[----:B------:R-:W-:-:S04]  /*133060*/  LOP3.LUT R37, R37, 0xffff, RZ, 0xc0, !PT ;  /* 0x0000ffff25257812 */ /* 0x000fc800078ec0ff */
[----:B------:R-:W-:-:S05]  /*133070*/  PRMT R37, R37, 0x3340, R0 ;  /* 0x0000334025257816 */ /* 0x000fca0000000000 */
[----:B------:R0:W-:Y:S04]  /*133080*/  STL [R1+0x188], R37 ;  /* 0x0001882501007387 */ /* 0x0001e80000100800 */
[----:B------:R1:W-:Y:S04]  /*133090*/  STL [R1+0x574], R27 ;  /* 0x0005741b01007387 */ /* 0x0003e80000100800 */
[----:B------:R-:W2:Y:S01]  /*1330a0*/  LDL.LU R18, [R1+0x6a0c] ;  /* 0x006a0c0001127983 */ /* 0x000ea20000300800 */
[----:B---3--:R-:W-:Y:S02]  /*1330b0*/  LOP3.LUT R26, R57, 0xffff, RZ, 0xc0, !PT ;  /* 0x0000ffff391a7812 */ /* 0x008fe400078ec0ff */
[----:B0-----:R-:W-:-:S02]  /*1330c0*/  PRMT R37, R38, 0x3340, R0 ;  /* 0x0000334026257816 */ /* 0x001fc40000000000 */
[----:B------:R-:W-:-:S04]  /*1330d0*/  LOP3.LUT R21, R21, 0xffff, RZ, 0xc0, !PT ;  /* 0x0000ffff15157812 */ /* 0x000fc800078ec0ff */
[----:B-1----:R-:W-:Y:S02]  /*1330e0*/  PRMT R27, R26, 0x3340, R21 ;  /* 0x000033401a1b7816 */ /* 0x002fe40000000015 */
[----:B------:R-:W-:Y:S02]  /*1330f0*/  IADD3 R42, P1, PT, R44, R34, RZ ;  /* 0x000000222c2a7210 */ /* 0x000fe40007f3e0ff */
[----:B------:R-:W-:-:S03]  /*133100*/  PRMT R27, R27, 0x5410, R37 ;  /* 0x000054101b1b7816 */ /* 0x000fc60000000025 */
[----:B------:R-:W-:Y:S02]  /*133110*/  IMAD.X R43, R49, 0x1, R19, P1 ;  /* 0x00000001312b7824 */ /* 0x000fe400008e0613 */
[----:B------:R0:W-:Y:S01]  /*133120*/  STL [R1+0x20ec], R27 ;  /* 0x0020ec1b01007387 */ /* 0x0001e20000100800 */
[----:B------:R-:W-:-:S03]  /*133130*/  LOP3.LUT R37, R17, 0xffff, RZ, 0xc0, !PT ;  /* 0x0000ffff11257812 */ /* 0x000fc600078ec0ff */
[----:B------:R1:W-:Y:S01]  /*133140*/  STL.64 [R1+0x1640], R42 ;  /* 0x0016402a01007387 */ /* 0x0003e20000100a00 */
[----:B0-----:R-:W-:-:S03]  /*133150*/  SHF.R.U32.HI R27, RZ, 0x8, R21 ;  /* 0x00000008ff1b7819 */ /* 0x001fc60000011615 */
[----:B------:R-:W3:Y:S04]  /*133160*/  LDL.LU R21, [R1+0x288] ;  /* 0x0002880001157983 */ /* 0x000ee80000300800 */
[----:B------:R-:W2:Y:S01]  /*133170*/  LDL.LU R17, [R1+0x13c] ;  /* 0x00013c0001117983 */ /* 0x000ea20000300800 */
[----:B------:R-:W-:Y:S02]  /*133180*/  SHF.R.U32.HI R26, RZ, 0x8, R26 ;  /* 0x00000008ff1a7819 */ /* 0x000fe4000001161a */
[----:B------:R-:W-:Y:S02]  /*133190*/  LOP3.LUT R27, R27, 0xffff, RZ, 0xc0, !PT ;  /* 0x0000ffff1b1b7812 */ /* 0x000fe400078ec0ff */
[----:B------:R-:W-:Y:S02]  /*1331a0*/  LOP3.LUT R26, R26, 0xffff, RZ, 0xc0, !PT ;  /* 0x0000ffff1a1a7812 */ /* 0x000fe400078ec0ff */
[----:B-1----:R-:W-:-:S02]  /*1331b0*/  PRMT R42, R37, 0x3340, R0 ;  /* 0x00003340252a7816 */ /* 0x002fc40000000000 */
[----:B------:R-:W-:-:S03]  /*1331c0*/  PRMT R37, R26, 0x3340, R27 ;  /* 0x000033401a257816 */ /* 0x000fc6000000001b */
[----:B------:R-:W-:Y:S01]  /*1331d0*/  STL [R1+0x88], R42 ;  /* 0x0000882a01007387 */ /* 0x000fe20000100800 */
[----:B------:R-:W-:-:S03]  /*1331e0*/  LOP3.LUT R26, R35, 0xffff, RZ, 0xc0, !PT ;  /* 0x0000ffff231a7812 */ /* 0x000fc600078ec0ff */
[----:B------:R0:W-:Y:S01]  /*1331f0*/  STL [R1+0x56c], R37 ;  /* 0x00056c2501007387 */ /* 0x0001e20000100800 */
[----:B------:R-:W-:Y:S02]  /*133200*/  PRMT R43, R26, 0x3340, R0 ;  /* 0x000033401a2b7816 */ /* 0x000fe40000000000 */
[----:B------:R-:W-:Y:S01]  /*133210*/  SHF.R.U32.HI R38, RZ, 0x8, R38 ;  /* 0x00000008ff267819 */ /* 0x000fe20000011626 */
[----:B------:R-:W2:Y:S01]  /*133220*/  LDL.LU R35, [R1+0x6a08] ;  /* 0x006a080001237983 */ /* 0x000ea20000300800 */
[----:B----4-:R-:W-:Y:S02]  /*133230*/  LOP3.LUT R27, R53, 0xffff, RZ, 0xc0, !PT ;  /* 0x0000ffff351b7812 */ /* 0x010fe400078ec0ff */
[----:B0-----:R-:W-:-:S04]  /*133240*/  LOP3.LUT R37, R47, 0xffff, RZ, 0xc0, !PT ;  /* 0x0000ffff2f257812 */ /* 0x001fc800078ec0ff */
[----:B------:R-:W-:-:S04]  /*133250*/  PRMT R42, R27, 0x3340, R37 ;  /* 0x000033401b2a7816 */ /* 0x000fc80000000025 */
[----:B------:R-:W-:Y:S02]  /*133260*/  PRMT R47, R42, 0x5410, R43 ;  /* 0x000054102a2f7816 */ /* 0x000fe4000000002b */
[----:B------:R-:W-:-:S05]  /*133270*/  IADD3 R42, P1, PT, R44, R51, RZ ;  /* 0x000000332c2a7210 */ /* 0x000fca0007f3e0ff */
[----:B------:R-:W-:Y:S01]  /*133280*/  IMAD.X R43, R49, 0x1, R22, P1 ;  /* 0x00000001312b7824 */ /* 0x000fe200008e0616 */
[----:B------:R-:W-:Y:S01]  /*133290*/  STL [R1+0x6e8], R47 ;  /* 0x0006e82f01007387 */ /* 0x000fe20000100800 */
[----:B------:R-:W-:Y:S02]  /*1332a0*/  SHF.R.U32.HI R27, RZ, 0x8, R27 ;  /* 0x00000008ff1b7819 */ /* 0x000fe4000001161b */
[----:B------:R-:W-:Y:S01]  /*1332b0*/  SHF.R.U32.HI R37, RZ, 0x8, R37 ;  /* 0x00000008ff257819 */ /* 0x000fe20000011625 */
[----:B------:R0:W-:Y:S01]  /*1332c0*/  STL.64 [R1+0x1648], R42 ;  /* 0x0016482a01007387 */ /* 0x0001e20000100a00 */
[----:B------:R-:W-:-:S03]  /*1332d0*/  LOP3.LUT R38, R38, 0xffff, RZ, 0xc0, !PT ;  /* 0x0000ffff26267812 */ /* 0x000fc600078ec0ff */
[----:B------:R-:W4:Y:S01]  /*1332e0*/  LDL.LU R61, [R1+0x49c] ;  /* 0x00049c00013d7983 */ /* 0x000f220000300800 */
[----:B------:R-:W-:-:S03]  /*1332f0*/  LOP3.LUT R27, R27, 0xffff, RZ, 0xc0, !PT ;  /* 0x0000ffff1b1b7812 */ /* 0x000fc600078ec0ff */
[----:B------:R-:W4:Y:S01]  /*133300*/  LDL.LU R58, [R1+0x384] ;  /* 0x00038400013a7983 */ /* 0x000f220000300800 */
[----:B------:R-:W-:-:S03]  /*133310*/  LOP3.LUT R37, R37, 0xffff, RZ, 0xc0, !PT ;  /* 0x0000ffff25257812 */ /* 0x000fc600078ec0ff */
[----:B------:R-:W4:Y:S01]  /*133320*/  LDL.LU R59, [R1+0x41c] ;  /* 0x00041c00013b7983 */ /* 0x000f220000300800 */
[----:B------:R-:W-:Y:S02]  /*133330*/  SHF.R.U32.HI R26, RZ, 0x8, R26 ;  /* 0x00000008ff1a7819 */ /* 0x000fe4000001161a */
[----:B------:R-:W-:Y:S02]  /*133340*/  PRMT R38, R38, 0x3340, R0 ;  /* 0x0000334026267816 */ /* 0x000fe40000000000 */
[----:B------:R-:W-:Y:S02]  /*133350*/  PRMT R27, R27, 0x3340, R37 ;  /* 0x000033401b1b7816 */ /* 0x000fe40000000025 */
[----:B0-----:R-:W-:Y:S02]  /*133360*/  IADD3 R42, P1, PT, R44, R9, RZ ;  /* 0x000000092c2a7210 */ /* 0x001fe40007f3e0ff */
[----:B------:R-:W-:Y:S01]  /*133370*/  LOP3.LUT R26, R26, 0xffff, RZ, 0xc0, !PT ;  /* 0x0000ffff1a1a7812 */ /* 0x000fe200078ec0ff */
[----:B------:R-:W-:Y:S02]  /*133380*/  STL [R1+0x80], R38 ;  /* 0x0000802601007387 */ /* 0x000fe40000100800 */
[----:B------:R-:W-:-:S02]  /*133390*/  IMAD.X R43, R49, 0x1, R11, P1 ;  /* 0x00000001312b7824 */ /* 0x000fc400008e060b */
[----:B------:R0:W-:Y:S01]  /*1333a0*/  STL [R1+0x570], R27 ;  /* 0x0005701b01007387 */ /* 0x0001e20000100800 */
[----:B------:R-:W-:-:S03]  /*1333b0*/  LOP3.LUT R47, R16, 0xffff, RZ, 0xc0, !PT ;  /* 0x0000ffff102f7812 */ /* 0x000fc600078ec0ff */
[----:B------:R-:W-:Y:S01]  /*1333c0*/  STL.64 [R1+0x1638], R42 ;  /* 0x0016382a01007387 */ /* 0x000fe20000100a00 */
[----:B0-----:R-:W-:-:S05]  /*1333d0*/  PRMT R27, R26, 0x3340, R0 ;  /* 0x000033401a1b7816 */ /* 0x001fca0000000000 */
[----:B------:R2:W-:Y:S04]  /*1333e0*/  STL [R1+0x84], R27 ;  /* 0x0000841b01007387 */ /* 0x0005e80000100800 */
[----:B------:R-:W4:Y:S04]  /*1333f0*/  LDL.LU R56, [R1+0x498] ;  /* 0x0004980001387983 */ /* 0x000f280000300800 */
[----:B------:R-:W4:Y:S04]  /*133400*/  LDL.LU R16, [R1+0x380] ;  /* 0x0003800001107983 */ /* 0x000f280000300800 */
[----:B------:R-:W4:Y:S04]  /*133410*/  LDL.LU R57, [R1+0x418] ;  /* 0x0004180001397983 */ /* 0x000f280000300800 */
[----:B------:R-:W-:Y:S01]  /*133420*/  STL [R1+0x67e4], R47 ;  /* 0x0067e42f01007387 */ /* 0x000fe20000100800 */
[----:B---3--:R-:W-:-:S02]  /*133430*/  LOP3.LUT R26, R21, 0xffff, RZ, 0xc0, !PT ;  /* 0x0000ffff151a7812 */ /* 0x008fc400078ec0ff */
[----:B--2---:R-:W-:Y:S02]  /*133440*/  LOP3.LUT R27, R17, 0xffff, RZ, 0xc0, !PT ;  /* 0x0000ffff111b7812 */ /* 0x004fe400078ec0ff */
[----:B------:R-:W-:Y:S02]  /*133450*/  PRMT R21, R47, 0x3340, R0 ;  /* 0x000033402f157816 */ /* 0x000fe40000000000 */
[----:B------:R-:W-:-:S04]  /*133460*/  PRMT R17, R26, 0x3340, R27 ;  /* 0x000033401a117816 */ /* 0x000fc8000000001b */
[----:B------:R-:W-:Y:S02]  /*133470*/  PRMT R37, R17, 0x5410, R21 ;  /* 0x0000541011257816 */ /* 0x000fe40000000015 */
[----:B------:R-:W2:Y:S04]  /*133480*/  LDL.LU R17, [R1+0x354] ;  /* 0x0003540001117983 */ /* 0x000ea80000300800 */
[----:B------:R-:W3:Y:S04]  /*133490*/  LDL.LU R21, [R1+0x460] ;  /* 0x0004600001157983 */ /* 0x000ee80000300800 */
[----:B------:R0:W-:Y:S04]  /*1334a0*/  STL [R1+0x24e4], R37 ;  /* 0x0024e42501007387 */ /* 0x0001e80000100800 */
[----:B------:R-:W3:Y:S01]  /*1334b0*/  LDL.LU R53, [R1+0x3e4] ;  /* 0x0003e40001357983 */ /* 0x000ee20000300800 */
[----:B------:R-:W-:-:S02]  /*1334c0*/  SHF.R.U32.HI R26, RZ, 0x8, R26 ;  /* 0x00000008ff1a7819 */ /* 0x000fc4000001161a */
[----:B------:R-:W-:Y:S02]  /*1334d0*/  SHF.R.U32.HI R27, RZ, 0x8, R27 ;  /* 0x00000008ff1b7819 */ /* 0x000fe4000001161b */
[----:B------:R-:W-:Y:S02]  /*1334e0*/  IADD3 R42, P1, PT, R44, R10, RZ ;  /* 0x0000000a2c2a7210 */ /* 0x000fe40007f3e0ff */
[----:B------:R-:W-:Y:S02]  /*1334f0*/  LOP3.LUT R26, R26, 0xffff, RZ, 0xc0, !PT ;  /* 0x0000ffff1a1a7812 */ /* 0x000fe400078ec0ff */
[----:B------:R-:W-:Y:S01]  /*133500*/  LOP3.LUT R27, R27, 0xffff, RZ, 0xc0, !PT ;  /* 0x0000ffff1b1b7812 */ /* 0x000fe200078ec0ff */
[----:B------:R-:W-:-:S03]  /*133510*/  IMAD.X R43, R49, 0x1, R12, P1 ;  /* 0x00000001312b7824 */ /* 0x000fc600008e060c */
[----:B------:R-:W-:Y:S02]  /*133520*/  PRMT R49, R26, 0x3340, R27 ;  /* 0x000033401a317816 */ /* 0x000fe4000000001b */
[----:B------:R1:W-:Y:S04]  /*133530*/  STL.64 [R1+0x1630], R42 ;  /* 0x0016302a01007387 */ /* 0x0003e80000100a00 */
[----:B------:R-:W-:Y:S01]  /*133540*/  STL [R1+0x6658], R49 ;  /* 0x0066583101007387 */ /* 0x000fe20000100800 */
[----:B----4-:R-:W-:Y:S02]  /*133550*/  LOP3.LUT R27, R61, 0xffff, RZ, 0xc0, !PT ;  /* 0x0000ffff3d1b7812 */ /* 0x010fe400078ec0ff */
[----:B------:R-:W-:Y:S02]  /*133560*/  LOP3.LUT R26, R58, 0xffff, RZ, 0xc0, !PT ;  /* 0x0000ffff3a1a7812 */ /* 0x000fe400078ec0ff */
[----:B0-----:R-:W-:-:S04]  /*133570*/  LOP3.LUT R37, R59, 0xffff, RZ, 0xc0, !PT ;  /* 0x0000ffff3b257812 */ /* 0x001fc800078ec0ff */
[----:B------:R-:W-:Y:S02]  /*133580*/  PRMT R38, R27, 0x3340, R37 ;  /* 0x000033401b267816 */ /* 0x000fe40000000025 */
[----:B------:R-:W-:Y:S02]  /*133590*/  SHF.R.U32.HI R27, RZ, 0x8, R27 ;  /* 0x00000008ff1b7819 */ /* 0x000fe4000001161b */
[----:B------:R-:W-:Y:S02]  /*1335a0*/  SHF.R.U32.HI R37, RZ, 0x8, R37 ;  /* 0x00000008ff257819 */ /* 0x000fe40000011625 */
[----:B-1----:R-:W-:Y:S02]  /*1335b0*/  PRMT R42, R26, 0x3340, R0 ;  /* 0x000033401a2a7816 */ /* 0x002fe40000000000 */
[----:B------:R-:W-:Y:S02]  /*1335c0*/  SHF.R.U32.HI R26, RZ, 0x8, R26 ;  /* 0x00000008ff1a7819 */ /* 0x000fe4000001161a */
[----:B------:R-:W-:-:S02]  /*1335d0*/  LOP3.LUT R27, R27, 0xffff, RZ, 0xc0, !PT ;  /* 0x0000ffff1b1b7812 */ /* 0x000fc400078ec0ff */
[----:B------:R-:W-:Y:S02]  /*1335e0*/  LOP3.LUT R37, R37, 0xffff, RZ, 0xc0, !PT ;  /* 0x0000ffff25257812 */ /* 0x000fe400078ec0ff */
[----:B------:R-:W-:Y:S02]  /*1335f0*/  PRMT R38, R38, 0x5410, R42 ;  /* 0x0000541026267816 */ /* 0x000fe4000000002a */
[----:B------:R-:W-:Y:S02]  /*133600*/  LOP3.LUT R26, R26, 0xffff, RZ, 0xc0, !PT ;  /* 0x0000ffff1a1a7812 */ /* 0x000fe400078ec0ff */
[----:B------:R-:W-:Y:S01]  /*133610*/  PRMT R27, R27, 0x3340, R37 ;  /* 0x000033401b1b7816 */ /* 0x000fe20000000025 */
[----:B------:R-:W-:Y:S01]  /*133620*/  STL [R1+0x20e8], R38 ;  /* 0x0020e82601007387 */ /* 0x000fe20000100800 */
[----:B------:R-:W-:-:S03]  /*133630*/  PRMT R26, R26, 0x3340, R0 ;  /* 0x000033401a1a7816 */ /* 0x000fc60000000000 */
[----:B------:R0:W-:Y:S04]  /*133640*/  STL [R1+0x568], R27 ;  /* 0x0005681b01007387 */ /* 0x0001e80000100800 */
[----:B------:R1:W-:Y:S01]  /*133650*/  STL [R1+0x8c], R26 ;  /* 0x00008c1a01007387 */ /* 0x0003e20000100800 */
[----:B0-----:R-:W-:Y:S02]  /*133660*/  LOP3.LUT R27, R56, 0xffff, RZ, 0xc0, !PT ;  /* 0x0000ffff381b7812 */ /* 0x001fe400078ec0ff */
[----:B------:R-:W-:Y:S02]  /*133670*/  LOP3.LUT R16, R16, 0xffff, RZ, 0xc0, !PT ;  /* 0x0000ffff10107812 */ /* 0x000fe400078ec0ff */
[----:B------:R-:W-:Y:S02]  /*133680*/  LOP3.LUT R38, R57, 0xffff, RZ, 0xc0, !PT ;  /* 0x0000ffff39267812 */ /* 0x000fe400078ec0ff */
[----:B------:R-:W-:-:S02]  /*133690*/  PRMT R37, R16, 0x3340, R0 ;  /* 0x0000334010257816 */ /* 0x000fc40000000000 */
[----:B-1----:R-:W-:-:S04]  /*1336a0*/  PRMT R26, R27, 0x3340, R38 ;  /* 0x000033401b1a7816 */ /* 0x002fc80000000026 */
[----:B------:R-:W-:-:S05]  /*1336b0*/  PRMT R26, R26, 0x5410, R37 ;  /* 0x000054101a1a7816 */ /* 0x000fca0000000025 */
[----:B------:R0:W-:Y:S04]  /*1336c0*/  STL [R1+0x20cc], R26 ;  /* 0x0020cc1a01007387 */ /* 0x0001e80000100800 */
[----:B------:R-:W4:Y:S04]  /*1336d0*/  LDL.LU R59, [R1+0x674] ;  /* 0x00067400013b7983 */ /* 0x000f280000300800 */
[----:B------:R-:W4:Y:S04]  /*1336e0*/  LDL.LU R56, [R1+0x5b4] ;  /* 0x0005b40001387983 */ /* 0x000f280000300800 */
[----:B------:R-:W4:Y:S01]  /*1336f0*/  LDL.LU R57, [R1+0x628] ;  /* 0x0006280001397983 */ /* 0x000f220000300800 */
[----:B------:R-:W-:Y:S01]  /*133700*/  VIADD R49, R44, UR5 ;  /* 0x000000052c317c36 */ /* 0x000fe20008000000 */
[----:B------:R-:W-:Y:S01]  /*133710*/  SHF.R.U32.HI R27, RZ, 0x8, R27 ;  /* 0x00000008ff1b7819 */ /* 0x000fe2000001161b */
[----:B------:R-:W1:Y:S01]  /*133720*/  LDCU UR5, c[0x0][0x3b8] ;  /* 0x00007700ff0577ac */ /* 0x000e620008000800 */
[----:B------:R-:W-:-:S02]  /*133730*/  SHF.R.U32.HI R38, RZ, 0x8, R38 ;  /* 0x00000008ff267819 */ /* 0x000fc40000011626 */
[----:B------:R-:W-:Y:S02]  /*133740*/  LOP3.LUT R27, R27, 0xffff, RZ, 0xc0, !PT ;  /* 0x0000ffff1b1b7812 */ /* 0x000fe400078ec0ff */
[----:B------:R-:W-:Y:S02]  /*133750*/  LOP3.LUT R38, R38, 0xffff, RZ, 0xc0, !PT ;  /* 0x0000ffff26267812 */ /* 0x000fe400078ec0ff */
[----:B------:R-:W-:Y:S02]  /*133760*/  SHF.R.U32.HI R16, RZ, 0x8, R16 ;  /* 0x00000008ff107819 */ /* 0x000fe40000011610 */
[----:B------:R-:W-:Y:S02]  /*133770*/  PRMT R38, R27, 0x3340, R38 ;  /* 0x000033401b267816 */ /* 0x000fe40000000026 */
[----:B------:R-:W-:Y:S02]  /*133780*/  LOP3.LUT R16, R16, 0xffff, RZ, 0xc0, !PT ;  /* 0x0000ffff10107812 */ /* 0x000fe400078ec0ff */
[----:B--2---:R-:W-:-:S02]  /*133790*/  LOP3.LUT R17, R17, 0xffff, RZ, 0xc0, !PT ;  /* 0x0000ffff11117812 */ /* 0x004fc400078ec0ff */
[----:B---3--:R-:W-:Y:S02]  /*1337a0*/  LOP3.LUT R21, R21, 0xffff, RZ, 0xc0, !PT ;  /* 0x0000ffff15157812 */ /* 0x008fe400078ec0ff */
[----:B------:R-:W-:Y:S02]  /*1337b0*/  PRMT R42, R17, 0x3340, R0 ;  /* 0x00003340112a7816 */ /* 0x000fe40000000000 */
[----:B0-----:R-:W-:-:S04]  /*1337c0*/  LOP3.LUT R26, R53, 0xffff, RZ, 0xc0, !PT ;  /* 0x0000ffff351a7812 */ /* 0x001fc800078ec0ff */
[----:B------:R-:W-:-:S04]  /*1337d0*/  PRMT R37, R21, 0x3340, R26 ;  /* 0x0000334015257816 */ /* 0x000fc8000000001a */
[----:B------:R-:W-:Y:S02]  /*1337e0*/  PRMT R44, R37, 0x5410, R42 ;  /* 0x00005410252c7816 */ /* 0x000fe4000000002a */
[----:B------:R-:W-:Y:S02]  /*1337f0*/  SHF.R.S32.HI R37, RZ, 0x1f, R49 ;  /* 0x0000001fff257819 */ /* 0x000fe40000011431 */
[----:B------:R-:W-:Y:S01]  /*133800*/  IADD3 R42, P1, PT, R49, R6, RZ ;  /* 0x00000006312a7210 */ /* 0x000fe20007f3e0ff */
[----:B------:R0:W-:Y:S04]  /*133810*/  STL [R1+0x20e4], R44 ;  /* 0x0020e42c01007387 */ /* 0x0001e80000100800 */
[----:B------:R-:W-:Y:S01]  /*133820*/  IMAD.X R43, R37, 0x1, R31, P1 ;  /* 0x00000001252b7824 */ /* 0x000fe200008e061f */
[----:B------:R-:W-:-:S02]  /*133830*/  SHF.R.U32.HI R21, RZ, 0x8, R21 ;  /* 0x00000008ff157819 */ /* 0x000fc40000011615 */
[----:B------:R-:W-:Y:S02]  /*133840*/  SHF.R.U32.HI R26, RZ, 0x8, R26 ;  /* 0x00000008ff1a7819 */ /* 0x000fe4000001161a */
[----:B------:R-:W-:Y:S01]  /*133850*/  STL.64 [R1+0x1620], R42 ;  /* 0x0016202a01007387 */ /* 0x000fe20000100a00 */
[----:B------:R-:W-:-:S03]  /*133860*/  LOP3.LUT R21, R21, 0xffff, RZ, 0xc0, !PT ;  /* 0x0000ffff15157812 */ /* 0x000fc600078ec0ff */
[----:B------:R-:W2:Y:S01]  /*133870*/  LDL.LU R53, [R1+0x474] ;  /* 0x0004740001357983 */ /* 0x000ea20000300800 */
[----:B------:R-:W-:-:S03]  /*133880*/  LOP3.LUT R26, R26, 0xffff, RZ, 0xc0, !PT ;  /* 0x0000ffff1a1a7812 */ /* 0x000fc600078ec0ff */
[----:B0-----:R-:W3:Y:S01]  /*133890*/  LDL.LU R44, [R1+0x3f4] ;  /* 0x0003f400012c7983 */ /* 0x001ee20000300800 */
[----:B------:R-:W-:Y:S02]  /*1338a0*/  PRMT R21, R21, 0x3340, R26 ;  /* 0x0000334015157816 */ /* 0x000fe4000000001a */
[----:B------:R-:W-:Y:S02]  /*1338b0*/  IADD3 R26, P1, PT, R49, R8, RZ ;  /* 0x00000008311a7210 */ /* 0x000fe40007f3e0ff */
[----:B------:R-:W-:-:S03]  /*1338c0*/  SHF.R.U32.HI R17, RZ, 0x8, R17 ;  /* 0x00000008ff117819 */ /* 0x000fc60000011611 */
[----:B------:R-:W-:Y:S01]  /*1338d0*/  IMAD.X R27, R37, 0x1, R7, P1 ;  /* 0x00000001251b7824 */ /* 0x000fe200008e0607 */
[----:B------:R-:W-:Y:S01]  /*1338e0*/  LOP3.LUT R17, R17, 0xffff, RZ, 0xc0, !PT ;  /* 0x0000ffff11117812 */ /* 0x000fe200078ec0ff */
[----:B------:R-:W-:Y:S04]  /*1338f0*/  STL [R1+0x564], R38 ;  /* 0x0005642601007387 */ /* 0x000fe80000100800 */
[----:B------:R0:W-:Y:S04]  /*133900*/  STL [R1+0x560], R21 ;  /* 0x0005601501007387 */ /* 0x0001e80000100800 */
[----:B------:R1:W-:Y:S04]  /*133910*/  STL.64 [R1+0x1628], R26 ;  /* 0x0016281a01007387 */ /* 0x0003e80000100a00 */
[----:B0-----:R-:W3:Y:S01]  /*133920*/  LDL.LU R21, [R1+0x658] ;  /* 0x0006580001157983 */ /* 0x001ee20000300800 */
[----:B-1----:R-:W-:-:S02]  /*133930*/  PRMT R26, R17, 0x3340, R0 ;  /* 0x00003340111a7816 */ /* 0x002fc40000000000 */
[----:B------:R-:W-:-:S03]  /*133940*/  PRMT R17, R16, 0x3340, R0 ;  /* 0x0000334010117816 */ /* 0x000fc60000000000 */
[----:B------:R-:W-:Y:S04]  /*133950*/  STL [R1+0x94], R26 ;  /* 0x0000941a01007387 */ /* 0x000fe80000100800 */
[----:B------:R-:W3:Y:S04]  /*133960*/  LDL.LU R16, [R1+0x594] ;  /* 0x0005940001107983 */ /* 0x000ee80000300800 */
[----:B------:R0:W-:Y:S04]  /*133970*/  STL [R1+0x90], R17 ;  /* 0x0000901101007387 */ /* 0x0001e80000100800 */
[----:B0-----:R-:W3:Y:S01]  /*133980*/  LDL.LU R17, [R1+0x608] ;  /* 0x0006080001117983 */ /* 0x001ee20000300800 */
[----:B----4-:R-:W-:-:S02]  /*133990*/  LOP3.LUT R27, R59, 0xffff, RZ, 0xc0, !PT ;  /* 0x0000ffff3b1b7812 */ /* 0x010fc400078ec0ff */
[----:B------:R-:W-:Y:S02]  /*1339a0*/  LOP3.LUT R26, R56, 0xffff, RZ, 0xc0, !PT ;  /* 0x0000ffff381a7812 */ /* 0x000fe400078ec0ff */
[----:B------:R-:W-:Y:S02]  /*1339b0*/  LOP3.LUT R38, R57, 0xffff, RZ, 0xc0, !PT ;  /* 0x0000ffff39267812 */ /* 0x000fe400078ec0ff */
[----:B------:R-:W-:Y:S02]  /*1339c0*/  PRMT R43, R26, 0x3340, R0 ;  /* 0x000033401a2b7816 */ /* 0x000fe40000000000 */
[----:B------:R-:W-:-:S04]  /*1339d0*/  PRMT R42, R27, 0x3340, R38 ;  /* 0x000033401b2a7816 */ /* 0x000fc80000000026 */
[----:B------:R-:W-:Y:S02]  /*1339e0*/  PRMT R47, R42, 0x5410, R43 ;  /* 0x000054102a2f7816 */ /* 0x000fe4000000002b */
[----:B------:R-:W-:Y:S02]  /*1339f0*/  IADD3 R42, P1, PT, R49, R5, RZ ;  /* 0x00000005312a7210 */ /* 0x000fe40007f3e0ff */
[----:B------:R-:W-:Y:S02]  /*133a00*/  SHF.R.U32.HI R27, RZ, 0x8, R27 ;  /* 0x00000008ff1b7819 */ /* 0x000fe4000001161b */
[----:B------:R-:W-:Y:S01]  /*133a10*/  SHF.R.U32.HI R38, RZ, 0x8, R38 ;  /* 0x00000008ff267819 */ /* 0x000fe20000011626 */
[----:B------:R-:W-:Y:S01]  /*133a20*/  IMAD.X R43, R37, 0x1, R41, P1 ;  /* 0x00000001252b7824 */ /* 0x000fe200008e0629 */
[----:B------:R-:W-:Y:S02]  /*133a30*/  LOP3.LUT R27, R27, 0xffff, RZ, 0xc0, !PT ;  /* 0x0000ffff1b1b7812 */ /* 0x000fe400078ec0ff */
[----:B------:R-:W-:Y:S01]  /*133a40*/  LOP3.LUT R38, R38, 0xffff, RZ, 0xc0, !PT ;  /* 0x0000ffff26267812 */ /* 0x000fe200078ec0ff */
[----:B------:R-:W-:Y:S04]  /*133a50*/  STL [R1+0x20c8], R47 ;  /* 0x0020c82f01007387 */ /* 0x000fe80000100800 */
[----:B------:R0:W-:Y:S02]  /*133a60*/  STL.64 [R1+0x1618], R42 ;  /* 0x0016182a01007387 */ /* 0x0001e40000100a00 */
[----:B0-----:R-:W-:-:S05]  /*133a70*/  PRMT R42, R27, 0x3340, R38 ;  /* 0x000033401b2a7816 */ /* 0x001fca0000000026 */
[----:B------:R0:W-:Y:S02]  /*133a80*/  STL [R1+0x55c], R42 ;  /* 0x00055c2a01007387 */ /* 0x0001e40000100800 */
[----:B0-----:R-:W-:-:S04]  /*133a90*/  SHF.R.U32.HI R42, RZ, 0x8, R26 ;  /* 0x00000008ff2a7819 */ /* 0x001fc8000001161a */
[----:B------:R-:W-:-:S04]  /*133aa0*/  LOP3.LUT R42, R42, 0xffff, RZ, 0xc0, !PT ;  /* 0x0000ffff2a2a7812 */ /* 0x000fc800078ec0ff */
[----:B------:R-:W-:Y:S02]  /*133ab0*/  PRMT R42, R42, 0x3340, R0 ;  /* 0x000033402a2a7816 */ /* 0x000fe40000000000 */
[----:B--2---:R-:W-:Y:S02]  /*133ac0*/  LOP3.LUT R38, R53, 0xffff, RZ, 0xc0, !PT ;  /* 0x0000ffff35267812 */ /* 0x004fe400078ec0ff */
[----:B---3--:R-:W-:Y:S02]  /*133ad0*/  LOP3.LUT R27, R44, 0xffff, RZ, 0xc0, !PT ;  /* 0x0000ffff2c1b7812 */ /* 0x008fe400078ec0ff */
[----:B------:R-:W-:Y:S02]  /*133ae0*/  SHF.R.U32.HI R26, RZ, 0x8, R38 ;  /* 0x00000008ff1a7819 */ /* 0x000fe40000011626 */
[--C-:B------:R-:W-:Y:S02]  /*133af0*/  PRMT R44, R38, 0x3340, R27.reuse ;  /* 0x00003340262c7816 */ /* 0x100fe4000000001b */
[----:B------:R-:W-:-:S02]  /*133b00*/  SHF.R.U32.HI R38, RZ, 0x8, R27 ;  /* 0x00000008ff267819 */ /* 0x000fc4000001161b */
[----:B------:R-:W2:Y:S04]  /*133b10*/  LDL.LU R27, [R1+0x67c] ;  /* 0x00067c00011b7983 */ /* 0x000ea80000300800 */
[----:B------:R-:W3:Y:S04]  /*133b20*/  LDL.LU R61, [R1+0x5bc] ;  /* 0x0005bc00013d7983 */ /* 0x000ee80000300800 */
[----:B------:R-:W4:Y:S01]  /*133b30*/  LDL.LU R59, [R1+0x630] ;  /* 0x00063000013b7983 */ /* 0x000f220000300800 */
[----:B------:R-:W-:Y:S02]  /*133b40*/  LOP3.LUT R26, R26, 0xffff, RZ, 0xc0, !PT ;  /* 0x0000ffff1a1a7812 */ /* 0x000fe400078ec0ff */
[----:B------:R-:W-:-:S04]  /*133b50*/  LOP3.LUT R38, R38, 0xffff, RZ, 0xc0, !PT ;  /* 0x0000ffff26267812 */ /* 0x000fc800078ec0ff */
[----:B------:R-:W-:Y:S02]  /*133b60*/  PRMT R53, R26, 0x3340, R38 ;  /* 0x000033401a357816 */ /* 0x000fe40000000026 */
[----:B------:R-:W-:-:S03]  /*133b70*/  LOP3.LUT R38, R21, 0xffff, RZ, 0xc0, !PT ;  /* 0x0000ffff15267812 */ /* 0x000fc600078ec0ff */
[----:B------:R-:W-:Y:S04]  /*133b80*/  STL [R1+0x665c], R53 ;  /* 0x00665c3501007387 */ /* 0x000fe80000100800 */
[----:B------:R0:W-:Y:S04]  /*133b90*/  STL [R1+0x9c], R42 ;  /* 0x00009c2a01007387 */ /* 0x0001e80000100800 */
[----:B------:R-:W4:Y:S01]  /*133ba0*/  LDL.LU R56, [R1+0x7b0] ;  /* 0x0007b00001387983 */ /* 0x000f220000300800 */
[----:B------:R-:W-:-:S03]  /*133bb0*/  LOP3.LUT R26, R16, 0xffff, RZ, 0xc0, !PT ;  /* 0x0000ffff101a7812 */ /* 0x000fc600078ec0ff */
[----:B------:R-:W4:Y:S01]  /*133bc0*/  LDL.LU R57, [R1+0x768] ;  /* 0x0007680001397983 */ /* 0x000f220000300800 */
[----:B0-----:R-:W-:Y:S02]  /*133bd0*/  LOP3.LUT R42, R17, 0xffff, RZ, 0xc0, !PT ;  /* 0x0000ffff112a7812 */ /* 0x001fe400078ec0ff */
        /* <DEDUP_REMOVED lines=9> */
[----:B------:R-:W-:Y:S02]  /*133c70*/  SHF.R.U32.HI R42, RZ, 0x8, R42 ;  /* 0x00000008ff2a7819 */ /* 0x000fe4000001162a */
[----:B------:R-:W-:Y:S01]  /*133c80*/  SHF.R.U32.HI R26, RZ, 0x8, R26 ;  /* 0x00000008ff1a7819 */ /* 0x000fe2000001161a */
[----:B------:R-:W-:Y:S01]  /*133c90*/  IMAD.X R55, R37, 0x1, R3, P1 ;  /* 0x0000000125377824 */ /* 0x000fe200008e0603 */
[----:B------:R-:W-:Y:S02]  /*133ca0*/  LOP3.LUT R38, R38, 0xffff, RZ, 0xc0, !PT ;  /* 0x0000ffff26267812 */ /* 0x000fe400078ec0ff */
[----:B------:R-:W-:Y:S02]  /*133cb0*/  LOP3.LUT R42, R42, 0xffff, RZ, 0xc0, !PT ;  /* 0x0000ffff2a2a7812 */ /* 0x000fe400078ec0ff */
[----:B------:R-:W-:Y:S01]  /*133cc0*/  LOP3.LUT R26, R26, 0xffff, RZ, 0xc0, !PT ;  /* 0x0000ffff1a1a7812 */ /* 0x000fe200078ec0ff */
[----:B------:R0:W-:Y:S01]  /*133cd0*/  STL.64 [R1+0x1610], R54 ;  /* 0x0016103601007387 */ /* 0x0001e20000100a00 */
[----:B------:R-:W-:-:S02]  /*133ce0*/  PRMT R42, R38, 0x3340, R42 ;  /* 0x00003340262a7816 */ /* 0x000fc4000000002a */
[----:B------:R-:W-:Y:S01]  /*133cf0*/  PRMT R38, R26, 0x3340, R0 ;  /* 0x000033401a267816 */ /* 0x000fe20000000000 */
[----:B0-----:R-:W4:Y:S04]  /*133d00*/  LDL.LU.64 R54, [R1+0x6a00] ;  /* 0x006a000001367983 */ /* 0x001f280000300a00 */
[----:B------:R-:W4:Y:S04]  /*133d10*/  LDL.LU R58, [R1+0x774] ;  /* 0x00077400013a7983 */ /* 0x000f280000300800 */
[----:B------:R-:W-:Y:S04]  /*133d20*/  STL [R1+0x480], R42 ;  /* 0x0004802a01007387 */ /* 0x000fe80000100800 */
[----:B------:R4:W-:Y:S01]  /*133d30*/  STL [R1+0xa0], R38 ;  /* 0x0000a02601007387 */ /* 0x0009e20000100800 */
[----:B--2---:R-:W-:-:S02]  /*133d40*/  LOP3.LUT R27, R27, 0xffff, RZ, 0xc0, !PT ;  /* 0x0000ffff1b1b7812 */ /* 0x004fc400078ec0ff */
[----:B---3--:R-:W-:Y:S02]  /*133d50*/  LOP3.LUT R26, R61, 0xffff, RZ, 0xc0, !PT ;  /* 0x0000ffff3d1a7812 */ /* 0x008fe400078ec0ff */
[----:B----4-:R-:W-:Y:S02]  /*133d60*/  LOP3.LUT R38, R59, 0xffff, RZ, 0xc0, !PT ;  /* 0x0000ffff3b267812 */ /* 0x010fe400078ec0ff */
[----:B------:R-:W-:Y:S02]  /*133d70*/  PRMT R43, R26, 0x3340, R0 ;  /* 0x000033401a2b7816 */ /* 0x000fe40000000000 */
[----:B------:R-:W-:-:S04]  /*133d80*/  PRMT R42, R27, 0x3340, R38 ;  /* 0x000033401b2a7816 */ /* 0x000fc80000000026 */
[----:B------:R-:W-:Y:S02]  /*133d90*/  PRMT R47, R42, 0x5410, R43 ;  /* 0x000054102a2f7816 */ /* 0x000fe4000000002b */
[----:B------:R-:W-:Y:S02]  /*133da0*/  IADD3 R42, P1, PT, R49, R13, RZ ;  /* 0x0000000d312a7210 */ /* 0x000fe40007f3e0ff */
[----:B------:R-:W-:-:S03]  /*133db0*/  SHF.R.U32.HI R27, RZ, 0x8, R27 ;  /* 0x00000008ff1b7819 */ /* 0x000fc6000001161b */
[----:B------:R-:W-:Y:S01]  /*133dc0*/  IMAD.X R43, R37, 0x1, R14, P1 ;  /* 0x00000001252b7824 */ /* 0x000fe200008e060e */
[----:B------:R-:W-:Y:S01]  /*133dd0*/  SHF.R.U32.HI R38, RZ, 0x8, R38 ;  /* 0x00000008ff267819 */ /* 0x000fe20000011626 */
[----:B------:R-:W-:Y:S01]  /*133de0*/  STL [R1+0x6c4], R47 ;  /* 0x0006c42f01007387 */ /* 0x000fe20000100800 */
[----:B------:R-:W-:-:S03]  /*133df0*/  SHF.R.U32.HI R26, RZ, 0x8, R26 ;  /* 0x00000008ff1a7819 */ /* 0x000fc6000001161a */
[----:B------:R0:W-:Y:S01]  /*133e00*/  STL.64 [R1+0x1608], R42 ;  /* 0x0016082a01007387 */ /* 0x0001e20000100a00 */
[----:B------:R-:W-:Y:S02]  /*133e10*/  LOP3.LUT R27, R27, 0xffff, RZ, 0xc0, !PT ;  /* 0x0000ffff1b1b7812 */ /* 0x000fe400078ec0ff */
[----:B------:R-:W-:Y:S02]  /*133e20*/  LOP3.LUT R38, R38, 0xffff, RZ, 0xc0, !PT ;  /* 0x0000ffff26267812 */ /* 0x000fe400078ec0ff */
[----:B------:R-:W-:Y:S02]  /*133e30*/  LOP3.LUT R26, R26, 0xffff, RZ, 0xc0, !PT ;  /* 0x0000ffff1a1a7812 */ /* 0x000fe400078ec0ff */
[----:B------:R-:W-:Y:S01]  /*133e40*/  PRMT R38, R27, 0x3340, R38 ;  /* 0x000033401b267816 */ /* 0x000fe20000000026 */
[----:B0-----:R-:W2:Y:S01]  /*133e50*/  LDL.LU.64 R42, [R1+0x69f8] ;  /* 0x0069f800012a7983 */ /* 0x001ea20000300a00 */
[----:B------:R-:W-:-:S03]  /*133e60*/  PRMT R27, R26, 0x3340, R0 ;  /* 0x000033401a1b7816 */ /* 0x000fc60000000000 */
[----:B------:R0:W-:Y:S04]  /*133e70*/  STL [R1+0x558], R38 ;  /* 0x0005582601007387 */ /* 0x0001e80000100800 */
[----:B------:R1:W-:Y:S04]  /*133e80*/  STL [R1+0x98], R27 ;  /* 0x0000981b01007387 */ /* 0x0003e80000100800 */
[----:B------:R-:W3:Y:S01]  /*133e90*/  LDL.LU R59, [R1+0x798] ;  /* 0x00079800013b7983 */ /* 0x000ee20000300800 */
[----:B------:R-:W-:-:S03]  /*133ea0*/  LOP3.LUT R53, R16, 0xffff, RZ, 0xc0, !PT ;  /* 0x0000ffff10357812 */ /* 0x000fc600078ec0ff */
[----:B------:R-:W4:Y:S01]  /*133eb0*/  LDL.LU R16, [R1+0x740] ;  /* 0x0007400001107983 */ /* 0x000f220000300800 */
[----:B0-----:R-:W-:-:S03]  /*133ec0*/  LOP3.LUT R38, R17, 0xffff, RZ, 0xc0, !PT ;  /* 0x0000ffff11267812 */ /* 0x001fc600078ec0ff */
[----:B------:R-:W3:Y:S01]  /*133ed0*/  LDL.LU R17, [R1+0x794] ;  /* 0x0007940001117983 */ /* 0x000ee20000300800 */
[----:B------:R-:W-:Y:S02]  /*133ee0*/  LOP3.LUT R26, R56, 0xffff, RZ, 0xc0, !PT ;  /* 0x0000ffff381a7812 */ /* 0x000fe400078ec0ff */
[----:B------:R-:W-:Y:S02]  /*133ef0*/  LOP3.LUT R47, R57, 0xffff, RZ, 0xc0, !PT ;  /* 0x0000ffff392f7812 */ /* 0x000fe400078ec0ff */
[----:B------:R-:W-:Y:S02]  /*133f00*/  LOP3.LUT R21, R21, 0xffff, RZ, 0xc0, !PT ;  /* 0x0000ffff15157812 */ /* 0x000fe400078ec0ff */
[----:B------:R-:W-:Y:S02]  /*133f10*/  PRMT R57, R47, 0x3340, R0 ;  /* 0x000033402f397816 */ /* 0x000fe40000000000 */
[--C-:B------:R-:W-:Y:S02]  /*133f20*/  PRMT R56, R26, 0x3340, R21.reuse ;  /* 0x000033401a387816 */ /* 0x100fe40000000015 */
[----:B------:R-:W-:-:S02]  /*133f30*/  SHF.R.U32.HI R21, RZ, 0x8, R21 ;  /* 0x00000008ff157819 */ /* 0x000fc40000011615 */
[----:B-1----:R-:W-:Y:S02]  /*133f40*/  LOP3.LUT R27, R58, 0xffff, RZ, 0xc0, !PT ;  /* 0x0000ffff3a1b7812 */ /* 0x002fe400078ec0ff */
[----:B------:R-:W-:Y:S02]  /*133f50*/  PRMT R58, R56, 0x5410, R57 ;  /* 0x00005410383a7816 */ /* 0x000fe40000000039 */
[----:B------:R-:W-:Y:S02]  /*133f60*/  PRMT R57, R38, 0x3340, R0 ;  /* 0x0000334026397816 */ /* 0x000fe40000000000 */
[----:B------:R-:W-:Y:S01]  /*133f70*/  PRMT R56, R53, 0x3340, R27 ;  /* 0x0000334035387816 */ /* 0x000fe2000000001b */
[----:B------:R0:W-:Y:S01]  /*133f80*/  STL [R1+0x20c0], R58 ;  /* 0x0020c03a01007387 */ /* 0x0001e20000100800 */
[----:B------:R-:W-:Y:S02]  /*133f90*/  SHF.R.U32.HI R53, RZ, 0x8, R53 ;  /* 0x00000008ff357819 */ /* 0x000fe40000011635 */
[----:B------:R-:W-:-:S02]  /*133fa0*/  SHF.R.U32.HI R27, RZ, 0x8, R27 ;  /* 0x00000008ff1b7819 */ /* 0x000fc4000001161b */
[----:B0-----:R-:W-:Y:S02]  /*133fb0*/  PRMT R58, R56, 0x5410, R57 ;  /* 0x00005410383a7816 */ /* 0x001fe40000000039 */
[----:B------:R-:W-:Y:S02]  /*133fc0*/  IADD3 R56, P1, PT, R49, R2, RZ ;  /* 0x0000000231387210 */ /* 0x000fe40007f3e0ff */
[----:B------:R-:W-:-:S03]  /*133fd0*/  SHF.R.U32.HI R26, RZ, 0x8, R26 ;  /* 0x00000008ff1a7819 */ /* 0x000fc6000001161a */
[----:B------:R-:W-:Y:S01]  /*133fe0*/  IMAD.X R57, R37, 0x1, R0, P1 ;  /* 0x0000000125397824 */ /* 0x000fe200008e0600 */
[----:B------:R0:W-:Y:S01]  /*133ff0*/  STL [R1+0x20c4], R58 ;  /* 0x0020c43a01007387 */ /* 0x0001e20000100800 */
[----:B------:R-:W-:Y:S02]  /*134000*/  LOP3.LUT R53, R53, 0xffff, RZ, 0xc0, !PT ;  /* 0x0000ffff35357812 */ /* 0x000fe400078ec0ff */
[----:B------:R-:W-:Y:S01]  /*134010*/  LOP3.LUT R26, R26, 0xffff, RZ, 0xc0, !PT ;  /* 0x0000ffff1a1a7812 */ /* 0x000fe200078ec0ff */
[----:B------:R1:W-:Y:S01]  /*134020*/  STL.64 [R1+0x1600], R56 ;  /* 0x0016003801007387 */ /* 0x0003e20000100a00 */
[----:B------:R-:W-:Y:S02]  /*134030*/  SHF.R.U32.HI R47, RZ, 0x8, R47 ;  /* 0x00000008ff2f7819 */ /* 0x000fe4000001162f */
[----:B0-----:R-:W-:Y:S02]  /*134040*/  LOP3.LUT R58, R27, 0xffff, RZ, 0xc0, !PT ;  /* 0x0000ffff1b3a7812 */ /* 0x001fe400078ec0ff */
[----:B------:R-:W-:Y:S01]  /*134050*/  LOP3.LUT R27, R21, 0xffff, RZ, 0xc0, !PT ;  /* 0x0000ffff151b7812 */ /* 0x000fe200078ec0ff */
[----:B-1----:R-:W3:Y:S01]  /*134060*/  LDL.LU R56, [R1+0x7a8] ;  /* 0x0007a80001387983 */ /* 0x002ee20000300800 */
[----:B------:R-:W-:-:S03]  /*134070*/  PRMT R58, R53, 0x3340, R58 ;  /* 0x00003340353a7816 */ /* 0x000fc6000000003a */
[----:B------:R-:W3:Y:S01]  /*134080*/  LDL.LU R21, [R1+0x75c] ;  /* 0x00075c0001157983 */ /* 0x000ee20000300800 */
[----:B------:R-:W-:-:S03]  /*134090*/  PRMT R53, R26, 0x3340, R27 ;  /* 0x000033401a357816 */ /* 0x000fc6000000001b */
[----:B------:R-:W3:Y:S01]  /*1340a0*/  LDL.LU R57, [R1+0x7a4] ;  /* 0x0007a40001397983 */ /* 0x000ee20000300800 */
[----:B------:R-:W-:Y:S02]  /*1340b0*/  SHF.R.U32.HI R38, RZ, 0x8, R38 ;  /* 0x00000008ff267819 */ /* 0x000fe40000011626 */
[----:B------:R-:W-:Y:S02]  /*1340c0*/  LOP3.LUT R47, R47, 0xffff, RZ, 0xc0, !PT ;  /* 0x0000ffff2f2f7812 */ /* 0x000fe400078ec0ff */
[----:B------:R-:W-:Y:S01]  /*1340d0*/  LOP3.LUT R38, R38, 0xffff, RZ, 0xc0, !PT ;  /* 0x0000ffff26267812 */ /* 0x000fe200078ec0ff */
[----:B------:R0:W-:Y:S04]  /*1340e0*/  STL [R1+0x54c], R58 ;  /* 0x00054c3a01007387 */ /* 0x0001e80000100800 */
[----:B------:R1:W-:Y:S01]  /*1340f0*/  STL [R1+0x524], R53 ;  /* 0x0005243501007387 */ /* 0x0003e20000100800 */
[----:B0-----:R-:W-:-:S02]  /*134100*/  PRMT R58, R47, 0x3340, R0 ;  /* 0x000033402f3a7816 */ /* 0x001fc40000000000 */
[----:B-1----:R-:W-:Y:S02]  /*134110*/  PRMT R53, R38, 0x3340, R0 ;  /* 0x0000334026357816 */ /* 0x002fe40000000000 */
[----:B--2---:R-:W-:-:S05]  /*134120*/  IADD3 R26, P1, PT, R49, R43, RZ ;  /* 0x0000002b311a7210 */ /* 0x004fca0007f3e0ff */
[----:B------:R-:W-:-:S05]  /*134130*/  IMAD.X R27, R37, 0x1, R54, P1 ;  /* 0x00000001251b7824 */ /* 0x000fca00008e0636 */
[----:B------:R0:W-:Y:S04]  /*134140*/  STL.64 [R1+0x15f8], R26 ;  /* 0x0015f81a01007387 */ /* 0x0001e80000100a00 */
[----:B0-----:R-:W2:Y:S04]  /*134150*/  LDL.LU.64 R26, [R1+0x69f0] ;  /* 0x0069f000011a7983 */ /* 0x001ea80000300a00 */
[----:B------:R-:W-:Y:S04]  /*134160*/  STL [R1+0xa4], R58 ;  /* 0x0000a43a01007387 */ /* 0x000fe80000100800 */
[----:B------:R3:W-:Y:S01]  /*134170*/  STL [R1+0xa8], R53 ;  /* 0x0000a83501007387 */ /* 0x0007e20000100800 */
[----:B----4-:R-:W-:-:S02]  /*134180*/  LOP3.LUT R38, R16, 0xffff, RZ, 0xc0, !PT ;  /* 0x0000ffff10267812 */ /* 0x010fc400078ec0ff */
[----:B---3--:R-:W-:Y:S02]  /*134190*/  LOP3.LUT R53, R17, 0xffff, RZ, 0xc0, !PT ;  /* 0x0000ffff11357812 */ /* 0x008fe400078ec0ff */
[----:B------:R-:W3:Y:S04]  /*1341a0*/  LDL.LU R17, [R1+0x2c8] ;  /* 0x0002c80001117983 */ /* 0x000ee80000300800 */
[----:B------:R-:W4:Y:S01]  /*1341b0*/  LDL.LU R16, [R1+0x240] ;  /* 0x0002400001107983 */ /* 0x000f220000300800 */
[----:B------:R-:W-:Y:S02]  /*1341c0*/  LOP3.LUT R47, R59, 0xffff, RZ, 0xc0, !PT ;  /* 0x0000ffff3b2f7812 */ /* 0x000fe400078ec0ff */
[----:B------:R-:W-:Y:S02]  /*1341d0*/  PRMT R59, R38, 0x3340, R0 ;  /* 0x00003340263b7816 */ /* 0x000fe40000000000 */
[----:B------:R-:W-:-:S02]  /*1341e0*/  PRMT R58, R47, 0x3340, R53 ;  /* 0x000033402f3a7816 */ /* 0x000fc40000000035 */
[----:B------:R-:W-:Y:S02]  /*1341f0*/  SHF.R.U32.HI R47, RZ, 0x8, R47 ;  /* 0x00000008ff2f7819 */ /* 0x000fe4000001162f */
[----:B------:R-:W-:Y:S02]  /*134200*/  SHF.R.U32.HI R53, RZ, 0x8, R53 ;  /* 0x00000008ff357819 */ /* 0x000fe40000011635 */
[----:B------:R-:W-:Y:S02]  /*134210*/  PRMT R61, R58, 0x5410, R59 ;  /* 0x000054103a3d7816 */ /* 0x000fe4000000003b */
        /* <DEDUP_REMOVED lines=9> */
[----:B------:R0:W-:Y:S04]  /*1342b0*/  STL.64 [R1+0x15f0], R58 ;  /* 0x0015f03a01007387 */ /* 0x0001e80000100a00 */
[----:B------:R-:W-:Y:S04]  /*1342c0*/  STL [R1+0x514], R53 ;  /* 0x0005143501007387 */ /* 0x000fe80000100800 */
[----:B------:R1:W-:Y:S01]  /*1342d0*/  STL [R1+0xb0], R47 ;  /* 0x0000b02f01007387 */ /* 0x0003e20000100800 */
[----:B0-----:R-:W-:-:S02]  /*1342e0*/  IADD3 R58, P1, PT, R49, R32, RZ ;  /* 0x00000020313a7210 */ /* 0x001fc40007f3e0ff */
[----:B------:R-:W-:Y:S02]  /*1342f0*/  LOP3.LUT R38, R56, 0xffff, RZ, 0xc0, !PT ;  /* 0x0000ffff38267812 */ /* 0x000fe400078ec0ff */
[----:B------:R-:W-:Y:S02]  /*134300*/  LOP3.LUT R21, R21, 0xffff, RZ, 0xc0, !PT ;  /* 0x0000ffff15157812 */ /* 0x000fe400078ec0ff */
[----:B-1----:R-:W-:Y:S02]  /*134310*/  LOP3.LUT R47, R57, 0xffff, RZ, 0xc0, !PT ;  /* 0x0000ffff392f7812 */ /* 0x002fe400078ec0ff */
[----:B------:R-:W-:Y:S02]  /*134320*/  PRMT R56, R21, 0x3340, R0 ;  /* 0x0000334015387816 */ /* 0x000fe40000000000 */
[----:B------:R-:W-:Y:S02]  /*134330*/  PRMT R53, R38, 0x3340, R47 ;  /* 0x0000334026357816 */ /* 0x000fe4000000002f */
[----:B------:R-:W-:-:S02]  /*134340*/  SHF.R.U32.HI R38, RZ, 0x8, R38 ;  /* 0x00000008ff267819 */ /* 0x000fc40000011626 */
[----:B------:R-:W-:Y:S02]  /*134350*/  SHF.R.U32.HI R47, RZ, 0x8, R47 ;  /* 0x00000008ff2f7819 */ /* 0x000fe4000001162f */
[----:B------:R-:W-:Y:S02]  /*134360*/  SHF.R.U32.HI R21, RZ, 0x8, R21 ;  /* 0x00000008ff157819 */ /* 0x000fe40000011615 */
[----:B------:R-:W-:Y:S02]  /*134370*/  LOP3.LUT R38, R38, 0xffff, RZ, 0xc0, !PT ;  /* 0x0000ffff26267812 */ /* 0x000fe400078ec0ff */
[----:B------:R-:W-:Y:S02]  /*134380*/  LOP3.LUT R47, R47, 0xffff, RZ, 0xc0, !PT ;  /* 0x0000ffff2f2f7812 */ /* 0x000fe400078ec0ff */
[----:B------:R-:W-:Y:S01]  /*134390*/  LOP3.LUT R21, R21, 0xffff, RZ, 0xc0, !PT ;  /* 0x0000ffff15157812 */ /* 0x000fe200078ec0ff */
[----:B------:R-:W-:Y:S01]  /*1343a0*/  IMAD.X R59, R37, 0x1, R52, P1 ;  /* 0x00000001253b7824 */ /* 0x000fe200008e0634 */
[----:B------:R-:W-:-:S02]  /*1343b0*/  PRMT R53, R53, 0x5410, R56 ;  /* 0x0000541035357816 */ /* 0x000fc40000000038 */
[----:B------:R-:W-:Y:S01]  /*1343c0*/  PRMT R47, R38, 0x3340, R47 ;  /* 0x00003340262f7816 */ /* 0x000fe2000000002f */
[----:B------:R-:W2:Y:S01]  /*1343d0*/  LDL.LU R56, [R1+0x2cc] ;  /* 0x0002cc0001387983 */ /* 0x000ea20000300800 */
[----:B------:R-:W-:-:S03]  /*1343e0*/  PRMT R38, R21, 0x3340, R0 ;  /* 0x0000334015267816 */ /* 0x000fc60000000000 */
[----:B------:R-:W-:Y:S04]  /*1343f0*/  STL [R1+0x20a4], R53 ;  /* 0x0020a43501007387 */ /* 0x000fe80000100800 */
[----:B------:R0:W-:Y:S04]  /*134400*/  STL.64 [R1+0x15e8], R58 ;  /* 0x0015e83a01007387 */ /* 0x0001e80000100a00 */
[----:B------:R-:W-:Y:S04]  /*134410*/  STL [R1+0x474], R47 ;  /* 0x0004742f01007387 */ /* 0x000fe80000100800 */
[----:B------:R4:W-:Y:S01]  /*134420*/  STL [R1+0xac], R38 ;  /* 0x0000ac2601007387 */ /* 0x0009e20000100800 */
[----:B0-----:R-:W-:-:S05]  /*134430*/  IADD3 R58, P1, PT, R49, R45, RZ ;  /* 0x0000002d313a7210 */ /* 0x001fca0007f3e0ff */
[----:B------:R-:W-:Y:S01]  /*134440*/  IMAD.X R59, R37, 0x1, R48, P1 ;  /* 0x00000001253b7824 */ /* 0x000fe200008e0630 */
[----:B---3--:R-:W-:Y:S02]  /*134450*/  LOP3.LUT R21, R17, 0xffff, RZ, 0xc0, !PT ;  /* 0x0000ffff11157812 */ /* 0x008fe400078ec0ff */
[----:B------:R-:W-:Y:S02]  /*134460*/  LOP3.LUT R17, R20, 0xffff, RZ, 0xc0, !PT ;  /* 0x0000ffff14117812 */ /* 0x000fe400078ec0ff */
[----:B------:R-:W3:Y:S01]  /*134470*/  LDL.LU R20, [R1+0x69ec] ;  /* 0x0069ec0001147983 */ /* 0x000ee20000300800 */
[----:B----4-:R-:W-:-:S04]  /*134480*/  LOP3.LUT R38, R16, 0xffff, RZ, 0xc0, !PT ;  /* 0x0000ffff10267812 */ /* 0x010fc800078ec0ff */
[--C-:B------:R-:W-:Y:S02]  /*134490*/  PRMT R16, R21, 0x3340, R38.reuse ;  /* 0x0000334015107816 */ /* 0x100fe40000000026 */
[----:B------:R-:W-:Y:S02]  /*1344a0*/  SHF.R.U32.HI R21, RZ, 0x8, R21 ;  /* 0x00000008ff157819 */ /* 0x000fe40000011615 */
[----:B------:R-:W-:Y:S02]  /*1344b0*/  SHF.R.U32.HI R38, RZ, 0x8, R38 ;  /* 0x00000008ff267819 */ /* 0x000fe40000011626 */
[----:B------:R-:W-:Y:S02]  /*1344c0*/  PRMT R47, R17, 0x3340, R0 ;  /* 0x00003340112f7816 */ /* 0x000fe40000000000 */
[----:B------:R-:W-:Y:S02]  /*1344d0*/  LOP3.LUT R21, R21, 0xffff, RZ, 0xc0, !PT ;  /* 0x0000ffff15157812 */ /* 0x000fe400078ec0ff */
[----:B------:R-:W-:-:S02]  /*1344e0*/  LOP3.LUT R38, R38, 0xffff, RZ, 0xc0, !PT ;  /* 0x0000ffff26267812 */ /* 0x000fc400078ec0ff */
[----:B------:R-:W-:Y:S02]  /*1344f0*/  PRMT R47, R16, 0x5410, R47 ;  /* 0x00005410102f7816 */ /* 0x000fe4000000002f */
[----:B------:R-:W-:Y:S01]  /*134500*/  PRMT R21, R21, 0x3340, R38 ;  /* 0x0000334015157816 */ /* 0x000fe20000000026 */
[----:B------:R-:W4:Y:S04]  /*134510*/  LDL.LU R16, [R1+0x4d0] ;  /* 0x0004d00001107983 */ /* 0x000f280000300800 */
[----:B------:R-:W4:Y:S04]  /*134520*/  LDL.LU R57, [R1+0x3d8] ;  /* 0x0003d80001397983 */ /* 0x000f280000300800 */
[----:B------:R-:W-:Y:S04]  /*134530*/  STL [R1+0x20a0], R47 ;  /* 0x0020a02f01007387 */ /* 0x000fe80000100800 */
[----:B------:R-:W-:Y:S04]  /*134540*/  STL.64 [R1+0x15e0], R58 ;  /* 0x0015e03a01007387 */ /* 0x000fe80000100a00 */
[----:B------:R0:W-:Y:S04]  /*134550*/  STL [R1+0x68d8], R21 ;  /* 0x0068d81501007387 */ /* 0x0001e80000100800 */
[----:B0-----:R-:W4:Y:S01]  /*134560*/  LDL.LU R21, [R1+0x18] ;  /* 0x0000180001157983 */ /* 0x001f220000300800 */
[----:B------:R-:W-:-:S04]  /*134570*/  SHF.R.U32.HI R17, RZ, 0x8, R17 ;  /* 0x00000008ff117819 */ /* 0x000fc80000011611 */
[----:B------:R-:W-:-:S04]  /*134580*/  LOP3.LUT R17, R17, 0xffff, RZ, 0xc0, !PT ;  /* 0x0000ffff11117812 */ /* 0x000fc800078ec0ff */
[--C-:B------:R-:W-:Y:S02]  /*134590*/  PRMT R38, R17, 0x3340, R0.reuse ;  /* 0x0000334011267816 */ /* 0x100fe40000000000 */
[----:B------:R-:W4:Y:S04]  /*1345a0*/  LDL.LU R17, [R1+0x2b0] ;  /* 0x0002b00001117983 */ /* 0x000f280000300800 */
[----:B------:R0:W-:Y:S02]  /*1345b0*/  STL [R1+0xb4], R38 ;  /* 0x0000b42601007387 */ /* 0x0001e40000100800 */
[----:B0-----:R-:W-:Y:S02]  /*1345c0*/  LOP3.LUT R38, R46, 0xffff, RZ, 0xc0, !PT ;  /* 0x0000ffff2e267812 */ /* 0x001fe400078ec0ff */
[----:B------:R-:W4:Y:S02]  /*1345d0*/  LDL.LU R46, [R1+0x69e8] ;  /* 0x0069e800012e7983 */ /* 0x000f240000300800 */
[----:B------:R-:W-:-:S02]  /*1345e0*/  PRMT R58, R38, 0x3340, R0 ;  /* 0x00003340263a7816 */ /* 0x000fc40000000000 */
[----:B--2---:R-:W-:Y:S02]  /*1345f0*/  LOP3.LUT R47, R56, 0xffff, RZ, 0xc0, !PT ;  /* 0x0000ffff382f7812 */ /* 0x004fe400078ec0ff */
[----:B---3--:R-:W-:Y:S02]  /*134600*/  LOP3.LUT R53, R20, 0xffff, RZ, 0xc0, !PT ;  /* 0x0000ffff14357812 */ /* 0x008fe400078ec0ff */
[----:B------:R-:W2:Y:S02]  /*134610*/  LDL.LU R20, [R1+0x69e4] ;  /* 0x0069e40001147983 */ /* 0x000ea40000300800 */
[----:B------:R-:W-:-:S04]  /*134620*/  PRMT R56, R47, 0x3340, R53 ;  /* 0x000033402f387816 */ /* 0x000fc80000000035 */
[----:B------:R-:W-:Y:S02]  /*134630*/  PRMT R56, R56, 0x5410, R58 ;  /* 0x0000541038387816 */ /* 0x000fe4000000003a */
[----:B------:R-:W-:-:S03]  /*134640*/  IADD3 R58, P1, PT, R49, R24, RZ ;  /* 0x00000018313a7210 */ /* 0x000fc60007f3e0ff */
[----:B------:R-:W-:Y:S02]  /*134650*/  STL [R1+0x75c], R56 ;  /* 0x00075c3801007387 */ /* 0x000fe40000100800 */
[----:B----4-:R-:W-:-:S05]  /*134660*/  IMAD.X R59, R37, 0x1, R21, P1 ;  /* 0x00000001253b7824 */ /* 0x010fca00008e0615 */
[----:B------:R0:W-:Y:S04]  /*134670*/  STL.64 [R1+0x15d0], R58 ;  /* 0x0015d03a01007387 */ /* 0x0001e80000100a00 */
[----:B0-----:R-:W3:Y:S01]  /*134680*/  LDL.LU R58, [R1+0x69e0] ;  /* 0x0069e000013a7983 */ /* 0x001ee20000300800 */
[----:B------:R-:W-:Y:S02]  /*134690*/  SHF.R.U32.HI R47, RZ, 0x8, R47 ;  /* 0x00000008ff2f7819 */ /* 0x000fe4000001162f */
[----:B------:R-:W-:Y:S02]  /*1346a0*/  SHF.R.U32.HI R53, RZ, 0x8, R53 ;  /* 0x00000008ff357819 */ /* 0x000fe40000011635 */
[----:B------:R-:W-:Y:S02]  /*1346b0*/  SHF.R.U32.HI R38, RZ, 0x8, R38 ;  /* 0x00000008ff267819 */ /* 0x000fe40000011626 */
[----:B------:R-:W-:-:S02]  /*1346c0*/  LOP3.LUT R47, R47, 0xffff, RZ, 0xc0, !PT ;  /* 0x0000ffff2f2f7812 */ /* 0x000fc400078ec0ff */
[----:B------:R-:W-:Y:S02]  /*1346d0*/  LOP3.LUT R53, R53, 0xffff, RZ, 0xc0, !PT ;  /* 0x0000ffff35357812 */ /* 0x000fe400078ec0ff */
[----:B------:R-:W-:Y:S02]  /*1346e0*/  LOP3.LUT R38, R38, 0xffff, RZ, 0xc0, !PT ;  /* 0x0000ffff26267812 */ /* 0x000fe400078ec0ff */
[----:B------:R-:W-:Y:S02]  /*1346f0*/  PRMT R53, R47, 0x3340, R53 ;  /* 0x000033402f357816 */ /* 0x000fe40000000035 */
[----:B------:R-:W-:-:S03]  /*134700*/  PRMT R47, R38, 0x3340, R0 ;  /* 0x00003340262f7816 */ /* 0x000fc60000000000 */
[----:B------:R0:W-:Y:S01]  /*134710*/  STL [R1+0x4ec], R53 ;  /* 0x0004ec3501007387 */ /* 0x0001e20000100800 */
[----:B------:R-:W-:Y:S02]  /*134720*/  LOP3.LUT R16, R16, 0xffff, RZ, 0xc0, !PT ;  /* 0x0000ffff10107812 */ /* 0x000fe400078ec0ff */
[----:B------:R-:W-:Y:S01]  /*134730*/  LOP3.LUT R38, R57, 0xffff, RZ, 0xc0, !PT ;  /* 0x0000ffff39267812 */ /* 0x000fe200078ec0ff */
[----:B------:R2:W-:Y:S03]  /*134740*/  STL [R1+0xb8], R47 ;  /* 0x0000b82f01007387 */ /* 0x0005e60000100800 */
[----:B0-----:R-:W-:Y:S02]  /*134750*/  PRMT R53, R38, 0x3340, R0 ;  /* 0x0000334026357816 */ /* 0x001fe40000000000 */
[----:B------:R-:W-:-:S05]  /*134760*/  IADD3 R56, P1, PT, R49, R40, RZ ;  /* 0x0000002831387210 */ /* 0x000fca0007f3e0ff */
[----:B------:R-:W-:Y:S01]  /*134770*/  IMAD.X R57, R37, 0x1, R36, P1 ;  /* 0x0000000125397824 */ /* 0x000fe200008e0624 */
[----:B------:R-:W-:Y:S02]  /*134780*/  LOP3.LUT R59, R17, 0xffff, RZ, 0xc0, !PT ;  /* 0x0000ffff113b7812 */ /* 0x000fe400078ec0ff */
[----:B--2---:R-:W-:-:S04]  /*134790*/  LOP3.LUT R47, R20, 0xffff, RZ, 0xc0, !PT ;  /* 0x0000ffff142f7812 */ /* 0x004fc800078ec0ff */
[----:B------:R-:W-:-:S04]  /*1347a0*/  PRMT R20, R16, 0x3340, R47 ;  /* 0x0000334010147816 */ /* 0x000fc8000000002f */
[----:B------:R-:W-:Y:S02]  /*1347b0*/  PRMT R20, R20, 0x5410, R53 ;  /* 0x0000541014147816 */ /* 0x000fe40000000035 */
[----:B------:R-:W-:-:S03]  /*1347c0*/  SHF.R.U32.HI R16, RZ, 0x8, R16 ;  /* 0x00000008ff107819 */ /* 0x000fc60000011610 */
[----:B------:R0:W-:Y:S01]  /*1347d0*/  STL [R1+0x6850], R20 ;  /* 0x0068501401007387 */ /* 0x0001e20000100800 */
[----:B------:R-:W-:Y:S02]  /*1347e0*/  LOP3.LUT R16, R16, 0xffff, RZ, 0xc0, !PT ;  /* 0x0000ffff10107812 */ /* 0x000fe400078ec0ff */
[----:B0-----:R-:W-:-:S04]  /*1347f0*/  SHF.R.U32.HI R20, RZ, 0x8, R47 ;  /* 0x00000008ff147819 */ /* 0x001fc8000001162f */
[----:B------:R-:W-:Y:S01]  /*134800*/  LOP3.LUT R20, R20, 0xffff, RZ, 0xc0, !PT ;  /* 0x0000ffff14147812 */ /* 0x000fe200078ec0ff */
[----:B------:R0:W-:Y:S03]  /*134810*/  STL.64 [R1+0x15d8], R56 ;  /* 0x0015d83801007387 */ /* 0x0001e60000100a00 */
[----:B------:R-:W-:Y:S02]  /*134820*/  PRMT R16, R16, 0x3340, R20 ;  /* 0x0000334010107816 */ /* 0x000fe40000000014 */
[----:B------:R-:W-:Y:S01]  /*134830*/  LOP3.LUT R47, R46, 0xffff, RZ, 0xc0, !PT ;  /* 0x0000ffff2e2f7812 */ /* 0x000fe200078ec0ff */
[----:B0-----:R-:W2:Y:S04]  /*134840*/  LDL.LU.64 R56, [R1+0x69d8] ;  /* 0x0069d80001387983 */ /* 0x001ea80000300a00 */
[----:B------:R0:W-:Y:S02]  /*134850*/  STL [R1+0x508], R16 ;  /* 0x0005081001007387 */ /* 0x0001e40000100800 */
[----:B0-----:R-:W-:-:S02]  /*134860*/  PRMT R16, R59, 0x3340, R47 ;  /* 0x000033403b107816 */ /* 0x001fc4000000002f */
[----:B---3--:R-:W-:Y:S02]  /*134870*/  LOP3.LUT R53, R58, 0xffff, RZ, 0xc0, !PT ;  /* 0x0000ffff3a357812 */ /* 0x008fe400078ec0ff */
[----:B------:R-:W3:Y:S04]  /*134880*/  LDL.LU R58, [R1+0x69d4] ;  /* 0x0069d400013a7983 */ /* 0x000ee80000300800 */
[----:B------:R-:W4:Y:S01]  /*134890*/  LDL.LU R46, [R1+0x69d0] ;  /* 0x0069d000012e7983 */ /* 0x000f220000300800 */
[----:B------:R-:W-:-:S04]  /*1348a0*/  PRMT R17, R53, 0x3340, R0 ;  /* 0x0000334035117816 */ /* 0x000fc80000000000 */
[----:B------:R-:W-:Y:S02]  /*1348b0*/  PRMT R20, R16, 0x5410, R17 ;  /* 0x0000541010147816 */ /* 0x000fe40000000011 */
[----:B------:R-:W-:Y:S02]  /*1348c0*/  IADD3 R16, P1, PT, R49, R34, RZ ;  /* 0x0000002231107210 */ /* 0x000fe40007f3e0ff */
[----:B------:R-:W-:-:S03]  /*1348d0*/  SHF.R.U32.HI R47, RZ, 0x8, R47 ;  /* 0x00000008ff2f7819 */ /* 0x000fc6000001162f */
[----:B------:R-:W-:Y:S01]  /*1348e0*/  IMAD.X R17, R37, 0x1, R19, P1 ;  /* 0x0000000125117824 */ /* 0x000fe200008e0613 */
[----:B------:R0:W-:Y:S04]  /*1348f0*/  STL [R1+0x6858], R20 ;  /* 0x0068581401007387 */ /* 0x0001e80000100800 */
[----:B------:R1:W-:Y:S01]  /*134900*/  STL.64 [R1+0x15c8], R16 ;  /* 0x0015c81001007387 */ /* 0x0003e20000100a00 */
[--C-:B0-----:R-:W-:Y:S02]  /*134910*/  PRMT R20, R60, 0x3340, R0.reuse ;  /* 0x000033403c147816 */ /* 0x101fe40000000000 */
[----:B------:R-:W-:Y:S02]  /*134920*/  LOP3.LUT R60, R47, 0xffff, RZ, 0xc0, !PT ;  /* 0x0000ffff2f3c7812 */ /* 0x000fe400078ec0ff */
[----:B------:R-:W-:Y:S01]  /*134930*/  PRMT R47, R39, 0x3340, R0 ;  /* 0x00003340272f7816 */ /* 0x000fe20000000000 */
[----:B-1----:R-:W2:Y:S04]  /*134940*/  LDL.LU.64 R16, [R1+0x69c8] ;  /* 0x0069c80001107983 */ /* 0x002ea80000300a00 */
[----:B------:R-:W2:Y:S01]  /*134950*/  LDL.LU R39, [R1+0x69c0] ;  /* 0x0069c00001277983 */ /* 0x000ea20000300800 */
[----:B------:R-:W-:-:S04]  /*134960*/  SHF.R.U32.HI R59, RZ, 0x8, R59 ;  /* 0x00000008ff3b7819 */ /* 0x000fc8000001163b */
[----:B------:R-:W-:-:S04]  /*134970*/  LOP3.LUT R59, R59, 0xffff, RZ, 0xc0, !PT ;  /* 0x0000ffff3b3b7812 */ /* 0x000fc800078ec0ff */
[----:B------:R-:W-:Y:S02]  /*134980*/  PRMT R59, R59, 0x3340, R60 ;  /* 0x000033403b3b7816 */ /* 0x000fe4000000003c */
[----:B------:R-:W-:-:S03]  /*134990*/  IADD3 R60, P1, PT, R49, R51, RZ ;  /* 0x00000033313c7210 */ /* 0x000fc60007f3e0ff */
[----:B------:R4:W-:Y:S02]  /*1349a0*/  STL [R1+0x4e4], R59 ;  /* 0x0004e43b01007387 */ /* 0x0009e40000100800 */
[----:B------:R-:W-:Y:S01]  /*1349b0*/  IMAD.X R61, R37, 0x1, R22, P1 ;  /* 0x00000001253d7824 */ /* 0x000fe200008e0616 */
[----:B------:R-:W-:Y:S02]  /*1349c0*/  PRMT R15, R15, 0x5410, R20 ;  /* 0x000054100f0f7816 */ /* 0x000fe40000000014 */
[----:B----4-:R-:W-:-:S04]  /*1349d0*/  LOP3.LUT R59, R46, 0xffff, RZ, 0xc0, !PT ;  /* 0x0000ffff2e3b7812 */ /* 0x010fc800078ec0ff */
[----:B------:R-:W-:Y:S01]  /*1349e0*/  PRMT R46, R59, 0x3340, R0 ;  /* 0x000033403b2e7816 */ /* 0x000fe20000000000 */
[----:B------:R-:W-:Y:S04]  /*1349f0*/  STL [R1+0x67f4], R59 ;  /* 0x0067f43b01007387 */ /* 0x000fe80000100800 */
[----:B------:R0:W-:Y:S01]  /*134a00*/  STL.64 [R1+0x15c0], R60 ;  /* 0x0015c03c01007387 */ /* 0x0001e20000100a00 */
[----:B------:R-:W-:Y:S02]  /*134a10*/  PRMT R44, R44, 0x5410, R46 ;  /* 0x000054102c2c7816 */ /* 0x000fe4000000002e */
[----:B------:R-:W-:Y:S02]  /*134a20*/  LOP3.LUT R46, R27, 0xffff, RZ, 0xc0, !PT ;  /* 0x0000ffff1b2e7812 */ /* 0x000fe400078ec0ff */
[----:B0-----:R-:W-:Y:S01]  /*134a30*/  IADD3 R60, P1, PT, R49, R9, RZ ;  /* 0x00000009313c7210 */ /* 0x001fe20007f3e0ff */
[----:B------:R-:W-:Y:S01]  /*134a40*/  STL [R1+0x24bc], R44 ;  /* 0x0024bc2c01007387 */ /* 0x000fe20000100800 */
[----:B------:R-:W-:-:S03]  /*134a50*/  PRMT R20, R46, 0x3340, R0 ;  /* 0x000033402e147816 */ /* 0x000fc60000000000 */
[----:B------:R-:W-:Y:S01]  /*134a60*/  IMAD.X R61, R37, 0x1, R11, P1 ;  /* 0x00000001253d7824 */ /* 0x000fe200008e060b */
[----:B------:R-:W-:Y:S01]  /*134a70*/  STL [R1+0x24c0], R15 ;  /* 0x0024c00f01007387 */ /* 0x000fe20000100800 */
[----:B------:R-:W-:-:S03]  /*134a80*/  PRMT R20, R26, 0x5410, R20 ;  /* 0x000054101a147816 */ /* 0x000fc60000000014 */
[----:B------:R0:W-:Y:S01]  /*134a90*/  STL.64 [R1+0x15b0], R60 ;  /* 0x0015b03c01007387 */ /* 0x0001e20000100a00 */
[----:B------:R-:W-:Y:S02]  /*134aa0*/  IADD3 R26, P1, PT, R49, R10, RZ ;  /* 0x0000000a311a7210 */ /* 0x000fe40007f3e0ff */
[----:B--2---:R-:W-:Y:S01]  /*134ab0*/  LOP3.LUT R39, R39, 0xffff, RZ, 0xc0, !PT ;  /* 0x0000ffff27277812 */ /* 0x004fe200078ec0ff */
[----:B0-----:R-:W2:Y:S04]  /*134ac0*/  LDL.LU R61, [R1+0x4ac] ;  /* 0x0004ac00013d7983 */ /* 0x001ea80000300800 */
[----:B------:R-:W4:Y:S04]  /*134ad0*/  LDL.LU R60, [R1+0x38c] ;  /* 0x00038c00013c7983 */ /* 0x000f280000300800 */
[----:B------:R-:W4:Y:S04]  /*134ae0*/  LDL.LU R44, [R1+0x430] ;  /* 0x00043000012c7983 */ /* 0x000f280000300800 */
[----:B------:R-:W4:Y:S01]  /*134af0*/  LDL.LU R15, [R1+0x2c0] ;  /* 0x0002c000010f7983 */ /* 0x000f220000300800 */
[----:B------:R-:W-:-:S03]  /*134b00*/  IMAD.X R27, R37, 0x1, R12, P1 ;  /* 0x00000001251b7824 */ /* 0x000fc600008e060c */
[----:B------:R-:W-:Y:S01]  /*134b10*/  STL [R1+0x67dc], R46 ;  /* 0x0067dc2e01007387 */ /* 0x000fe20000100800 */
[----:B------:R-:W-:-:S03]  /*134b20*/  PRMT R37, R39, 0x3340, R0 ;  /* 0x0000334027257816 */ /* 0x000fc60000000000 */
[----:B------:R0:W-:Y:S01]  /*134b30*/  STL [R1+0x24c4], R20 ;  /* 0x0024c41401007387 */ /* 0x0001e20000100800 */
[----:B------:R-:W-:Y:S02]  /*134b40*/  PRMT R37, R55, 0x5410, R37 ;  /* 0x0000541037257816 */ /* 0x000fe40000000025 */
[----:B---3--:R-:W-:Y:S02]  /*134b50*/  LOP3.LUT R58, R58, 0xffff, RZ, 0xc0, !PT ;  /* 0x0000ffff3a3a7812 */ /* 0x008fe400078ec0ff */
[----:B0-----:R-:W-:-:S04]  /*134b60*/  SHF.R.U32.HI R20, RZ, 0x8, R53 ;  /* 0x00000008ff147819 */ /* 0x001fc80000011635 */
[----:B------:R-:W-:Y:S01]  /*134b70*/  LOP3.LUT R20, R20, 0xffff, RZ, 0xc0, !PT ;  /* 0x0000ffff14147812 */ /* 0x000fe200078ec0ff */
[----:B------:R0:W-:Y:S03]  /*134b80*/  STL.64 [R1+0x15b8], R26 ;  /* 0x0015b81a01007387 */ /* 0x0001e60000100a00 */
[--C-:B------:R-:W-:Y:S01]  /*134b90*/  PRMT R20, R20, 0x3340, R0.reuse ;  /* 0x0000334014147816 */ /* 0x100fe20000000000 */
[----:B0-----:R-:W3:Y:S04]  /*134ba0*/  LDL.LU.64 R26, [R1+0x69b8] ;  /* 0x0069b800011a7983 */ /* 0x001ee80000300a00 */
[----:B------:R-:W-:Y:S04]  /*134bb0*/  STL [R1+0x67cc], R39 ;  /* 0x0067cc2701007387 */ /* 0x000fe80000100800 */
[----:B------:R0:W-:Y:S04]  /*134bc0*/  STL [R1+0x24c8], R37 ;  /* 0x0024c82501007387 */ /* 0x0001e80000100800 */
[----:B------:R-:W-:Y:S04]  /*134bd0*/  STL [R1+0x67b8], R58 ;  /* 0x0067b83a01007387 */ /* 0x000fe80000100800 */
[----:B------:R1:W-:Y:S01]  /*134be0*/  STL [R1+0xbc], R20 ;  /* 0x0000bc1401007387 */ /* 0x0003e20000100800 */
[----:B0-----:R-:W-:-:S04]  /*134bf0*/  PRMT R37, R58, 0x3340, R0 ;  /* 0x000033403a257816 */ /* 0x001fc80000000000 */
[----:B------:R-:W-:Y:S01]  /*134c00*/  PRMT R39, R56, 0x5410, R37 ;  /* 0x0000541038277816 */ /* 0x000fe20000000025 */
[----:B-1----:R-:W-:-:S04]  /*134c10*/  VIADD R20, R49, UR5 ;  /* 0x0000000531147c36 */ /* 0x002fc80008000000 */
[----:B------:R0:W-:Y:S01]  /*134c20*/  STL [R1+0x24d0], R39 ;  /* 0x0024d02701007387 */ /* 0x0001e20000100800 */
[----:B------:R-:W-:Y:S01]  /*134c30*/  SHF.R.U32.HI R38, RZ, 0x8, R38 ;  /* 0x00000008ff267819 */ /* 0x000fe20000011626 */
[----:B------:R-:W1:Y:S01]  /*134c40*/  LDCU UR5, c[0x0][0x3b8] ;  /* 0x00007700ff0577ac */ /* 0x000e620008000800 */
[----:B------:R-:W-:Y:S02]  /*134c50*/  SHF.R.S32.HI R37, RZ, 0x1f, R20 ;  /* 0x0000001fff257819 */ /* 0x000fe40000011414 */
[----:B------:R-:W-:-:S05]  /*134c60*/  IADD3 R58, P1, PT, R20, R6, RZ ;  /* 0x00000006143a7210 */ /* 0x000fca0007f3e0ff */
[----:B------:R-:W-:Y:S01]  /*134c70*/  IMAD.X R59, R37, 0x1, R31, P1 ;  /* 0x00000001253b7824 */ /* 0x000fe200008e061f */
[----:B0-----:R-:W-:-:S04]  /*134c80*/  PRMT R39, R23, 0x5410, R47 ;  /* 0x0000541017277816 */ /* 0x001fc8000000002f */
[----:B------:R-:W-:Y:S04]  /*134c90*/  STL.64 [R1+0x15a8], R58 ;  /* 0x0015a83a01007387 */ /* 0x000fe80000100a00 */
[----:B------:R-:W3:Y:S01]  /*134ca0*/  LDL.LU R23, [R1+0x69b0] ;  /* 0x0069b00001177983 */ /* 0x000ee20000300800 */
[----:B------:R-:W-:-:S03]  /*134cb0*/  LOP3.LUT R38, R38, 0xffff, RZ, 0xc0, !PT ;  /* 0x0000ffff26267812 */ /* 0x000fc600078ec0ff */
[----:B------:R-:W3:Y:S04]  /*134cc0*/  LDL.LU R55, [R1+0x4fc] ;  /* 0x0004fc0001377983 */ /* 0x000ee80000300800 */
[----:B------:R-:W3:Y:S04]  /*134cd0*/  LDL.LU R56, [R1+0x3f0] ;  /* 0x0003f00001387983 */ /* 0x000ee80000300800 */
[----:B------:R0:W-:Y:S02]  /*134ce0*/  STL [R1+0x24d4], R39 ;  /* 0x0024d42701007387 */ /* 0x0001e40000100800 */
[----:B0-----:R-:W-:-:S05]  /*134cf0*/  PRMT R39, R38, 0x3340, R0 ;  /* 0x0000334026277816 */ /* 0x001fca0000000000 */
[----:B------:R0:W-:Y:S01]  /*134d00*/  STL [R1+0xc0], R39 ;  /* 0x0000c02701007387 */ /* 0x0001e20000100800 */
[----:B------:R-:W-:Y:S02]  /*134d10*/  LOP3.LUT R17, R17, 0xffff, RZ, 0xc0, !PT ;  /* 0x0000ffff11117812 */ /* 0x000fe400078ec0ff */
[----:B------:R-:W-:-:S05]  /*134d20*/  IADD3 R58, P1, PT, R20, R8, RZ ;  /* 0x00000008143a7210 */ /* 0x000fca0007f3e0ff */
[----:B------:R-:W-:Y:S01]  /*134d30*/  IMAD.X R59, R37, 0x1, R7, P1 ;  /* 0x00000001253b7824 */ /* 0x000fe200008e0607 */
[----:B--2---:R-:W-:Y:S02]  /*134d40*/  LOP3.LUT R38, R61, 0xffff, RZ, 0xc0, !PT ;  /* 0x0000ffff3d267812 */ /* 0x004fe400078ec0ff */
[----:B----4-:R-:W-:Y:S02]  /*134d50*/  LOP3.LUT R46, R60, 0xffff, RZ, 0xc0, !PT ;  /* 0x0000ffff3c2e7812 */ /* 0x010fe400078ec0ff */
[----:B0-----:R-:W-:Y:S02]  /*134d60*/  LOP3.LUT R39, R44, 0xffff, RZ, 0xc0, !PT ;  /* 0x0000ffff2c277812 */ /* 0x001fe400078ec0ff */
[----:B------:R-:W-:Y:S02]  /*134d70*/  PRMT R47, R46, 0x3340, R0 ;  /* 0x000033402e2f7816 */ /* 0x000fe40000000000 */
[----:B------:R-:W-:Y:S02]  /*134d80*/  PRMT R44, R38, 0x3340, R39 ;  /* 0x00003340262c7816 */ /* 0x000fe40000000027 */
[----:B------:R-:W-:-:S02]  /*134d90*/  LOP3.LUT R15, R15, 0xffff, RZ, 0xc0, !PT ;  /* 0x0000ffff0f0f7812 */ /* 0x000fc400078ec0ff */
[----:B------:R-:W-:Y:S02]  /*134da0*/  PRMT R47, R44, 0x5410, R47 ;  /* 0x000054102c2f7816 */ /* 0x000fe4000000002f */
[----:B------:R-:W-:Y:S02]  /*134db0*/  PRMT R44, R17, 0x3340, R0 ;  /* 0x00003340112c7816 */ /* 0x000fe40000000000 */
[----:B---3--:R-:W-:Y:S02]  /*134dc0*/  LOP3.LUT R49, R23, 0xffff, RZ, 0xc0, !PT ;  /* 0x0000ffff17317812 */ /* 0x008fe400078ec0ff */
[----:B------:R-:W2:Y:S04]  /*134dd0*/  LDL.LU R23, [R1+0x69ac] ;  /* 0x0069ac0001177983 */ /* 0x000ea80000300800 */
[----:B------:R0:W-:Y:S02]  /*134de0*/  STL [R1+0x2520], R17 ;  /* 0x0025201101007387 */ /* 0x0001e40000100800 */
[----:B0-----:R-:W-:-:S04]  /*134df0*/  PRMT R17, R15, 0x3340, R49 ;  /* 0x000033400f117816 */ /* 0x001fc80000000031 */
[----:B------:R-:W-:Y:S01]  /*134e00*/  PRMT R17, R17, 0x5410, R44 ;  /* 0x0000541011117816 */ /* 0x000fe2000000002c */
[----:B------:R0:W-:Y:S04]  /*134e10*/  STL [R1+0x758], R47 ;  /* 0x0007582f01007387 */ /* 0x0001e80000100800 */
[----:B------:R3:W-:Y:S01]  /*134e20*/  STL [R1+0x24b4], R17 ;  /* 0x0024b41101007387 */ /* 0x0007e20000100800 */
[----:B0-----:R-:W-:-:S03]  /*134e30*/  SHF.R.U32.HI R47, RZ, 0x8, R15 ;  /* 0x00000008ff2f7819 */ /* 0x001fc6000001160f */
[----:B------:R-:W4:Y:S04]  /*134e40*/  LDL.LU R15, [R1+0x6b0] ;  /* 0x0006b000010f7983 */ /* 0x000f280000300800 */
[----:B------:R-:W4:Y:S04]  /*134e50*/  LDL.LU R44, [R1+0x60c] ;  /* 0x00060c00012c7983 */ /* 0x000f280000300800 */
[----:B------:R0:W-:Y:S04]  /*134e60*/  STL.64 [R1+0x1598], R58 ;  /* 0x0015983a01007387 */ /* 0x0001e80000100a00 */
[----:B---3--:R-:W3:Y:S01]  /*134e70*/  LDL.LU R17, [R1+0x65c] ;  /* 0x00065c0001117983 */ /* 0x008ee20000300800 */
[----:B------:R-:W-:-:S02]  /*134e80*/  SHF.R.U32.HI R49, RZ, 0x8, R49 ;  /* 0x00000008ff317819 */ /* 0x000fc40000011631 */
[----:B------:R-:W-:Y:S02]  /*134e90*/  SHF.R.U32.HI R38, RZ, 0x8, R38 ;  /* 0x00000008ff267819 */ /* 0x000fe40000011626 */
[----:B------:R-:W-:Y:S02]  /*134ea0*/  SHF.R.U32.HI R39, RZ, 0x8, R39 ;  /* 0x00000008ff277819 */ /* 0x000fe40000011627 */
[----:B------:R-:W-:Y:S02]  /*134eb0*/  LOP3.LUT R47, R47, 0xffff, RZ, 0xc0, !PT ;  /* 0x0000ffff2f2f7812 */ /* 0x000fe400078ec0ff */
[----:B------:R-:W-:Y:S02]  /*134ec0*/  LOP3.LUT R49, R49, 0xffff, RZ, 0xc0, !PT ;  /* 0x0000ffff31317812 */ /* 0x000fe400078ec0ff */
[----:B------:R-:W-:Y:S02]  /*134ed0*/  LOP3.LUT R38, R38, 0xffff, RZ, 0xc0, !PT ;  /* 0x0000ffff26267812 */ /* 0x000fe400078ec0ff */
[----:B------:R-:W-:-:S02]  /*134ee0*/  LOP3.LUT R39, R39, 0xffff, RZ, 0xc0, !PT ;  /* 0x0000ffff27277812 */ /* 0x000fc400078ec0ff */
[----:B------:R-:W-:Y:S02]  /*134ef0*/  PRMT R61, R47, 0x3340, R49 ;  /* 0x000033402f3d7816 */ /* 0x000fe40000000031 */
[----:B------:R-:W-:-:S03]  /*134f00*/  PRMT R38, R38, 0x3340, R39 ;  /* 0x0000334026267816 */ /* 0x000fc60000000027 */
[----:B------:R-:W-:Y:S01]  /*134f10*/  STL [R1+0x6660], R61 ;  /* 0x0066603d01007387 */ /* 0x000fe20000100800 */
[----:B------:R-:W-:Y:S02]  /*134f20*/  LOP3.LUT R47, R55, 0xffff, RZ, 0xc0, !PT ;  /* 0x0000ffff372f7812 */ /* 0x000fe400078ec0ff */
[----:B------:R-:W-:Y:S01]  /*134f30*/  LOP3.LUT R39, R56, 0xffff, RZ, 0xc0, !PT ;  /* 0x0000ffff38277812 */ /* 0x000fe200078ec0ff */
[----:B------:R2:W-:Y:S03]  /*134f40*/  STL [R1+0x498], R38 ;  /* 0x0004982601007387 */ /* 0x0005e60000100800 */
[----:B------:R-:W-:Y:S02]  /*134f50*/  PRMT R53, R39, 0x3340, R0 ;  /* 0x0000334027357816 */ /* 0x000fe40000000000 */
[----:B0-----:R-:W-:Y:S02]  /*134f60*/  IADD3 R58, P1, PT, R20, R5, RZ ;  /* 0x00000005143a7210 */ /* 0x001fe40007f3e0ff */
[----:B------:R-:W-:-:S03]  /*134f70*/  SHF.R.U32.HI R39, RZ, 0x8, R39 ;  /* 0x00000008ff277819 */ /* 0x000fc60000011627 */
[----:B------:R-:W-:Y:S01]  /*134f80*/  IMAD.X R59, R37, 0x1, R41, P1 ;  /* 0x00000001253b7824 */ /* 0x000fe200008e0629 */
[----:B------:R-:W-:Y:S02]  /*134f90*/  LOP3.LUT R39, R39, 0xffff, RZ, 0xc0, !PT ;  /* 0x0000ffff27277812 */ /* 0x000fe400078ec0ff */
[----:B--2---:R-:W-:Y:S02]  /*134fa0*/  LOP3.LUT R38, R23, 0xffff, RZ, 0xc0, !PT ;  /* 0x0000ffff17267812 */ /* 0x004fe400078ec0ff */
[----:B------:R-:W2:Y:S02]  /*134fb0*/  LDL.LU R23, [R1+0x69a8] ;  /* 0x0069a80001177983 */ /* 0x000ea40000300800 */
[----:B------:R-:W-:-:S04]  /*134fc0*/  PRMT R49, R47, 0x3340, R38 ;  /* 0x000033402f317816 */ /* 0x000fc80000000026 */
[----:B------:R-:W-:Y:S02]  /*134fd0*/  PRMT R49, R49, 0x5410, R53 ;  /* 0x0000541031317816 */ /* 0x000fe40000000035 */
[----:B------:R-:W-:-:S03]  /*134fe0*/  SHF.R.U32.HI R53, RZ, 0x8, R38 ;  /* 0x00000008ff357819 */ /* 0x000fc60000011626 */
[----:B------:R0:W-:Y:S01]  /*134ff0*/  STL [R1+0x740], R49 ;  /* 0x0007403101007387 */ /* 0x0001e20000100800 */
[----:B------:R-:W-:Y:S02]  /*135000*/  LOP3.LUT R53, R53, 0xffff, RZ, 0xc0, !PT ;  /* 0x0000ffff35357812 */ /* 0x000fe400078ec0ff */
[----:B0-----:R-:W-:Y:S02]  /*135010*/  SHF.R.U32.HI R49, RZ, 0x8, R47 ;  /* 0x00000008ff317819 */ /* 0x001fe4000001162f */
[----:B------:R-:W2:Y:S02]  /*135020*/  LDL.LU R47, [R1+0x3b8] ;  /* 0x0003b800012f7983 */ /* 0x000ea40000300800 */
[----:B------:R-:W-:Y:S02]  /*135030*/  LOP3.LUT R49, R49, 0xffff, RZ, 0xc0, !PT ;  /* 0x0000ffff31317812 */ /* 0x000fe400078ec0ff */
[----:B------:R-:W-:Y:S02]  /*135040*/  STL.64 [R1+0x1590], R58 ;  /* 0x0015903a01007387 */ /* 0x000fe40000100a00 */
[----:B------:R-:W-:-:S02]  /*135050*/  PRMT R53, R49, 0x3340, R53 ;  /* 0x0000334031357816 */ /* 0x000fc40000000035 */
[----:B------:R-:W2:Y:S01]  /*135060*/  LDL.LU R38, [R1+0x444] ;  /* 0x0004440001267983 */ /* 0x000ea20000300800 */
[----:B------:R-:W-:-:S03]  /*135070*/  PRMT R49, R39, 0x3340, R0 ;  /* 0x0000334027317816 */ /* 0x000fc60000000000 */
[----:B------:R-:W-:Y:S01]  /*135080*/  STL [R1+0x48c], R53 ;  /* 0x00048c3501007387 */ /* 0x000fe20000100800 */
[----:B----4-:R-:W-:Y:S02]  /*135090*/  LOP3.LUT R15, R15, 0xffff, RZ, 0xc0, !PT ;  /* 0x0000ffff0f0f7812 */ /* 0x010fe400078ec0ff */
[----:B------:R-:W-:Y:S01]  /*1350a0*/  LOP3.LUT R39, R44, 0xffff, RZ, 0xc0, !PT ;  /* 0x0000ffff2c277812 */ /* 0x000fe200078ec0ff */
[----:B------:R3:W-:Y:S03]  /*1350b0*/  STL [R1+0xc4], R49 ;  /* 0x0000c43101007387 */ /* 0x0007e60000100800 */
[----:B------:R-:W-:Y:S02]  /*1350c0*/  PRMT R44, R39, 0x3340, R0 ;  /* 0x00003340272c7816 */ /* 0x000fe40000000000 */
[----:B---3--:R-:W-:-:S04]  /*1350d0*/  LOP3.LUT R49, R17, 0xffff, RZ, 0xc0, !PT ;  /* 0x0000ffff11317812 */ /* 0x008fc800078ec0ff */
[----:B------:R-:W-:Y:S02]  /*1350e0*/  PRMT R17, R15, 0x3340, R49 ;  /* 0x000033400f117816 */ /* 0x000fe40000000031 */
[----:B------:R-:W-:Y:S02]  /*1350f0*/  IADD3 R58, P1, PT, R20, R4, RZ ;  /* 0x00000004143a7210 */ /* 0x000fe40007f3e0ff */
[----:B------:R-:W-:-:S03]  /*135100*/  PRMT R17, R17, 0x5410, R44 ;  /* 0x0000541011117816 */ /* 0x000fc6000000002c */
[----:B------:R-:W-:Y:S02]  /*135110*/  IMAD.X R59, R37, 0x1, R3, P1 ;  /* 0x00000001253b7824 */ /* 0x000fe400008e0603 */
[----:B------:R0:W-:Y:S04]  /*135120*/  STL [R1+0x2040], R17 ;  /* 0x0020401101007387 */ /* 0x0001e80000100800 */
[----:B------:R-:W3:Y:S01]  /*135130*/  LDL.LU R60, [R1+0x6b4] ;  /* 0x0006b400013c7983 */ /* 0x000ee20000300800 */
[----:B------:R-:W-:-:S03]  /*135140*/  SHF.R.U32.HI R53, RZ, 0x8, R46 ;  /* 0x00000008ff357819 */ /* 0x000fc6000001162e */
[----:B------:R-:W4:Y:S01]  /*135150*/  LDL.LU R55, [R1+0x614] ;  /* 0x0006140001377983 */ /* 0x000f220000300800 */
[----:B------:R-:W-:-:S03]  /*135160*/  SHF.R.U32.HI R46, RZ, 0x8, R15 ;  /* 0x00000008ff2e7819 */ /* 0x000fc6000001160f */
[----:B------:R-:W3:Y:S04]  /*135170*/  LDL.LU R56, [R1+0x664] ;  /* 0x0006640001387983 */ /* 0x000ee80000300800 */
[----:B------:R-:W-:Y:S04]  /*135180*/  STL.64 [R1+0x15a0], R58 ;  /* 0x0015a03a01007387 */ /* 0x000fe80000100a00 */
[----:B------:R-:W3:Y:S04]  /*135190*/  LDL.LU R44, [R1+0x684] ;  /* 0x00068400012c7983 */ /* 0x000ee80000300800 */
[----:B0-----:R-:W3:Y:S04]  /*1351a0*/  LDL.LU R17, [R1+0x5c8] ;  /* 0x0005c80001117983 */ /* 0x001ee80000300800 */
[----:B------:R-:W3:Y:S01]  /*1351b0*/  LDL.LU R15, [R1+0x640] ;  /* 0x00064000010f7983 */ /* 0x000ee20000300800 */
[----:B------:R-:W-:-:S02]  /*1351c0*/  SHF.R.U32.HI R49, RZ, 0x8, R49 ;  /* 0x00000008ff317819 */ /* 0x000fc40000011631 */
[----:B------:R-:W-:Y:S02]  /*1351d0*/  LOP3.LUT R53, R53, 0xffff, RZ, 0xc0, !PT ;  /* 0x0000ffff35357812 */ /* 0x000fe400078ec0ff */
[----:B------:R-:W-:Y:S02]  /*1351e0*/  LOP3.LUT R46, R46, 0xffff, RZ, 0xc0, !PT ;  /* 0x0000ffff2e2e7812 */ /* 0x000fe400078ec0ff */
[----:B------:R-:W-:Y:S02]  /*1351f0*/  LOP3.LUT R49, R49, 0xffff, RZ, 0xc0, !PT ;  /* 0x0000ffff31317812 */ /* 0x000fe400078ec0ff */
[----:B------:R-:W-:Y:S02]  /*135200*/  PRMT R53, R53, 0x3340, R0 ;  /* 0x0000334035357816 */ /* 0x000fe40000000000 */
[----:B------:R-:W-:-:S03]  /*135210*/  PRMT R49, R46, 0x3340, R49 ;  /* 0x000033402e317816 */ /* 0x000fc60000000031 */
[----:B------:R-:W-:Y:S04]  /*135220*/  STL [R1+0xc8], R53 ;  /* 0x0000c83501007387 */ /* 0x000fe80000100800 */
[----:B------:R-:W-:Y:S01]  /*135230*/  STL [R1+0x468], R49 ;  /* 0x0004683101007387 */ /* 0x000fe20000100800 */
[----:B------:R-:W-:-:S04]  /*135240*/  SHF.R.U32.HI R39, RZ, 0x8, R39 ;  /* 0x00000008ff277819 */ /* 0x000fc80000011627 */
[----:B------:R-:W-:-:S04]  /*135250*/  LOP3.LUT R39, R39, 0xffff, RZ, 0xc0, !PT ;  /* 0x0000ffff27277812 */ /* 0x000fc800078ec0ff */
[----:B------:R-:W-:Y:S02]  /*135260*/  PRMT R39, R39, 0x3340, R0 ;  /* 0x0000334027277816 */ /* 0x000fe40000000000 */
[----:B--2---:R-:W-:Y:S02]  /*135270*/  LOP3.LUT R23, R23, 0xffff, RZ, 0xc0, !PT ;  /* 0x0000ffff17177812 */ /* 0x004fe400078ec0ff */
[----:B------:R-:W-:-:S04]  /*135280*/  LOP3.LUT R46, R47, 0xffff, RZ, 0xc0, !PT ;  /* 0x0000ffff2f2e7812 */ /* 0x000fc800078ec0ff */
[----:B------:R-:W-:Y:S01]  /*135290*/  PRMT R47, R46, 0x3340, R0 ;  /* 0x000033402e2f7816 */ /* 0x000fe20000000000 */
[----:B------:R0:W-:Y:S01]  /*1352a0*/  STL [R1+0x2514], R46 ;  /* 0x0025142e01007387 */ /* 0x0001e20000100800 */
[----:B------:R-:W-:-:S04]  /*1352b0*/  LOP3.LUT R38, R38, 0xffff, RZ, 0xc0, !PT ;  /* 0x0000ffff26267812 */ /* 0x000fc800078ec0ff */
[--C-:B0-----:R-:W-:Y:S02]  /*1352c0*/  PRMT R46, R23, 0x3340, R38.reuse ;  /* 0x00003340172e7816 */ /* 0x101fe40000000026 */
[----:B------:R-:W-:Y:S02]  /*1352d0*/  SHF.R.U32.HI R23, RZ, 0x8, R23 ;  /* 0x00000008ff177819 */ /* 0x000fe40000011617 */
[----:B------:R-:W-:Y:S02]  /*1352e0*/  SHF.R.U32.HI R38, RZ, 0x8, R38 ;  /* 0x00000008ff267819 */ /* 0x000fe40000011626 */
[----:B------:R-:W-:Y:S02]  /*1352f0*/  PRMT R49, R46, 0x5410, R47 ;  /* 0x000054102e317816 */ /* 0x000fe4000000002f */
[----:B------:R-:W-:Y:S02]  /*135300*/  IADD3 R46, P1, PT, R20, R13, RZ ;  /* 0x0000000d142e7210 */ /* 0x000fe40007f3e0ff */
[----:B------:R-:W-:-:S02]  /*135310*/  LOP3.LUT R23, R23, 0xffff, RZ, 0xc0, !PT ;  /* 0x0000ffff17177812 */ /* 0x000fc400078ec0ff */
[----:B------:R-:W-:Y:S01]  /*135320*/  LOP3.LUT R38, R38, 0xffff, RZ, 0xc0, !PT ;  /* 0x0000ffff26267812 */ /* 0x000fe200078ec0ff */
[----:B------:R-:W-:-:S03]  /*135330*/  IMAD.X R47, R37, 0x1, R14, P1 ;  /* 0x00000001252f7824 */ /* 0x000fc600008e060e */
[----:B------:R-:W-:Y:S01]  /*135340*/  PRMT R23, R23, 0x3340, R38 ;  /* 0x0000334017177816 */ /* 0x000fe20000000026 */
[----:B------:R-:W-:Y:S04]  /*135350*/  STL [R1+0x24ac], R49 ;  /* 0x0024ac3101007387 */ /* 0x000fe80000100800 */
[----:B------:R3:W-:Y:S04]  /*135360*/  STL.64 [R1+0x1588], R46 ;  /* 0x0015882e01007387 */ /* 0x0007e80000100a00 */
[----:B------:R-:W-:Y:S04]  /*135370*/  STL [R1+0x6664], R23 ;  /* 0x0066641701007387 */ /* 0x000fe80000100800 */
[----:B------:R0:W-:Y:S01]  /*135380*/  STL [R1+0xd0], R39 ;  /* 0x0000d02701007387 */ /* 0x0001e20000100800 */
[----:B----4-:R-:W-:-:S02]  /*135390*/  LOP3.LUT R38, R55, 0xffff, RZ, 0xc0, !PT ;  /* 0x0000ffff37267812 */ /* 0x010fc400078ec0ff */
[----:B---3--:R-:W-:Y:S02]  /*1353a0*/  LOP3.LUT R46, R60, 0xffff, RZ, 0xc0, !PT ;  /* 0x0000ffff3c2e7812 */ /* 0x008fe400078ec0ff */
[----:B------:R-:W2:Y:S01]  /*1353b0*/  LDL.LU R60, [R1+0x840] ;  /* 0x00084000013c7983 */ /* 0x000ea20000300800 */
[----:B------:R-:W-:-:S03]  /*1353c0*/  LOP3.LUT R47, R56, 0xffff, RZ, 0xc0, !PT ;  /* 0x0000ffff382f7812 */ /* 0x000fc600078ec0ff */
[----:B------:R-:W3:Y:S04]  /*1353d0*/  LDL.LU R55, [R1+0x7ec] ;  /* 0x0007ec0001377983 */ /* 0x000ee80000300800 */
[----:B------:R-:W4:Y:S01]  /*1353e0*/  LDL.LU R56, [R1+0x7f0] ;  /* 0x0007f00001387983 */ /* 0x000f220000300800 */
[----:B------:R-:W-:-:S03]  /*1353f0*/  LOP3.LUT R49, R44, 0xffff, RZ, 0xc0, !PT ;  /* 0x0000ffff2c317812 */ /* 0x000fc600078ec0ff */
[----:B------:R-:W4:Y:S01]  /*135400*/  LDL.LU R44, [R1+0x844] ;  /* 0x00084400012c7983 */ /* 0x000f220000300800 */
[----:B0-----:R-:W-:-:S03]  /*135410*/  LOP3.LUT R39, R15, 0xffff, RZ, 0xc0, !PT ;  /* 0x0000ffff0f277812 */ /* 0x001fc600078ec0ff */
[----:B------:R-:W4:Y:S01]  /*135420*/  LDL.LU R15, [R1+0x7f4] ;  /* 0x0007f400010f7983 */ /* 0x000f220000300800 */
[----:B------:R-:W-:Y:S02]  /*135430*/  LOP3.LUT R23, R17, 0xffff, RZ, 0xc0, !PT ;  /* 0x0000ffff11177812 */ /* 0x000fe400078ec0ff */
[----:B------:R-:W-:Y:S02]  /*135440*/  PRMT R53, R38, 0x3340, R0 ;  /* 0x0000334026357816 */ /* 0x000fe40000000000 */
[----:B------:R-:W-:-:S04]  /*135450*/  PRMT R17, R46, 0x3340, R47 ;  /* 0x000033402e117816 */ /* 0x000fc8000000002f */
[----:B------:R-:W-:Y:S02]  /*135460*/  PRMT R17, R17, 0x5410, R53 ;  /* 0x0000541011117816 */ /* 0x000fe40000000035 */
[----:B------:R-:W-:-:S03]  /*135470*/  PRMT R53, R23, 0x3340, R0 ;  /* 0x0000334017357816 */ /* 0x000fc60000000000 */
[----:B------:R0:W-:Y:S01]  /*135480*/  STL [R1+0x6838], R17 ;  /* 0x0068381101007387 */ /* 0x0001e20000100800 */
[----:B------:R-:W-:Y:S02]  /*135490*/  IADD3 R58, P1, PT, R20, R2, RZ ;  /* 0x00000002143a7210 */ /* 0x000fe40007f3e0ff */
[----:B0-----:R-:W-:-:S04]  /*1354a0*/  PRMT R17, R49, 0x3340, R39 ;  /* 0x0000334031117816 */ /* 0x001fc80000000027 */
[----:B------:R-:W-:Y:S01]  /*1354b0*/  PRMT R17, R17, 0x5410, R53 ;  /* 0x0000541011117816 */ /* 0x000fe20000000035 */
[----:B------:R-:W-:Y:S01]  /*1354c0*/  IMAD.X R59, R37, 0x1, R0, P1 ;  /* 0x00000001253b7824 */ /* 0x000fe200008e0600 */
[----:B------:R-:W-:Y:S02]  /*1354d0*/  SHF.R.U32.HI R46, RZ, 0x8, R46 ;  /* 0x00000008ff2e7819 */ /* 0x000fe4000001162e */
[----:B------:R-:W-:Y:S01]  /*1354e0*/  SHF.R.U32.HI R47, RZ, 0x8, R47 ;  /* 0x00000008ff2f7819 */ /* 0x000fe2000001162f */
[----:B------:R0:W-:Y:S01]  /*1354f0*/  STL [R1+0x748], R17 ;  /* 0x0007481101007387 */ /* 0x0001e20000100800 */
[----:B------:R-:W-:Y:S02]  /*135500*/  SHF.R.U32.HI R39, RZ, 0x8, R39 ;  /* 0x00000008ff277819 */ /* 0x000fe40000011627 */
[----:B------:R-:W-:Y:S01]  /*135510*/  LOP3.LUT R46, R46, 0xffff, RZ, 0xc0, !PT ;  /* 0x0000ffff2e2e7812 */ /* 0x000fe200078ec0ff */
[----:B------:R1:W-:Y:S01]  /*135520*/  STL.64 [R1+0x1580], R58 ;  /* 0x0015803a01007387 */ /* 0x0003e20000100a00 */
[----:B------:R-:W-:-:S02]  /*135530*/  LOP3.LUT R47, R47, 0xffff, RZ, 0xc0, !PT ;  /* 0x0000ffff2f2f7812 */ /* 0x000fc400078ec0ff */
[----:B0-----:R-:W-:Y:S02]  /*135540*/  SHF.R.U32.HI R17, RZ, 0x8, R49 ;  /* 0x00000008ff117819 */ /* 0x001fe40000011631 */
[----:B------:R-:W-:Y:S02]  /*135550*/  LOP3.LUT R39, R39, 0xffff, RZ, 0xc0, !PT ;  /* 0x0000ffff27277812 */ /* 0x000fe400078ec0ff */
[----:B------:R-:W-:Y:S01]  /*135560*/  LOP3.LUT R17, R17, 0xffff, RZ, 0xc0, !PT ;  /* 0x0000ffff11117812 */ /* 0x000fe200078ec0ff */
[----:B-1----:R-:W4:Y:S01]  /*135570*/  LDL.LU R59, [R1+0x7f8] ;  /* 0x0007f800013b7983 */ /* 0x002f220000300800 */
[----:B------:R-:W-:Y:S02]  /*135580*/  PRMT R49, R46, 0x3340, R47 ;  /* 0x000033402e317816 */ /* 0x000fe4000000002f */
[----:B------:R-:W-:Y:S02]  /*135590*/  PRMT R17, R17, 0x3340, R39 ;  /* 0x0000334011117816 */ /* 0x000fe40000000027 */
[----:B------:R-:W-:Y:S01]  /*1355a0*/  SHF.R.U32.HI R23, RZ, 0x8, R23 ;  /* 0x00000008ff177819 */ /* 0x000fe20000011617 */
[----:B------:R-:W-:Y:S01]  /*1355b0*/  STL [R1+0x488], R49 ;  /* 0x0004883101007387 */ /* 0x000fe20000100800 */
[----:B------:R-:W-:-:S03]  /*1355c0*/  IADD3 R46, P1, PT, R20, R43, RZ ;  /* 0x0000002b142e7210 */ /* 0x000fc60007f3e0ff */
[----:B------:R0:W-:Y:S01]  /*1355d0*/  STL [R1+0x484], R17 ;  /* 0x0004841101007387 */ /* 0x0001e20000100800 */
[----:B------:R-:W-:Y:S01]  /*1355e0*/  LOP3.LUT R23, R23, 0xffff, RZ, 0xc0, !PT ;  /* 0x0000ffff17177812 */ /* 0x000fe200078ec0ff */
[----:B------:R-:W-:Y:S01]  /*1355f0*/  IMAD.X R47, R37, 0x1, R54, P1 ;  /* 0x00000001252f7824 */ /* 0x000fe200008e0636 */
[----:B0-----:R-:W-:-:S04]  /*135600*/  SHF.R.U32.HI R17, RZ, 0x8, R38 ;  /* 0x00000008ff117819 */ /* 0x001fc80000011626 */
[----:B------:R-:W-:Y:S02]  /*135610*/  LOP3.LUT R17, R17, 0xffff, RZ, 0xc0, !PT ;  /* 0x0000ffff11117812 */ /* 0x000fe400078ec0ff */
[--C-:B------:R-:W-:Y:S02]  /*135620*/  PRMT R38, R23, 0x3340, R0.reuse ;  /* 0x0000334017267816 */ /* 0x100fe40000000000 */
[----:B------:R-:W-:Y:S01]  /*135630*/  PRMT R23, R17, 0x3340, R0 ;  /* 0x0000334011177816 */ /* 0x000fe20000000000 */
[----:B------:R-:W-:Y:S04]  /*135640*/  STL.64 [R1+0x1578], R46 ;  /* 0x0015782e01007387 */ /* 0x000fe80000100a00 */
[----:B------:R0:W-:Y:S04]  /*135650*/  STL [R1+0xd4], R38 ;  /* 0x0000d42601007387 */ /* 0x0001e80000100800 */
[----:B------:R1:W-:Y:S04]  /*135660*/  STL [R1+0xcc], R23 ;  /* 0x0000cc1701007387 */ /* 0x0003e80000100800 */
[----:B0-----:R-:W4:Y:S01]  /*135670*/  LDL.LU R38, [R1+0x820] ;  /* 0x0008200001267983 */ /* 0x001f220000300800 */
[----:B--2---:R-:W-:-:S03]  /*135680*/  LOP3.LUT R47, R60, 0xffff, RZ, 0xc0, !PT ;  /* 0x0000ffff3c2f7812 */ /* 0x004fc600078ec0ff */
[----:B------:R-:W2:Y:S01]  /*135690*/  LDL.LU R60, [R1+0x7cc] ;  /* 0x0007cc00013c7983 */ /* 0x000ea20000300800 */
[----:B---3--:R-:W-:-:S03]  /*1356a0*/  LOP3.LUT R17, R55, 0xffff, RZ, 0xc0, !PT ;  /* 0x0000ffff37117812 */ /* 0x008fc600078ec0ff */
[----:B------:R-:W3:Y:S01]  /*1356b0*/  LDL.LU R55, [R1+0x830] ;  /* 0x0008300001377983 */ /* 0x000ee20000300800 */
[----:B----4-:R-:W-:Y:S02]  /*1356c0*/  LOP3.LUT R49, R56, 0xffff, RZ, 0xc0, !PT ;  /* 0x0000ffff38317812 */ /* 0x010fe400078ec0ff */
[----:B------:R-:W-:Y:S01]  /*1356d0*/  PRMT R53, R17, 0x3340, R0 ;  /* 0x0000334011357816 */ /* 0x000fe20000000000 */
[----:B------:R-:W4:Y:S01]  /*1356e0*/  LDL.LU R56, [R1+0x824] ;  /* 0x0008240001387983 */ /* 0x000f220000300800 */
[----:B------:R-:W-:-:S03]  /*1356f0*/  LOP3.LUT R39, R44, 0xffff, RZ, 0xc0, !PT ;  /* 0x0000ffff2c277812 */ /* 0x000fc600078ec0ff */
[----:B------:R-:W4:Y:S01]  /*135700*/  LDL.LU R44, [R1+0x7d0] ;  /* 0x0007d000012c7983 */ /* 0x000f220000300800 */
[----:B-1----:R-:W-:Y:S02]  /*135710*/  LOP3.LUT R23, R15, 0xffff, RZ, 0xc0, !PT ;  /* 0x0000ffff0f177812 */ /* 0x002fe400078ec0ff */
[----:B------:R-:W-:-:S04]  /*135720*/  PRMT R15, R47, 0x3340, R49 ;  /* 0x000033402f0f7816 */ /* 0x000fc80000000031 */
[----:B------:R-:W-:Y:S02]  /*135730*/  PRMT R53, R15, 0x5410, R53 ;  /* 0x000054100f357816 */ /* 0x000fe40000000035 */
[----:B------:R-:W4:Y:S01]  /*135740*/  LDL.LU R15, [R1+0x834] ;  /* 0x00083400010f7983 */ /* 0x000f220000300800 */
[----:B------:R-:W-:-:S03]  /*135750*/  PRMT R58, R23, 0x3340, R0 ;  /* 0x00003340173a7816 */ /* 0x000fc60000000000 */
[----:B------:R0:W-:Y:S01]  /*135760*/  STL [R1+0x2004], R53 ;  /* 0x0020043501007387 */ /* 0x0001e20000100800 */
[----:B------:R-:W-:Y:S02]  /*135770*/  SHF.R.U32.HI R47, RZ, 0x8, R47 ;  /* 0x00000008ff2f7819 */ /* 0x000fe4000001162f */
[----:B------:R-:W-:Y:S02]  /*135780*/  SHF.R.U32.HI R49, RZ, 0x8, R49 ;  /* 0x00000008ff317819 */ /* 0x000fe40000011631 */
[----:B------:R-:W-:Y:S02]  /*135790*/  LOP3.LUT R47, R47, 0xffff, RZ, 0xc0, !PT ;  /* 0x0000ffff2f2f7812 */ /* 0x000fe400078ec0ff */
[----:B------:R-:W-:Y:S02]  /*1357a0*/  LOP3.LUT R49, R49, 0xffff, RZ, 0xc0, !PT ;  /* 0x0000ffff31317812 */ /* 0x000fe400078ec0ff */
[----:B------:R-:W-:Y:S02]  /*1357b0*/  SHF.R.U32.HI R23, RZ, 0x8, R23 ;  /* 0x00000008ff177819 */ /* 0x000fe40000011617 */
[----:B------:R-:W-:-:S02]  /*1357c0*/  PRMT R49, R47, 0x3340, R49 ;  /* 0x000033402f317816 */ /* 0x000fc40000000031 */
[----:B------:R-:W-:Y:S02]  /*1357d0*/  SHF.R.U32.HI R17, RZ, 0x8, R17 ;  /* 0x00000008ff117819 */ /* 0x000fe40000011611 */
[----:B------:R-:W-:Y:S02]  /*1357e0*/  LOP3.LUT R23, R23, 0xffff, RZ, 0xc0, !PT ;  /* 0x0000ffff17177812 */ /* 0x000fe400078ec0ff */
        /* <DEDUP_REMOVED lines=9> */
[----:B------:R-:W-:Y:S02]  /*135880*/  PRMT R39, R39, 0x3340, R46 ;  /* 0x0000334027277816 */ /* 0x000fe4000000002e */
[----:B------:R-:W-:Y:S01]  /*135890*/  IADD3 R46, P1, PT, R20, R32, RZ ;  /* 0x00000020142e7210 */ /* 0x000fe20007f3e0ff */
[----:B------:R-:W-:Y:S01]  /*1358a0*/  STL [R1+0x2008], R53 ;  /* 0x0020083501007387 */ /* 0x000fe20000100800 */
[----:B------:R-:W-:-:S03]  /*1358b0*/  LOP3.LUT R17, R17, 0xffff, RZ, 0xc0, !PT ;  /* 0x0000ffff11117812 */ /* 0x000fc600078ec0ff */
[----:B------:R-:W-:Y:S01]  /*1358c0*/  IMAD.X R47, R37, 0x1, R52, P1 ;  /* 0x00000001252f7824 */ /* 0x000fe200008e0634 */
[----:B------:R-:W-:Y:S04]  /*1358d0*/  STL.64 [R1+0x1570], R58 ;  /* 0x0015703a01007387 */ /* 0x000fe80000100a00 */
[----:B------:R-:W-:Y:S04]  /*1358e0*/  STL [R1+0x460], R49 ;  /* 0x0004603101007387 */ /* 0x000fe80000100800 */
[----:B------:R0:W-:Y:S04]  /*1358f0*/  STL [R1+0x454], R39 ;  /* 0x0004542701007387 */ /* 0x0001e80000100800 */
[----:B------:R1:W-:Y:S01]  /*135900*/  STL.64 [R1+0x1568], R46 ;  /* 0x0015682e01007387 */ /* 0x0003e20000100a00 */
[----:B0-----:R-:W-:-:S02]  /*135910*/  PRMT R39, R23, 0x3340, R0 ;  /* 0x0000334017277816 */ /* 0x001fc40000000000 */
[----:B------:R-:W-:Y:S02]  /*135920*/  PRMT R23, R17, 0x3340, R0 ;  /* 0x0000334011177816 */ /* 0x000fe40000000000 */
[----:B-1----:R-:W-:Y:S01]  /*135930*/  LOP3.LUT R46, R38, 0xffff, RZ, 0xc0, !PT ;  /* 0x0000ffff262e7812 */ /* 0x002fe200078ec0ff */
[----:B------:R4:W-:Y:S04]  /*135940*/  STL [R1+0xd8], R39 ;  /* 0x0000d82701007387 */ /* 0x0009e80000100800 */
[----:B------:R0:W-:Y:S04]  /*135950*/  STL [R1+0x184], R23 ;  /* 0x0001841701007387 */ /* 0x0001e80000100800 */
[----:B------:R-:W4:Y:S01]  /*135960*/  LDL.LU R38, [R1+0x600] ;  /* 0x0006000001267983 */ /* 0x000f220000300800 */
[----:B------:R-:W-:-:S05]  /*135970*/  IADD3 R58, P1, PT, R20, R45, RZ ;  /* 0x0000002d143a7210 */ /* 0x000fca0007f3e0ff */
[----:B------:R-:W-:Y:S01]  /*135980*/  IMAD.X R59, R37, 0x1, R48, P1 ;  /* 0x00000001253b7824 */ /* 0x000fe200008e0630 */
[----:B--2---:R-:W-:Y:S02]  /*135990*/  LOP3.LUT R17, R60, 0xffff, RZ, 0xc0, !PT ;  /* 0x0000ffff3c117812 */ /* 0x004fe400078ec0ff */
[----:B------:R-:W2:Y:S01]  /*1359a0*/  LDL.LU R60, [R1+0x650] ;  /* 0x00065000013c7983 */ /* 0x000ea20000300800 */
[----:B---3--:R-:W-:Y:S02]  /*1359b0*/  LOP3.LUT R47, R55, 0xffff, RZ, 0xc0, !PT ;  /* 0x0000ffff372f7812 */ /* 0x008fe400078ec0ff */
[----:B------:R-:W-:Y:S02]  /*1359c0*/  PRMT R53, R17, 0x3340, R0 ;  /* 0x0000334011357816 */ /* 0x000fe40000000000 */
[----:B------:R-:W-:Y:S02]  /*1359d0*/  PRMT R49, R46, 0x3340, R47 ;  /* 0x000033402e317816 */ /* 0x000fe4000000002f */
[----:B----4-:R-:W-:-:S02]  /*1359e0*/  LOP3.LUT R39, R56, 0xffff, RZ, 0xc0, !PT ;  /* 0x0000ffff38277812 */ /* 0x010fc400078ec0ff */
[----:B------:R-:W-:Y:S02]  /*1359f0*/  PRMT R49, R49, 0x5410, R53 ;  /* 0x0000541031317816 */ /* 0x000fe40000000035 */
[----:B0-----:R-:W-:Y:S02]  /*135a00*/  LOP3.LUT R23, R44, 0xffff, RZ, 0xc0, !PT ;  /* 0x0000ffff2c177812 */ /* 0x001fe400078ec0ff */
[----:B------:R-:W-:Y:S02]  /*135a10*/  SHF.R.U32.HI R46, RZ, 0x8, R46 ;  /* 0x00000008ff2e7819 */ /* 0x000fe4000001162e */
[----:B------:R-:W-:Y:S02]  /*135a20*/  PRMT R53, R23, 0x3340, R0 ;  /* 0x0000334017357816 */ /* 0x000fe40000000000 */
[----:B------:R-:W-:Y:S02]  /*135a30*/  LOP3.LUT R44, R15, 0xffff, RZ, 0xc0, !PT ;  /* 0x0000ffff0f2c7812 */ /* 0x000fe400078ec0ff */
[----:B------:R-:W3:Y:S04]  /*135a40*/  LDL.LU R15, [R1+0x310] ;  /* 0x00031000010f7983 */ /* 0x000ee80000300800 */
[----:B------:R-:W4:Y:S01]  /*135a50*/  LDL.LU R55, [R1+0x2ac] ;  /* 0x0002ac0001377983 */ /* 0x000f220000300800 */
[----:B------:R-:W-:-:S03]  /*135a60*/  SHF.R.U32.HI R47, RZ, 0x8, R47 ;  /* 0x00000008ff2f7819 */ /* 0x000fc6000001162f */
[----:B------:R0:W-:Y:S01]  /*135a70*/  STL [R1+0x7f8], R49 ;  /* 0x0007f83101007387 */ /* 0x0001e20000100800 */
[----:B------:R-:W-:Y:S02]  /*135a80*/  LOP3.LUT R46, R46, 0xffff, RZ, 0xc0, !PT ;  /* 0x0000ffff2e2e7812 */ /* 0x000fe400078ec0ff */
[----:B------:R-:W-:Y:S01]  /*135a90*/  LOP3.LUT R47, R47, 0xffff, RZ, 0xc0, !PT ;  /* 0x0000ffff2f2f7812 */ /* 0x000fe200078ec0ff */
[----:B------:R-:W4:Y:S01]  /*135aa0*/  LDL.LU R45, [R1+0x69a4] ;  /* 0x0069a400012d7983 */ /* 0x000f220000300800 */
[----:B0-----:R-:W-:-:S04]  /*135ab0*/  PRMT R49, R39, 0x3340, R44 ;  /* 0x0000334027317816 */ /* 0x001fc8000000002c */
[----:B------:R-:W-:-:S05]  /*135ac0*/  PRMT R49, R49, 0x5410, R53 ;  /* 0x0000541031317816 */ /* 0x000fca0000000035 */
[----:B------:R0:W-:Y:S04]  /*135ad0*/  STL [R1+0x24a8], R49 ;  /* 0x0024a83101007387 */ /* 0x0001e80000100800 */
[----:B------:R-:W4:Y:S01]  /*135ae0*/  LDL.LU R48, [R1+0x69a0] ;  /* 0x0069a00001307983 */ /* 0x000f220000300800 */
[----:B0-----:R-:W-:-:S03]  /*135af0*/  PRMT R49, R46, 0x3340, R47 ;  /* 0x000033402e317816 */ /* 0x001fc6000000002f */
[----:B------:R-:W-:Y:S01]  /*135b00*/  STL.64 [R1+0x1560], R58 ;  /* 0x0015603a01007387 */ /* 0x000fe20000100a00 */
[----:B------:R-:W-:-:S03]  /*135b10*/  IADD3 R46, P1, PT, R20, R24, RZ ;  /* 0x00000018142e7210 */ /* 0x000fc60007f3e0ff */
[----:B------:R-:W-:Y:S04]  /*135b20*/  STL [R1+0x44c], R49 ;  /* 0x00044c3101007387 */ /* 0x000fe80000100800 */
[----:B------:R-:W4:Y:S01]  /*135b30*/  LDL.LU R24, [R1+0x699c] ;  /* 0x00699c0001187983 */ /* 0x000f220000300800 */
[----:B------:R-:W-:Y:S02]  /*135b40*/  SHF.R.U32.HI R39, RZ, 0x8, R39 ;  /* 0x00000008ff277819 */ /* 0x000fe40000011627 */
[----:B------:R-:W-:Y:S02]  /*135b50*/  SHF.R.U32.HI R44, RZ, 0x8, R44 ;  /* 0x00000008ff2c7819 */ /* 0x000fe4000001162c */
[----:B------:R-:W-:Y:S02]  /*135b60*/  LOP3.LUT R39, R39, 0xffff, RZ, 0xc0, !PT ;  /* 0x0000ffff27277812 */ /* 0x000fe400078ec0ff */
[----:B------:R-:W-:Y:S01]  /*135b70*/  LOP3.LUT R44, R44, 0xffff, RZ, 0xc0, !PT ;  /* 0x0000ffff2c2c7812 */ /* 0x000fe200078ec0ff */
[----:B------:R-:W-:-:S03]  /*135b80*/  IMAD.X R47, R37, 0x1, R21, P1 ;  /* 0x00000001252f7824 */ /* 0x000fc600008e0615 */
[----:B------:R-:W-:-:S05]  /*135b90*/  PRMT R39, R39, 0x3340, R44 ;  /* 0x0000334027277816 */ /* 0x000fca000000002c */
[----:B------:R-:W-:Y:S04]  /*135ba0*/  STL [R1+0x444], R39 ;  /* 0x0004442701007387 */ /* 0x000fe80000100800 */
[----:B------:R-:W-:Y:S04]  /*135bb0*/  STL.64 [R1+0x1558], R46 ;  /* 0x0015582e01007387 */ /* 0x000fe80000100a00 */
[----:B------:R-:W4:Y:S04]  /*135bc0*/  LDL.LU R56, [R1+0x314] ;  /* 0x0003140001387983 */ /* 0x000f280000300800 */
[----:B------:R-:W4:Y:S01]  /*135bd0*/  LDL.LU R44, [R1+0x2b4] ;  /* 0x0002b400012c7983 */ /* 0x000f220000300800 */
[----:B------:R-:W-:-:S02]  /*135be0*/  SHF.R.U32.HI R23, RZ, 0x8, R23 ;  /* 0x00000008ff177819 */ /* 0x000fc40000011617 */
[----:B------:R-:W-:Y:S02]  /*135bf0*/  SHF.R.U32.HI R17, RZ, 0x8, R17 ;  /* 0x00000008ff117819 */ /* 0x000fe40000011611 */
[----:B------:R-:W-:Y:S02]  /*135c00*/  LOP3.LUT R23, R23, 0xffff, RZ, 0xc0, !PT ;  /* 0x0000ffff17177812 */ /* 0x000fe400078ec0ff */
[----:B------:R-:W-:Y:S02]  /*135c10*/  LOP3.LUT R17, R17, 0xffff, RZ, 0xc0, !PT ;  /* 0x0000ffff11117812 */ /* 0x000fe400078ec0ff */
[--C-:B------:R-:W-:Y:S02]  /*135c20*/  PRMT R23, R23, 0x3340, R0.reuse ;  /* 0x0000334017177816 */ /* 0x100fe40000000000 */
[----:B------:R-:W-:-:S03]  /*135c30*/  PRMT R17, R17, 0x3340, R0 ;  /* 0x0000334011117816 */ /* 0x000fc60000000000 */
[----:B------:R0:W-:Y:S04]  /*135c40*/  STL [R1+0x180], R23 ;  /* 0x0001801701007387 */ /* 0x0001e80000100800 */
[----:B------:R3:W-:Y:S01]  /*135c50*/  STL [R1+0xe0], R17 ;  /* 0x0000e01101007387 */ /* 0x0007e20000100800 */
[----:B0-----:R-:W-:-:S04]  /*135c60*/  LOP3.LUT R23, R38, 0xffff, RZ, 0xc0, !PT ;  /* 0x0000ffff26177812 */ /* 0x001fc800078ec0ff */
[----:B------:R-:W-:Y:S02]  /*135c70*/  PRMT R46, R23, 0x3340, R0 ;  /* 0x00003340172e7816 */ /* 0x000fe40000000000 */
[----:B--2---:R-:W-:Y:S02]  /*135c80*/  LOP3.LUT R38, R60, 0xffff, RZ, 0xc0, !PT ;  /* 0x0000ffff3c267812 */ /* 0x004fe400078ec0ff */
[----:B---3--:R-:W-:Y:S02]  /*135c90*/  LOP3.LUT R17, R15, 0xffff, RZ, 0xc0, !PT ;  /* 0x0000ffff0f117812 */ /* 0x008fe400078ec0ff */
[----:B------:R-:W-:Y:S02]  /*135ca0*/  LOP3.LUT R15, R18, 0xffff, RZ, 0xc0, !PT ;  /* 0x0000ffff120f7812 */ /* 0x000fe400078ec0ff */
[----:B------:R-:W2:Y:S04]  /*135cb0*/  LDL.LU R18, [R1+0x6998] ;  /* 0x0069980001127983 */ /* 0x000ea80000300800 */
[----:B------:R4:W-:Y:S02]  /*135cc0*/  STL [R1+0x250c], R23 ;  /* 0x00250c1701007387 */ /* 0x0009e40000100800 */
[----:B----4-:R-:W-:-:S02]  /*135cd0*/  LOP3.LUT R23, R55, 0xffff, RZ, 0xc0, !PT ;  /* 0x0000ffff37177812 */ /* 0x010fc400078ec0ff */
[----:B------:R-:W-:-:S04]  /*135ce0*/  LOP3.LUT R24, R24, 0xffff, RZ, 0xc0, !PT ;  /* 0x0000ffff18187812 */ /* 0x000fc800078ec0ff */
[----:B------:R-:W-:-:S04]  /*135cf0*/  PRMT R39, R24, 0x3340, R38 ;  /* 0x0000334018277816 */ /* 0x000fc80000000026 */
[----:B------:R-:W-:Y:S02]  /*135d00*/  PRMT R47, R39, 0x5410, R46 ;  /* 0x00005410272f7816 */ /* 0x000fe4000000002e */
[----:B------:R-:W-:Y:S02]  /*135d10*/  PRMT R46, R15, 0x3340, R0 ;  /* 0x000033400f2e7816 */ /* 0x000fe40000000000 */
[----:B------:R-:W-:Y:S02]  /*135d20*/  PRMT R39, R17, 0x3340, R23 ;  /* 0x0000334011277816 */ /* 0x000fe40000000017 */
[----:B------:R-:W-:Y:S02]  /*135d30*/  SHF.R.U32.HI R24, RZ, 0x8, R24 ;  /* 0x00000008ff187819 */ /* 0x000fe40000011618 */
[----:B------:R-:W-:Y:S02]  /*135d40*/  SHF.R.U32.HI R38, RZ, 0x8, R38 ;  /* 0x00000008ff267819 */ /* 0x000fe40000011626 */
[----:B------:R-:W-:-:S02]  /*135d50*/  PRMT R39, R39, 0x5410, R46 ;  /* 0x0000541027277816 */ /* 0x000fc4000000002e */
[----:B------:R-:W-:Y:S02]  /*135d60*/  IADD3 R46, P1, PT, R20, R40, RZ ;  /* 0x00000028142e7210 */ /* 0x000fe40007f3e0ff */
[----:B------:R-:W-:Y:S02]  /*135d70*/  LOP3.LUT R24, R24, 0xffff, RZ, 0xc0, !PT ;  /* 0x0000ffff18187812 */ /* 0x000fe400078ec0ff */
[----:B------:R-:W-:Y:S01]  /*135d80*/  LOP3.LUT R38, R38, 0xffff, RZ, 0xc0, !PT ;  /* 0x0000ffff26267812 */ /* 0x000fe200078ec0ff */
[----:B------:R0:W-:Y:S01]  /*135d90*/  STL [R1+0x24a4], R47 ;  /* 0x0024a42f01007387 */ /* 0x0001e20000100800 */
[----:B------:R-:W-:Y:S02]  /*135da0*/  SHF.R.U32.HI R17, RZ, 0x8, R17 ;  /* 0x00000008ff117819 */ /* 0x000fe40000011611 */
[----:B------:R-:W-:Y:S02]  /*135db0*/  SHF.R.U32.HI R23, RZ, 0x8, R23 ;  /* 0x00000008ff177819 */ /* 0x000fe40000011617 */
[----:B------:R-:W-:Y:S01]  /*135dc0*/  PRMT R24, R24, 0x3340, R38 ;  /* 0x0000334018187816 */ /* 0x000fe20000000026 */
[----:B------:R-:W-:Y:S01]  /*135dd0*/  STL [R1+0x7ec], R39 ;  /* 0x0007ec2701007387 */ /* 0x000fe20000100800 */
[----:B------:R-:W-:Y:S01]  /*135de0*/  LOP3.LUT R17, R17, 0xffff, RZ, 0xc0, !PT ;  /* 0x0000ffff11117812 */ /* 0x000fe200078ec0ff */
[----:B0-----:R-:W-:Y:S01]  /*135df0*/  IMAD.X R47, R37, 0x1, R36, P1 ;  /* 0x00000001252f7824 */ /* 0x001fe200008e0624 */
[----:B------:R-:W-:Y:S01]  /*135e00*/  LOP3.LUT R23, R23, 0xffff, RZ, 0xc0, !PT ;  /* 0x0000ffff17177812 */ /* 0x000fe200078ec0ff */
[----:B------:R-:W3:Y:S04]  /*135e10*/  LDL.LU R55, [R1+0x2ec] ;  /* 0x0002ec0001377983 */ /* 0x000ee80000300800 */
[----:B------:R-:W-:Y:S04]  /*135e20*/  STL.64 [R1+0x1550], R46 ;  /* 0x0015502e01007387 */ /* 0x000fe80000100a00 */
[----:B------:R0:W-:Y:S02]  /*135e30*/  STL [R1+0x6668], R24 ;  /* 0x0066681801007387 */ /* 0x0001e40000100800 */
[----:B0-----:R-:W-:-:S02]  /*135e40*/  PRMT R24, R17, 0x3340, R23 ;  /* 0x0000334011187816 */ /* 0x001fc40000000017 */
[----:B------:R-:W-:-:S03]  /*135e50*/  LOP3.LUT R17, R27, 0xffff, RZ, 0xc0, !PT ;  /* 0x0000ffff1b117812 */ /* 0x000fc600078ec0ff */
[----:B------:R0:W-:Y:S04]  /*135e60*/  STL [R1+0x43c], R24 ;  /* 0x00043c1801007387 */ /* 0x0001e80000100800 */
[----:B------:R-:W4:Y:S01]  /*135e70*/  LDL.LU R27, [R1+0x6994] ;  /* 0x00699400011b7983 */ /* 0x000f220000300800 */
[----:B------:R-:W-:Y:S02]  /*135e80*/  LOP3.LUT R23, R56, 0xffff, RZ, 0xc0, !PT ;  /* 0x0000ffff38177812 */ /* 0x000fe400078ec0ff */
        /* <DEDUP_REMOVED lines=8> */
[----:B------:R-:W2:Y:S01]  /*135f10*/  LDL.LU R56, [R1+0x538] ;  /* 0x0005380001387983 */ /* 0x000ea20000300800 */
[----:B------:R-:W-:-:S02]  /*135f20*/  SHF.R.U32.HI R23, RZ, 0x8, R23 ;  /* 0x00000008ff177819 */ /* 0x000fc40000011617 */
[----:B0-----:R-:W-:Y:S02]  /*135f30*/  SHF.R.U32.HI R38, RZ, 0x8, R15 ;  /* 0x00000008ff267819 */ /* 0x001fe4000001160f */
[----:B------:R-:W2:Y:S04]  /*135f40*/  LDL.LU R15, [R1+0x420] ;  /* 0x00042000010f7983 */ /* 0x000ea80000300800 */
[----:B------:R-:W2:Y:S01]  /*135f50*/  LDL.LU R44, [R1+0x4a4] ;  /* 0x0004a400012c7983 */ /* 0x000ea20000300800 */
[----:B------:R-:W-:Y:S02]  /*135f60*/  SHF.R.U32.HI R24, RZ, 0x8, R24 ;  /* 0x00000008ff187819 */ /* 0x000fe40000011618 */
[----:B------:R-:W-:Y:S02]  /*135f70*/  LOP3.LUT R38, R38, 0xffff, RZ, 0xc0, !PT ;  /* 0x0000ffff26267812 */ /* 0x000fe400078ec0ff */
[----:B------:R-:W-:-:S02]  /*135f80*/  LOP3.LUT R23, R23, 0xffff, RZ, 0xc0, !PT ;  /* 0x0000ffff17177812 */ /* 0x000fc400078ec0ff */
[----:B------:R-:W-:Y:S02]  /*135f90*/  LOP3.LUT R24, R24, 0xffff, RZ, 0xc0, !PT ;  /* 0x0000ffff18187812 */ /* 0x000fe400078ec0ff */
[----:B------:R-:W-:Y:S02]  /*135fa0*/  PRMT R39, R38, 0x3340, R0 ;  /* 0x0000334026277816 */ /* 0x000fe40000000000 */
[----:B------:R-:W-:Y:S02]  /*135fb0*/  PRMT R38, R23, 0x3340, R24 ;  /* 0x0000334017267816 */ /* 0x000fe40000000018 */
[----:B------:R-:W-:Y:S01]  /*135fc0*/  LOP3.LUT R23, R26, 0xffff, RZ, 0xc0, !PT ;  /* 0x0000ffff1a177812 */ /* 0x000fe200078ec0ff */
[----:B------:R-:W-:Y:S04]  /*135fd0*/  STL [R1+0xe4], R39 ;  /* 0x0000e42701007387 */ /* 0x000fe80000100800 */
[----:B------:R4:W-:Y:S04]  /*135fe0*/  STL [R1+0x434], R38 ;  /* 0x0004342601007387 */ /* 0x0009e80000100800 */
[----:B------:R-:W2:Y:S01]  /*135ff0*/  LDL.LU R26, [R1+0x6990] ;  /* 0x00699000011a7983 */ /* 0x000ea20000300800 */
[----:B------:R-:W-:-:S02]  /*136000*/  PRMT R46, R23, 0x3340, R0 ;  /* 0x00003340172e7816 */ /* 0x000fc40000000000 */
[----:B------:R-:W-:Y:S02]  /*136010*/  SHF.R.U32.HI R23, RZ, 0x8, R23 ;  /* 0x00000008ff177819 */ /* 0x000fe40000011617 */
[----:B------:R-:W-:Y:S02]  /*136020*/  SHF.R.U32.HI R17, RZ, 0x8, R17 ;  /* 0x00000008ff117819 */ /* 0x000fe40000011611 */
[----:B------:R-:W-:Y:S02]  /*136030*/  LOP3.LUT R23, R23, 0xffff, RZ, 0xc0, !PT ;  /* 0x0000ffff17177812 */ /* 0x000fe400078ec0ff */
[----:B------:R-:W-:Y:S02]  /*136040*/  LOP3.LUT R17, R17, 0xffff, RZ, 0xc0, !PT ;  /* 0x0000ffff11117812 */ /* 0x000fe400078ec0ff */
[----:B------:R-:W-:Y:S02]  /*136050*/  PRMT R23, R23, 0x3340, R0 ;  /* 0x0000334017177816 */ /* 0x000fe40000000000 */
[----:B---3--:R-:W-:-:S02]  /*136060*/  LOP3.LUT R24, R55, 0xffff, RZ, 0xc0, !PT ;  /* 0x0000ffff37187812 */ /* 0x008fc400078ec0ff */
[----:B----4-:R-:W-:Y:S02]  /*136070*/  LOP3.LUT R38, R27, 0xffff, RZ, 0xc0, !PT ;  /* 0x0000ffff1b267812 */ /* 0x010fe400078ec0ff */
[----:B------:R-:W3:Y:S02]  /*136080*/  LDL.LU R27, [R1+0x698c] ;  /* 0x00698c00011b7983 */ /* 0x000ee40000300800 */
[----:B------:R-:W-:Y:S02]  /*136090*/  PRMT R39, R24, 0x3340, R38 ;  /* 0x0000334018277816 */ /* 0x000fe40000000026 */
[----:B------:R-:W-:Y:S02]  /*1360a0*/  SHF.R.U32.HI R24, RZ, 0x8, R24 ;  /* 0x00000008ff187819 */ /* 0x000fe40000011618 */
[----:B------:R-:W-:Y:S02]  /*1360b0*/  SHF.R.U32.HI R38, RZ, 0x8, R38 ;  /* 0x00000008ff267819 */ /* 0x000fe40000011626 */
[----:B------:R-:W-:-:S02]  /*1360c0*/  PRMT R39, R39, 0x5410, R46 ;  /* 0x0000541027277816 */ /* 0x000fc4000000002e */
[----:B------:R-:W-:Y:S02]  /*1360d0*/  IADD3 R46, P1, PT, R20, R51, RZ ;  /* 0x00000033142e7210 */ /* 0x000fe40007f3e0ff */
[----:B------:R-:W-:Y:S02]  /*1360e0*/  LOP3.LUT R24, R24, 0xffff, RZ, 0xc0, !PT ;  /* 0x0000ffff18187812 */ /* 0x000fe400078ec0ff */
[----:B------:R-:W-:Y:S01]  /*1360f0*/  LOP3.LUT R38, R38, 0xffff, RZ, 0xc0, !PT ;  /* 0x0000ffff26267812 */ /* 0x000fe200078ec0ff */
[----:B------:R-:W-:-:S03]  /*136100*/  IMAD.X R47, R37, 0x1, R22, P1 ;  /* 0x00000001252f7824 */ /* 0x000fc600008e0616 */
[----:B------:R-:W-:Y:S02]  /*136110*/  PRMT R24, R24, 0x3340, R38 ;  /* 0x0000334018187816 */ /* 0x000fe40000000026 */
[----:B------:R-:W-:Y:S01]  /*136120*/  IADD3 R38, P1, PT, R20, R9, RZ ;  /* 0x0000000914267210 */ /* 0x000fe20007f3e0ff */
[----:B------:R0:W-:Y:S04]  /*136130*/  STL [R1+0x7f4], R39 ;  /* 0x0007f42701007387 */ /* 0x0001e80000100800 */
[----:B------:R-:W-:Y:S04]  /*136140*/  STL.64 [R1+0x1540], R46 ;  /* 0x0015402e01007387 */ /* 0x000fe80000100a00 */
[----:B------:R-:W-:Y:S01]  /*136150*/  STL [R1+0x430], R24 ;  /* 0x0004301801007387 */ /* 0x000fe20000100800 */
[----:B0-----:R-:W-:-:S03]  /*136160*/  IMAD.X R39, R37, 0x1, R11, P1 ;  /* 0x0000000125277824 */ /* 0x001fc600008e060b */
[----:B------:R0:W-:Y:S04]  /*136170*/  STL [R1+0xec], R23 ;  /* 0x0000ec1701007387 */ /* 0x0001e80000100800 */
[----:B------:R1:W-:Y:S01]  /*136180*/  STL.64 [R1+0x1538], R38 ;  /* 0x0015382601007387 */ /* 0x0003e20000100a00 */
[--C-:B0-----:R-:W-:Y:S02]  /*136190*/  PRMT R23, R17, 0x3340, R0.reuse ;  /* 0x0000334011177816 */ /* 0x101fe40000000000 */
[----:B--2---:R-:W-:Y:S02]  /*1361a0*/  LOP3.LUT R17, R56, 0xffff, RZ, 0xc0, !PT ;  /* 0x0000ffff38117812 */ /* 0x004fe400078ec0ff */
[----:B------:R-:W-:Y:S01]  /*1361b0*/  LOP3.LUT R24, R15, 0xffff, RZ, 0xc0, !PT ;  /* 0x0000ffff0f187812 */ /* 0x000fe200078ec0ff */
[----:B------:R0:W-:Y:S03]  /*1361c0*/  STL [R1+0xe8], R23 ;  /* 0x0000e81701007387 */ /* 0x0001e60000100800 */
[----:B-1----:R-:W-:Y:S01]  /*1361d0*/  PRMT R39, R24, 0x3340, R0 ;  /* 0x0000334018277816 */ /* 0x002fe20000000000 */
[----:B------:R-:W2:Y:S04]  /*1361e0*/  LDL.LU R15, [R1+0x53c] ;  /* 0x00053c00010f7983 */ /* 0x000ea80000300800 */
[----:B------:R-:W4:Y:S01]  /*1361f0*/  LDL.LU R55, [R1+0x424] ;  /* 0x0004240001377983 */ /* 0x000f220000300800 */
[----:B0-----:R-:W-:-:S03]  /*136200*/  LOP3.LUT R23, R44, 0xffff, RZ, 0xc0, !PT ;  /* 0x0000ffff2c177812 */ /* 0x001fc600078ec0ff */
[----:B------:R-:W3:Y:S01]  /*136210*/  LDL.LU R56, [R1+0x4a8] ;  /* 0x0004a80001387983 */ /* 0x000ee20000300800 */
[----:B------:R-:W-:Y:S02]  /*136220*/  PRMT R38, R17, 0x3340, R23 ;  /* 0x0000334011267816 */ /* 0x000fe40000000017 */
[----:B------:R-:W-:Y:S01]  /*136230*/  SHF.R.U32.HI R17, RZ, 0x8, R17 ;  /* 0x00000008ff117819 */ /* 0x000fe20000011611 */
[----:B------:R-:W3:Y:S01]  /*136240*/  LDL.LU R44, [R1+0x464] ;  /* 0x00046400012c7983 */ /* 0x000ee20000300800 */
[----:B------:R-:W-:Y:S02]  /*136250*/  PRMT R46, R38, 0x5410, R39 ;  /* 0x00005410262e7816 */ /* 0x000fe40000000027 */
[----:B------:R-:W-:Y:S02]  /*136260*/  IADD3 R38, P1, PT, R20, R10, RZ ;  /* 0x0000000a14267210 */ /* 0x000fe40007f3e0ff */
[----:B------:R-:W-:Y:S02]  /*136270*/  SHF.R.U32.HI R23, RZ, 0x8, R23 ;  /* 0x00000008ff177819 */ /* 0x000fe40000011617 */
[----:B------:R-:W-:Y:S01]  /*136280*/  LOP3.LUT R17, R17, 0xffff, RZ, 0xc0, !PT ;  /* 0x0000ffff11117812 */ /* 0x000fe200078ec0ff */
[----:B------:R-:W-:Y:S01]  /*136290*/  IMAD.X R39, R37, 0x1, R12, P1 ;  /* 0x0000000125277824 */ /* 0x000fe200008e060c */
[----:B------:R-:W-:Y:S01]  /*1362a0*/  LOP3.LUT R23, R23, 0xffff, RZ, 0xc0, !PT ;  /* 0x0000ffff17177812 */ /* 0x000fe200078ec0ff */
[----:B------:R-:W-:Y:S03]  /*1362b0*/  STL [R1+0x7bc], R46 ;  /* 0x0007bc2e01007387 */ /* 0x000fe60000100800 */
[----:B------:R-:W-:Y:S01]  /*1362c0*/  PRMT R23, R17, 0x3340, R23 ;  /* 0x0000334011177816 */ /* 0x000fe20000000017 */
[----:B------:R-:W-:Y:S01]  /*1362d0*/  STL.64 [R1+0x1530], R38 ;  /* 0x0015302601007387 */ /* 0x000fe20000100a00 */
[----:B------:R-:W-:-:S03]  /*1362e0*/  LOP3.LUT R17, R26, 0xffff, RZ, 0xc0, !PT ;  /* 0x0000ffff1a117812 */ /* 0x000fc600078ec0ff */
[----:B------:R-:W3:Y:S04]  /*1362f0*/  LDL.LU R26, [R1+0x6988] ;  /* 0x00698800011a7983 */ /* 0x000ee80000300800 */
[----:B------:R0:W-:Y:S02]  /*136300*/  STL [R1+0x42c], R23 ;  /* 0x00042c1701007387 */ /* 0x0001e40000100800 */
[----:B0-----:R-:W-:Y:S02]  /*136310*/  LOP3.LUT R23, R18, 0xffff, RZ, 0xc0, !PT ;  /* 0x0000ffff12177812 */ /* 0x001fe400078ec0ff */
[----:B------:R-:W3:Y:S01]  /*136320*/  LDL.LU R18, [R1+0x6984] ;  /* 0x0069840001127983 */ /* 0x000ee20000300800 */
[----:B------:R-:W-:-:S04]  /*136330*/  LOP3.LUT R25, R25, 0xffff, RZ, 0xc0, !PT ;  /* 0x0000ffff19197812 */ /* 0x000fc800078ec0ff */
[----:B------:R-:W-:Y:S01]  /*136340*/  PRMT R37, R25, 0x3340, R0 ;  /* 0x0000334019257816 */ /* 0x000fe20000000000 */
[----:B------:R0:W-:Y:S01]  /*136350*/  STL [R1+0x2508], R25 ;  /* 0x0025081901007387 */ /* 0x0001e20000100800 */
[----:B------:R-:W-:Y:S02]  /*136360*/  SHF.R.U32.HI R24, RZ, 0x8, R24 ;  /* 0x00000008ff187819 */ /* 0x000fe40000011618 */
[----:B0-----:R-:W-:Y:S02]  /*136370*/  PRMT R25, R17, 0x3340, R23 ;  /* 0x0000334011197816 */ /* 0x001fe40000000017 */
[----:B------:R-:W-:Y:S02]  /*136380*/  SHF.R.U32.HI R17, RZ, 0x8, R17 ;  /* 0x00000008ff117819 */ /* 0x000fe40000011611 */
[----:B------:R-:W-:Y:S02]  /*136390*/  SHF.R.U32.HI R23, RZ, 0x8, R23 ;  /* 0x00000008ff177819 */ /* 0x000fe40000011617 */
[----:B------:R-:W-:-:S02]  /*1363a0*/  PRMT R25, R25, 0x5410, R37 ;  /* 0x0000541019197816 */ /* 0x000fc40000000025 */
[----:B------:R-:W-:Y:S02]  /*1363b0*/  LOP3.LUT R17, R17, 0xffff, RZ, 0xc0, !PT ;  /* 0x0000ffff11117812 */ /* 0x000fe400078ec0ff */
[----:B------:R-:W-:Y:S02]  /*1363c0*/  LOP3.LUT R23, R23, 0xffff, RZ, 0xc0, !PT ;  /* 0x0000ffff17177812 */ /* 0x000fe400078ec0ff */
[----:B------:R-:W-:Y:S01]  /*1363d0*/  LOP3.LUT R24, R24, 0xffff, RZ, 0xc0, !PT ;  /* 0x0000ffff18187812 */ /* 0x000fe200078ec0ff */
[----:B------:R0:W-:Y:S03]  /*1363e0*/  STL [R1+0x2494], R25 ;  /* 0x0024941901007387 */ /* 0x0001e60000100800 */
[----:B------:R-:W-:Y:S02]  /*1363f0*/  PRMT R24, R24, 0x3340, R0 ;  /* 0x0000334018187816 */ /* 0x000fe40000000000 */
[----:B0-----:R-:W-:-:S05]  /*136400*/  PRMT R25, R17, 0x3340, R23 ;  /* 0x0000334011197816 */ /* 0x001fca0000000017 */
[----:B------:R-:W-:Y:S04]  /*136410*/  STL [R1+0x666c], R25 ;  /* 0x00666c1901007387 */ /* 0x000fe80000100800 */
[----:B------:R0:W-:Y:S01]  /*136420*/  STL [R1+0xf0], R24 ;  /* 0x0000f01801007387 */ /* 0x0001e20000100800 */
[----:B------:R-:W-:Y:S01]  /*136430*/  VIADD R20, R20, UR5 ;  /* 0x0000000514147c36 */ /* 0x000fe20008000000 */
[----:B------:R-:W-:Y:S01]  /*136440*/  LOP3.LUT R28, R28, 0xffff, RZ, 0xc0, !PT ;  /* 0x0000ffff1c1c7812 */ /* 0x000fe200078ec0ff */
[----:B------:R-:W1:Y:S01]  /*136450*/  LDCU UR5, c[0x0][0x3b8] ;  /* 0x00007700ff0577ac */ /* 0x000e620008000800 */
[----:B--2---:R-:W-:Y:S02]  /*136460*/  LOP3.LUT R15, R15, 0xffff, RZ, 0xc0, !PT ;  /* 0x0000ffff0f0f7812 */ /* 0x004fe400078ec0ff */
[----:B----4-:R-:W-:-:S02]  /*136470*/  LOP3.LUT R17, R55, 0xffff, RZ, 0xc0, !PT ;  /* 0x0000ffff37117812 */ /* 0x010fc400078ec0ff */
[----:B---3--:R-:W-:Y:S02]  /*136480*/  LOP3.LUT R37, R56, 0xffff, RZ, 0xc0, !PT ;  /* 0x0000ffff38257812 */ /* 0x008fe400078ec0ff */
[----:B0-----:R-:W-:Y:S02]  /*136490*/  PRMT R24, R17, 0x3340, R0 ;  /* 0x0000334011187816 */ /* 0x001fe40000000000 */
[----:B------:R-:W-:-:S04]  /*1364a0*/  PRMT R23, R15, 0x3340, R37 ;  /* 0x000033400f177816 */ /* 0x000fc80000000025 */
[----:B------:R-:W-:Y:S02]  /*1364b0*/  PRMT R24, R23, 0x5410, R24 ;  /* 0x0000541017187816 */ /* 0x000fe40000000018 */
[----:B------:R-:W-:Y:S02]  /*1364c0*/  LOP3.LUT R23, R26, 0xffff, RZ, 0xc0, !PT ;  /* 0x0000ffff1a177812 */ /* 0x000fe400078ec0ff */
[----:B------:R-:W2:Y:S04]  /*1364d0*/  LDL.LU R26, [R1+0x6980] ;  /* 0x00698000011a7983 */ /* 0x000ea80000300800 */
[----:B------:R0:W-:Y:S04]  /*1364e0*/  STL [R1+0x76c], R24 ;  /* 0x00076c1801007387 */ /* 0x0001e80000100800 */
[----:B------:R-:W3:Y:S04]  /*1364f0*/  LDL.LU R60, [R1+0x7b8] ;  /* 0x0007b800013c7983 */ /* 0x000ee80000300800 */
[----:B------:R-:W4:Y:S01]  /*136500*/  LDL.LU R55, [R1+0x62c] ;  /* 0x00062c0001377983 */ /* 0x000f220000300800 */
[----:B------:R-:W-:-:S02]  /*136510*/  LOP3.LUT R18, R18, 0xffff, RZ, 0xc0, !PT ;  /* 0x0000ffff12127812 */ /* 0x000fc400078ec0ff */
[----:B0-----:R-:W-:Y:S01]  /*136520*/  LOP3.LUT R24, R44, 0xffff, RZ, 0xc0, !PT ;  /* 0x0000ffff2c187812 */ /* 0x001fe200078ec0ff */
[----:B------:R-:W2:Y:S01]  /*136530*/  LDL.LU R56, [R1+0x678] ;  /* 0x0006780001387983 */ /* 0x000ea20000300800 */
[----:B------:R-:W-:Y:S02]  /*136540*/  PRMT R38, R23, 0x3340, R0 ;  /* 0x0000334017267816 */ /* 0x000fe40000000000 */
[----:B------:R-:W-:-:S04]  /*136550*/  PRMT R25, R18, 0x3340, R24 ;  /* 0x0000334012197816 */ /* 0x000fc80000000018 */
[----:B------:R-:W-:Y:S02]  /*136560*/  PRMT R44, R25, 0x5410, R38 ;  /* 0x00005410192c7816 */ /* 0x000fe40000000026 */
[----:B------:R-:W-:Y:S02]  /*136570*/  SHF.R.S32.HI R25, RZ, 0x1f, R20 ;  /* 0x0000001fff197819 */ /* 0x000fe40000011414 */
[----:B------:R-:W-:Y:S01]  /*136580*/  IADD3 R38, P1, PT, R20, R6, RZ ;  /* 0x0000000614267210 */ /* 0x000fe20007f3e0ff */
[----:B------:R-:W-:Y:S01]  /*136590*/  STL [R1+0x72c], R44 ;  /* 0x00072c2c01007387 */ /* 0x000fe20000100800 */
[----:B------:R-:W-:-:S03]  /*1365a0*/  SHF.R.U32.HI R15, RZ, 0x8, R15 ;  /* 0x00000008ff0f7819 */ /* 0x000fc6000001160f */
[----:B------:R-:W-:Y:S02]  /*1365b0*/  IMAD.X R39, R25, 0x1, R31, P1 ;  /* 0x0000000119277824 */ /* 0x000fe400008e061f */
[----:B------:R-:W2:Y:S04]  /*1365c0*/  LDL.LU R31, [R1+0x697c] ;  /* 0x00697c00011f7983 */ /* 0x000ea80000300800 */
[----:B------:R0:W-:Y:S02]  /*1365d0*/  STL.64 [R1+0x1520], R38 ;  /* 0x0015202601007387 */ /* 0x0001e40000100a00 */
[----:B0-----:R-:W-:Y:S02]  /*1365e0*/  SHF.R.U32.HI R38, RZ, 0x8, R37 ;  /* 0x00000008ff267819 */ /* 0x001fe40000011625 */
[----:B------:R-:W-:-:S02]  /*1365f0*/  LOP3.LUT R37, R15, 0xffff, RZ, 0xc0, !PT ;  /* 0x0000ffff0f257812 */ /* 0x000fc400078ec0ff */
[----:B------:R-:W2:Y:S01]  /*136600*/  LDL.LU R15, [R1+0x7c0] ;  /* 0x0007c000010f7983 */ /* 0x000ea20000300800 */
[----:B------:R-:W-:Y:S02]  /*136610*/  SHF.R.U32.HI R18, RZ, 0x8, R18 ;  /* 0x00000008ff127819 */ /* 0x000fe40000011612 */
[----:B------:R-:W-:Y:S02]  /*136620*/  SHF.R.U32.HI R24, RZ, 0x8, R24 ;  /* 0x00000008ff187819 */ /* 0x000fe40000011618 */
[----:B------:R-:W-:Y:S02]  /*136630*/  LOP3.LUT R18, R18, 0xffff, RZ, 0xc0, !PT ;  /* 0x0000ffff12127812 */ /* 0x000fe400078ec0ff */
[----:B------:R-:W-:Y:S02]  /*136640*/  LOP3.LUT R24, R24, 0xffff, RZ, 0xc0, !PT ;  /* 0x0000ffff18187812 */ /* 0x000fe400078ec0ff */
[----:B------:R-:W-:Y:S02]  /*136650*/  LOP3.LUT R38, R38, 0xffff, RZ, 0xc0, !PT ;  /* 0x0000ffff26267812 */ /* 0x000fe400078ec0ff */
[----:B------:R-:W-:-:S02]  /*136660*/  PRMT R24, R18, 0x3340, R24 ;  /* 0x0000334012187816 */ /* 0x000fc40000000018 */
[----:B------:R-:W2:Y:S01]  /*136670*/  LDL.LU R18, [R1+0x680] ;  /* 0x0006800001127983 */ /* 0x000ea20000300800 */
[----:B------:R-:W-:Y:S02]  /*136680*/  SHF.R.U32.HI R23, RZ, 0x8, R23 ;  /* 0x00000008ff177819 */ /* 0x000fe40000011617 */
[----:B------:R-:W-:Y:S02]  /*136690*/  PRMT R37, R37, 0x3340, R38 ;  /* 0x0000334025257816 */ /* 0x000fe40000000026 */
[----:B------:R-:W-:Y:S02]  /*1366a0*/  SHF.R.U32.HI R17, RZ, 0x8, R17 ;  /* 0x00000008ff117819 */ /* 0x000fe40000011611 */
[----:B------:R-:W-:Y:S02]  /*1366b0*/  IADD3 R38, P1, PT, R20, R8, RZ ;  /* 0x0000000814267210 */ /* 0x000fe40007f3e0ff */
[----:B------:R-:W-:Y:S01]  /*1366c0*/  LOP3.LUT R23, R23, 0xffff, RZ, 0xc0, !PT ;  /* 0x0000ffff17177812 */ /* 0x000fe200078ec0ff */
[----:B------:R0:W-:Y:S01]  /*1366d0*/  STL [R1+0x420], R37 ;  /* 0x0004202501007387 */ /* 0x0001e20000100800 */
[----:B------:R-:W-:Y:S01]  /*1366e0*/  LOP3.LUT R17, R17, 0xffff, RZ, 0xc0, !PT ;  /* 0x0000ffff11117812 */ /* 0x000fe200078ec0ff */
[----:B------:R-:W-:-:S02]  /*1366f0*/  IMAD.X R39, R25, 0x1, R7, P1 ;  /* 0x0000000119277824 */ /* 0x000fc400008e0607 */
[----:B------:R-:W2:Y:S04]  /*136700*/  LDL.LU R44, [R1+0x504] ;  /* 0x00050400012c7983 */ /* 0x000ea80000300800 */
[----:B------:R1:W-:Y:S01]  /*136710*/  STL [R1+0x2c0], R24 ;  /* 0x0002c01801007387 */ /* 0x0003e20000100800 */
[----:B0-----:R-:W-:-:S03]  /*136720*/  PRMT R37, R23, 0x3340, R0 ;  /* 0x0000334017257816 */ /* 0x001fc60000000000 */
[----:B------:R-:W-:Y:S01]  /*136730*/  STL.64 [R1+0x1528], R38 ;  /* 0x0015282601007387 */ /* 0x000fe20000100a00 */
[----:B-1----:R-:W-:-:S03]  /*136740*/  PRMT R24, R17, 0x3340, R0 ;  /* 0x0000334011187816 */ /* 0x002fc60000000000 */
[----:B------:R-:W-:Y:S04]  /*136750*/  STL [R1+0xf8], R37 ;  /* 0x0000f82501007387 */ /* 0x000fe80000100800 */
[----:B------:R2:W-:Y:S01]  /*136760*/  STL [R1+0xf4], R24 ;  /* 0x0000f41801007387 */ /* 0x0005e20000100800 */
[----:B---3--:R-:W-:Y:S02]  /*136770*/  LOP3.LUT R23, R60, 0xffff, RZ, 0xc0, !PT ;  /* 0x0000ffff3c177812 */ /* 0x008fe400078ec0ff */
[----:B----4-:R-:W-:Y:S02]  /*136780*/  LOP3.LUT R17, R55, 0xffff, RZ, 0xc0, !PT ;  /* 0x0000ffff37117812 */ /* 0x010fe400078ec0ff */
[----:B--2---:R-:W-:Y:S02]  /*136790*/  LOP3.LUT R24, R56, 0xffff, RZ, 0xc0, !PT ;  /* 0x0000ffff38187812 */ /* 0x004fe400078ec0ff */
[----:B------:R-:W-:-:S02]  /*1367a0*/  PRMT R38, R17, 0x3340, R0 ;  /* 0x0000334011267816 */ /* 0x000fc40000000000 */
[--C-:B------:R-:W-:Y:S02]  /*1367b0*/  PRMT R37, R23, 0x3340, R24.reuse ;  /* 0x0000334017257816 */ /* 0x100fe40000000018 */
[----:B------:R-:W-:Y:S02]  /*1367c0*/  SHF.R.U32.HI R23, RZ, 0x8, R23 ;  /* 0x00000008ff177819 */ /* 0x000fe40000011617 */
[----:B------:R-:W-:Y:S02]  /*1367d0*/  SHF.R.U32.HI R24, RZ, 0x8, R24 ;  /* 0x00000008ff187819 */ /* 0x000fe40000011618 */
[----:B------:R-:W-:Y:S02]  /*1367e0*/  PRMT R37, R37, 0x5410, R38 ;  /* 0x0000541025257816 */ /* 0x000fe40000000026 */
[----:B------:R-:W-:Y:S02]  /*1367f0*/  SHF.R.U32.HI R17, RZ, 0x8, R17 ;  /* 0x00000008ff117819 */ /* 0x000fe40000011611 */
[----:B------:R-:W-:-:S02]  /*136800*/  IADD3 R38, P1, PT, R20, R5, RZ ;  /* 0x0000000514267210 */ /* 0x000fc40007f3e0ff */
[----:B------:R-:W-:Y:S02]  /*136810*/  LOP3.LUT R23, R23, 0xffff, RZ, 0xc0, !PT ;  /* 0x0000ffff17177812 */ /* 0x000fe400078ec0ff */
        /* <DEDUP_REMOVED lines=9> */
[----:B------:R-:W-:-:S03]  /*1368b0*/  LOP3.LUT R17, R15, 0xffff, RZ, 0xc0, !PT ;  /* 0x0000ffff0f117812 */ /* 0x000fc600078ec0ff */
[----:B------:R-:W2:Y:S01]  /*1368c0*/  LDL.LU R55, [R1+0x7a0] ;  /* 0x0007a00001377983 */ /* 0x000ea20000300800 */
[----:B0-----:R-:W-:-:S03]  /*1368d0*/  LOP3.LUT R24, R31, 0xffff, RZ, 0xc0, !PT ;  /* 0x0000ffff1f187812 */ /* 0x001fc600078ec0ff */
[----:B------:R-:W3:Y:S04]  /*1368e0*/  LDL.LU R15, [R1+0x618] ;  /* 0x00061800010f7983 */ /* 0x000ee80000300800 */
[----:B------:R-:W4:Y:S01]  /*1368f0*/  LDL.LU R31, [R1+0x668] ;  /* 0x00066800011f7983 */ /* 0x000f220000300800 */
[----:B------:R-:W-:Y:S02]  /*136900*/  LOP3.LUT R18, R18, 0xffff, RZ, 0xc0, !PT ;  /* 0x0000ffff12127812 */ /* 0x000fe400078ec0ff */
[----:B------:R-:W-:Y:S02]  /*136910*/  PRMT R38, R24, 0x3340, R0 ;  /* 0x0000334018267816 */ /* 0x000fe40000000000 */
[----:B------:R-:W-:Y:S02]  /*136920*/  PRMT R37, R17, 0x3340, R18 ;  /* 0x0000334011257816 */ /* 0x000fe40000000012 */
[----:B------:R-:W-:-:S02]  /*136930*/  LOP3.LUT R27, R27, 0xffff, RZ, 0xc0, !PT ;  /* 0x0000ffff1b1b7812 */ /* 0x000fc400078ec0ff */
[----:B------:R-:W-:Y:S02]  /*136940*/  PRMT R37, R37, 0x5410, R38 ;  /* 0x0000541025257816 */ /* 0x000fe40000000026 */
[----:B------:R-:W-:Y:S01]  /*136950*/  LOP3.LUT R26, R26, 0xffff, RZ, 0xc0, !PT ;  /* 0x0000ffff1a1a7812 */ /* 0x000fe200078ec0ff */
[----:B------:R-:W-:Y:S01]  /*136960*/  STL [R1+0x6804], R27 ;  /* 0x0068041b01007387 */ /* 0x000fe20000100800 */
[----:B-1----:R-:W-:-:S03]  /*136970*/  LOP3.LUT R23, R44, 0xffff, RZ, 0xc0, !PT ;  /* 0x0000ffff2c177812 */ /* 0x002fc600078ec0ff */
[----:B------:R0:W-:Y:S01]  /*136980*/  STL [R1+0x70c], R37 ;  /* 0x00070c2501007387 */ /* 0x0001e20000100800 */
[----:B------:R-:W-:Y:S02]  /*136990*/  PRMT R38, R27, 0x3340, R0 ;  /* 0x000033401b267816 */ /* 0x000fe40000000000 */
[----:B0-----:R-:W-:-:S04]  /*1369a0*/  PRMT R37, R23, 0x3340, R26 ;  /* 0x0000334017257816 */ /* 0x001fc8000000001a */
[----:B------:R-:W-:Y:S02]  /*1369b0*/  PRMT R27, R37, 0x5410, R38 ;  /* 0x00005410251b7816 */ /* 0x000fe40000000026 */
[----:B------:R-:W-:Y:S02]  /*1369c0*/  IADD3 R38, P1, PT, R20, R4, RZ ;  /* 0x0000000414267210 */ /* 0x000fe40007f3e0ff */
[----:B------:R-:W-:-:S03]  /*1369d0*/  SHF.R.U32.HI R23, RZ, 0x8, R23 ;  /* 0x00000008ff177819 */ /* 0x000fc60000011617 */
[----:B------:R-:W-:Y:S01]  /*1369e0*/  IMAD.X R39, R25, 0x1, R3, P1 ;  /* 0x0000000119277824 */ /* 0x000fe200008e0603 */
[----:B------:R-:W-:Y:S01]  /*1369f0*/  SHF.R.U32.HI R26, RZ, 0x8, R26 ;  /* 0x00000008ff1a7819 */ /* 0x000fe2000001161a */
[----:B------:R-:W-:Y:S01]  /*136a00*/  STL [R1+0x2480], R27 ;  /* 0x0024801b01007387 */ /* 0x000fe20000100800 */
[----:B------:R-:W-:-:S03]  /*136a10*/  SHF.R.U32.HI R17, RZ, 0x8, R17 ;  /* 0x00000008ff117819 */ /* 0x000fc60000011611 */
[----:B------:R-:W-:Y:S01]  /*136a20*/  STL.64 [R1+0x1510], R38 ;  /* 0x0015102601007387 */ /* 0x000fe20000100a00 */
[----:B------:R-:W-:Y:S02]  /*136a30*/  SHF.R.U32.HI R18, RZ, 0x8, R18 ;  /* 0x00000008ff127819 */ /* 0x000fe40000011612 */
[----:B------:R-:W-:Y:S01]  /*136a40*/  LOP3.LUT R23, R23, 0xffff, RZ, 0xc0, !PT ;  /* 0x0000ffff17177812 */ /* 0x000fe200078ec0ff */
[----:B------:R-:W4:Y:S01]  /*136a50*/  LDL.LU R60, [R1+0x5134] ;  /* 0x00513400013c7983 */ /* 0x000f220000300800 */
[----:B------:R-:W-:-:S03]  /*136a60*/  LOP3.LUT R26, R26, 0xffff, RZ, 0xc0, !PT ;  /* 0x0000ffff1a1a7812 */ /* 0x000fc600078ec0ff */
[----:B------:R-:W4:Y:S01]  /*136a70*/  LDL.LU R56, [R1+0x89c] ;  /* 0x00089c0001387983 */ /* 0x000f220000300800 */
[----:B------:R-:W-:-:S03]  /*136a80*/  LOP3.LUT R17, R17, 0xffff, RZ, 0xc0, !PT ;  /* 0x0000ffff11117812 */ /* 0x000fc600078ec0ff */
[----:B------:R-:W4:Y:S01]  /*136a90*/  LDL.LU R44, [R1+0x894] ;  /* 0x00089400012c7983 */ /* 0x000f220000300800 */
[----:B------:R-:W-:Y:S02]  /*136aa0*/  LOP3.LUT R18, R18, 0xffff, RZ, 0xc0, !PT ;  /* 0x0000ffff12127812 */ /* 0x000fe400078ec0ff */
[----:B------:R-:W-:Y:S02]  /*136ab0*/  PRMT R26, R23, 0x3340, R26 ;  /* 0x00003340171a7816 */ /* 0x000fe4000000001a */
[----:B------:R-:W-:-:S03]  /*136ac0*/  PRMT R18, R17, 0x3340, R18 ;  /* 0x0000334011127816 */ /* 0x000fc60000000012 */
[----:B------:R2:W-:Y:S04]  /*136ad0*/  STL [R1+0x6670], R26 ;  /* 0x0066701a01007387 */ /* 0x0005e80000100800 */
[----:B------:R0:W-:Y:S01]  /*136ae0*/  STL [R1+0x68dc], R18 ;  /* 0x0068dc1201007387 */ /* 0x0001e20000100800 */
[----:B--2---:R-:W-:Y:S02]  /*136af0*/  LOP3.LUT R26, R55, 0xffff, RZ, 0xc0, !PT ;  /* 0x0000ffff371a7812 */ /* 0x004fe400078ec0ff */
[----:B---3--:R-:W-:Y:S02]  /*136b00*/  LOP3.LUT R17, R15, 0xffff, RZ, 0xc0, !PT ;  /* 0x0000ffff0f117812 */ /* 0x008fe400078ec0ff */
[----:B----4-:R-:W-:Y:S02]  /*136b10*/  LOP3.LUT R23, R31, 0xffff, RZ, 0xc0, !PT ;  /* 0x0000ffff1f177812 */ /* 0x010fe400078ec0ff */
[----:B0-----:R-:W-:-:S02]  /*136b20*/  PRMT R18, R17, 0x3340, R0 ;  /* 0x0000334011127816 */ /* 0x001fc40000000000 */
[----:B------:R-:W-:-:S04]  /*136b30*/  PRMT R15, R26, 0x3340, R23 ;  /* 0x000033401a0f7816 */ /* 0x000fc80000000017 */
[----:B------:R-:W-:-:S05]  /*136b40*/  PRMT R15, R15, 0x5410, R18 ;  /* 0x000054100f0f7816 */ /* 0x000fca0000000012 */
[----:B------:R0:W-:Y:S04]  /*136b50*/  STL [R1+0x6ec], R15 ;  /* 0x0006ec0f01007387 */ /* 0x0001e80000100800 */
[----:B0-----:R-:W2:Y:S04]  /*136b60*/  LDL.LU R15, [R1+0x5144] ;  /* 0x00514400010f7983 */ /* 0x001ea80000300800 */
[----:B------:R-:W3:Y:S04]  /*136b70*/  LDL.LU R55, [R1+0x2f48] ;  /* 0x002f480001377983 */ /* 0x000ee80000300800 */
[----:B------:R-:W4:Y:S01]  /*136b80*/  LDL.LU R31, [R1+0x2e44] ;  /* 0x002e4400011f7983 */ /* 0x000f220000300800 */
        /* <DEDUP_REMOVED lines=8> */
[----:B------:R-:W-:-:S02]  /*136c10*/  PRMT R37, R18, 0x3340, R23 ;  /* 0x0000334012257816 */ /* 0x000fc40000000017 */
[----:B------:R-:W-:Y:S02]  /*136c20*/  PRMT R18, R17, 0x3340, R0 ;  /* 0x0000334011127816 */ /* 0x000fe40000000000 */
[----:B------:R-:W-:Y:S01]  /*136c30*/  STL.64 [R1+0x1508], R38 ;  /* 0x0015082601007387 */ /* 0x000fe20000100a00 */
[----:B------:R-:W-:-:S03]  /*136c40*/  LOP3.LUT R17, R60, 0xffff, RZ, 0xc0, !PT ;  /* 0x0000ffff3c117812 */ /* 0x000fc600078ec0ff */
[----:B------:R-:W-:Y:S01]  /*136c50*/  STL [R1+0x68e0], R37 ;  /* 0x0068e02501007387 */ /* 0x000fe20000100800 */
[----:B------:R-:W-:-:S03]  /*136c60*/  LOP3.LUT R23, R56, 0xffff, RZ, 0xc0, !PT ;  /* 0x0000ffff38177812 */ /* 0x000fc600078ec0ff */
[----:B------:R0:W-:Y:S01]  /*136c70*/  STL [R1+0x120], R18 ;  /* 0x0001201201007387 */ /* 0x0001e20000100800 */
[----:B------:R-:W-:Y:S02]  /*136c80*/  PRMT R27, R23, 0x3340, R0 ;  /* 0x00003340171b7816 */ /* 0x000fe40000000000 */
[----:B0-----:R-:W-:-:S04]  /*136c90*/  LOP3.LUT R18, R44, 0xffff, RZ, 0xc0, !PT ;  /* 0x0000ffff2c127812 */ /* 0x001fc800078ec0ff */
[----:B------:R-:W-:-:S04]  /*136ca0*/  PRMT R26, R17, 0x3340, R18 ;  /* 0x00003340111a7816 */ /* 0x000fc80000000012 */
[----:B------:R-:W-:Y:S02]  /*136cb0*/  PRMT R37, R26, 0x5410, R27 ;  /* 0x000054101a257816 */ /* 0x000fe4000000001b */
[----:B------:R-:W-:Y:S02]  /*136cc0*/  SHF.R.U32.HI R24, RZ, 0x8, R24 ;  /* 0x00000008ff187819 */ /* 0x000fe40000011618 */
[----:B------:R-:W-:Y:S01]  /*136cd0*/  IADD3 R26, P1, PT, R20, R2, RZ ;  /* 0x00000002141a7210 */ /* 0x000fe20007f3e0ff */
[----:B------:R-:W-:Y:S01]  /*136ce0*/  STL [R1+0x6dc], R37 ;  /* 0x0006dc2501007387 */ /* 0x000fe20000100800 */
[----:B------:R-:W-:Y:S02]  /*136cf0*/  SHF.R.U32.HI R17, RZ, 0x8, R17 ;  /* 0x00000008ff117819 */ /* 0x000fe40000011611 */
[----:B------:R-:W-:Y:S01]  /*136d00*/  SHF.R.U32.HI R18, RZ, 0x8, R18 ;  /* 0x00000008ff127819 */ /* 0x000fe20000011612 */
[----:B------:R-:W4:Y:S01]  /*136d10*/  LDL.LU R38, [R1+0x511c] ;  /* 0x00511c0001267983 */ /* 0x000f220000300800 */
[----:B------:R-:W-:-:S03]  /*136d20*/  LOP3.LUT R24, R24, 0xffff, RZ, 0xc0, !PT ;  /* 0x0000ffff18187812 */ /* 0x000fc600078ec0ff */
[----:B------:R-:W4:Y:S01]  /*136d30*/  LDL.LU R56, [R1+0x87c] ;  /* 0x00087c0001387983 */ /* 0x000f220000300800 */
[----:B------:R-:W-:-:S03]  /*136d40*/  IMAD.X R27, R25, 0x1, R0, P1 ;  /* 0x00000001191b7824 */ /* 0x000fc600008e0600 */
[----:B------:R-:W4:Y:S01]  /*136d50*/  LDL.LU R44, [R1+0x5124] ;  /* 0x00512400012c7983 */ /* 0x000f220000300800 */
[----:B------:R-:W-:Y:S02]  /*136d60*/  LOP3.LUT R17, R17, 0xffff, RZ, 0xc0, !PT ;  /* 0x0000ffff11117812 */ /* 0x000fe400078ec0ff */
[----:B------:R-:W-:Y:S02]  /*136d70*/  LOP3.LUT R18, R18, 0xffff, RZ, 0xc0, !PT ;  /* 0x0000ffff12127812 */ /* 0x000fe400078ec0ff */
[----:B------:R-:W-:Y:S01]  /*136d80*/  PRMT R24, R24, 0x3340, R0 ;  /* 0x0000334018187816 */ /* 0x000fe20000000000 */
[----:B------:R-:W-:Y:S01]  /*136d90*/  STL.64 [R1+0x1500], R26 ;  /* 0x0015001a01007387 */ /* 0x000fe20000100a00 */
[----:B------:R-:W-:-:S03]  /*136da0*/  PRMT R18, R17, 0x3340, R18 ;  /* 0x0000334011127816 */ /* 0x000fc60000000012 */
[----:B------:R4:W-:Y:S04]  /*136db0*/  STL [R1+0x110], R24 ;  /* 0x0001101801007387 */ /* 0x0009e80000100800 */
[----:B------:R0:W-:Y:S01]  /*136dc0*/  STL [R1+0x408], R18 ;  /* 0x0004081201007387 */ /* 0x0001e20000100800 */
[----:B--2---:R-:W-:Y:S02]  /*136dd0*/  LOP3.LUT R15, R15, 0xffff, RZ, 0xc0, !PT ;  /* 0x0000ffff0f0f7812 */ /* 0x004fe400078ec0ff */
[----:B---3--:R-:W-:Y:S02]  /*136de0*/  LOP3.LUT R17, R55, 0xffff, RZ, 0xc0, !PT ;  /* 0x0000ffff37117812 */ /* 0x008fe400078ec0ff */
[----:B----4-:R-:W-:Y:S02]  /*136df0*/  LOP3.LUT R24, R31, 0xffff, RZ, 0xc0, !PT ;  /* 0x0000ffff1f187812 */ /* 0x010fe400078ec0ff */
[----:B------:R-:W-:-:S02]  /*136e00*/  PRMT R26, R17, 0x3340, R0 ;  /* 0x00003340111a7816 */ /* 0x000fc40000000000 */
[----:B0-----:R-:W-:-:S04]  /*136e10*/  PRMT R18, R15, 0x3340, R24 ;  /* 0x000033400f127816 */ /* 0x001fc80000000018 */
[----:B------:R-:W-:Y:S02]  /*136e20*/  PRMT R31, R18, 0x5410, R26 ;  /* 0x00005410121f7816 */ /* 0x000fe4000000001a */
[----:B------:R-:W-:-:S03]  /*136e30*/  IADD3 R26, P1, PT, R20, R43, RZ ;  /* 0x0000002b141a7210 */ /* 0x000fc60007f3e0ff */
[----:B------:R-:W-:Y:S02]  /*136e40*/  STL [R1+0x6818], R31 ;  /* 0x0068181f01007387 */ /* 0x000fe40000100800 */
[----:B------:R-:W-:Y:S02]  /*136e50*/  IMAD.X R27, R25, 0x1, R54, P1 ;  /* 0x00000001191b7824 */ /* 0x000fe400008e0636 */
[----:B------:R-:W2:Y:S01]  /*136e60*/  LDL.LU R60, [R1+0x5128] ;  /* 0x00512800013c7983 */ /* 0x000ea20000300800 */
[----:B------:R-:W-:-:S03]  /*136e70*/  SHF.R.U32.HI R18, RZ, 0x8, R15 ;  /* 0x00000008ff127819 */ /* 0x000fc6000001160f */
[----:B------:R-:W3:Y:S04]  /*136e80*/  LDL.LU R55, [R1+0x888] ;  /* 0x0008880001377983 */ /* 0x000ee80000300800 */
[----:B------:R-:W-:Y:S04]  /*136e90*/  STL.64 [R1+0x14f8], R26 ;  /* 0x0014f81a01007387 */ /* 0x000fe80000100a00 */
[----:B------:R-:W4:Y:S01]  /*136ea0*/  LDL.LU R15, [R1+0x5130] ;  /* 0x00513000010f7983 */ /* 0x000f220000300800 */
[----:B------:R-:W-:Y:S02]  /*136eb0*/  SHF.R.U32.HI R24, RZ, 0x8, R24 ;  /* 0x00000008ff187819 */ /* 0x000fe40000011618 */
[----:B------:R-:W-:-:S02]  /*136ec0*/  SHF.R.U32.HI R17, RZ, 0x8, R17 ;  /* 0x00000008ff117819 */ /* 0x000fc40000011611 */
[----:B------:R-:W-:Y:S02]  /*136ed0*/  LOP3.LUT R18, R18, 0xffff, RZ, 0xc0, !PT ;  /* 0x0000ffff12127812 */ /* 0x000fe400078ec0ff */
[----:B------:R-:W-:Y:S02]  /*136ee0*/  LOP3.LUT R24, R24, 0xffff, RZ, 0xc0, !PT ;  /* 0x0000ffff18187812 */ /* 0x000fe400078ec0ff */
[----:B------:R-:W-:Y:S02]  /*136ef0*/  LOP3.LUT R17, R17, 0xffff, RZ, 0xc0, !PT ;  /* 0x0000ffff11117812 */ /* 0x000fe400078ec0ff */
[----:B------:R-:W-:Y:S02]  /*136f00*/  PRMT R24, R18, 0x3340, R24 ;  /* 0x0000334012187816 */ /* 0x000fe40000000018 */
[----:B------:R-:W-:-:S03]  /*136f10*/  PRMT R18, R17, 0x3340, R0 ;  /* 0x0000334011127816 */ /* 0x000fc60000000000 */
[----:B------:R0:W-:Y:S04]  /*136f20*/  STL [R1+0x404], R24 ;  /* 0x0004041801007387 */ /* 0x0001e80000100800 */
[----:B------:R1:W-:Y:S01]  /*136f30*/  STL [R1+0x124], R18 ;  /* 0x0001241201007387 */ /* 0x0003e20000100800 */
[----:B------:R-:W-:Y:S02]  /*136f40*/  LOP3.LUT R17, R38, 0xffff, RZ, 0xc0, !PT ;  /* 0x0000ffff26117812 */ /* 0x000fe400078ec0ff */
[----:B0-----:R-:W-:Y:S02]  /*136f50*/  LOP3.LUT R24, R56, 0xffff, RZ, 0xc0, !PT ;  /* 0x0000ffff38187812 */ /* 0x001fe400078ec0ff */
[----:B-1----:R-:W-:Y:S02]  /*136f60*/  LOP3.LUT R18, R44, 0xffff, RZ, 0xc0, !PT ;  /* 0x0000ffff2c127812 */ /* 0x002fe400078ec0ff */
[----:B------:R-:W-:-:S02]  /*136f70*/  PRMT R27, R24, 0x3340, R0 ;  /* 0x00003340181b7816 */ /* 0x000fc40000000000 */
[----:B------:R-:W-:-:S04]  /*136f80*/  PRMT R26, R17, 0x3340, R18 ;  /* 0x00003340111a7816 */ /* 0x000fc80000000012 */
[----:B------:R-:W-:Y:S02]  /*136f90*/  PRMT R31, R26, 0x5410, R27 ;  /* 0x000054101a1f7816 */ /* 0x000fe4000000001b */
[----:B------:R-:W-:Y:S02]  /*136fa0*/  IADD3 R26, P1, PT, R20, R30, RZ ;  /* 0x0000001e141a7210 */ /* 0x000fe40007f3e0ff */
[----:B------:R-:W4:Y:S03]  /*136fb0*/  LDL.LU R30, [R1+0x6978] ;  /* 0x00697800011e7983 */ /* 0x000f260000300800 */
[----:B------:R-:W-:Y:S01]  /*136fc0*/  IMAD.X R27, R25, 0x1, R29, P1 ;  /* 0x00000001191b7824 */ /* 0x000fe200008e061d */
[----:B------:R-:W-:Y:S01]  /*136fd0*/  STL [R1+0x678], R31 ;  /* 0x0006781f01007387 */ /* 0x000fe20000100800 */
[----:B------:R-:W-:Y:S02]  /*136fe0*/  SHF.R.U32.HI R17, RZ, 0x8, R17 ;  /* 0x00000008ff117819 */ /* 0x000fe40000011611 */
[----:B------:R-:W-:Y:S01]  /*136ff0*/  SHF.R.U32.HI R18, RZ, 0x8, R18 ;  /* 0x00000008ff127819 */ /* 0x000fe20000011612 */
[----:B------:R-:W4:Y:S01]  /*137000*/  LDL.LU R56, [R1+0x340] ;  /* 0x0003400001387983 */ /* 0x000f220000300800 */
[----:B------:R-:W-:-:S03]  /*137010*/  SHF.R.U32.HI R23, RZ, 0x8, R23 ;  /* 0x00000008ff177819 */ /* 0x000fc60000011617 */
[----:B------:R-:W-:Y:S01]  /*137020*/  STL.64 [R1+0x14f0], R26 ;  /* 0x0014f01a01007387 */ /* 0x000fe20000100a00 */
[----:B------:R-:W-:-:S03]  /*137030*/  LOP3.LUT R17, R17, 0xffff, RZ, 0xc0, !PT ;  /* 0x0000ffff11117812 */ /* 0x000fc600078ec0ff */
[----:B------:R-:W4:Y:S01]  /*137040*/  LDL.LU R44, [R1+0x2dc] ;  /* 0x0002dc00012c7983 */ /* 0x000f220000300800 */
[----:B------:R-:W-:Y:S02]  /*137050*/  LOP3.LUT R18, R18, 0xffff, RZ, 0xc0, !PT ;  /* 0x0000ffff12127812 */ /* 0x000fe400078ec0ff */
[----:B------:R-:W-:Y:S01]  /*137060*/  LOP3.LUT R23, R23, 0xffff, RZ, 0xc0, !PT ;  /* 0x0000ffff17177812 */ /* 0x000fe200078ec0ff */
[----:B------:R-:W4:Y:S01]  /*137070*/  LDL.LU R37, [R1+0x20] ;  /* 0x0000200001257983 */ /* 0x000f220000300800 */
[----:B------:R-:W-:Y:S02]  /*137080*/  PRMT R29, R17, 0x3340, R18 ;  /* 0x00003340111d7816 */ /* 0x000fe40000000012 */
[----:B------:R-:W-:-:S03]  /*137090*/  PRMT R23, R23, 0x3340, R0 ;  /* 0x0000334017177816 */ /* 0x000fc60000000000 */
[----:B------:R0:W-:Y:S04]  /*1370a0*/  STL [R1+0x68e4], R29 ;  /* 0x0068e41d01007387 */ /* 0x0001e80000100800 */
[----:B------:R1:W-:Y:S01]  /*1370b0*/  STL [R1+0x13c], R23 ;  /* 0x00013c1701007387 */ /* 0x0003e20000100800 */
[----:B------:R-:W-:-:S03]  /*1370c0*/  IADD3 R38, P1, PT, R20, R32, RZ ;  /* 0x0000002014267210 */ /* 0x000fc60007f3e0ff */
[----:B0-----:R-:W4:Y:S02]  /*1370d0*/  LDL.LU R29, [R1+0x24] ;  /* 0x00002400011d7983 */ /* 0x001f240000300800 */
[----:B------:R-:W-:Y:S01]  /*1370e0*/  IMAD.X R39, R25, 0x1, R52, P1 ;  /* 0x0000000119277824 */ /* 0x000fe200008e0634 */
[----:B--2---:R-:W-:Y:S02]  /*1370f0*/  LOP3.LUT R18, R60, 0xffff, RZ, 0xc0, !PT ;  /* 0x0000ffff3c127812 */ /* 0x004fe400078ec0ff */
[----:B---3--:R-:W-:-:S04]  /*137100*/  LOP3.LUT R17, R55, 0xffff, RZ, 0xc0, !PT ;  /* 0x0000ffff37117812 */ /* 0x008fc800078ec0ff */
[----:B-1----:R-:W-:Y:S02]  /*137110*/  PRMT R23, R17, 0x3340, R0 ;  /* 0x0000334011177816 */ /* 0x002fe40000000000 */
[----:B----4-:R-:W-:-:S04]  /*137120*/  LOP3.LUT R26, R15, 0xffff, RZ, 0xc0, !PT ;  /* 0x0000ffff0f1a7812 */ /* 0x010fc800078ec0ff */
[--C-:B------:R-:W-:Y:S02]  /*137130*/  PRMT R15, R18, 0x3340, R26.reuse ;  /* 0x00003340120f7816 */ /* 0x100fe4000000001a */
[----:B------:R-:W-:Y:S02]  /*137140*/  SHF.R.U32.HI R26, RZ, 0x8, R26 ;  /* 0x00000008ff1a7819 */ /* 0x000fe4000001161a */
[----:B------:R-:W-:Y:S02]  /*137150*/  PRMT R27, R15, 0x5410, R23 ;  /* 0x000054100f1b7816 */ /* 0x000fe40000000017 */
[----:B------:R-:W-:Y:S01]  /*137160*/  SHF.R.U32.HI R23, RZ, 0x8, R18 ;  /* 0x00000008ff177819 */ /* 0x000fe20000011612 */
[----:B------:R-:W2:Y:S01]  /*137170*/  LDL.LU R15, [R1+0x344] ;  /* 0x00034400010f7983 */ /* 0x000ea20000300800 */
[----:B------:R-:W-:Y:S02]  /*137180*/  SHF.R.U32.HI R17, RZ, 0x8, R17 ;  /* 0x00000008ff117819 */ /* 0x000fe40000011611 */
[----:B------:R-:W-:-:S02]  /*137190*/  LOP3.LUT R23, R23, 0xffff, RZ, 0xc0, !PT ;  /* 0x0000ffff17177812 */ /* 0x000fc400078ec0ff */
[----:B------:R-:W-:Y:S02]  /*1371a0*/  LOP3.LUT R26, R26, 0xffff, RZ, 0xc0, !PT ;  /* 0x0000ffff1a1a7812 */ /* 0x000fe400078ec0ff */
[----:B------:R-:W-:Y:S01]  /*1371b0*/  LOP3.LUT R17, R17, 0xffff, RZ, 0xc0, !PT ;  /* 0x0000ffff11117812 */ /* 0x000fe200078ec0ff */
[----:B------:R-:W-:Y:S01]  /*1371c0*/  STL [R1+0x6808], R27 ;  /* 0x0068081b01007387 */ /* 0x000fe20000100800 */
[----:B------:R-:W-:Y:S02]  /*1371d0*/  PRMT R26, R23, 0x3340, R26 ;  /* 0x00003340171a7816 */ /* 0x000fe4000000001a */
[----:B------:R-:W-:Y:S01]  /*1371e0*/  PRMT R23, R17, 0x3340, R0 ;  /* 0x0000334011177816 */ /* 0x000fe20000000000 */
[----:B------:R-:W3:Y:S04]  /*1371f0*/  LDL.LU R32, [R1+0x6974] ;  /* 0x0069740001207983 */ /* 0x000ee80000300800 */
[----:B------:R-:W4:Y:S04]  /*137200*/  LDL.LU R52, [R1+0x6970] ;  /* 0x0069700001347983 */ /* 0x000f280000300800 */
[----:B------:R-:W3:Y:S04]  /*137210*/  LDL.LU R18, [R1+0x1c] ;  /* 0x00001c0001127983 */ /* 0x000ee80000300800 */
[----:B------:R-:W-:Y:S04]  /*137220*/  STL.64 [R1+0x14e8], R38 ;  /* 0x0014e82601007387 */ /* 0x000fe80000100a00 */
[----:B------:R0:W-:Y:S04]  /*137230*/  STL [R1+0x3fc], R26 ;  /* 0x0003fc1a01007387 */ /* 0x0001e80000100800 */
[----:B------:R1:W-:Y:S01]  /*137240*/  STL [R1+0x160], R23 ;  /* 0x0001601701007387 */ /* 0x0003e20000100800 */
[----:B0-----:R-:W-:-:S03]  /*137250*/  LOP3.LUT R26, R35, 0xffff, RZ, 0xc0, !PT ;  /* 0x0000ffff231a7812 */ /* 0x001fc600078ec0ff */
[----:B------:R-:W3:Y:S01]  /*137260*/  LDL.LU R35, [R1+0x696c] ;  /* 0x00696c0001237983 */ /* 0x000ee20000300800 */
[----:B------:R-:W-:Y:S02]  /*137270*/  LOP3.LUT R17, R56, 0xffff, RZ, 0xc0, !PT ;  /* 0x0000ffff38117812 */ /* 0x000fe400078ec0ff */
[----:B------:R-:W-:Y:S01]  /*137280*/  PRMT R31, R26, 0x3340, R0 ;  /* 0x000033401a1f7816 */ /* 0x000fe20000000000 */
[----:B------:R-:W4:Y:S04]  /*137290*/  LDL.LU R60, [R1+0x584] ;  /* 0x00058400013c7983 */ /* 0x000f280000300800 */
[----:B------:R-:W4:Y:S01]  /*1372a0*/  LDL.LU R56, [R1+0x450] ;  /* 0x0004500001387983 */ /* 0x000f220000300800 */
[----:B-1----:R-:W-:-:S04]  /*1372b0*/  LOP3.LUT R23, R44, 0xffff, RZ, 0xc0, !PT ;  /* 0x0000ffff2c177812 */ /* 0x002fc800078ec0ff */
[----:B------:R-:W-:-:S04]  /*1372c0*/  PRMT R27, R17, 0x3340, R23 ;  /* 0x00003340111b7816 */ /* 0x000fc80000000017 */
[----:B------:R-:W-:-:S05]  /*1372d0*/  PRMT R27, R27, 0x5410, R31 ;  /* 0x000054101b1b7816 */ /* 0x000fca000000001f */
[----:B------:R0:W-:Y:S04]  /*1372e0*/  STL [R1+0x660], R27 ;  /* 0x0006601b01007387 */ /* 0x0001e80000100800 */
[----:B------:R-:W4:Y:S01]  /*1372f0*/  LDL.LU R44, [R1+0x4dc] ;  /* 0x0004dc00012c7983 */ /* 0x000f220000300800 */
[----:B------:R-:W-:Y:S02]  /*137300*/  SHF.R.U32.HI R24, RZ, 0x8, R24 ;  /* 0x00000008ff187819 */ /* 0x000fe40000011618 */
[----:B------:R-:W-:Y:S02]  /*137310*/  SHF.R.U32.HI R17, RZ, 0x8, R17 ;  /* 0x00000008ff117819 */ /* 0x000fe40000011611 */
[----:B------:R-:W-:Y:S02]  /*137320*/  SHF.R.U32.HI R23, RZ, 0x8, R23 ;  /* 0x00000008ff177819 */ /* 0x000fe40000011617 */
[----:B------:R-:W-:-:S02]  /*137330*/  IADD3 R38, P1, PT, R20, R29, RZ ;  /* 0x0000001d14267210 */ /* 0x000fc40007f3e0ff */
[----:B------:R-:W-:Y:S02]  /*137340*/  LOP3.LUT R24, R24, 0xffff, RZ, 0xc0, !PT ;  /* 0x0000ffff18187812 */ /* 0x000fe400078ec0ff */
[----:B------:R-:W-:Y:S02]  /*137350*/  LOP3.LUT R17, R17, 0xffff, RZ, 0xc0, !PT ;  /* 0x0000ffff11117812 */ /* 0x000fe400078ec0ff */
[----:B------:R-:W-:Y:S01]  /*137360*/  LOP3.LUT R23, R23, 0xffff, RZ, 0xc0, !PT ;  /* 0x0000ffff17177812 */ /* 0x000fe200078ec0ff */
[----:B------:R-:W-:Y:S01]  /*137370*/  IMAD.X R39, R25, 0x1, R37, P1 ;  /* 0x0000000119277824 */ /* 0x000fe200008e0625 */
[----:B0-----:R-:W-:Y:S02]  /*137380*/  PRMT R27, R24, 0x3340, R0 ;  /* 0x00003340181b7816 */ /* 0x001fe40000000000 */
[----:B------:R-:W-:Y:S02]  /*137390*/  PRMT R24, R17, 0x3340, R23 ;  /* 0x0000334011187816 */ /* 0x000fe40000000017 */
[----:B------:R-:W-:Y:S01]  /*1373a0*/  STL.64 [R1+0x14e0], R38 ;  /* 0x0014e02601007387 */ /* 0x000fe20000100a00 */
[----:B------:R-:W-:-:S03]  /*1373b0*/  LOP3.LUT R17, R57, 0xffff, RZ, 0xc0, !PT ;  /* 0x0000ffff39117812 */ /* 0x000fc600078ec0ff */
[----:B------:R-:W-:Y:S04]  /*1373c0*/  STL [R1+0x164], R27 ;  /* 0x0001641b01007387 */ /* 0x000fe80000100800 */
[----:B------:R3:W-:Y:S04]  /*1373d0*/  STL [R1+0x3f8], R24 ;  /* 0x0003f81801007387 */ /* 0x0007e80000100800 */
[----:B------:R-:W4:Y:S01]  /*1373e0*/  LDL.LU R57, [R1+0x6968] ;  /* 0x0069680001397983 */ /* 0x000f220000300800 */
[----:B--2---:R-:W-:Y:S02]  /*1373f0*/  LOP3.LUT R23, R15, 0xffff, RZ, 0xc0, !PT ;  /* 0x0000ffff0f177812 */ /* 0x004fe400078ec0ff */
[----:B---3--:R-:W-:-:S02]  /*137400*/  LOP3.LUT R24, R35, 0xffff, RZ, 0xc0, !PT ;  /* 0x0000ffff23187812 */ /* 0x008fc400078ec0ff */
[----:B------:R-:W2:Y:S04]  /*137410*/  LDL.LU R35, [R1+0x6964] ;  /* 0x0069640001237983 */ /* 0x000ea80000300800 */
[----:B------:R-:W3:Y:S01]  /*137420*/  LDL.LU R15, [R1+0x31c] ;  /* 0x00031c00010f7983 */ /* 0x000ee20000300800 */
[----:B------:R-:W-:Y:S02]  /*137430*/  PRMT R27, R23, 0x3340, R24 ;  /* 0x00003340171b7816 */ /* 0x000fe40000000018 */
[----:B------:R-:W-:Y:S02]  /*137440*/  PRMT R31, R17, 0x3340, R0 ;  /* 0x00003340111f7816 */ /* 0x000fe40000000000 */
[----:B------:R-:W-:Y:S02]  /*137450*/  SHF.R.U32.HI R23, RZ, 0x8, R23 ;  /* 0x00000008ff177819 */ /* 0x000fe40000011617 */
[----:B------:R-:W-:-:S02]  /*137460*/  SHF.R.U32.HI R24, RZ, 0x8, R24 ;  /* 0x00000008ff187819 */ /* 0x000fc40000011618 */
        /* <DEDUP_REMOVED lines=8> */
[----:B------:R-:W-:Y:S01]  /*1374f0*/  PRMT R23, R17, 0x3340, R0 ;  /* 0x0000334011177816 */ /* 0x000fe20000000000 */
[----:B------:R-:W-:Y:S01]  /*137500*/  STL [R1+0x6800], R55 ;  /* 0x0068003701007387 */ /* 0x000fe20000100800 */
[----:B----4-:R-:W-:-:S03]  /*137510*/  LOP3.LUT R17, R60, 0xffff, RZ, 0xc0, !PT ;  /* 0x0000ffff3c117812 */ /* 0x010fc600078ec0ff */
[----:B------:R-:W-:Y:S04]  /*137520*/  STL.64 [R1+0x14d8], R38 ;  /* 0x0014d82601007387 */ /* 0x000fe80000100a00 */
[----:B------:R0:W-:Y:S04]  /*137530*/  STL [R1+0x2a8], R24 ;  /* 0x0002a81801007387 */ /* 0x0001e80000100800 */
[----:B------:R1:W-:Y:S01]  /*137540*/  STL [R1+0x17c], R23 ;  /* 0x00017c1701007387 */ /* 0x0003e20000100800 */
[----:B0-----:R-:W-:Y:S02]  /*137550*/  LOP3.LUT R24, R56, 0xffff, RZ, 0xc0, !PT ;  /* 0x0000ffff38187812 */ /* 0x001fe400078ec0ff */
[----:B-1----:R-:W-:-:S02]  /*137560*/  LOP3.LUT R23, R44, 0xffff, RZ, 0xc0, !PT ;  /* 0x0000ffff2c177812 */ /* 0x002fc400078ec0ff */
[----:B------:R-:W-:Y:S02]  /*137570*/  PRMT R31, R24, 0x3340, R0 ;  /* 0x00003340181f7816 */ /* 0x000fe40000000000 */
[----:B------:R-:W-:Y:S02]  /*137580*/  PRMT R27, R17, 0x3340, R23 ;  /* 0x00003340111b7816 */ /* 0x000fe40000000017 */
[----:B------:R-:W-:Y:S02]  /*137590*/  SHF.R.U32.HI R26, RZ, 0x8, R26 ;  /* 0x00000008ff1a7819 */ /* 0x000fe4000001161a */
[----:B------:R-:W-:Y:S02]  /*1375a0*/  SHF.R.U32.HI R17, RZ, 0x8, R17 ;  /* 0x00000008ff117819 */ /* 0x000fe40000011611 */
[----:B------:R-:W-:Y:S02]  /*1375b0*/  SHF.R.U32.HI R23, RZ, 0x8, R23 ;  /* 0x00000008ff177819 */ /* 0x000fe40000011617 */
[----:B------:R-:W-:-:S02]  /*1375c0*/  PRMT R27, R27, 0x5410, R31 ;  /* 0x000054101b1b7816 */ /* 0x000fc4000000001f */
[----:B------:R-:W-:Y:S02]  /*1375d0*/  IADD3 R38, P1, PT, R20, R40, RZ ;  /* 0x0000002814267210 */ /* 0x000fe40007f3e0ff */
[----:B------:R-:W-:Y:S02]  /*1375e0*/  LOP3.LUT R26, R26, 0xffff, RZ, 0xc0, !PT ;  /* 0x0000ffff1a1a7812 */ /* 0x000fe400078ec0ff */
[----:B------:R-:W-:Y:S02]  /*1375f0*/  LOP3.LUT R17, R17, 0xffff, RZ, 0xc0, !PT ;  /* 0x0000ffff11117812 */ /* 0x000fe400078ec0ff */
[----:B------:R-:W-:Y:S01]  /*137600*/  LOP3.LUT R23, R23, 0xffff, RZ, 0xc0, !PT ;  /* 0x0000ffff17177812 */ /* 0x000fe200078ec0ff */
[----:B------:R-:W-:Y:S01]  /*137610*/  IMAD.X R39, R25, 0x1, R36, P1 ;  /* 0x0000000119277824 */ /* 0x000fe200008e0624 */
[----:B------:R0:W-:Y:S04]  /*137620*/  STL [R1+0x67c], R27 ;  /* 0x00067c1b01007387 */ /* 0x0001e80000100800 */
[----:B------:R1:W-:Y:S01]  /*137630*/  STL.64 [R1+0x14d0], R38 ;  /* 0x0014d02601007387 */ /* 0x0003e20000100a00 */
[----:B0-----:R-:W-:-:S02]  /*137640*/  PRMT R27, R26, 0x3340, R0 ;  /* 0x000033401a1b7816 */ /* 0x001fc40000000000 */
[----:B------:R-:W-:-:S03]  /*137650*/  PRMT R26, R17, 0x3340, R23 ;  /* 0x00003340111a7816 */ /* 0x000fc60000000017 */
[----:B------:R-:W-:Y:S04]  /*137660*/  STL [R1+0x168], R27 ;  /* 0x0001681b01007387 */ /* 0x000fe80000100800 */
[----:B------:R0:W-:Y:S01]  /*137670*/  STL [R1+0x3f4], R26 ;  /* 0x0003f41a01007387 */ /* 0x0001e20000100800 */
[----:B------:R-:W-:Y:S02]  /*137680*/  LOP3.LUT R17, R33, 0xffff, RZ, 0xc0, !PT ;  /* 0x0000ffff21117812 */ /* 0x000fe400078ec0ff */
[----:B-1----:R-:W-:Y:S01]  /*137690*/  IADD3 R38, P1, PT, R20, R34, RZ ;  /* 0x0000002214267210 */ /* 0x002fe20007f3e0ff */
[----:B------:R-:W4:Y:S01]  /*1376a0*/  LDL.LU R33, [R1+0x6960] ;  /* 0x0069600001217983 */ /* 0x000f220000300800 */
[----:B0-----:R-:W-:Y:S02]  /*1376b0*/  LOP3.LUT R26, R32, 0xffff, RZ, 0xc0, !PT ;  /* 0x0000ffff201a7812 */ /* 0x001fe400078ec0ff */
[----:B------:R-:W-:Y:S01]  /*1376c0*/  PRMT R27, R17, 0x3340, R0 ;  /* 0x00003340111b7816 */ /* 0x000fe20000000000 */
[----:B------:R-:W-:Y:S01]  /*1376d0*/  IMAD.X R39, R25, 0x1, R19, P1 ;  /* 0x0000000119277824 */ /* 0x000fe200008e0613 */
[----:B------:R-:W-:Y:S01]  /*1376e0*/  SHF.R.U32.HI R17, RZ, 0x8, R17 ;  /* 0x00000008ff117819 */ /* 0x000fe20000011611 */
[----:B------:R-:W4:Y:S03]  /*1376f0*/  LDL.LU R32, [R1+0x695c] ;  /* 0x00695c0001207983 */ /* 0x000f260000300800 */
[----:B------:R-:W-:Y:S01]  /*137700*/  LOP3.LUT R17, R17, 0xffff, RZ, 0xc0, !PT ;  /* 0x0000ffff11117812 */ /* 0x000fe200078ec0ff */
[----:B------:R-:W4:Y:S01]  /*137710*/  LDL.LU R44, [R1+0x58c] ;  /* 0x00058c00012c7983 */ /* 0x000f220000300800 */
[----:B---3--:R-:W-:-:S04]  /*137720*/  LOP3.LUT R23, R15, 0xffff, RZ, 0xc0, !PT ;  /* 0x0000ffff0f177812 */ /* 0x008fc800078ec0ff */
[--C-:B------:R-:W-:Y:S02]  /*137730*/  PRMT R15, R23, 0x3340, R26.reuse ;  /* 0x00003340170f7816 */ /* 0x100fe4000000001a */
[----:B------:R-:W-:Y:S02]  /*137740*/  SHF.R.U32.HI R23, RZ, 0x8, R23 ;  /* 0x00000008ff177819 */ /* 0x000fe40000011617 */
[----:B------:R-:W-:Y:S02]  /*137750*/  SHF.R.U32.HI R26, RZ, 0x8, R26 ;  /* 0x00000008ff1a7819 */ /* 0x000fe4000001161a */
[----:B------:R-:W-:Y:S02]  /*137760*/  LOP3.LUT R23, R23, 0xffff, RZ, 0xc0, !PT ;  /* 0x0000ffff17177812 */ /* 0x000fe400078ec0ff */
[----:B------:R-:W-:Y:S02]  /*137770*/  LOP3.LUT R26, R26, 0xffff, RZ, 0xc0, !PT ;  /* 0x0000ffff1a1a7812 */ /* 0x000fe400078ec0ff */
[----:B------:R-:W-:-:S02]  /*137780*/  PRMT R27, R15, 0x5410, R27 ;  /* 0x000054100f1b7816 */ /* 0x000fc4000000001b */
[----:B------:R-:W-:Y:S01]  /*137790*/  PRMT R26, R23, 0x3340, R26 ;  /* 0x00003340171a7816 */ /* 0x000fe2000000001a */
[----:B------:R-:W3:Y:S01]  /*1377a0*/  LDL.LU R15, [R1+0x45c] ;  /* 0x00045c00010f7983 */ /* 0x000ee20000300800 */
[----:B------:R-:W-:-:S03]  /*1377b0*/  PRMT R23, R17, 0x3340, R0 ;  /* 0x0000334011177816 */ /* 0x000fc60000000000 */
[----:B------:R0:W-:Y:S01]  /*1377c0*/  STL [R1+0x664], R27 ;  /* 0x0006641b01007387 */ /* 0x0001e20000100800 */
[----:B--2---:R-:W-:-:S03]  /*1377d0*/  LOP3.LUT R17, R35, 0xffff, RZ, 0xc0, !PT ;  /* 0x0000ffff23117812 */ /* 0x004fc600078ec0ff */
[----:B------:R1:W-:Y:S04]  /*1377e0*/  STL.64 [R1+0x14c8], R38 ;  /* 0x0014c82601007387 */ /* 0x0003e80000100a00 */
[----:B------:R-:W-:Y:S04]  /*1377f0*/  STL [R1+0x3f0], R26 ;  /* 0x0003f01a01007387 */ /* 0x000fe80000100800 */
[----:B------:R-:W2:Y:S04]  /*137800*/  LDL.LU R35, [R1+0x6958] ;  /* 0x0069580001237983 */ /* 0x000ea80000300800 */
[----:B------:R1:W-:Y:S01]  /*137810*/  STL [R1+0x178], R23 ;  /* 0x0001781701007387 */ /* 0x0003e20000100800 */
[----:B0-----:R-:W-:-:S03]  /*137820*/  PRMT R27, R28, 0x3340, R0 ;  /* 0x000033401c1b7816 */ /* 0x001fc60000000000 */
[----:B-1----:R-:W3:Y:S01]  /*137830*/  LDL.LU R38, [R1+0x838] ;  /* 0x0008380001267983 */ /* 0x002ee20000300800 */
[----:B------:R-:W-:-:S03]  /*137840*/  SHF.R.U32.HI R24, RZ, 0x8, R24 ;  /* 0x00000008ff187819 */ /* 0x000fc60000011618 */
[----:B------:R-:W3:Y:S01]  /*137850*/  LDL.LU R60, [R1+0x77c] ;  /* 0x00077c00013c7983 */ /* 0x000ee20000300800 */
[----:B------:R-:W-:-:S04]  /*137860*/  LOP3.LUT R23, R30, 0xffff, RZ, 0xc0, !PT ;  /* 0x0000ffff1e177812 */ /* 0x000fc800078ec0ff */
[----:B------:R-:W-:Y:S01]  /*137870*/  PRMT R26, R17, 0x3340, R23 ;  /* 0x00003340111a7816 */ /* 0x000fe20000000017 */
[----:B------:R0:W-:Y:S01]  /*137880*/  STL [R1+0x680c], R28 ;  /* 0x00680c1c01007387 */ /* 0x0001e20000100800 */
[----:B------:R-:W-:Y:S02]  /*137890*/  SHF.R.U32.HI R17, RZ, 0x8, R17 ;  /* 0x00000008ff117819 */ /* 0x000fe40000011611 */
[----:B------:R-:W-:Y:S02]  /*1378a0*/  SHF.R.U32.HI R23, RZ, 0x8, R23 ;  /* 0x00000008ff177819 */ /* 0x000fe40000011617 */
[----:B------:R-:W-:Y:S02]  /*1378b0*/  LOP3.LUT R17, R17, 0xffff, RZ, 0xc0, !PT ;  /* 0x0000ffff11117812 */ /* 0x000fe400078ec0ff */
[----:B------:R-:W-:Y:S02]  /*1378c0*/  LOP3.LUT R23, R23, 0xffff, RZ, 0xc0, !PT ;  /* 0x0000ffff17177812 */ /* 0x000fe400078ec0ff */
[----:B0-----:R-:W-:-:S02]  /*1378d0*/  PRMT R28, R26, 0x5410, R27 ;  /* 0x000054101a1c7816 */ /* 0x001fc4000000001b */
[----:B------:R-:W-:Y:S02]  /*1378e0*/  IADD3 R26, P1, PT, R20, R51, RZ ;  /* 0x00000033141a7210 */ /* 0x000fe40007f3e0ff */
[----:B------:R-:W-:Y:S02]  /*1378f0*/  LOP3.LUT R24, R24, 0xffff, RZ, 0xc0, !PT ;  /* 0x0000ffff18187812 */ /* 0x000fe400078ec0ff */
[----:B------:R-:W-:Y:S01]  /*137900*/  PRMT R30, R17, 0x3340, R23 ;  /* 0x00003340111e7816 */ /* 0x000fe20000000017 */
[----:B------:R-:W-:Y:S01]  /*137910*/  IMAD.X R27, R25, 0x1, R22, P1 ;  /* 0x00000001191b7824 */ /* 0x000fe200008e0616 */
[----:B------:R-:W-:Y:S01]  /*137920*/  PRMT R24, R24, 0x3340, R0 ;  /* 0x0000334018187816 */ /* 0x000fe20000000000 */
[----:B------:R-:W-:Y:S04]  /*137930*/  STL [R1+0x22fc], R28 ;  /* 0x0022fc1c01007387 */ /* 0x000fe80000100800 */
[----:B------:R-:W-:Y:S04]  /*137940*/  STL.64 [R1+0x14c0], R26 ;  /* 0x0014c01a01007387 */ /* 0x000fe80000100a00 */
[----:B------:R-:W-:Y:S04]  /*137950*/  STL [R1+0x6674], R30 ;  /* 0x0066741e01007387 */ /* 0x000fe80000100800 */
[----:B------:R0:W-:Y:S01]  /*137960*/  STL [R1+0x174], R24 ;  /* 0x0001741801007387 */ /* 0x0001e20000100800 */
[----:B--2---:R-:W-:-:S03]  /*137970*/  LOP3.LUT R23, R35, 0xffff, RZ, 0xc0, !PT ;  /* 0x0000ffff23177812 */ /* 0x004fc600078ec0ff */
[----:B------:R-:W2:Y:S01]  /*137980*/  LDL.LU R35, [R1+0x6954] ;  /* 0x0069540001237983 */ /* 0x000ea20000300800 */
[----:B----4-:R-:W-:Y:S02]  /*137990*/  LOP3.LUT R17, R44, 0xffff, RZ, 0xc0, !PT ;  /* 0x0000ffff2c117812 */ /* 0x010fe400078ec0ff */
[----:B---3--:R-:W-:Y:S02]  /*1379a0*/  LOP3.LUT R15, R15, 0xffff, RZ, 0xc0, !PT ;  /* 0x0000ffff0f0f7812 */ /* 0x008fe400078ec0ff */
[----:B0-----:R-:W-:Y:S02]  /*1379b0*/  PRMT R24, R17, 0x3340, R23 ;  /* 0x0000334011187816 */ /* 0x001fe40000000017 */
[----:B------:R-:W-:-:S04]  /*1379c0*/  PRMT R26, R15, 0x3340, R0 ;  /* 0x000033400f1a7816 */ /* 0x000fc80000000000 */
[----:B------:R-:W-:-:S05]  /*1379d0*/  PRMT R24, R24, 0x5410, R26 ;  /* 0x0000541018187816 */ /* 0x000fca000000001a */
[----:B------:R-:W-:Y:S04]  /*1379e0*/  STL [R1+0x658], R24 ;  /* 0x0006581801007387 */ /* 0x000fe80000100800 */
[----:B------:R-:W3:Y:S04]  /*1379f0*/  LDL.LU R56, [R1+0x550] ;  /* 0x0005500001387983 */ /* 0x000ee80000300800 */
[----:B------:R-:W4:Y:S01]  /*137a00*/  LDL.LU R44, [R1+0x4c0] ;  /* 0x0004c000012c7983 */ /* 0x000f220000300800 */
[----:B------:R-:W-:Y:S02]  /*137a10*/  SHF.R.U32.HI R17, RZ, 0x8, R17 ;  /* 0x00000008ff117819 */ /* 0x000fe40000011611 */
[----:B------:R-:W-:-:S02]  /*137a20*/  SHF.R.U32.HI R23, RZ, 0x8, R23 ;  /* 0x00000008ff177819 */ /* 0x000fc40000011617 */
[----:B------:R-:W-:Y:S02]  /*137a30*/  IADD3 R26, P1, PT, R20, R9, RZ ;  /* 0x00000009141a7210 */ /* 0x000fe40007f3e0ff */
[----:B------:R-:W-:Y:S02]  /*137a40*/  LOP3.LUT R17, R17, 0xffff, RZ, 0xc0, !PT ;  /* 0x0000ffff11117812 */ /* 0x000fe400078ec0ff */
[----:B------:R-:W-:Y:S01]  /*137a50*/  LOP3.LUT R23, R23, 0xffff, RZ, 0xc0, !PT ;  /* 0x0000ffff17177812 */ /* 0x000fe200078ec0ff */
[----:B------:R-:W-:-:S03]  /*137a60*/  IMAD.X R27, R25, 0x1, R11, P1 ;  /* 0x00000001191b7824 */ /* 0x000fc600008e060b */
[----:B------:R-:W-:Y:S02]  /*137a70*/  PRMT R59, R17, 0x3340, R23 ;  /* 0x00003340113b7816 */ /* 0x000fe40000000017 */
[----:B------:R0:W-:Y:S01]  /*137a80*/  STL.64 [R1+0x14b8], R26 ;  /* 0x0014b81a01007387 */ /* 0x0001e20000100a00 */
[----:B------:R-:W-:Y:S02]  /*137a90*/  LOP3.LUT R17, R38, 0xffff, RZ, 0xc0, !PT ;  /* 0x0000ffff26117812 */ /* 0x000fe400078ec0ff */
[----:B------:R-:W-:Y:S01]  /*137aa0*/  LOP3.LUT R23, R60, 0xffff, RZ, 0xc0, !PT ;  /* 0x0000ffff3c177812 */ /* 0x000fe200078ec0ff */
[----:B------:R-:W-:Y:S04]  /*137ab0*/  STL [R1+0x68e8], R59 ;  /* 0x0068e83b01007387 */ /* 0x000fe80000100800 */
[----:B------:R-:W3:Y:S01]  /*137ac0*/  LDL.LU R55, [R1+0x44] ;  /* 0x0000440001377983 */ /* 0x000ee20000300800 */
[----:B0-----:R-:W-:-:S02]  /*137ad0*/  PRMT R27, R23, 0x3340, R0 ;  /* 0x00003340171b7816 */ /* 0x001fc40000000000 */
[----:B------:R-:W-:Y:S02]  /*137ae0*/  SHF.R.U32.HI R15, RZ, 0x8, R15 ;  /* 0x00000008ff0f7819 */ /* 0x000fe4000001160f */
[----:B--2---:R-:W-:-:S04]  /*137af0*/  LOP3.LUT R24, R35, 0xffff, RZ, 0xc0, !PT ;  /* 0x0000ffff23187812 */ /* 0x004fc800078ec0ff */
[----:B------:R-:W-:-:S04]  /*137b00*/  PRMT R26, R17, 0x3340, R24 ;  /* 0x00003340111a7816 */ /* 0x000fc80000000018 */
[----:B------:R-:W-:Y:S02]  /*137b10*/  PRMT R35, R26, 0x5410, R27 ;  /* 0x000054101a237816 */ /* 0x000fe4000000001b */
[----:B------:R-:W-:Y:S02]  /*137b20*/  IADD3 R26, P1, PT, R20, R10, RZ ;  /* 0x0000000a141a7210 */ /* 0x000fe40007f3e0ff */
[----:B------:R-:W-:-:S03]  /*137b30*/  SHF.R.U32.HI R17, RZ, 0x8, R17 ;  /* 0x00000008ff117819 */ /* 0x000fc60000011611 */
[----:B------:R-:W-:Y:S01]  /*137b40*/  IMAD.X R27, R25, 0x1, R12, P1 ;  /* 0x00000001191b7824 */ /* 0x000fe200008e060c */
[----:B------:R-:W-:Y:S01]  /*137b50*/  SHF.R.U32.HI R24, RZ, 0x8, R24 ;  /* 0x00000008ff187819 */ /* 0x000fe20000011618 */
[----:B------:R-:W-:Y:S01]  /*137b60*/  STL [R1+0x67f0], R35 ;  /* 0x0067f02301007387 */ /* 0x000fe20000100800 */
[----:B------:R-:W-:-:S03]  /*137b70*/  LOP3.LUT R25, R15, 0xffff, RZ, 0xc0, !PT ;  /* 0x0000ffff0f197812 */ /* 0x000fc600078ec0ff */
[----:B------:R-:W-:Y:S01]  /*137b80*/  STL.64 [R1+0x14b0], R26 ;  /* 0x0014b01a01007387 */ /* 0x000fe20000100a00 */
[----:B------:R-:W-:Y:S02]  /*137b90*/  LOP3.LUT R17, R17, 0xffff, RZ, 0xc0, !PT ;  /* 0x0000ffff11117812 */ /* 0x000fe400078ec0ff */
[----:B------:R-:W-:Y:S01]  /*137ba0*/  LOP3.LUT R24, R24, 0xffff, RZ, 0xc0, !PT ;  /* 0x0000ffff18187812 */ /* 0x000fe200078ec0ff */
[----:B------:R-:W2:Y:S01]  /*137bb0*/  LDL.LU R15, [R1+0x84c] ;  /* 0x00084c00010f7983 */ /* 0x000ea20000300800 */
[----:B------:R-:W-:-:S03]  /*137bc0*/  PRMT R25, R25, 0x3340, R0 ;  /* 0x0000334019197816 */ /* 0x000fc60000000000 */
[----:B------:R-:W2:Y:S01]  /*137bd0*/  LDL.LU R49, [R1+0x79c] ;  /* 0x00079c0001317983 */ /* 0x000ea20000300800 */
[----:B------:R-:W-:-:S03]  /*137be0*/  PRMT R24, R17, 0x3340, R24 ;  /* 0x0000334011187816 */ /* 0x000fc60000000018 */
[----:B------:R-:W2:Y:S04]  /*137bf0*/  LDL.LU R47, [R1+0x800] ;  /* 0x00080000012f7983 */ /* 0x000ea80000300800 */
[----:B------:R-:W-:Y:S04]  /*137c00*/  STL [R1+0x170], R25 ;  /* 0x0001701901007387 */ /* 0x000fe80000100800 */
[----:B------:R-:W2:Y:S04]  /*137c10*/  LDL.LU R38, [R1+0x554] ;  /* 0x0005540001267983 */ /* 0x000ea80000300800 */
[----:B------:R0:W-:Y:S02]  /*137c20*/  STL [R1+0x3ec], R24 ;  /* 0x0003ec1801007387 */ /* 0x0001e40000100800 */
[----:B0-----:R-:W-:-:S02]  /*137c30*/  LOP3.LUT R24, R32, 0xffff, RZ, 0xc0, !PT ;  /* 0x0000ffff20187812 */ /* 0x001fc400078ec0ff */
[----:B------:R-:W2:Y:S01]  /*137c40*/  LDL.LU R32, [R1+0x6950] ;  /* 0x0069500001207983 */ /* 0x000ea20000300800 */
[----:B---3--:R-:W-:Y:S02]  /*137c50*/  LOP3.LUT R17, R56, 0xffff, RZ, 0xc0, !PT ;  /* 0x0000ffff38117812 */ /* 0x008fe400078ec0ff */
[----:B----4-:R-:W-:Y:S02]  /*137c60*/  LOP3.LUT R25, R44, 0xffff, RZ, 0xc0, !PT ;  /* 0x0000ffff2c197812 */ /* 0x010fe400078ec0ff */
[----:B------:R-:W-:Y:S02]  /*137c70*/  PRMT R27, R24, 0x3340, R0 ;  /* 0x00003340181b7816 */ /* 0x000fe40000000000 */
[----:B------:R-:W-:Y:S02]  /*137c80*/  PRMT R26, R17, 0x3340, R25 ;  /* 0x00003340111a7816 */ /* 0x000fe40000000019 */
[----:B------:R-:W-:Y:S02]  /*137c90*/  SHF.R.U32.HI R17, RZ, 0x8, R17 ;  /* 0x00000008ff117819 */ /* 0x000fe40000011611 */
[----:B------:R-:W-:Y:S01]  /*137ca0*/  SHF.R.U32.HI R25, RZ, 0x8, R25 ;  /* 0x00000008ff197819 */ /* 0x000fe20000011619 */
[----:B------:R-:W-:Y:S01]  /*137cb0*/  VIADD R20, R20, UR5 ;  /* 0x0000000514147c36 */ /* 0x000fe20008000000 */
[----:B------:R-:W-:Y:S01]  /*137cc0*/  PRMT R26, R26, 0x5410, R27 ;  /* 0x000054101a1a7816 */ /* 0x000fe2000000001b */
[----:B------:R-:W0:Y:S01]  /*137cd0*/  LDCU UR5, c[0x0][0x3b8] ;  /* 0x00007700ff0577ac */ /* 0x000e220008000800 */
[----:B------:R-:W-:-:S02]  /*137ce0*/  LOP3.LUT R17, R17, 0xffff, RZ, 0xc0, !PT ;  /* 0x0000ffff11117812 */ /* 0x000fc400078ec0ff */
[----:B------:R-:W-:Y:S01]  /*137cf0*/  LOP3.LUT R25, R25, 0xffff, RZ, 0xc0, !PT ;  /* 0x0000ffff19197812 */ /* 0x000fe200078ec0ff */
[----:B------:R1:W-:Y:S01]  /*137d00*/  STL [R1+0x654], R26 ;  /* 0x0006541a01007387 */ /* 0x0003e20000100800 */
[----:B------:R-:W-:Y:S02]  /*137d10*/  SHF.R.U32.HI R24, RZ, 0x8, R24 ;  /* 0x00000008ff187819 */ /* 0x000fe40000011618 */
[----:B------:R-:W-:Y:S02]  /*137d20*/  PRMT R35, R17, 0x3340, R25 ;  /* 0x0000334011237816 */ /* 0x000fe40000000019 */
[----:B------:R-:W-:Y:S02]  /*137d30*/  SHF.R.S32.HI R17, RZ, 0x1f, R20 ;  /* 0x0000001fff117819 */ /* 0x000fe40000011414 */
[----:B------:R-:W-:Y:S02]  /*137d40*/  SHF.R.U32.HI R23, RZ, 0x8, R23 ;  /* 0x00000008ff177819 */ /* 0x000fe40000011617 */
[----:B-1----:R-:W-:-:S02]  /*137d50*/  IADD3 R26, P1, PT, R20, R6, RZ ;  /* 0x00000006141a7210 */ /* 0x002fc40007f3e0ff */
[----:B------:R-:W-:Y:S02]  /*137d60*/  LOP3.LUT R24, R24, 0xffff, RZ, 0xc0, !PT ;  /* 0x0000ffff18187812 */ /* 0x000fe400078ec0ff */
[----:B------:R-:W-:Y:S01]  /*137d70*/  LOP3.LUT R23, R23, 0xffff, RZ, 0xc0, !PT ;  /* 0x0000ffff17177812 */ /* 0x000fe200078ec0ff */
[----:B------:R-:W-:Y:S01]  /*137d80*/  IMAD.X R27, R17, 0x1, R55, P1 ;  /* 0x00000001111b7824 */ /* 0x000fe200008e0637 */
[--C-:B------:R-:W-:Y:S01]  /*137d90*/  PRMT R24, R24, 0x3340, R0.reuse ;  /* 0x0000334018187816 */ /* 0x100fe20000000000 */
[----:B------:R-:W-:Y:S01]  /*137da0*/  STL [R1+0x68ec], R35 ;  /* 0x0068ec2301007387 */ /* 0x000fe20000100800 */
[----:B------:R-:W-:-:S03]  /*137db0*/  PRMT R23, R23, 0x3340, R0 ;  /* 0x0000334017177816 */ /* 0x000fc60000000000 */
[----:B------:R-:W-:Y:S04]  /*137dc0*/  STL.64 [R1+0x14a8], R26 ;  /* 0x0014a81a01007387 */ /* 0x000fe80000100a00 */
[----:B------:R1:W-:Y:S04]  /*137dd0*/  STL [R1+0x15c], R24 ;  /* 0x00015c1801007387 */ /* 0x0003e80000100800 */
[----:B------:R-:W3:Y:S04]  /*137de0*/  LDL.LU R60, [R1+0x82c] ;  /* 0x00082c00013c7983 */ /* 0x000ee80000300800 */
[----:B------:R4:W-:Y:S04]  /*137df0*/  STL [R1+0x16c], R23 ;  /* 0x00016c1701007387 */ /* 0x0009e80000100800 */
[----:B------:R-:W3:Y:S04]  /*137e00*/  LDL.LU R56, [R1+0x64c] ;  /* 0x00064c0001387983 */ /* 0x000ee80000300800 */
[----:B------:R-:W3:Y:S01]  /*137e10*/  LDL.LU R44, [R1+0x7d8] ;  /* 0x0007d800012c7983 */ /* 0x000ee20000300800 */
[----:B------:R-:W-:-:S02]  /*137e20*/  LOP3.LUT R33, R33, 0xffff, RZ, 0xc0, !PT ;  /* 0x0000ffff21217812 */ /* 0x000fc400078ec0ff */
[----:B------:R-:W-:-:S03]  /*137e30*/  IADD3 R30, P1, PT, R20, R8, RZ ;  /* 0x00000008141e7210 */ /* 0x000fc60007f3e0ff */
[----:B------:R-:W-:Y:S02]  /*137e40*/  STL [R1+0x681c], R33 ;  /* 0x00681c2101007387 */ /* 0x000fe40000100800 */
[----:B------:R-:W-:Y:S01]  /*137e50*/  IMAD.X R31, R17, 0x1, R7, P1 ;  /* 0x00000001111f7824 */ /* 0x000fe200008e0607 */
[----:B--2---:R-:W-:Y:S02]  /*137e60*/  LOP3.LUT R15, R15, 0xffff, RZ, 0xc0, !PT ;  /* 0x0000ffff0f0f7812 */ /* 0x004fe400078ec0ff */
[----:B------:R-:W-:Y:S02]  /*137e70*/  LOP3.LUT R25, R49, 0xffff, RZ, 0xc0, !PT ;  /* 0x0000ffff31197812 */ /* 0x000fe400078ec0ff */
[----:B-1----:R-:W-:Y:S02]  /*137e80*/  LOP3.LUT R24, R47, 0xffff, RZ, 0xc0, !PT ;  /* 0x0000ffff2f187812 */ /* 0x002fe400078ec0ff */
[----:B------:R-:W-:Y:S02]  /*137e90*/  PRMT R28, R25, 0x3340, R0 ;  /* 0x00003340191c7816 */ /* 0x000fe40000000000 */
[----:B------:R-:W-:-:S04]  /*137ea0*/  PRMT R27, R15, 0x3340, R24 ;  /* 0x000033400f1b7816 */ /* 0x000fc80000000018 */
[----:B------:R-:W-:Y:S02]  /*137eb0*/  PRMT R27, R27, 0x5410, R28 ;  /* 0x000054101b1b7816 */ /* 0x000fe4000000001c */
[----:B------:R-:W-:Y:S02]  /*137ec0*/  LOP3.LUT R26, R38, 0xffff, RZ, 0xc0, !PT ;  /* 0x0000ffff261a7812 */ /* 0x000fe400078ec0ff */
[----:B------:R-:W-:Y:S01]  /*137ed0*/  PRMT R28, R33, 0x3340, R0 ;  /* 0x00003340211c7816 */ /* 0x000fe20000000000 */
[----:B------:R1:W-:Y:S01]  /*137ee0*/  STL [R1+0x650], R27 ;  /* 0x0006501b01007387 */ /* 0x0003e20000100800 */
[----:B----4-:R-:W-:-:S04]  /*137ef0*/  LOP3.LUT R23, R32, 0xffff, RZ, 0xc0, !PT ;  /* 0x0000ffff20177812 */ /* 0x010fc800078ec0ff */
[----:B-1----:R-:W-:-:S04]  /*137f00*/  PRMT R27, R26, 0x3340, R23 ;  /* 0x000033401a1b7816 */ /* 0x002fc80000000017 */
[----:B------:R-:W-:-:S05]  /*137f10*/  PRMT R27, R27, 0x5410, R28 ;  /* 0x000054101b1b7816 */ /* 0x000fca000000001c */
[----:B------:R1:W-:Y:S04]  /*137f20*/  STL [R1+0x229c], R27 ;  /* 0x00229c1b01007387 */ /* 0x0003e80000100800 */
[----:B------:R-:W-:Y:S04]  /*137f30*/  STL.64 [R1+0x1498], R30 ;  /* 0x0014981e01007387 */ /* 0x000fe80000100a00 */
[----:B------:R-:W2:Y:S01]  /*137f40*/  LDL.LU R49, [R1+0x51bc] ;  /* 0x0051bc0001317983 */ /* 0x000ea20000300800 */
[----:B-1----:R-:W-:Y:S02]  /*137f50*/  SHF.R.U32.HI R27, RZ, 0x8, R23 ;  /* 0x00000008ff1b7819 */ /* 0x002fe40000011617 */
[----:B------:R-:W-:Y:S01]  /*137f60*/  SHF.R.U32.HI R23, RZ, 0x8, R15 ;  /* 0x00000008ff177819 */ /* 0x000fe2000001160f */
[----:B------:R-:W4:Y:S04]  /*137f70*/  LDL.LU R38, [R1+0x5168] ;  /* 0x0051680001267983 */ /* 0x000f280000300800 */
        /* <DEDUP_REMOVED lines=10> */
[----:B---3--:R-:W-:-:S03]  /*138020*/  LOP3.LUT R24, R60, 0xffff, RZ, 0xc0, !PT ;  /* 0x0000ffff3c187812 */ /* 0x008fc600078ec0ff */
[----:B------:R1:W-:Y:S01]  /*138030*/  STL [R1+0x3e0], R26 ;  /* 0x0003e01a01007387 */ /* 0x0003e20000100800 */
[----:B------:R-:W-:Y:S02]  /*138040*/  LOP3.LUT R23, R56, 0xffff, RZ, 0xc0, !PT ;  /* 0x0000ffff38177812 */ /* 0x000fe400078ec0ff */
[----:B-1----:R-:W-:Y:S02]  /*138050*/  LOP3.LUT R26, R44, 0xffff, RZ, 0xc0, !PT ;  /* 0x0000ffff2c1a7812 */ /* 0x002fe400078ec0ff */
[----:B------:R-:W-:Y:S02]  /*138060*/  PRMT R28, R23, 0x3340, R0 ;  /* 0x00003340171c7816 */ /* 0x000fe40000000000 */
[----:B------:R-:W-:Y:S02]  /*138070*/  PRMT R27, R24, 0x3340, R26 ;  /* 0x00003340181b7816 */ /* 0x000fe4000000001a */
[----:B------:R-:W-:Y:S02]  /*138080*/  IADD3 R30, P1, PT, R20, R5, RZ ;  /* 0x00000005141e7210 */ /* 0x000fe40007f3e0ff */
[----:B------:R-:W-:-:S03]  /*138090*/  PRMT R47, R27, 0x5410, R28 ;  /* 0x000054101b2f7816 */ /* 0x000fc6000000001c */
[----:B------:R-:W-:Y:S02]  /*1380a0*/  IMAD.X R31, R17, 0x1, R41, P1 ;  /* 0x00000001111f7824 */ /* 0x000fe400008e0629 */
[----:B------:R-:W-:Y:S04]  /*1380b0*/  STL [R1+0x67ec], R47 ;  /* 0x0067ec2f01007387 */ /* 0x000fe80000100800 */
[----:B------:R-:W3:Y:S04]  /*1380c0*/  LDL.LU R41, [R1+0x694c] ;  /* 0x00694c0001297983 */ /* 0x000ee80000300800 */
[----:B------:R-:W3:Y:S04]  /*1380d0*/  LDL.LU R60, [R1+0x51c4] ;  /* 0x0051c400013c7983 */ /* 0x000ee80000300800 */
[----:B------:R-:W3:Y:S04]  /*1380e0*/  LDL.LU R56, [R1+0x5170] ;  /* 0x0051700001387983 */ /* 0x000ee80000300800 */
[----:B------:R-:W3:Y:S01]  /*1380f0*/  LDL.LU R44, [R1+0x516c] ;  /* 0x00516c00012c7983 */ /* 0x000ee20000300800 */
[----:B------:R-:W-:-:S02]  /*138100*/  SHF.R.U32.HI R24, RZ, 0x8, R24 ;  /* 0x00000008ff187819 */ /* 0x000fc40000011618 */
[----:B------:R-:W-:Y:S02]  /*138110*/  SHF.R.U32.HI R26, RZ, 0x8, R26 ;  /* 0x00000008ff1a7819 */ /* 0x000fe4000001161a */
[----:B------:R-:W-:Y:S02]  /*138120*/  SHF.R.U32.HI R23, RZ, 0x8, R23 ;  /* 0x00000008ff177819 */ /* 0x000fe40000011617 */
[----:B------:R-:W-:Y:S02]  /*138130*/  LOP3.LUT R24, R24, 0xffff, RZ, 0xc0, !PT ;  /* 0x0000ffff18187812 */ /* 0x000fe400078ec0ff */
[----:B------:R-:W-:Y:S02]  /*138140*/  LOP3.LUT R26, R26, 0xffff, RZ, 0xc0, !PT ;  /* 0x0000ffff1a1a7812 */ /* 0x000fe400078ec0ff */
[----:B------:R-:W-:Y:S02]  /*138150*/  LOP3.LUT R23, R23, 0xffff, RZ, 0xc0, !PT ;  /* 0x0000ffff17177812 */ /* 0x000fe400078ec0ff */
[----:B------:R-:W-:-:S02]  /*138160*/  PRMT R26, R24, 0x3340, R26 ;  /* 0x00003340181a7816 */ /* 0x000fc4000000001a */
[----:B------:R-:W-:Y:S01]  /*138170*/  PRMT R24, R23, 0x3340, R0 ;  /* 0x0000334017187816 */ /* 0x000fe20000000000 */
[----:B------:R-:W-:Y:S04]  /*138180*/  STL.64 [R1+0x14a0], R30 ;  /* 0x0014a01e01007387 */ /* 0x000fe80000100a00 */
[----:B------:R4:W-:Y:S04]  /*138190*/  STL [R1+0x3c0], R26 ;  /* 0x0003c01a01007387 */ /* 0x0009e80000100800 */
[----:B------:R1:W-:Y:S01]  /*1381a0*/  STL [R1+0x158], R24 ;  /* 0x0001581801007387 */ /* 0x0003e20000100800 */
[----:B--2---:R-:W-:-:S03]  /*1381b0*/  LOP3.LUT R23, R49, 0xffff, RZ, 0xc0, !PT ;  /* 0x0000ffff31177812 */ /* 0x004fc600078ec0ff */
[----:B------:R-:W2:Y:S01]  /*1381c0*/  LDL.LU R49, [R1+0x51a0] ;  /* 0x0051a00001317983 */ /* 0x000ea20000300800 */
[----:B----4-:R-:W-:-:S03]  /*1381d0*/  LOP3.LUT R26, R38, 0xffff, RZ, 0xc0, !PT ;  /* 0x0000ffff261a7812 */ /* 0x010fc600078ec0ff */
[----:B------:R-:W4:Y:S01]  /*1381e0*/  LDL.LU R38, [R1+0x5158] ;  /* 0x0051580001267983 */ /* 0x000f220000300800 */
[----:B-1----:R-:W-:Y:S02]  /*1381f0*/  LOP3.LUT R24, R15, 0xffff, RZ, 0xc0, !PT ;  /* 0x0000ffff0f187812 */ /* 0x002fe400078ec0ff */
[----:B------:R-:W-:Y:S02]  /*138200*/  PRMT R27, R26, 0x3340, R0 ;  /* 0x000033401a1b7816 */ /* 0x000fe40000000000 */
[----:B------:R-:W-:-:S04]  /*138210*/  PRMT R15, R23, 0x3340, R24 ;  /* 0x00003340170f7816 */ /* 0x000fc80000000018 */
[----:B------:R-:W-:Y:S02]  /*138220*/  PRMT R46, R15, 0x5410, R27 ;  /* 0x000054100f2e7816 */ /* 0x000fe4000000001b */
[----:B------:R-:W4:Y:S01]  /*138230*/  LDL.LU R15, [R1+0x51b4] ;  /* 0x0051b400010f7983 */ /* 0x000f220000300800 */
        /* <DEDUP_REMOVED lines=12> */
[----:B------:R-:W-:Y:S04]  /*138300*/  STL [R1+0x154], R27 ;  /* 0x0001541b01007387 */ /* 0x000fe80000100800 */
[----:B------:R1:W-:Y:S01]  /*138310*/  STL [R1+0x3d8], R25 ;  /* 0x0003d81901007387 */ /* 0x0003e20000100800 */
[----:B---3--:R-:W-:-:S03]  /*138320*/  LOP3.LUT R24, R60, 0xffff, RZ, 0xc0, !PT ;  /* 0x0000ffff3c187812 */ /* 0x008fc600078ec0ff */
[----:B------:R-:W3:Y:S01]  /*138330*/  LDL.LU R60, [R1+0x51b0] ;  /* 0x0051b000013c7983 */ /* 0x000ee20000300800 */
[----:B------:R-:W-:-:S03]  /*138340*/  LOP3.LUT R23, R56, 0xffff, RZ, 0xc0, !PT ;  /* 0x0000ffff38177812 */ /* 0x000fc600078ec0ff */
[----:B------:R-:W3:Y:S01]  /*138350*/  LDL.LU R56, [R1+0x515c] ;  /* 0x00515c0001387983 */ /* 0x000ee20000300800 */
[----:B-1----:R-:W-:Y:S02]  /*138360*/  LOP3.LUT R25, R44, 0xffff, RZ, 0xc0, !PT ;  /* 0x0000ffff2c197812 */ /* 0x002fe400078ec0ff */
[----:B------:R-:W-:Y:S02]  /*138370*/  PRMT R28, R23, 0x3340, R0 ;  /* 0x00003340171c7816 */ /* 0x000fe40000000000 */
[----:B------:R-:W-:-:S04]  /*138380*/  PRMT R27, R24, 0x3340, R25 ;  /* 0x00003340181b7816 */ /* 0x000fc80000000019 */
[----:B------:R-:W-:-:S05]  /*138390*/  PRMT R27, R27, 0x5410, R28 ;  /* 0x000054101b1b7816 */ /* 0x000fca000000001c */
[----:B------:R-:W-:Y:S01]  /*1383a0*/  STL [R1+0x63c], R27 ;  /* 0x00063c1b01007387 */ /* 0x000fe20000100800 */
[----:B------:R-:W-:-:S03]  /*1383b0*/  SHF.R.U32.HI R24, RZ, 0x8, R24 ;  /* 0x00000008ff187819 */ /* 0x000fc60000011618 */
[----:B------:R-:W3:Y:S01]  /*1383c0*/  LDL.LU R44, [R1+0x51c0] ;  /* 0x0051c000012c7983 */ /* 0x000ee20000300800 */
        /* <DEDUP_REMOVED lines=9> */
[----:B------:R1:W-:Y:S04]  /*138460*/  STL.64 [R1+0x1478], R30 ;  /* 0x0014781e01007387 */ /* 0x0003e80000100a00 */
[----:B------:R4:W-:Y:S04]  /*138470*/  STL [R1+0x3b8], R25 ;  /* 0x0003b81901007387 */ /* 0x0009e80000100800 */
[----:B------:R0:W-:Y:S01]  /*138480*/  STL [R1+0x150], R24 ;  /* 0x0001501801007387 */ /* 0x0001e20000100800 */
[----:B------:R-:W-:-:S02]  /*138490*/  SHF.R.U32.HI R26, RZ, 0x8, R26 ;  /* 0x00000008ff1a7819 */ /* 0x000fc4000001161a */
[----:B-1----:R-:W-:Y:S02]  /*1384a0*/  IADD3 R30, P1, PT, R20, R2, RZ ;  /* 0x00000002141e7210 */ /* 0x002fe40007f3e0ff */
[----:B------:R-:W-:-:S03]  /*1384b0*/  LOP3.LUT R26, R26, 0xffff, RZ, 0xc0, !PT ;  /* 0x0000ffff1a1a7812 */ /* 0x000fc600078ec0ff */
[----:B------:R-:W-:Y:S01]  /*1384c0*/  IMAD.X R31, R17, 0x1, R0, P1 ;  /* 0x00000001111f7824 */ /* 0x000fe200008e0600 */
[----:B--2---:R-:W-:Y:S02]  /*1384d0*/  LOP3.LUT R23, R49, 0xffff, RZ, 0xc0, !PT ;  /* 0x0000ffff31177812 */ /* 0x004fe400078ec0ff */
[----:B----4-:R-:W-:-:S04]  /*1384e0*/  LOP3.LUT R25, R38, 0xffff, RZ, 0xc0, !PT ;  /* 0x0000ffff26197812 */ /* 0x010fc800078ec0ff */
[----:B------:R-:W-:Y:S02]  /*1384f0*/  PRMT R27, R25, 0x3340, R0 ;  /* 0x00003340191b7816 */ /* 0x000fe40000000000 */
[----:B0-----:R-:W-:-:S04]  /*138500*/  LOP3.LUT R24, R15, 0xffff, RZ, 0xc0, !PT ;  /* 0x0000ffff0f187812 */ /* 0x001fc800078ec0ff */
[--C-:B------:R-:W-:Y:S02]  /*138510*/  PRMT R15, R23, 0x3340, R24.reuse ;  /* 0x00003340170f7816 */ /* 0x100fe40000000018 */
[----:B------:R-:W-:Y:S02]  /*138520*/  SHF.R.U32.HI R23, RZ, 0x8, R23 ;  /* 0x00000008ff177819 */ /* 0x000fe40000011617 */
[----:B------:R-:W-:Y:S02]  /*138530*/  SHF.R.U32.HI R24, RZ, 0x8, R24 ;  /* 0x00000008ff187819 */ /* 0x000fe40000011618 */
[----:B------:R-:W-:Y:S02]  /*138540*/  PRMT R27, R15, 0x5410, R27 ;  /* 0x000054100f1b7816 */ /* 0x000fe4000000001b */
[----:B------:R-:W-:Y:S01]  /*138550*/  LOP3.LUT R23, R23, 0xffff, RZ, 0xc0, !PT ;  /* 0x0000ffff17177812 */ /* 0x000fe200078ec0ff */
[----:B------:R-:W2:Y:S01]  /*138560*/  LDL.LU R15, [R1+0x364] ;  /* 0x00036400010f7983 */ /* 0x000ea20000300800 */
[----:B------:R-:W-:-:S03]  /*138570*/  LOP3.LUT R24, R24, 0xffff, RZ, 0xc0, !PT ;  /* 0x0000ffff18187812 */ /* 0x000fc600078ec0ff */
[----:B------:R0:W-:Y:S04]  /*138580*/  STL [R1+0x2234], R27 ;  /* 0x0022341b01007387 */ /* 0x0001e80000100800 */
[----:B------:R1:W-:Y:S04]  /*138590*/  STL.64 [R1+0x1470], R30 ;  /* 0x0014701e01007387 */ /* 0x0003e80000100a00 */
[----:B------:R-:W4:Y:S01]  /*1385a0*/  LDL.LU R35, [R1+0x34] ;  /* 0x0000340001237983 */ /* 0x000f220000300800 */
[----:B0-----:R-:W-:Y:S02]  /*1385b0*/  PRMT R27, R26, 0x3340, R0 ;  /* 0x000033401a1b7816 */ /* 0x001fe40000000000 */
[----:B------:R-:W-:Y:S01]  /*1385c0*/  PRMT R26, R23, 0x3340, R24 ;  /* 0x00003340171a7816 */ /* 0x000fe20000000018 */
[----:B------:R-:W2:Y:S01]  /*1385d0*/  LDL.LU R59, [R1+0x30] ;  /* 0x00003000013b7983 */ /* 0x000ea20000300800 */
[----:B-1----:R-:W-:-:S03]  /*1385e0*/  IADD3 R30, P1, PT, R20, R43, RZ ;  /* 0x0000002b141e7210 */ /* 0x002fc60007f3e0ff */
[----:B------:R-:W-:Y:S04]  /*1385f0*/  STL [R1+0x14c], R27 ;  /* 0x00014c1b01007387 */ /* 0x000fe80000100800 */
[----:B------:R0:W-:Y:S04]  /*138600*/  STL [R1+0x3bc], R26 ;  /* 0x0003bc1a01007387 */ /* 0x0001e80000100800 */
[----:B------:R-:W2:Y:S01]  /*138610*/  LDL.LU R43, [R1+0x6948] ;  /* 0x00694800012b7983 */ /* 0x000ea20000300800 */
[----:B---3--:R-:W-:Y:S02]  /*138620*/  LOP3.LUT R24, R60, 0xffff, RZ, 0xc0, !PT ;  /* 0x0000ffff3c187812 */ /* 0x008fe400078ec0ff */
[----:B------:R-:W-:-:S04]  /*138630*/  LOP3.LUT R23, R56, 0xffff, RZ, 0xc0, !PT ;  /* 0x0000ffff38177812 */ /* 0x000fc800078ec0ff */
[----:B------:R-:W-:Y:S02]  /*138640*/  PRMT R28, R23, 0x3340, R0 ;  /* 0x00003340171c7816 */ /* 0x000fe40000000000 */
[----:B------:R-:W-:Y:S01]  /*138650*/  SHF.R.U32.HI R23, RZ, 0x8, R23 ;  /* 0x00000008ff177819 */ /* 0x000fe20000011617 */
[----:B------:R-:W-:Y:S01]  /*138660*/  IMAD.X R31, R17, 0x1, R54, P1 ;  /* 0x00000001111f7824 */ /* 0x000fe200008e0636 */
[----:B0-----:R-:W-:-:S04]  /*138670*/  LOP3.LUT R26, R44, 0xffff, RZ, 0xc0, !PT ;  /* 0x0000ffff2c1a7812 */ /* 0x001fc800078ec0ff */
[----:B------:R-:W-:Y:S02]  /*138680*/  PRMT R27, R24, 0x3340, R26 ;  /* 0x00003340181b7816 */ /* 0x000fe4000000001a */
[----:B------:R-:W-:Y:S02]  /*138690*/  SHF.R.U32.HI R24, RZ, 0x8, R24 ;  /* 0x00000008ff187819 */ /* 0x000fe40000011618 */
[----:B------:R-:W-:Y:S02]  /*1386a0*/  SHF.R.U32.HI R26, RZ, 0x8, R26 ;  /* 0x00000008ff1a7819 */ /* 0x000fe4000001161a */
[----:B------:R-:W-:Y:S02]  /*1386b0*/  PRMT R27, R27, 0x5410, R28 ;  /* 0x000054101b1b7816 */ /* 0x000fe4000000001c */
[----:B------:R-:W-:Y:S02]  /*1386c0*/  LOP3.LUT R24, R24, 0xffff, RZ, 0xc0, !PT ;  /* 0x0000ffff18187812 */ /* 0x000fe400078ec0ff */
[----:B------:R-:W-:-:S02]  /*1386d0*/  LOP3.LUT R26, R26, 0xffff, RZ, 0xc0, !PT ;  /* 0x0000ffff1a1a7812 */ /* 0x000fc400078ec0ff */
[----:B------:R-:W-:Y:S01]  /*1386e0*/  LOP3.LUT R23, R23, 0xffff, RZ, 0xc0, !PT ;  /* 0x0000ffff17177812 */ /* 0x000fe200078ec0ff */
[----:B------:R-:W-:Y:S01]  /*1386f0*/  STL [R1+0x628], R27 ;  /* 0x0006281b01007387 */ /* 0x000fe20000100800 */
[----:B------:R-:W-:Y:S02]  /*138700*/  PRMT R24, R24, 0x3340, R26 ;  /* 0x0000334018187816 */ /* 0x000fe4000000001a */
[----:B------:R-:W-:Y:S01]  /*138710*/  PRMT R23, R23, 0x3340, R0 ;  /* 0x0000334017177816 */ /* 0x000fe20000000000 */
[----:B------:R-:W3:Y:S04]  /*138720*/  LDL.LU R54, [R1+0x6944] ;  /* 0x0069440001367983 */ /* 0x000ee80000300800 */
[----:B------:R-:W3:Y:S04]  /*138730*/  LDL.LU R33, [R1+0x2c] ;  /* 0x00002c0001217983 */ /* 0x000ee80000300800 */
[----:B------:R-:W-:Y:S04]  /*138740*/  STL.64 [R1+0x1458], R30 ;  /* 0x0014581e01007387 */ /* 0x000fe80000100a00 */
[----:B------:R-:W3:Y:S04]  /*138750*/  LDL.LU R47, [R1+0x28] ;  /* 0x00002800012f7983 */ /* 0x000ee80000300800 */
[----:B------:R0:W-:Y:S04]  /*138760*/  STL [R1+0x3b4], R24 ;  /* 0x0003b41801007387 */ /* 0x0001e80000100800 */
[----:B------:R2:W-:Y:S01]  /*138770*/  STL [R1+0x148], R23 ;  /* 0x0001481701007387 */ /* 0x0005e20000100800 */
[----:B0-----:R-:W-:-:S03]  /*138780*/  LOP3.LUT R24, R48, 0xffff, RZ, 0xc0, !PT ;  /* 0x0000ffff30187812 */ /* 0x001fc600078ec0ff */
[----:B------:R-:W3:Y:S01]  /*138790*/  LDL.LU R48, [R1+0x6940] ;  /* 0x0069400001307983 */ /* 0x000ee20000300800 */
[----:B--2---:R-:W-:-:S03]  /*1387a0*/  LOP3.LUT R23, R43, 0xffff, RZ, 0xc0, !PT ;  /* 0x0000ffff2b177812 */ /* 0x004fc600078ec0ff */
[----:B------:R-:W2:Y:S01]  /*1387b0*/  LDL.LU R43, [R1+0x693c] ;  /* 0x00693c00012b7983 */ /* 0x000ea20000300800 */
[----:B------:R-:W-:Y:S02]  /*1387c0*/  LOP3.LUT R15, R15, 0xffff, RZ, 0xc0, !PT ;  /* 0x0000ffff0f0f7812 */ /* 0x000fe400078ec0ff */
[----:B------:R-:W-:Y:S02]  /*1387d0*/  PRMT R27, R24, 0x3340, R0 ;  /* 0x00003340181b7816 */ /* 0x000fe40000000000 */
[----:B------:R-:W-:Y:S02]  /*1387e0*/  PRMT R26, R15, 0x3340, R23 ;  /* 0x000033400f1a7816 */ /* 0x000fe40000000017 */
[----:B------:R-:W-:Y:S02]  /*1387f0*/  SHF.R.U32.HI R25, RZ, 0x8, R25 ;  /* 0x00000008ff197819 */ /* 0x000fe40000011619 */
[----:B------:R-:W-:Y:S02]  /*138800*/  PRMT R39, R26, 0x5410, R27 ;  /* 0x000054101a277816 */ /* 0x000fe4000000001b */
[----:B----4-:R-:W-:-:S02]  /*138810*/  IADD3 R26, P1, PT, R20, R35, RZ ;  /* 0x00000023141a7210 */ /* 0x010fc40007f3e0ff */
[----:B------:R-:W-:Y:S02]  /*138820*/  LOP3.LUT R25, R25, 0xffff, RZ, 0xc0, !PT ;  /* 0x0000ffff19197812 */ /* 0x000fe400078ec0ff */
[----:B------:R-:W-:Y:S02]  /*138830*/  SHF.R.U32.HI R15, RZ, 0x8, R15 ;  /* 0x00000008ff0f7819 */ /* 0x000fe4000001160f */
[----:B------:R-:W-:Y:S01]  /*138840*/  SHF.R.U32.HI R23, RZ, 0x8, R23 ;  /* 0x00000008ff177819 */ /* 0x000fe20000011617 */
[----:B------:R-:W-:Y:S01]  /*138850*/  IMAD.X R27, R17, 0x1, R59, P1 ;  /* 0x00000001111b7824 */ /* 0x000fe200008e063b */
[----:B------:R-:W-:Y:S02]  /*138860*/  PRMT R25, R25, 0x3340, R0 ;  /* 0x0000334019197816 */ /* 0x000fe40000000000 */
[----:B------:R-:W-:Y:S02]  /*138870*/  LOP3.LUT R15, R15, 0xffff, RZ, 0xc0, !PT ;  /* 0x0000ffff0f0f7812 */ /* 0x000fe400078ec0ff */
[----:B------:R-:W-:Y:S01]  /*138880*/  LOP3.LUT R23, R23, 0xffff, RZ, 0xc0, !PT ;  /* 0x0000ffff17177812 */ /* 0x000fe200078ec0ff */
[----:B------:R-:W-:Y:S03]  /*138890*/  STL [R1+0x67d4], R39 ;  /* 0x0067d42701007387 */ /* 0x000fe60000100800 */
[----:B------:R-:W-:Y:S01]  /*1388a0*/  PRMT R60, R15, 0x3340, R23 ;  /* 0x000033400f3c7816 */ /* 0x000fe20000000017 */
[----:B------:R-:W-:Y:S01]  /*1388b0*/  STL.64 [R1+0x1450], R26 ;  /* 0x0014501a01007387 */ /* 0x000fe20000100a00 */
[----:B------:R-:W-:-:S03]  /*1388c0*/  LOP3.LUT R23, R57, 0xffff, RZ, 0xc0, !PT ;  /* 0x0000ffff39177812 */ /* 0x000fc600078ec0ff */
[----:B------:R0:W-:Y:S01]  /*1388d0*/  STL [R1+0x144], R25 ;  /* 0x0001441901007387 */ /* 0x0001e20000100800 */
[----:B------:R-:W-:Y:S02]  /*1388e0*/  SHF.R.U32.HI R24, RZ, 0x8, R24 ;  /* 0x00000008ff187819 */ /* 0x000fe40000011618 */
[----:B0-----:R-:W-:-:S04]  /*1388f0*/  LOP3.LUT R25, R50, 0xffff, RZ, 0xc0, !PT ;  /* 0x0000ffff32197812 */ /* 0x001fc800078ec0ff */
[----:B------:R-:W-:Y:S02]  /*138900*/  PRMT R27, R25, 0x3340, R0 ;  /* 0x00003340191b7816 */ /* 0x000fe40000000000 */
[----:B------:R-:W-:-:S04]  /*138910*/  LOP3.LUT R24, R24, 0xffff, RZ, 0xc0, !PT ;  /* 0x0000ffff18187812 */ /* 0x000fc800078ec0ff */
[----:B------:R-:W-:Y:S02]  /*138920*/  PRMT R24, R24, 0x3340, R0 ;  /* 0x0000334018187816 */ /* 0x000fe40000000000 */
[----:B---3--:R-:W-:Y:S02]  /*138930*/  LOP3.LUT R15, R48, 0xffff, RZ, 0xc0, !PT ;  /* 0x0000ffff300f7812 */ /* 0x008fe400078ec0ff */
[----:B------:R-:W3:Y:S02]  /*138940*/  LDL.LU R48, [R1+0x6938] ;  /* 0x0069380001307983 */ /* 0x000ee40000300800 */
[----:B------:R-:W-:Y:S02]  /*138950*/  PRMT R26, R15, 0x3340, R23 ;  /* 0x000033400f1a7816 */ /* 0x000fe40000000017 */
[----:B------:R-:W-:Y:S01]  /*138960*/  SHF.R.U32.HI R15, RZ, 0x8, R15 ;  /* 0x00000008ff0f7819 */ /* 0x000fe2000001160f */
[----:B------:R-:W4:Y:S01]  /*138970*/  LDL.LU R50, [R1+0x6934] ;  /* 0x0069340001327983 */ /* 0x000f220000300800 */
[----:B------:R-:W-:-:S02]  /*138980*/  PRMT R28, R26, 0x5410, R27 ;  /* 0x000054101a1c7816 */ /* 0x000fc4000000001b */
[----:B------:R-:W-:Y:S01]  /*138990*/  IADD3 R26, P1, PT, R20, R33, RZ ;  /* 0x00000021141a7210 */ /* 0x000fe20007f3e0ff */
[----:B------:R-:W3:Y:S01]  /*1389a0*/  LDL.LU R44, [R1+0x5b0] ;  /* 0x0005b000012c7983 */ /* 0x000ee20000300800 */
[----:B------:R-:W-:Y:S02]  /*1389b0*/  SHF.R.U32.HI R23, RZ, 0x8, R23 ;  /* 0x00000008ff177819 */ /* 0x000fe40000011617 */
[----:B------:R-:W-:Y:S01]  /*1389c0*/  LOP3.LUT R15, R15, 0xffff, RZ, 0xc0, !PT ;  /* 0x0000ffff0f0f7812 */ /* 0x000fe200078ec0ff */
[----:B------:R-:W-:Y:S01]  /*1389d0*/  IMAD.X R27, R17, 0x1, R47, P1 ;  /* 0x00000001111b7824 */ /* 0x000fe200008e062f */
[----:B------:R-:W-:Y:S01]  /*1389e0*/  LOP3.LUT R23, R23, 0xffff, RZ, 0xc0, !PT ;  /* 0x0000ffff17177812 */ /* 0x000fe200078ec0ff */
[----:B------:R-:W4:Y:S03]  /*1389f0*/  LDL.LU R57, [R1+0x528] ;  /* 0x0005280001397983 */ /* 0x000f260000300800 */
[----:B------:R-:W-:Y:S01]  /*138a00*/  PRMT R15, R15, 0x3340, R23 ;  /* 0x000033400f0f7816 */ /* 0x000fe20000000017 */
[----:B------:R-:W-:Y:S04]  /*138a10*/  STL [R1+0x618], R28 ;  /* 0x0006181c01007387 */ /* 0x000fe80000100800 */
[----:B------:R0:W-:Y:S04]  /*138a20*/  STL.64 [R1+0x1438], R26 ;  /* 0x0014381a01007387 */ /* 0x0001e80000100a00 */
[----:B------:R1:W-:Y:S01]  /*138a30*/  STL [R1+0x140], R24 ;  /* 0x0001401801007387 */ /* 0x0003e20000100800 */
[----:B0-----:R-:W-:-:S02]  /*138a40*/  LOP3.LUT R26, R45, 0xffff, RZ, 0xc0, !PT ;  /* 0x0000ffff2d1a7812 */ /* 0x001fc400078ec0ff */
[----:B--2---:R-:W-:Y:S02]  /*138a50*/  LOP3.LUT R23, R43, 0xffff, RZ, 0xc0, !PT ;  /* 0x0000ffff2b177812 */ /* 0x004fe400078ec0ff */
[----:B------:R-:W2:Y:S04]  /*138a60*/  LDL.LU R43, [R1+0x6930] ;  /* 0x00693000012b7983 */ /* 0x000ea80000300800 */
[----:B------:R0:W-:Y:S04]  /*138a70*/  STL [R1+0x24c], R15 ;  /* 0x00024c0f01007387 */ /* 0x0001e80000100800 */
[----:B------:R-:W2:Y:S01]  /*138a80*/  LDL.LU R45, [R1+0x692c] ;  /* 0x00692c00012d7983 */ /* 0x000ea20000300800 */
[----:B-1----:R-:W-:-:S02]  /*138a90*/  LOP3.LUT R24, R41, 0xffff, RZ, 0xc0, !PT ;  /* 0x0000ffff29187812 */ /* 0x002fc400078ec0ff */
[----:B------:R-:W-:Y:S02]  /*138aa0*/  PRMT R27, R26, 0x3340, R0 ;  /* 0x000033401a1b7816 */ /* 0x000fe40000000000 */
[----:B0-----:R-:W-:-:S04]  /*138ab0*/  PRMT R15, R23, 0x3340, R24 ;  /* 0x00003340170f7816 */ /* 0x001fc80000000018 */
[----:B------:R-:W-:Y:S02]  /*138ac0*/  PRMT R15, R15, 0x5410, R27 ;  /* 0x000054100f0f7816 */ /* 0x000fe4000000001b */
[----:B------:R-:W-:Y:S02]  /*138ad0*/  SHF.R.U32.HI R23, RZ, 0x8, R23 ;  /* 0x00000008ff177819 */ /* 0x000fe40000011617 */
[----:B------:R-:W-:Y:S01]  /*138ae0*/  SHF.R.U32.HI R24, RZ, 0x8, R24 ;  /* 0x00000008ff187819 */ /* 0x000fe20000011618 */
[----:B------:R0:W-:Y:S01]  /*138af0*/  STL [R1+0x67d8], R15 ;  /* 0x0067d80f01007387 */ /* 0x0001e20000100800 */
[----:B------:R-:W-:Y:S02]  /*138b00*/  IADD3 R30, P1, PT, R20, R29, RZ ;  /* 0x0000001d141e7210 */ /* 0x000fe40007f3e0ff */
[----:B------:R-:W-:Y:S02]  /*138b10*/  LOP3.LUT R23, R23, 0xffff, RZ, 0xc0, !PT ;  /* 0x0000ffff17177812 */ /* 0x000fe400078ec0ff */
[----:B------:R-:W-:-:S02]  /*138b20*/  LOP3.LUT R24, R24, 0xffff, RZ, 0xc0, !PT ;  /* 0x0000ffff18187812 */ /* 0x000fc400078ec0ff */
[----:B0-----:R-:W-:Y:S01]  /*138b30*/  SHF.R.U32.HI R15, RZ, 0x8, R26 ;  /* 0x00000008ff0f7819 */ /* 0x001fe2000001161a */
[----:B------:R-:W-:-:S03]  /*138b40*/  IMAD.X R31, R17, 0x1, R37, P1 ;  /* 0x00000001111f7824 */ /* 0x000fc600008e0625 */
[----:B------:R-:W-:Y:S02]  /*138b50*/  LOP3.LUT R15, R15, 0xffff, RZ, 0xc0, !PT ;  /* 0x0000ffff0f0f7812 */ /* 0x000fe400078ec0ff */
[----:B------:R-:W-:Y:S02]  /*138b60*/  PRMT R41, R23, 0x3340, R24 ;  /* 0x0000334017297816 */ /* 0x000fe40000000018 */
[----:B------:R-:W-:Y:S01]  /*138b70*/  PRMT R23, R15, 0x3340, R0 ;  /* 0x000033400f177816 */ /* 0x000fe20000000000 */
[----:B------:R-:W-:Y:S04]  /*138b80*/  STL.64 [R1+0x1418], R30 ;  /* 0x0014181e01007387 */ /* 0x000fe80000100a00 */
[----:B------:R4:W-:Y:S01]  /*138b90*/  STL [R1+0x138], R23 ;  /* 0x0001381701007387 */ /* 0x0009e20000100800 */
[----:B------:R-:W-:-:S04]  /*138ba0*/  SHF.R.U32.HI R25, RZ, 0x8, R25 ;  /* 0x00000008ff197819 */ /* 0x000fc80000011619 */
[----:B------:R-:W-:-:S04]  /*138bb0*/  LOP3.LUT R25, R25, 0xffff, RZ, 0xc0, !PT ;  /* 0x0000ffff19197812 */ /* 0x000fc800078ec0ff */
[----:B------:R-:W-:Y:S02]  /*138bc0*/  PRMT R25, R25, 0x3340, R0 ;  /* 0x0000334019197816 */ /* 0x000fe40000000000 */
[----:B---3--:R-:W-:Y:S02]  /*138bd0*/  LOP3.LUT R15, R44, 0xffff, RZ, 0xc0, !PT ;  /* 0x0000ffff2c0f7812 */ /* 0x008fe400078ec0ff */
[----:B----4-:R-:W-:-:S04]  /*138be0*/  LOP3.LUT R23, R57, 0xffff, RZ, 0xc0, !PT ;  /* 0x0000ffff39177812 */ /* 0x010fc800078ec0ff */
[----:B------:R-:W-:Y:S02]  /*138bf0*/  PRMT R26, R15, 0x3340, R23 ;  /* 0x000033400f1a7816 */ /* 0x000fe40000000017 */
[----:B------:R-:W-:Y:S02]  /*138c00*/  SHF.R.U32.HI R15, RZ, 0x8, R15 ;  /* 0x00000008ff0f7819 */ /* 0x000fe4000001160f */
[----:B------:R-:W-:Y:S02]  /*138c10*/  SHF.R.U32.HI R23, RZ, 0x8, R23 ;  /* 0x00000008ff177819 */ /* 0x000fe40000011617 */
[----:B------:R-:W-:Y:S02]  /*138c20*/  LOP3.LUT R15, R15, 0xffff, RZ, 0xc0, !PT ;  /* 0x0000ffff0f0f7812 */ /* 0x000fe400078ec0ff */
[----:B------:R-:W-:-:S04]  /*138c30*/  LOP3.LUT R23, R23, 0xffff, RZ, 0xc0, !PT ;  /* 0x0000ffff17177812 */ /* 0x000fc800078ec0ff */
[----:B------:R-:W-:Y:S02]  /*138c40*/  PRMT R57, R15, 0x3340, R23 ;  /* 0x000033400f397816 */ /* 0x000fe40000000017 */
[----:B------:R-:W-:Y:S02]  /*138c50*/  LOP3.LUT R15, R54, 0xffff, RZ, 0xc0, !PT ;  /* 0x0000ffff360f7812 */ /* 0x000fe400078ec0ff */
[----:B------:R-:W-:Y:S02]  /*138c60*/  LOP3.LUT R23, R42, 0xffff, RZ, 0xc0, !PT ;  /* 0x0000ffff2a177812 */ /* 0x000fe400078ec0ff */
[----:B--2---:R-:W-:Y:S02]  /*138c70*/  LOP3.LUT R24, R45, 0xffff, RZ, 0xc0, !PT ;  /* 0x0000ffff2d187812 */ /* 0x004fe400078ec0ff */
[----:B------:R-:W2:Y:S02]  /*138c80*/  LDL.LU R45, [R1+0x6928] ;  /* 0x00692800012d7983 */ /* 0x000ea40000300800 */
[----:B------:R-:W-:-:S02]  /*138c90*/  PRMT R27, R24, 0x3340, R0 ;  /* 0x00003340181b7816 */ /* 0x000fc40000000000 */
[----:B------:R-:W3:Y:S02]  /*138ca0*/  LDL.LU R44, [R1+0x5b8] ;  /* 0x0005b800012c7983 */ /* 0x000ee40000300800 */
[----:B------:R-:W-:Y:S02]  /*138cb0*/  PRMT R28, R26, 0x5410, R27 ;  /* 0x000054101a1c7816 */ /* 0x000fe4000000001b */
[----:B------:R-:W-:-:S05]  /*138cc0*/  IADD3 R26, P1, PT, R20, R18, RZ ;  /* 0x00000012141a7210 */ /* 0x000fca0007f3e0ff */
[----:B------:R-:W-:Y:S01]  /*138cd0*/  IMAD.X R27, R17, 0x1, R21, P1 ;  /* 0x00000001111b7824 */ /* 0x000fe200008e0615 */
[----:B------:R-:W-:Y:S04]  /*138ce0*/  STL [R1+0x60c], R28 ;  /* 0x00060c1c01007387 */ /* 0x000fe80000100800 */
[----:B------:R-:W-:Y:S04]  /*138cf0*/  STL.64 [R1+0x1430], R26 ;  /* 0x0014301a01007387 */ /* 0x000fe80000100a00 */
[----:B------:R0:W-:Y:S04]  /*138d00*/  STL [R1+0x134], R25 ;  /* 0x0001341901007387 */ /* 0x0001e80000100800 */
[----:B------:R-:W4:Y:S04]  /*138d10*/  LDL.LU R54, [R1+0x6924] ;  /* 0x0069240001367983 */ /* 0x000f280000300800 */
[----:B------:R-:W2:Y:S01]  /*138d20*/  LDL.LU R42, [R1+0x6920] ;  /* 0x00692000012a7983 */ /* 0x000ea20000300800 */
[----:B0-----:R-:W-:-:S03]  /*138d30*/  LOP3.LUT R25, R52, 0xffff, RZ, 0xc0, !PT ;  /* 0x0000ffff34197812 */ /* 0x001fc600078ec0ff */
[----:B------:R-:W4:Y:S01]  /*138d40*/  LDL.LU R52, [R1+0x691c] ;  /* 0x00691c0001347983 */ /* 0x000f220000300800 */
[----:B------:R-:W-:Y:S02]  /*138d50*/  PRMT R27, R23, 0x3340, R0 ;  /* 0x00003340171b7816 */ /* 0x000fe40000000000 */
[----:B------:R-:W-:Y:S01]  /*138d60*/  PRMT R26, R15, 0x3340, R25 ;  /* 0x000033400f1a7816 */ /* 0x000fe20000000019 */
[----:B------:R0:W-:Y:S01]  /*138d70*/  STL [R1+0x6820], R23 ;  /* 0x0068201701007387 */ /* 0x0001e20000100800 */
[----:B------:R-:W-:Y:S02]  /*138d80*/  SHF.R.U32.HI R15, RZ, 0x8, R15 ;  /* 0x00000008ff0f7819 */ /* 0x000fe4000001160f */
[----:B------:R-:W-:Y:S02]  /*138d90*/  SHF.R.U32.HI R24, RZ, 0x8, R24 ;  /* 0x00000008ff187819 */ /* 0x000fe40000011618 */
[----:B0-----:R-:W-:Y:S02]  /*138da0*/  PRMT R23, R26, 0x5410, R27 ;  /* 0x000054101a177816 */ /* 0x001fe4000000001b */
[----:B------:R-:W-:-:S03]  /*138db0*/  IADD3 R26, P1, PT, R20, R40, RZ ;  /* 0x00000028141a7210 */ /* 0x000fc60007f3e0ff */
[----:B------:R0:W-:Y:S01]  /*138dc0*/  STL [R1+0x217c], R23 ;  /* 0x00217c1701007387 */ /* 0x0001e20000100800 */
[----:B------:R-:W-:Y:S02]  /*138dd0*/  LOP3.LUT R15, R15, 0xffff, RZ, 0xc0, !PT ;  /* 0x0000ffff0f0f7812 */ /* 0x000fe400078ec0ff */
[----:B------:R-:W-:Y:S02]  /*138de0*/  LOP3.LUT R24, R24, 0xffff, RZ, 0xc0, !PT ;  /* 0x0000ffff18187812 */ /* 0x000fe400078ec0ff */
[----:B0-----:R-:W-:Y:S01]  /*138df0*/  SHF.R.U32.HI R23, RZ, 0x8, R25 ;  /* 0x00000008ff177819 */ /* 0x001fe20000011619 */
[----:B------:R-:W-:-:S03]  /*138e00*/  IMAD.X R27, R17, 0x1, R36, P1 ;  /* 0x00000001111b7824 */ /* 0x000fc600008e0624 */
[----:B------:R-:W-:Y:S02]  /*138e10*/  LOP3.LUT R23, R23, 0xffff, RZ, 0xc0, !PT ;  /* 0x0000ffff17177812 */ /* 0x000fe400078ec0ff */
[----:B------:R-:W-:Y:S02]  /*138e20*/  PRMT R24, R24, 0x3340, R0 ;  /* 0x0000334018187816 */ /* 0x000fe40000000000 */
[----:B------:R-:W-:Y:S01]  /*138e30*/  PRMT R49, R15, 0x3340, R23 ;  /* 0x000033400f317816 */ /* 0x000fe20000000017 */
[----:B------:R-:W-:Y:S01]  /*138e40*/  STL.64 [R1+0x1410], R26 ;  /* 0x0014101a01007387 */ /* 0x000fe20000100a00 */
[----:B------:R-:W-:-:S03]  /*138e50*/  LOP3.LUT R23, R43, 0xffff, RZ, 0xc0, !PT ;  /* 0x0000ffff2b177812 */ /* 0x000fc600078ec0ff */
[----:B------:R-:W-:Y:S04]  /*138e60*/  STL [R1+0x667c], R49 ;  /* 0x00667c3101007387 */ /* 0x000fe80000100800 */
[----:B------:R3:W-:Y:S01]  /*138e70*/  STL [R1+0x130], R24 ;  /* 0x0001301801007387 */ /* 0x0007e20000100800 */
[----:B------:R-:W-:-:S03]  /*138e80*/  LOP3.LUT R15, R50, 0xffff, RZ, 0xc0, !PT ;  /* 0x0000ffff320f7812 */ /* 0x000fc600078ec0ff */
[----:B------:R-:W4:Y:S01]  /*138e90*/  LDL.LU R43, [R1+0x6918] ;  /* 0x00691800012b7983 */ /* 0x000f220000300800 */
[----:B---3--:R-:W-:Y:S02]  /*138ea0*/  LOP3.LUT R24, R44, 0xffff, RZ, 0xc0, !PT ;  /* 0x0000ffff2c187812 */ /* 0x008fe400078ec0ff */
[----:B--2---:R-:W-:Y:S02]  /*138eb0*/  LOP3.LUT R25, R42, 0xffff, RZ, 0xc0, !PT ;  /* 0x0000ffff2a197812 */ /* 0x004fe400078ec0ff */
[----:B------:R-:W2:Y:S01]  /*138ec0*/  LDL.LU R42, [R1+0x6914] ;  /* 0x00691400012a7983 */ /* 0x000ea20000300800 */
[----:B----4-:R-:W-:-:S03]  /*138ed0*/  LOP3.LUT R26, R52, 0xffff, RZ, 0xc0, !PT ;  /* 0x0000ffff341a7812 */ /* 0x010fc600078ec0ff */
[----:B------:R-:W3:Y:S04]  /*138ee0*/  LDL.LU R52, [R1+0x6910] ;  /* 0x0069100001347983 */ /* 0x000ee80000300800 */
[----:B------:R-:W4:Y:S04]  /*138ef0*/  LDL.LU R44, [R1+0x5140] ;  /* 0x00514000012c7983 */ /* 0x000f280000300800 */
[----:B------:R-:W2:Y:S01]  /*138f00*/  LDL.LU R50, [R1+0x81c] ;  /* 0x00081c0001327983 */ /* 0x000ea20000300800 */
[----:B------:R-:W-:Y:S02]  /*138f10*/  PRMT R30, R23, 0x3340, R0 ;  /* 0x00003340171e7816 */ /* 0x000fe40000000000 */
[----:B------:R-:W-:-:S02]  /*138f20*/  PRMT R28, R24, 0x3340, R25 ;  /* 0x00003340181c7816 */ /* 0x000fc40000000019 */
[----:B------:R-:W-:Y:S02]  /*138f30*/  LOP3.LUT R27, R54, 0xffff, RZ, 0xc0, !PT ;  /* 0x0000ffff361b7812 */ /* 0x000fe400078ec0ff */
[----:B------:R-:W-:Y:S02]  /*138f40*/  PRMT R58, R28, 0x5410, R30 ;  /* 0x000054101c3a7816 */ /* 0x000fe4000000001e */
[----:B------:R-:W-:Y:S02]  /*138f50*/  PRMT R30, R15, 0x3340, R0 ;  /* 0x000033400f1e7816 */ /* 0x000fe40000000000 */
[----:B------:R-:W-:Y:S02]  /*138f60*/  PRMT R28, R26, 0x3340, R27 ;  /* 0x000033401a1c7816 */ /* 0x000fe4000000001b */
[----:B------:R-:W-:Y:S02]  /*138f70*/  SHF.R.U32.HI R26, RZ, 0x8, R26 ;  /* 0x00000008ff1a7819 */ /* 0x000fe4000001161a */
[----:B------:R-:W-:-:S02]  /*138f80*/  PRMT R28, R28, 0x5410, R30 ;  /* 0x000054101c1c7816 */ /* 0x000fc4000000001e */
[----:B------:R-:W-:Y:S02]  /*138f90*/  SHF.R.U32.HI R27, RZ, 0x8, R27 ;  /* 0x00000008ff1b7819 */ /* 0x000fe4000001161b */
[----:B------:R-:W-:Y:S02]  /*138fa0*/  IADD3 R30, P1, PT, R20, R34, RZ ;  /* 0x00000022141e7210 */ /* 0x000fe40007f3e0ff */
[----:B------:R-:W-:Y:S02]  /*138fb0*/  SHF.R.U32.HI R24, RZ, 0x8, R24 ;  /* 0x00000008ff187819 */ /* 0x000fe40000011618 */
[----:B------:R-:W-:Y:S02]  /*138fc0*/  SHF.R.U32.HI R25, RZ, 0x8, R25 ;  /* 0x00000008ff197819 */ /* 0x000fe40000011619 */
[----:B------:R-:W-:Y:S02]  /*138fd0*/  LOP3.LUT R26, R26, 0xffff, RZ, 0xc0, !PT ;  /* 0x0000ffff1a1a7812 */ /* 0x000fe400078ec0ff */
[----:B------:R-:W-:Y:S01]  /*138fe0*/  LOP3.LUT R27, R27, 0xffff, RZ, 0xc0, !PT ;  /* 0x0000ffff1b1b7812 */ /* 0x000fe200078ec0ff */
[----:B------:R-:W-:Y:S01]  /*138ff0*/  IMAD.X R31, R17, 0x1, R19, P1 ;  /* 0x00000001111f7824 */ /* 0x000fe200008e0613 */
[----:B------:R-:W-:Y:S01]  /*139000*/  LOP3.LUT R24, R24, 0xffff, RZ, 0xc0, !PT ;  /* 0x0000ffff18187812 */ /* 0x000fe200078ec0ff */
[----:B------:R-:W-:Y:S01]  /*139010*/  STL [R1+0x67c0], R58 ;  /* 0x0067c03a01007387 */ /* 0x000fe20000100800 */
[----:B------:R-:W-:-:S02]  /*139020*/  LOP3.LUT R25, R25, 0xffff, RZ, 0xc0, !PT ;  /* 0x0000ffff19197812 */ /* 0x000fc400078ec0ff */
[----:B------:R-:W-:Y:S01]  /*139030*/  PRMT R54, R26, 0x3340, R27 ;  /* 0x000033401a367816 */ /* 0x000fe2000000001b */
[----:B------:R-:W-:Y:S01]  /*139040*/  STL [R1+0x600], R28 ;  /* 0x0006001c01007387 */ /* 0x000fe20000100800 */
[----:B------:R-:W-:-:S03]  /*139050*/  PRMT R56, R24, 0x3340, R25 ;  /* 0x0000334018387816 */ /* 0x000fc60000000019 */
[----:B------:R-:W-:Y:S01]  /*139060*/  STL.64 [R1+0x13f8], R30 ;  /* 0x0013f81e01007387 */ /* 0x000fe20000100a00 */
[----:B------:R-:W-:-:S03]  /*139070*/  IADD3 R24, P1, PT, R20, R51, RZ ;  /* 0x0000003314187210 */ /* 0x000fc60007f3e0ff */
[----:B------:R-:W2:Y:S01]  /*139080*/  LDL.LU R53, [R1+0x5148] ;  /* 0x0051480001357983 */ /* 0x000ea20000300800 */
[----:B------:R-:W-:-:S03]  /*139090*/  SHF.R.U32.HI R23, RZ, 0x8, R23 ;  /* 0x00000008ff177819 */ /* 0x000fc60000011617 */
[----:B------:R-:W-:Y:S01]  /*1390a0*/  STL [R1+0x68b0], R54 ;  /* 0x0068b03601007387 */ /* 0x000fe20000100800 */
[----:B------:R-:W-:-:S03]  /*1390b0*/  SHF.R.U32.HI R15, RZ, 0x8, R15 ;  /* 0x00000008ff0f7819 */ /* 0x000fc6000001160f */
[----:B------:R-:W2:Y:S01]  /*1390c0*/  LDL.LU R38, [R1+0x8a4] ;  /* 0x0008a40001267983 */ /* 0x000ea20000300800 */
[----:B------:R-:W-:Y:S01]  /*1390d0*/  IMAD.X R25, R17, 0x1, R22, P1 ;  /* 0x0000000111197824 */ /* 0x000fe200008e0616 */
[----:B------:R-:W-:Y:S02]  /*1390e0*/  LOP3.LUT R23, R23, 0xffff, RZ, 0xc0, !PT ;  /* 0x0000ffff17177812 */ /* 0x000fe400078ec0ff */
[----:B------:R-:W-:Y:S02]  /*1390f0*/  LOP3.LUT R15, R15, 0xffff, RZ, 0xc0, !PT ;  /* 0x0000ffff0f0f7812 */ /* 0x000fe400078ec0ff */
[----:B------:R0:W-:Y:S02]  /*139100*/  STL.64 [R1+0x13f0], R24 ;  /* 0x0013f01801007387 */ /* 0x0001e40000100a00 */
[--C-:B0-----:R-:W-:Y:S02]  /*139110*/  PRMT R25, R23, 0x3340, R0.reuse ;  /* 0x0000334017197816 */ /* 0x101fe40000000000 */
[----:B------:R-:W-:-:S03]  /*139120*/  PRMT R24, R15, 0x3340, R0 ;  /* 0x000033400f187816 */ /* 0x000fc60000000000 */
[----:B------:R-:W-:Y:S04]  /*139130*/  STL [R1+0x12c], R25 ;  /* 0x00012c1901007387 */ /* 0x000fe80000100800 */
[----:B------:R3:W-:Y:S02]  /*139140*/  STL [R1+0x128], R24 ;  /* 0x0001281801007387 */ /* 0x0007e40000100800 */
[----:B---3--:R-:W-:Y:S02]  /*139150*/  LOP3.LUT R24, R52, 0xffff, RZ, 0xc0, !PT ;  /* 0x0000ffff34187812 */ /* 0x008fe400078ec0ff */
[----:B----4-:R-:W-:Y:S02]  /*139160*/  LOP3.LUT R23, R44, 0xffff, RZ, 0xc0, !PT ;  /* 0x0000ffff2c177812 */ /* 0x010fe400078ec0ff */
[----:B--2---:R-:W-:-:S02]  /*139170*/  LOP3.LUT R15, R50, 0xffff, RZ, 0xc0, !PT ;  /* 0x0000ffff320f7812 */ /* 0x004fc400078ec0ff */
[----:B------:R-:W-:Y:S02]  /*139180*/  PRMT R25, R23, 0x3340, R24 ;  /* 0x0000334017197816 */ /* 0x000fe40000000018 */
[----:B------:R-:W-:Y:S02]  /*139190*/  PRMT R26, R15, 0x3340, R0 ;  /* 0x000033400f1a7816 */ /* 0x000fe40000000000 */
[----:B------:R-:W-:Y:S02]  /*1391a0*/  SHF.R.U32.HI R23, RZ, 0x8, R23 ;  /* 0x00000008ff177819 */ /* 0x000fe40000011617 */
[----:B------:R-:W-:Y:S02]  /*1391b0*/  SHF.R.U32.HI R24, RZ, 0x8, R24 ;  /* 0x00000008ff187819 */ /* 0x000fe40000011618 */
[----:B------:R-:W-:Y:S02]  /*1391c0*/  PRMT R50, R25, 0x5410, R26 ;  /* 0x0000541019327816 */ /* 0x000fe4000000001a */
[----:B------:R-:W-:-:S02]  /*1391d0*/  IADD3 R26, P1, PT, R20, R9, RZ ;  /* 0x00000009141a7210 */ /* 0x000fc40007f3e0ff */
[----:B------:R-:W-:Y:S02]  /*1391e0*/  LOP3.LUT R23, R23, 0xffff, RZ, 0xc0, !PT ;  /* 0x0000ffff17177812 */ /* 0x000fe400078ec0ff */
[----:B------:R-:W-:Y:S01]  /*1391f0*/  LOP3.LUT R24, R24, 0xffff, RZ, 0xc0, !PT ;  /* 0x0000ffff18187812 */ /* 0x000fe200078ec0ff */
[----:B------:R-:W-:Y:S01]  /*139200*/  IMAD.X R27, R17, 0x1, R11, P1 ;  /* 0x00000001111b7824 */ /* 0x000fe200008e060b */
[----:B------:R-:W-:Y:S02]  /*139210*/  SHF.R.U32.HI R15, RZ, 0x8, R15 ;  /* 0x00000008ff0f7819 */ /* 0x000fe4000001160f */
[----:B------:R-:W-:Y:S02]  /*139220*/  PRMT R52, R23, 0x3340, R24 ;  /* 0x0000334017347816 */ /* 0x000fe40000000018 */
[----:B------:R-:W-:Y:S02]  /*139230*/  IADD3 R24, P1, PT, R20, R10, RZ ;  /* 0x0000000a14187210 */ /* 0x000fe40007f3e0ff */
[----:B------:R-:W-:Y:S01]  /*139240*/  LOP3.LUT R15, R15, 0xffff, RZ, 0xc0, !PT ;  /* 0x0000ffff0f0f7812 */ /* 0x000fe200078ec0ff */
[----:B------:R-:W-:Y:S02]  /*139250*/  STL [R1+0x67d0], R50 ;  /* 0x0067d03201007387 */ /* 0x000fe40000100800 */
[----:B------:R-:W-:Y:S01]  /*139260*/  IMAD.X R25, R17, 0x1, R12, P1 ;  /* 0x0000000111197824 */ /* 0x000fe200008e060c */
[----:B------:R-:W-:Y:S01]  /*139270*/  PRMT R17, R15, 0x3340, R0 ;  /* 0x000033400f117816 */ /* 0x000fe20000000000 */
[----:B------:R0:W-:Y:S04]  /*139280*/  STL.64 [R1+0x13d8], R26 ;  /* 0x0013d81a01007387 */ /* 0x0001e80000100a00 */
[----:B------:R-:W2:Y:S04]  /*139290*/  LDL.LU R44, [R1+0x814] ;  /* 0x00081400012c7983 */ /* 0x000ea80000300800 */
[----:B------:R-:W-:Y:S01]  /*1392a0*/  STL.64 [R1+0x13d0], R24 ;  /* 0x0013d01801007387 */ /* 0x000fe20000100a00 */
[----:B0-----:R-:W-:-:S03]  /*1392b0*/  LOP3.LUT R26, R42, 0xffff, RZ, 0xc0, !PT ;  /* 0x0000ffff2a1a7812 */ /* 0x001fc600078ec0ff */
[----:B------:R0:W-:Y:S04]  /*1392c0*/  STL [R1+0x11c], R17 ;  /* 0x00011c1101007387 */ /* 0x0001e80000100800 */
[----:B------:R-:W3:Y:S01]  /*1392d0*/  LDL.LU R42, [R1+0x690c] ;  /* 0x00690c00012a7983 */ /* 0x000ee20000300800 */
[----:B0-----:R-:W-:-:S03]  /*1392e0*/  LOP3.LUT R17, R43, 0xffff, RZ, 0xc0, !PT ;  /* 0x0000ffff2b117812 */ /* 0x001fc600078ec0ff */
[----:B------:R-:W4:Y:S01]  /*1392f0*/  LDL.LU R43, [R1+0x6908] ;  /* 0x00690800012b7983 */ /* 0x000f220000300800 */
[----:B------:R-:W-:Y:S02]  /*139300*/  LOP3.LUT R15, R53, 0xffff, RZ, 0xc0, !PT ;  /* 0x0000ffff350f7812 */ /* 0x000fe400078ec0ff */
[----:B------:R-:W-:Y:S02]  /*139310*/  LOP3.LUT R23, R38, 0xffff, RZ, 0xc0, !PT ;  /* 0x0000ffff26177812 */ /* 0x000fe400078ec0ff */
[----:B------:R-:W-:Y:S02]  /*139320*/  PRMT R27, R26, 0x3340, R0 ;  /* 0x000033401a1b7816 */ /* 0x000fe40000000000 */
[----:B------:R-:W-:Y:S02]  /*139330*/  PRMT R25, R15, 0x3340, R23 ;  /* 0x000033400f197816 */ /* 0x000fe40000000017 */
[----:B------:R-:W-:Y:S02]  /*139340*/  LOP3.LUT R53, R48, 0xffff, RZ, 0xc0, !PT ;  /* 0x0000ffff30357812 */ /* 0x000fe400078ec0ff */
[----:B------:R-:W-:-:S02]  /*139350*/  PRMT R25, R25, 0x5410, R27 ;  /* 0x0000541019197816 */ /* 0x000fc4000000001b */
[----:B------:R-:W-:Y:S01]  /*139360*/  LOP3.LUT R24, R45, 0xffff, RZ, 0xc0, !PT ;  /* 0x0000ffff2d187812 */ /* 0x000fe200078ec0ff */
[----:B------:R-:W-:Y:S01]  /*139370*/  STL [R1+0x6824], R53 ;  /* 0x0068243501007387 */ /* 0x000fe20000100800 */
[----:B------:R-:W-:-:S03]  /*139380*/  PRMT R27, R53, 0x3340, R0 ;  /* 0x00003340351b7816 */ /* 0x000fc60000000000 */
[----:B------:R0:W-:Y:S02]  /*139390*/  STL [R1+0x5f8], R25 ;  /* 0x0005f81901007387 */ /* 0x0001e40000100800 */
[----:B0-----:R-:W-:Y:S02]  /*1393a0*/  PRMT R25, R17, 0x3340, R24 ;  /* 0x0000334011197816 */ /* 0x001fe40000000018 */
[----:B------:R-:W-:Y:S02]  /*1393b0*/  SHF.R.U32.HI R17, RZ, 0x8, R17 ;  /* 0x00000008ff117819 */ /* 0x000fe40000011611 */
[----:B------:R-:W-:-:S05]  /*1393c0*/  PRMT R25, R25, 0x5410, R27 ;  /* 0x0000541019197816 */ /* 0x000fca000000001b */
[----:B------:R0:W-:Y:S01]  /*1393d0*/  STL [R1+0x2124], R25 ;  /* 0x0021241901007387 */ /* 0x0001e20000100800 */
[----:B------:R-:W-:Y:S02]  /*1393e0*/  SHF.R.U32.HI R15, RZ, 0x8, R15 ;  /* 0x00000008ff0f7819 */ /* 0x000fe4000001160f */
[----:B0-----:R-:W-:Y:S02]  /*1393f0*/  SHF.R.U32.HI R25, RZ, 0x8, R24 ;  /* 0x00000008ff197819 */ /* 0x001fe40000011618 */
[----:B------:R-:W-:Y:S02]  /*139400*/  LOP3.LUT R24, R17, 0xffff, RZ, 0xc0, !PT ;  /* 0x0000ffff11187812 */ /* 0x000fe400078ec0ff */
[----:B------:R-:W4:Y:S04]  /*139410*/  LDL.LU R17, [R1+0x5230] ;  /* 0x0052300001117983 */ /* 0x000f280000300800 */
        /* <DEDUP_REMOVED lines=8> */
[----:B------:R-:W-:Y:S04]  /*1394a0*/  STL [R1+0x6680], R61 ;  /* 0x0066803d01007387 */ /* 0x000fe80000100800 */
[----:B------:R0:W-:Y:S02]  /*1394b0*/  STL [R1+0x288], R15 ;  /* 0x0002880f01007387 */ /* 0x0001e40000100800 */
[----:B0-----:R-:W-:Y:S01]  /*1394c0*/  VIADD R15, R20, UR5 ;  /* 0x00000005140f7c36 */ /* 0x001fe20008000000 */
[----:B------:R-:W-:Y:S01]  /*1394d0*/  SHF.R.U32.HI R26, RZ, 0x8, R26 ;  /* 0x00000008ff1a7819 */ /* 0x000fe2000001161a */
[----:B------:R-:W0:Y:S03]  /*1394e0*/  LDCU UR5, c[0x0][0x3b8] ;  /* 0x00007700ff0577ac */ /* 0x000e260008000800 */
[----:B------:R-:W-:-:S02]  /*1394f0*/  SHF.R.S32.HI R28, RZ, 0x1f, R15 ;  /* 0x0000001fff1c7819 */ /* 0x000fc4000001140f */
[----:B------:R-:W-:-:S05]  /*139500*/  IADD3 R30, P1, PT, R15, R6, RZ ;  /* 0x000000060f1e7210 */ /* 0x000fca0007f3e0ff */
[----:B------:R-:W-:Y:S01]  /*139510*/  IMAD.X R31, R28, 0x1, R55, P1 ;  /* 0x000000011c1f7824 */ /* 0x000fe200008e0637 */
[----:B--2---:R-:W-:Y:S02]  /*139520*/  LOP3.LUT R23, R44, 0xffff, RZ, 0xc0, !PT ;  /* 0x0000ffff2c177812 */ /* 0x004fe400078ec0ff */
[----:B---3--:R-:W-:Y:S02]  /*139530*/  LOP3.LUT R25, R42, 0xffff, RZ, 0xc0, !PT ;  /* 0x0000ffff2a197812 */ /* 0x008fe400078ec0ff */
[----:B----4-:R-:W-:Y:S02]  /*139540*/  LOP3.LUT R24, R43, 0xffff, RZ, 0xc0, !PT ;  /* 0x0000ffff2b187812 */ /* 0x010fe400078ec0ff */
[----:B------:R-:W2:Y:S04]  /*139550*/  LDL.LU R43, [R1+0x6904] ;  /* 0x00690400012b7983 */ /* 0x000ea80000300800 */
[----:B------:R-:W3:Y:S01]  /*139560*/  LDL.LU R42, [R1+0x6900] ;  /* 0x00690000012a7983 */ /* 0x000ee20000300800 */
[----:B------:R-:W-:-:S02]  /*139570*/  PRMT R27, R23, 0x3340, R0 ;  /* 0x00003340171b7816 */ /* 0x000fc40000000000 */
[----:B------:R-:W-:-:S04]  /*139580*/  PRMT R20, R24, 0x3340, R25 ;  /* 0x0000334018147816 */ /* 0x000fc80000000019 */
[----:B------:R-:W-:Y:S02]  /*139590*/  PRMT R44, R20, 0x5410, R27 ;  /* 0x00005410142c7816 */ /* 0x000fe4000000001b */
[----:B------:R-:W4:Y:S04]  /*1395a0*/  LDL.LU R20, [R1+0x5244] ;  /* 0x0052440001147983 */ /* 0x000f280000300800 */
[----:B------:R-:W-:Y:S04]  /*1395b0*/  STL [R1+0x67e0], R44 ;  /* 0x0067e02c01007387 */ /* 0x000fe80000100800 */
[----:B------:R-:W2:Y:S04]  /*1395c0*/  LDL.LU R38, [R1+0x51f0] ;  /* 0x0051f00001267983 */ /* 0x000ea80000300800 */
[----:B------:R1:W-:Y:S04]  /*1395d0*/  STL.64 [R1+0x13b8], R30 ;  /* 0x0013b81e01007387 */ /* 0x0003e80000100a00 */
[----:B------:R-:W2:Y:S01]  /*1395e0*/  LDL.LU R54, [R1+0x40] ;  /* 0x0000400001367983 */ /* 0x000ea20000300800 */
[----:B------:R-:W-:-:S02]  /*1395f0*/  SHF.R.U32.HI R24, RZ, 0x8, R24 ;  /* 0x00000008ff187819 */ /* 0x000fc40000011618 */
[----:B------:R-:W-:Y:S02]  /*139600*/  SHF.R.U32.HI R25, RZ, 0x8, R25 ;  /* 0x00000008ff197819 */ /* 0x000fe40000011619 */
[----:B------:R-:W-:Y:S02]  /*139610*/  SHF.R.U32.HI R23, RZ, 0x8, R23 ;  /* 0x00000008ff177819 */ /* 0x000fe40000011617 */
[----:B------:R-:W-:Y:S02]  /*139620*/  LOP3.LUT R24, R24, 0xffff, RZ, 0xc0, !PT ;  /* 0x0000ffff18187812 */ /* 0x000fe400078ec0ff */
[----:B------:R-:W-:Y:S02]  /*139630*/  LOP3.LUT R25, R25, 0xffff, RZ, 0xc0, !PT ;  /* 0x0000ffff19197812 */ /* 0x000fe400078ec0ff */
[----:B------:R-:W-:Y:S02]  /*139640*/  LOP3.LUT R23, R23, 0xffff, RZ, 0xc0, !PT ;  /* 0x0000ffff17177812 */ /* 0x000fe400078ec0ff */
[----:B------:R-:W-:-:S02]  /*139650*/  PRMT R24, R24, 0x3340, R25 ;  /* 0x0000334018187816 */ /* 0x000fc40000000019 */
[----:B------:R-:W-:-:S03]  /*139660*/  PRMT R25, R23, 0x3340, R0 ;  /* 0x0000334017197816 */ /* 0x000fc60000000000 */
[----:B------:R0:W-:Y:S01]  /*139670*/  STL [R1+0x26c], R24 ;  /* 0x00026c1801007387 */ /* 0x0001e20000100800 */
[----:B------:R-:W-:-:S03]  /*139680*/  LOP3.LUT R23, R17, 0xffff, RZ, 0xc0, !PT ;  /* 0x0000ffff11177812 */ /* 0x000fc600078ec0ff */
[----:B------:R0:W-:Y:S01]  /*139690*/  STL [R1+0x118], R25 ;  /* 0x0001181901007387 */ /* 0x0001e20000100800 */
[----:B-1----:R-:W-:Y:S02]  /*1396a0*/  IADD3 R30, P1, PT, R15, R8, RZ ;  /* 0x000000080f1e7210 */ /* 0x002fe40007f3e0ff */
[----:B0-----:R-:W-:Y:S02]  /*1396b0*/  LOP3.LUT R24, R45, 0xffff, RZ, 0xc0, !PT ;  /* 0x0000ffff2d187812 */ /* 0x001fe400078ec0ff */
[----:B------:R-:W-:-:S04]  /*1396c0*/  LOP3.LUT R25, R48, 0xffff, RZ, 0xc0, !PT ;  /* 0x0000ffff30197812 */ /* 0x000fc800078ec0ff */
[----:B------:R-:W-:Y:S02]  /*1396d0*/  PRMT R17, R23, 0x3340, R25 ;  /* 0x0000334017117816 */ /* 0x000fe40000000019 */
[----:B------:R-:W-:Y:S02]  /*1396e0*/  SHF.R.U32.HI R23, RZ, 0x8, R23 ;  /* 0x00000008ff177819 */ /* 0x000fe40000011617 */
[----:B------:R-:W-:Y:S02]  /*1396f0*/  SHF.R.U32.HI R25, RZ, 0x8, R25 ;  /* 0x00000008ff197819 */ /* 0x000fe40000011619 */
[----:B------:R-:W-:Y:S02]  /*139700*/  PRMT R27, R24, 0x3340, R0 ;  /* 0x00003340181b7816 */ /* 0x000fe40000000000 */
[----:B------:R-:W-:Y:S02]  /*139710*/  LOP3.LUT R23, R23, 0xffff, RZ, 0xc0, !PT ;  /* 0x0000ffff17177812 */ /* 0x000fe400078ec0ff */
[----:B------:R-:W-:-:S02]  /*139720*/  LOP3.LUT R25, R25, 0xffff, RZ, 0xc0, !PT ;  /* 0x0000ffff19197812 */ /* 0x000fc400078ec0ff */
[----:B------:R-:W-:Y:S01]  /*139730*/  LOP3.LUT R26, R26, 0xffff, RZ, 0xc0, !PT ;  /* 0x0000ffff1a1a7812 */ /* 0x000fe200078ec0ff */
[----:B------:R-:W-:Y:S01]  /*139740*/  IMAD.X R31, R28, 0x1, R7, P1 ;  /* 0x000000011c1f7824 */ /* 0x000fe200008e0607 */
[----:B------:R-:W-:Y:S02]  /*139750*/  PRMT R45, R17, 0x5410, R27 ;  /* 0x00005410112d7816 */ /* 0x000fe4000000001b */
[----:B------:R-:W-:Y:S01]  /*139760*/  PRMT R48, R23, 0x3340, R25 ;  /* 0x0000334017307816 */ /* 0x000fe20000000019 */
[----:B------:R-:W2:Y:S01]  /*139770*/  LDL.LU R17, [R1+0x5210] ;  /* 0x0052100001117983 */ /* 0x000ea20000300800 */
[----:B------:R-:W-:-:S03]  /*139780*/  PRMT R26, R26, 0x3340, R0 ;  /* 0x000033401a1a7816 */ /* 0x000fc60000000000 */
[----:B------:R-:W-:Y:S04]  /*139790*/  STL [R1+0x67e8], R45 ;  /* 0x0067e82d01007387 */ /* 0x000fe80000100800 */
[----:B------:R0:W-:Y:S04]  /*1397a0*/  STL.64 [R1+0x13b0], R30 ;  /* 0x0013b01e01007387 */ /* 0x0001e80000100a00 */
[----:B------:R-:W-:Y:S04]  /*1397b0*/  STL [R1+0x68ac], R48 ;  /* 0x0068ac3001007387 */ /* 0x000fe80000100800 */
[----:B------:R1:W-:Y:S01]  /*1397c0*/  STL [R1+0x114], R26 ;  /* 0x0001141a01007387 */ /* 0x0003e20000100800 */
[----:B0-----:R-:W-:-:S02]  /*1397d0*/  IADD3 R30, P1, PT, R15, R5, RZ ;  /* 0x000000050f1e7210 */ /* 0x001fc40007f3e0ff */
[----:B---3--:R-:W-:Y:S02]  /*1397e0*/  LOP3.LUT R23, R42, 0xffff, RZ, 0xc0, !PT ;  /* 0x0000ffff2a177812 */ /* 0x008fe400078ec0ff */
[----:B------:R-:W3:Y:S02]  /*1397f0*/  LDL.LU R42, [R1+0x68fc] ;  /* 0x0068fc00012a7983 */ /* 0x000ee40000300800 */
[----:B-1----:R-:W-:Y:S02]  /*139800*/  PRMT R26, R23, 0x3340, R0 ;  /* 0x00003340171a7816 */ /* 0x002fe40000000000 */
[----:B----4-:R-:W-:Y:S02]  /*139810*/  LOP3.LUT R20, R20, 0xffff, RZ, 0xc0, !PT ;  /* 0x0000ffff14147812 */ /* 0x010fe400078ec0ff */
[----:B--2---:R-:W-:-:S04]  /*139820*/  LOP3.LUT R27, R38, 0xffff, RZ, 0xc0, !PT ;  /* 0x0000ffff261b7812 */ /* 0x004fc800078ec0ff */
[----:B------:R-:W-:-:S04]  /*139830*/  PRMT R25, R20, 0x3340, R27 ;  /* 0x0000334014197816 */ /* 0x000fc8000000001b */
[----:B------:R-:W-:Y:S01]  /*139840*/  PRMT R25, R25, 0x5410, R26 ;  /* 0x0000541019197816 */ /* 0x000fe2000000001a */
[----:B------:R-:W-:-:S04]  /*139850*/  IMAD.X R31, R28, 0x1, R54, P1 ;  /* 0x000000011c1f7824 */ /* 0x000fc800008e0636 */
[----:B------:R0:W-:Y:S02]  /*139860*/  STL [R1+0x5e4], R25 ;  /* 0x0005e41901007387 */ /* 0x0001e40000100800 */
[----:B0-----:R-:W-:Y:S02]  /*139870*/  SHF.R.U32.HI R25, RZ, 0x8, R20 ;  /* 0x00000008ff197819 */ /* 0x001fe40000011614 */
[----:B------:R-:W2:Y:S04]  /*139880*/  LDL.LU R20, [R1+0x5218] ;  /* 0x0052180001147983 */ /* 0x000ea80000300800 */
[----:B------:R-:W4:Y:S04]  /*139890*/  LDL.LU R26, [R1+0x51ec] ;  /* 0x0051ec00011a7983 */ /* 0x000f280000300800 */
[----:B------:R0:W-:Y:S04]  /*1398a0*/  STL.64 [R1+0xf88], R30 ;  /* 0x000f881e01007387 */ /* 0x0001e80000100a00 */
[----:B------:R-:W2:Y:S01]  /*1398b0*/  LDL.LU R38, [R1+0x5240] ;  /* 0x0052400001267983 */ /* 0x000ea20000300800 */
[----:B------:R-:W-:-:S02]  /*1398c0*/  SHF.R.U32.HI R27, RZ, 0x8, R27 ;  /* 0x00000008ff1b7819 */ /* 0x000fc4000001161b */
[----:B------:R-:W-:Y:S02]  /*1398d0*/  SHF.R.U32.HI R23, RZ, 0x8, R23 ;  /* 0x00000008ff177819 */ /* 0x000fe40000011617 */
        /* <DEDUP_REMOVED lines=8> */
[----:B------:R-:W-:-:S04]  /*139960*/  LOP3.LUT R17, R43, 0xffff, RZ, 0xc0, !PT ;  /* 0x0000ffff2b117812 */ /* 0x000fc800078ec0ff */
[----:B0-----:R-:W-:Y:S02]  /*139970*/  PRMT R30, R17, 0x3340, R0 ;  /* 0x00003340111e7816 */ /* 0x001fe40000000000 */
[----:B---3--:R-:W-:-:S04]  /*139980*/  LOP3.LUT R27, R42, 0xffff, RZ, 0xc0, !PT ;  /* 0x0000ffff2a1b7812 */ /* 0x008fc800078ec0ff */
[----:B-1----:R-:W-:-:S04]  /*139990*/  PRMT R25, R23, 0x3340, R27 ;  /* 0x0000334017197816 */ /* 0x002fc8000000001b */
[----:B------:R-:W-:Y:S02]  /*1399a0*/  PRMT R43, R25, 0x5410, R30 ;  /* 0x00005410192b7816 */ /* 0x000fe4000000001e */
[----:B------:R-:W-:-:S05]  /*1399b0*/  IADD3 R30, P1, PT, R15, R4, RZ ;  /* 0x000000040f1e7210 */ /* 0x000fca0007f3e0ff */
[----:B------:R-:W-:Y:S01]  /*1399c0*/  IMAD.X R31, R28, 0x1, R3, P1 ;  /* 0x000000011c1f7824 */ /* 0x000fe200008e0603 */
[----:B------:R-:W-:Y:S04]  /*1399d0*/  STL [R1+0x6684], R43 ;  /* 0x0066842b01007387 */ /* 0x000fe80000100800 */
[----:B------:R0:W-:Y:S01]  /*1399e0*/  STL.64 [R1+0xf80], R30 ;  /* 0x000f801e01007387 */ /* 0x0001e20000100a00 */
[----:B------:R-:W-:Y:S02]  /*1399f0*/  SHF.R.U32.HI R23, RZ, 0x8, R23 ;  /* 0x00000008ff177819 */ /* 0x000fe40000011617 */
[----:B------:R-:W-:Y:S02]  /*139a00*/  SHF.R.U32.HI R27, RZ, 0x8, R27 ;  /* 0x00000008ff1b7819 */ /* 0x000fe4000001161b */
[----:B0-----:R-:W-:Y:S01]  /*139a10*/  SHF.R.U32.HI R30, RZ, 0x8, R24 ;  /* 0x00000008ff1e7819 */ /* 0x001fe20000011618 */
[----:B------:R-:W3:Y:S04]  /*139a20*/  LDL.LU R31, [R1+0x3cc] ;  /* 0x0003cc00011f7983 */ /* 0x000ee80000300800 */
[----:B------:R-:W3:Y:S04]  /*139a30*/  LDL.LU R24, [R1+0x2c4] ;  /* 0x0002c40001187983 */ /* 0x000ee80000300800 */
[----:B------:R-:W3:Y:S01]  /*139a40*/  LDL.LU R25, [R1+0x330] ;  /* 0x0003300001197983 */ /* 0x000ee20000300800 */
[----:B------:R-:W-:-:S02]  /*139a50*/  LOP3.LUT R23, R23, 0xffff, RZ, 0xc0, !PT ;  /* 0x0000ffff17177812 */ /* 0x000fc400078ec0ff */
[----:B------:R-:W-:Y:S02]  /*139a60*/  LOP3.LUT R27, R27, 0xffff, RZ, 0xc0, !PT ;  /* 0x0000ffff1b1b7812 */ /* 0x000fe400078ec0ff */
[----:B------:R-:W-:Y:S02]  /*139a70*/  LOP3.LUT R30, R30, 0xffff, RZ, 0xc0, !PT ;  /* 0x0000ffff1e1e7812 */ /* 0x000fe400078ec0ff */
[----:B------:R-:W-:Y:S02]  /*139a80*/  PRMT R42, R23, 0x3340, R27 ;  /* 0x00003340172a7816 */ /* 0x000fe4000000001b */
[----:B------:R-:W-:-:S03]  /*139a90*/  PRMT R30, R30, 0x3340, R0 ;  /* 0x000033401e1e7816 */ /* 0x000fc60000000000 */
[----:B------:R-:W-:Y:S01]  /*139aa0*/  STL [R1+0x68a8], R42 ;  /* 0x0068a82a01007387 */ /* 0x000fe20000100800 */
[----:B--2---:R-:W-:Y:S02]  /*139ab0*/  LOP3.LUT R20, R20, 0xffff, RZ, 0xc0, !PT ;  /* 0x0000ffff14147812 */ /* 0x004fe400078ec0ff */
[----:B----4-:R-:W-:Y:S01]  /*139ac0*/  LOP3.LUT R23, R26, 0xffff, RZ, 0xc0, !PT ;  /* 0x0000ffff1a177812 */ /* 0x010fe200078ec0ff */
[----:B------:R0:W-:Y:S03]  /*139ad0*/  STL [R1+0x104], R30 ;  /* 0x0001041e01007387 */ /* 0x0001e60000100800 */
[----:B------:R-:W-:Y:S02]  /*139ae0*/  PRMT R27, R23, 0x3340, R0 ;  /* 0x00003340171b7816 */ /* 0x000fe40000000000 */
[----:B0-----:R-:W-:-:S04]  /*139af0*/  LOP3.LUT R30, R38, 0xffff, RZ, 0xc0, !PT ;  /* 0x0000ffff261e7812 */ /* 0x001fc800078ec0ff */
[----:B------:R-:W-:-:S04]  /*139b00*/  PRMT R26, R20, 0x3340, R30 ;  /* 0x00003340141a7816 */ /* 0x000fc8000000001e */
[----:B------:R-:W-:Y:S02]  /*139b10*/  PRMT R32, R26, 0x5410, R27 ;  /* 0x000054101a207816 */ /* 0x000fe4000000001b */
[----:B------:R-:W-:-:S05]  /*139b20*/  IADD3 R26, P1, PT, R15, R13, RZ ;  /* 0x0000000d0f1a7210 */ /* 0x000fca0007f3e0ff */
[----:B------:R-:W-:Y:S01]  /*139b30*/  IMAD.X R27, R28, 0x1, R14, P1 ;  /* 0x000000011c1b7824 */ /* 0x000fe200008e060e */
[----:B------:R-:W-:Y:S04]  /*139b40*/  STL [R1+0x5d0], R32 ;  /* 0x0005d02001007387 */ /* 0x000fe80000100800 */
[----:B------:R0:W-:Y:S02]  /*139b50*/  STL.64 [R1+0xf78], R26 ;  /* 0x000f781a01007387 */ /* 0x0001e40000100a00 */
[----:B0-----:R-:W-:Y:S02]  /*139b60*/  SHF.R.U32.HI R27, RZ, 0x8, R20 ;  /* 0x00000008ff1b7819 */ /* 0x001fe40000011614 */
[----:B------:R-:W2:Y:S04]  /*139b70*/  LDL.LU R26, [R1+0x3d0] ;  /* 0x0003d000011a7983 */ /* 0x000ea80000300800 */
[----:B------:R-:W4:Y:S04]  /*139b80*/  LDL.LU R20, [R1+0x2d0] ;  /* 0x0002d00001147983 */ /* 0x000f280000300800 */
[----:B------:R-:W2:Y:S01]  /*139b90*/  LDL.LU R38, [R1+0x334] ;  /* 0x0003340001267983 */ /* 0x000ea20000300800 */
[----:B------:R-:W-:-:S02]  /*139ba0*/  SHF.R.U32.HI R30, RZ, 0x8, R30 ;  /* 0x00000008ff1e7819 */ /* 0x000fc4000001161e */
[----:B------:R-:W-:Y:S01]  /*139bb0*/  SHF.R.U32.HI R23, RZ, 0x8, R23 ;  /* 0x00000008ff177819 */ /* 0x000fe20000011617 */
[----:B------:R-:W2:Y:S01]  /*139bc0*/  LDL.LU R45, [R1+0x3c] ;  /* 0x00003c00012d7983 */ /* 0x000ea20000300800 */
[----:B------:R-:W-:Y:S02]  /*139bd0*/  LOP3.LUT R27, R27, 0xffff, RZ, 0xc0, !PT ;  /* 0x0000ffff1b1b7812 */ /* 0x000fe400078ec0ff */
[----:B------:R-:W-:Y:S01]  /*139be0*/  LOP3.LUT R30, R30, 0xffff, RZ, 0xc0, !PT ;  /* 0x0000ffff1e1e7812 */ /* 0x000fe200078ec0ff */
[----:B------:R-:W2:Y:S01]  /*139bf0*/  LDL.LU R44, [R1+0x38] ;  /* 0x00003800012c7983 */ /* 0x000ea20000300800 */
[----:B------:R-:W-:Y:S02]  /*139c00*/  LOP3.LUT R23, R23, 0xffff, RZ, 0xc0, !PT ;  /* 0x0000ffff17177812 */ /* 0x000fe400078ec0ff */
[----:B------:R-:W-:Y:S02]  /*139c10*/  PRMT R30, R27, 0x3340, R30 ;  /* 0x000033401b1e7816 */ /* 0x000fe4000000001e */
[----:B------:R-:W-:-:S03]  /*139c20*/  PRMT R27, R23, 0x3340, R0 ;  /* 0x00003340171b7816 */ /* 0x000fc60000000000 */
[----:B------:R-:W-:Y:S04]  /*139c30*/  STL [R1+0x280], R30 ;  /* 0x0002801e01007387 */ /* 0x000fe80000100800 */
[----:B------:R0:W-:Y:S01]  /*139c40*/  STL [R1+0x100], R27 ;  /* 0x0001001b01007387 */ /* 0x0001e20000100800 */
[----:B---3--:R-:W-:Y:S02]  /*139c50*/  LOP3.LUT R23, R31, 0xffff, RZ, 0xc0, !PT ;  /* 0x0000ffff1f177812 */ /* 0x008fe400078ec0ff */
[----:B------:R-:W-:Y:S02]  /*139c60*/  LOP3.LUT R24, R24, 0xffff, RZ, 0xc0, !PT ;  /* 0x0000ffff18187812 */ /* 0x000fe400078ec0ff */
[----:B0-----:R-:W-:-:S03]  /*139c70*/  LOP3.LUT R27, R25, 0xffff, RZ, 0xc0, !PT ;  /* 0x0000ffff191b7812 */ /* 0x001fc600078ec0ff */
[----:B------:R0:W-:Y:S01]  /*139c80*/  STL [R1+0x24dc], R24 ;  /* 0x0024dc1801007387 */ /* 0x0001e20000100800 */
[----:B------:R-:W-:Y:S02]  /*139c90*/  PRMT R25, R24, 0x3340, R0 ;  /* 0x0000334018197816 */ /* 0x000fe40000000000 */
[----:B0-----:R-:W-:-:S04]  /*139ca0*/  PRMT R24, R23, 0x3340, R27 ;  /* 0x0000334017187816 */ /* 0x001fc8000000001b */
[----:B------:R-:W-:Y:S02]  /*139cb0*/  PRMT R30, R24, 0x5410, R25 ;  /* 0x00005410181e7816 */ /* 0x000fe40000000019 */
[----:B------:R-:W-:-:S05]  /*139cc0*/  IADD3 R24, P1, PT, R15, R2, RZ ;  /* 0x000000020f187210 */ /* 0x000fca0007f3e0ff */
[----:B------:R-:W-:Y:S01]  /*139cd0*/  IMAD.X R25, R28, 0x1, R0, P1 ;  /* 0x000000011c197824 */ /* 0x000fe200008e0600 */
[----:B------:R0:W-:Y:S04]  /*139ce0*/  STL [R1+0x20a8], R30 ;  /* 0x0020a81e01007387 */ /* 0x0001e80000100800 */
[----:B------:R1:W-:Y:S01]  /*139cf0*/  STL.64 [R1+0xf70], R24 ;  /* 0x000f701801007387 */ /* 0x0003e20000100a00 */
[----:B0-----:R-:W-:-:S03]  /*139d00*/  SHF.R.U32.HI R30, RZ, 0x8, R17 ;  /* 0x00000008ff1e7819 */ /* 0x001fc60000011611 */
[----:B-1----:R-:W3:Y:S04]  /*139d10*/  LDL.LU R25, [R1+0x368] ;  /* 0x0003680001197983 */ /* 0x002ee80000300800 */
[----:B------:R-:W3:Y:S04]  /*139d20*/  LDL.LU R17, [R1+0x29c] ;  /* 0x00029c0001117983 */ /* 0x000ee80000300800 */
[----:B------:R-:W3:Y:S01]  /*139d30*/  LDL.LU R24, [R1+0x304] ;  /* 0x0003040001187983 */ /* 0x000ee20000300800 */
[----:B------:R-:W-:Y:S02]  /*139d40*/  SHF.R.U32.HI R23, RZ, 0x8, R23 ;  /* 0x00000008ff177819 */ /* 0x000fe40000011617 */
[----:B------:R-:W-:-:S02]  /*139d50*/  SHF.R.U32.HI R27, RZ, 0x8, R27 ;  /* 0x00000008ff1b7819 */ /* 0x000fc4000001161b */
[----:B------:R-:W-:Y:S02]  /*139d60*/  LOP3.LUT R30, R30, 0xffff, RZ, 0xc0, !PT ;  /* 0x0000ffff1e1e7812 */ /* 0x000fe400078ec0ff */
[----:B------:R-:W-:Y:S02]  /*139d70*/  LOP3.LUT R23, R23, 0xffff, RZ, 0xc0, !PT ;  /* 0x0000ffff17177812 */ /* 0x000fe400078ec0ff */
[----:B------:R-:W-:Y:S02]  /*139d80*/  LOP3.LUT R27, R27, 0xffff, RZ, 0xc0, !PT ;  /* 0x0000ffff1b1b7812 */ /* 0x000fe400078ec0ff */
[----:B------:R-:W-:Y:S02]  /*139d90*/  PRMT R30, R30, 0x3340, R0 ;  /* 0x000033401e1e7816 */ /* 0x000fe40000000000 */
[----:B------:R-:W-:-:S03]  /*139da0*/  PRMT R27, R23, 0x3340, R27 ;  /* 0x00003340171b7816 */ /* 0x000fc6000000001b */
[----:B------:R0:W-:Y:S01]  /*139db0*/  STL [R1+0xfc], R30 ;  /* 0x0000fc1e01007387 */ /* 0x0001e20000100800 */
[----:B----4-:R-:W-:-:S03]  /*139dc0*/  LOP3.LUT R23, R20, 0xffff, RZ, 0xc0, !PT ;  /* 0x0000ffff14177812 */ /* 0x010fc600078ec0ff */
[----:B------:R1:W-:Y:S01]  /*139dd0*/  STL [R1+0x62c], R27 ;  /* 0x00062c1b01007387 */ /* 0x0003e20000100800 */
[----:B--2---:R-:W-:-:S03]  /*139de0*/  LOP3.LUT R20, R38, 0xffff, RZ, 0xc0, !PT ;  /* 0x0000ffff26147812 */ /* 0x004fc600078ec0ff */
[----:B------:R-:W2:Y:S01]  /*139df0*/  LDL.LU R38, [R1+0x370] ;  /* 0x0003700001267983 */ /* 0x000ea20000300800 */
[----:B------:R-:W-:Y:S02]  /*139e00*/  LOP3.LUT R26, R26, 0xffff, RZ, 0xc0, !PT ;  /* 0x0000ffff1a1a7812 */ /* 0x000fe400078ec0ff */
[----:B0-----:R-:W-:Y:S02]  /*139e10*/  PRMT R30, R23, 0x3340, R0 ;  /* 0x00003340171e7816 */ /* 0x001fe40000000000 */
[----:B-1----:R-:W-:-:S04]  /*139e20*/  PRMT R27, R26, 0x3340, R20 ;  /* 0x000033401a1b7816 */ /* 0x002fc80000000014 */
[----:B------:R-:W-:Y:S02]  /*139e30*/  PRMT R27, R27, 0x5410, R30 ;  /* 0x000054101b1b7816 */ /* 0x000fe4000000001e */
[----:B------:R-:W-:-:S05]  /*139e40*/  IADD3 R30, P1, PT, R15, R45, RZ ;  /* 0x0000002d0f1e7210 */ /* 0x000fca0007f3e0ff */
[----:B------:R-:W-:Y:S01]  /*139e50*/  IMAD.X R31, R28, 0x1, R44, P1 ;  /* 0x000000011c1f7824 */ /* 0x000fe200008e062c */
[----:B------:R0:W-:Y:S04]  /*139e60*/  STL [R1+0x208c], R27 ;  /* 0x00208c1b01007387 */ /* 0x0001e80000100800 */
[----:B------:R1:W-:Y:S01]  /*139e70*/  STL.64 [R1+0xf68], R30 ;  /* 0x000f681e01007387 */ /* 0x0003e20000100a00 */
[----:B0-----:R-:W-:Y:S02]  /*139e80*/  SHF.R.U32.HI R27, RZ, 0x8, R26 ;  /* 0x00000008ff1b7819 */ /* 0x001fe4000001161a */
[----:B-1----:R-:W-:Y:S02]  /*139e90*/  SHF.R.U32.HI R31, RZ, 0x8, R20 ;  /* 0x00000008ff1f7819 */ /* 0x002fe40000011614 */
[----:B------:R-:W4:Y:S04]  /*139ea0*/  LDL.LU R20, [R1+0x308] ;  /* 0x0003080001147983 */ /* 0x000f280000300800 */
[----:B------:R-:W4:Y:S04]  /*139eb0*/  LDL.LU R30, [R1+0x7dc] ;  /* 0x0007dc00011e7983 */ /* 0x000f280000300800 */
[----:B------:R-:W4:Y:S01]  /*139ec0*/  LDL.LU R26, [R1+0x4d4] ;  /* 0x0004d400011a7983 */ /* 0x000f220000300800 */
[----:B------:R-:W-:-:S03]  /*139ed0*/  LOP3.LUT R32, R31, 0xffff, RZ, 0xc0, !PT ;  /* 0x0000ffff1f207812 */ /* 0x000fc600078ec0ff */
[----:B------:R-:W4:Y:S01]  /*139ee0*/  LDL.LU R31, [R1+0x780] ;  /* 0x00078000011f7983 */ /* 0x000f220000300800 */
[----:B------:R-:W-:Y:S02]  /*139ef0*/  SHF.R.U32.HI R23, RZ, 0x8, R23 ;  /* 0x00000008ff177819 */ /* 0x000fe40000011617 */
[----:B------:R-:W-:Y:S02]  /*139f00*/  LOP3.LUT R27, R27, 0xffff, RZ, 0xc0, !PT ;  /* 0x0000ffff1b1b7812 */ /* 0x000fe400078ec0ff */
[----:B------:R-:W-:Y:S02]  /*139f10*/  LOP3.LUT R23, R23, 0xffff, RZ, 0xc0, !PT ;  /* 0x0000ffff17177812 */ /* 0x000fe400078ec0ff */
[----:B------:R-:W-:Y:S02]  /*139f20*/  PRMT R32, R27, 0x3340, R32 ;  /* 0x000033401b207816 */ /* 0x000fe40000000020 */
[----:B------:R-:W-:-:S03]  /*139f30*/  PRMT R27, R23, 0x3340, R0 ;  /* 0x00003340171b7816 */ /* 0x000fc60000000000 */
[----:B------:R-:W-:Y:S01]  /*139f40*/  STL [R1+0x5cc], R32 ;  /* 0x0005cc2001007387 */ /* 0x000fe20000100800 */
[----:B------:R-:W-:-:S03]  /*139f50*/  IADD3 R42, P1, PT, R15, R35, RZ ;  /* 0x000000230f2a7210 */ /* 0x000fc60007f3e0ff */
[----:B------:R0:W-:Y:S02]  /*139f60*/  STL [R1+0x390], R27 ;  /* 0x0003901b01007387 */ /* 0x0001e40000100800 */
[----:B------:R-:W-:Y:S01]  /*139f70*/  IMAD.X R43, R28, 0x1, R59, P1 ;  /* 0x000000011c2b7824 */ /* 0x000fe200008e063b */
[----:B---3--:R-:W-:Y:S02]  /*139f80*/  LOP3.LUT R23, R25, 0xffff, RZ, 0xc0, !PT ;  /* 0x0000ffff19177812 */ /* 0x008fe400078ec0ff */
[----:B------:R-:W-:Y:S02]  /*139f90*/  LOP3.LUT R17, R17, 0xffff, RZ, 0xc0, !PT ;  /* 0x0000ffff11117812 */ /* 0x000fe400078ec0ff */
[----:B------:R-:W-:Y:S02]  /*139fa0*/  LOP3.LUT R24, R24, 0xffff, RZ, 0xc0, !PT ;  /* 0x0000ffff18187812 */ /* 0x000fe400078ec0ff */
[----:B0-----:R-:W-:Y:S02]  /*139fb0*/  PRMT R27, R17, 0x3340, R0 ;  /* 0x00003340111b7816 */ /* 0x001fe40000000000 */
[----:B------:R-:W-:-:S02]  /*139fc0*/  PRMT R25, R23, 0x3340, R24 ;  /* 0x0000334017197816 */ /* 0x000fc40000000018 */
[----:B------:R-:W-:Y:S02]  /*139fd0*/  SHF.R.U32.HI R23, RZ, 0x8, R23 ;  /* 0x00000008ff177819 */ /* 0x000fe40000011617 */
[----:B------:R-:W-:Y:S02]  /*139fe0*/  SHF.R.U32.HI R24, RZ, 0x8, R24 ;  /* 0x00000008ff187819 */ /* 0x000fe40000011618 */
[----:B------:R-:W-:Y:S02]  /*139ff0*/  SHF.R.U32.HI R17, RZ, 0x8, R17 ;  /* 0x00000008ff117819 */ /* 0x000fe40000011611 */
[----:B------:R-:W-:Y:S02]  /*13a000*/  LOP3.LUT R23, R23, 0xffff, RZ, 0xc0, !PT ;  /* 0x0000ffff17177812 */ /* 0x000fe400078ec0ff */
[----:B------:R-:W-:Y:S02]  /*13a010*/  LOP3.LUT R24, R24, 0xffff, RZ, 0xc0, !PT ;  /* 0x0000ffff18187812 */ /* 0x000fe400078ec0ff */
[----:B------:R-:W-:-:S02]  /*13a020*/  PRMT R25, R25, 0x5410, R27 ;  /* 0x0000541019197816 */ /* 0x000fc4000000001b */
[----:B------:R-:W-:Y:S02]  /*13a030*/  LOP3.LUT R17, R17, 0xffff, RZ, 0xc0, !PT ;  /* 0x0000ffff11117812 */ /* 0x000fe400078ec0ff */
[----:B------:R-:W-:Y:S01]  /*13a040*/  PRMT R23, R23, 0x3340, R24 ;  /* 0x0000334017177816 */ /* 0x000fe20000000018 */
[----:B------:R-:W-:Y:S01]  /*13a050*/  STL [R1+0x2088], R25 ;  /* 0x0020881901007387 */ /* 0x000fe20000100800 */
[----:B------:R-:W-:-:S03]  /*13a060*/  PRMT R17, R17, 0x3340, R0 ;  /* 0x0000334011117816 */ /* 0x000fc60000000000 */
[----:B------:R-:W-:Y:S01]  /*13a070*/  STL.64 [R1+0xf60], R42 ;  /* 0x000f602a01007387 */ /* 0x000fe20000100a00 */
[----:B--2---:R-:W-:-:S03]  /*13a080*/  LOP3.LUT R24, R38, 0xffff, RZ, 0xc0, !PT ;  /* 0x0000ffff26187812 */ /* 0x004fc600078ec0ff */
[----:B------:R-:W-:Y:S04]  /*13a090*/  STL [R1+0x5c4], R23 ;  /* 0x0005c41701007387 */ /* 0x000fe80000100800 */
[----:B------:R-:W2:Y:S04]  /*13a0a0*/  LDL.LU R27, [R1+0x7e8] ;  /* 0x0007e800011b7983 */ /* 0x000ea80000300800 */
[----:B------:R0:W-:Y:S04]  /*13a0b0*/  STL [R1+0x38c], R17 ;  /* 0x00038c1101007387 */ /* 0x0001e80000100800 */
[----:B0-----:R-:W3:Y:S04]  /*13a0c0*/  LDL.LU R17, [R1+0x4d8] ;  /* 0x0004d80001117983 */ /* 0x001ee80000300800 */
[----:B------:R-:W3:Y:S01]  /*13a0d0*/  LDL.LU R38, [R1+0x788] ;  /* 0x0007880001267983 */ /* 0x000ee20000300800 */
[----:B------:R-:W-:-:S03]  /*13a0e0*/  LOP3.LUT R25, R16, 0xffff, RZ, 0xc0, !PT ;  /* 0x0000ffff10197812 */ /* 0x000fc600078ec0ff */
[----:B------:R-:W3:Y:S01]  /*13a0f0*/  LDL.LU R16, [R1+0x68f8] ;  /* 0x0068f80001107983 */ /* 0x000ee20000300800 */
[----:B----4-:R-:W-:Y:S02]  /*13a100*/  LOP3.LUT R20, R20, 0xffff, RZ, 0xc0, !PT ;  /* 0x0000ffff14147812 */ /* 0x010fe400078ec0ff */
[----:B------:R-:W-:Y:S02]  /*13a110*/  LOP3.LUT R23, R30, 0xffff, RZ, 0xc0, !PT ;  /* 0x0000ffff1e177812 */ /* 0x000fe400078ec0ff */
[----:B------:R-:W-:Y:S02]  /*13a120*/  PRMT R30, R25, 0x3340, R0 ;  /* 0x00003340191e7816 */ /* 0x000fe40000000000 */
[----:B------:R-:W-:Y:S02]  /*13a130*/  LOP3.LUT R32, R26, 0xffff, RZ, 0xc0, !PT ;  /* 0x0000ffff1a207812 */ /* 0x000fe400078ec0ff */
[----:B------:R-:W-:Y:S02]  /*13a140*/  PRMT R26, R24, 0x3340, R20 ;  /* 0x00003340181a7816 */ /* 0x000fe40000000014 */
[----:B------:R-:W-:-:S02]  /*13a150*/  LOP3.LUT R39, R31, 0xffff, RZ, 0xc0, !PT ;  /* 0x0000ffff1f277812 */ /* 0x000fc400078ec0ff */
[----:B------:R-:W-:Y:S01]  /*13a160*/  PRMT R30, R26, 0x5410, R30 ;  /* 0x000054101a1e7816 */ /* 0x000fe2000000001e */
[----:B------:R0:W-:Y:S01]  /*13a170*/  STL [R1+0x6828], R25 ;  /* 0x0068281901007387 */ /* 0x0001e20000100800 */
[----:B------:R-:W-:-:S03]  /*13a180*/  PRMT R26, R32, 0x3340, R0 ;  /* 0x00003340201a7816 */ /* 0x000fc60000000000 */
[----:B------:R1:W-:Y:S01]  /*13a190*/  STL [R1+0x206c], R30 ;  /* 0x00206c1e01007387 */ /* 0x0003e20000100800 */
[----:B0-----:R-:W-:Y:S02]  /*13a1a0*/  PRMT R25, R23, 0x3340, R39 ;  /* 0x0000334017197816 */ /* 0x001fe40000000027 */
[----:B-1----:R-:W-:Y:S02]  /*13a1b0*/  IADD3 R30, P1, PT, R15, R33, RZ ;  /* 0x000000210f1e7210 */ /* 0x002fe40007f3e0ff */
[----:B------:R-:W-:-:S03]  /*13a1c0*/  PRMT R25, R25, 0x5410, R26 ;  /* 0x0000541019197816 */ /* 0x000fc6000000001a */
[----:B------:R-:W-:Y:S02]  /*13a1d0*/  IMAD.X R31, R28, 0x1, R47, P1 ;  /* 0x000000011c1f7824 */ /* 0x000fe400008e062f */
[----:B------:R0:W-:Y:S01]  /*13a1e0*/  STL [R1+0x2068], R25 ;  /* 0x0020681901007387 */ /* 0x0001e20000100800 */
[----:B------:R-:W-:-:S03]  /*13a1f0*/  SHF.R.U32.HI R26, RZ, 0x8, R24 ;  /* 0x00000008ff1a7819 */ /* 0x000fc60000011618 */
[----:B------:R1:W-:Y:S01]  /*13a200*/  STL.64 [R1+0xf58], R30 ;  /* 0x000f581e01007387 */ /* 0x0003e20000100a00 */
[----:B------:R-:W-:Y:S02]  /*13a210*/  SHF.R.U32.HI R23, RZ, 0x8, R23 ;  /* 0x00000008ff177819 */ /* 0x000fe40000011617 */
[----:B------:R-:W-:Y:S02]  /*13a220*/  LOP3.LUT R26, R26, 0xffff, RZ, 0xc0, !PT ;  /* 0x0000ffff1a1a7812 */ /* 0x000fe400078ec0ff */
[----:B0-----:R-:W-:Y:S01]  /*13a230*/  SHF.R.U32.HI R25, RZ, 0x8, R39 ;  /* 0x00000008ff197819 */ /* 0x001fe20000011627 */
[----:B-1----:R-:W4:Y:S01]  /*13a240*/  LDL.LU R31, [R1+0x7c8] ;  /* 0x0007c800011f7983 */ /* 0x002f220000300800 */
[----:B------:R-:W-:-:S03]  /*13a250*/  SHF.R.U32.HI R30, RZ, 0x8, R20 ;  /* 0x00000008ff1e7819 */ /* 0x000fc60000011614 */
[----:B------:R-:W4:Y:S04]  /*13a260*/  LDL.LU R24, [R1+0x490] ;  /* 0x0004900001187983 */ /* 0x000f280000300800 */
[----:B------:R-:W4:Y:S01]  /*13a270*/  LDL.LU R20, [R1+0x52c] ;  /* 0x00052c0001147983 */ /* 0x000f220000300800 */
[----:B------:R-:W-:Y:S02]  /*13a280*/  LOP3.LUT R30, R30, 0xffff, RZ, 0xc0, !PT ;  /* 0x0000ffff1e1e7812 */ /* 0x000fe400078ec0ff */
[----:B------:R-:W-:Y:S02]  /*13a290*/  LOP3.LUT R23, R23, 0xffff, RZ, 0xc0, !PT ;  /* 0x0000ffff17177812 */ /* 0x000fe400078ec0ff */
[----:B------:R-:W-:Y:S02]  /*13a2a0*/  LOP3.LUT R25, R25, 0xffff, RZ, 0xc0, !PT ;  /* 0x0000ffff19197812 */ /* 0x000fe400078ec0ff */
[----:B------:R-:W-:-:S02]  /*13a2b0*/  PRMT R26, R26, 0x3340, R30 ;  /* 0x000033401a1a7816 */ /* 0x000fc4000000001e */
[----:B------:R-:W-:-:S03]  /*13a2c0*/  PRMT R25, R23, 0x3340, R25 ;  /* 0x0000334017197816 */ /* 0x000fc60000000019 */
[----:B------:R-:W-:Y:S04]  /*13a2d0*/  STL [R1+0x6688], R26 ;  /* 0x0066881a01007387 */ /* 0x000fe80000100800 */
[----:B------:R0:W-:Y:S04]  /*13a2e0*/  STL [R1+0x5c0], R25 ;  /* 0x0005c01901007387 */ /* 0x0001e80000100800 */
[----:B------:R-:W4:Y:S01]  /*13a2f0*/  LDL.LU R30, [R1+0x51c8] ;  /* 0x0051c800011e7983 */ /* 0x000f220000300800 */
[----:B--2---:R-:W-:Y:S02]  /*13a300*/  LOP3.LUT R23, R27, 0xffff, RZ, 0xc0, !PT ;  /* 0x0000ffff1b177812 */ /* 0x004fe400078ec0ff */
[----:B---3--:R-:W-:-:S02]  /*13a310*/  LOP3.LUT R17, R17, 0xffff, RZ, 0xc0, !PT ;  /* 0x0000ffff11117812 */ /* 0x008fc400078ec0ff */
[----:B0-----:R-:W-:Y:S02]  /*13a320*/  LOP3.LUT R25, R38, 0xffff, RZ, 0xc0, !PT ;  /* 0x0000ffff26197812 */ /* 0x001fe400078ec0ff */
[----:B------:R-:W-:Y:S02]  /*13a330*/  PRMT R27, R17, 0x3340, R0 ;  /* 0x00003340111b7816 */ /* 0x000fe40000000000 */
[----:B------:R-:W-:-:S04]  /*13a340*/  PRMT R26, R23, 0x3340, R25 ;  /* 0x00003340171a7816 */ /* 0x000fc80000000019 */
[----:B------:R-:W-:Y:S02]  /*13a350*/  PRMT R26, R26, 0x5410, R27 ;  /* 0x000054101a1a7816 */ /* 0x000fe4000000001b */
[----:B------:R-:W2:Y:S04]  /*13a360*/  LDL.LU R27, [R1+0x5118] ;  /* 0x00511800011b7983 */ /* 0x000ea80000300800 */
[----:B------:R0:W-:Y:S04]  /*13a370*/  STL [R1+0x2060], R26 ;  /* 0x0020601a01007387 */ /* 0x0001e80000100800 */
[----:B------:R-:W3:Y:S01]  /*13a380*/  LDL.LU R38, [R1+0x5164] ;  /* 0x0051640001267983 */ /* 0x000ee20000300800 */
[----:B------:R-:W-:-:S02]  /*13a390*/  SHF.R.U32.HI R23, RZ, 0x8, R23 ;  /* 0x00000008ff177819 */ /* 0x000fc40000011617 */
[----:B------:R-:W-:Y:S02]  /*13a3a0*/  SHF.R.U32.HI R25, RZ, 0x8, R25 ;  /* 0x00000008ff197819 */ /* 0x000fe40000011619 */
[----:B0-----:R-:W-:Y:S02]  /*13a3b0*/  SHF.R.U32.HI R26, RZ, 0x8, R32 ;  /* 0x00000008ff1a7819 */ /* 0x001fe40000011620 */
[----:B------:R-:W-:Y:S02]  /*13a3c0*/  IADD3 R42, P1, PT, R15, R29, RZ ;  /* 0x0000001d0f2a7210 */ /* 0x000fe40007f3e0ff */
[----:B------:R-:W-:Y:S02]  /*13a3d0*/  LOP3.LUT R26, R26, 0xffff, RZ, 0xc0, !PT ;  /* 0x0000ffff1a1a7812 */ /* 0x000fe400078ec0ff */
[----:B------:R-:W-:Y:S02]  /*13a3e0*/  LOP3.LUT R23, R23, 0xffff, RZ, 0xc0, !PT ;  /* 0x0000ffff17177812 */ /* 0x000fe400078ec0ff */
[----:B------:R-:W-:Y:S01]  /*13a3f0*/  LOP3.LUT R25, R25, 0xffff, RZ, 0xc0, !PT ;  /* 0x0000ffff19197812 */ /* 0x000fe200078ec0ff */
[----:B------:R-:W-:Y:S01]  /*13a400*/  IMAD.X R43, R28, 0x1, R37, P1 ;  /* 0x000000011c2b7824 */ /* 0x000fe200008e0625 */
[----:B------:R-:W-:-:S02]  /*13a410*/  PRMT R32, R26, 0x3340, R0 ;  /* 0x000033401a207816 */ /* 0x000fc40000000000 */
[----:B------:R-:W-:Y:S02]  /*13a420*/  PRMT R26, R23, 0x3340, R25 ;  /* 0x00003340171a7816 */ /* 0x000fe40000000019 */
[----:B------:R-:W-:Y:S04]  /*13a430*/  STL.64 [R1+0xf50], R42 ;  /* 0x000f502a01007387 */ /* 0x000fe80000100a00 */
[----:B------:R-:W-:Y:S04]  /*13a440*/  STL [R1+0x388], R32 ;  /* 0x0003882001007387 */ /* 0x000fe80000100800 */
[----:B------:R0:W-:Y:S01]  /*13a450*/  STL [R1+0x5bc], R26 ;  /* 0x0005bc1a01007387 */ /* 0x0001e20000100800 */
[----:B----4-:R-:W-:-:S03]  /*13a460*/  LOP3.LUT R25, R31, 0xffff, RZ, 0xc0, !PT ;  /* 0x0000ffff1f197812 */ /* 0x010fc600078ec0ff */
[----:B------:R-:W4:Y:S01]  /*13a470*/  LDL.LU R31, [R1+0x7d4] ;  /* 0x0007d400011f7983 */ /* 0x000f220000300800 */
[----:B------:R-:W-:Y:S02]  /*13a480*/  LOP3.LUT R23, R24, 0xffff, RZ, 0xc0, !PT ;  /* 0x0000ffff18177812 */ /* 0x000fe400078ec0ff */
[----:B0-----:R-:W-:Y:S02]  /*13a490*/  LOP3.LUT R26, R20, 0xffff, RZ, 0xc0, !PT ;  /* 0x0000ffff141a7812 */ /* 0x001fe400078ec0ff */
[----:B------:R-:W-:Y:S02]  /*13a4a0*/  PRMT R24, R23, 0x3340, R0 ;  /* 0x0000334017187816 */ /* 0x000fe40000000000 */
[----:B------:R-:W-:-:S04]  /*13a4b0*/  PRMT R20, R25, 0x3340, R26 ;  /* 0x0000334019147816 */ /* 0x000fc8000000001a */
[----:B------:R-:W-:Y:S02]  /*13a4c0*/  PRMT R20, R20, 0x5410, R24 ;  /* 0x0000541014147816 */ /* 0x000fe40000000018 */
[----:B------:R-:W4:Y:S04]  /*13a4d0*/  LDL.LU R24, [R1+0x4a0] ;  /* 0x0004a00001187983 */ /* 0x000f280000300800 */
[----:B------:R0:W-:Y:S01]  /*13a4e0*/  STL [R1+0x2044], R20 ;  /* 0x0020441401007387 */ /* 0x0001e20000100800 */
[----:B------:R-:W-:Y:S02]  /*13a4f0*/  SHF.R.U32.HI R25, RZ, 0x8, R25 ;  /* 0x00000008ff197819 */ /* 0x000fe40000011619 */
[----:B------:R-:W-:Y:S02]  /*13a500*/  SHF.R.U32.HI R26, RZ, 0x8, R26 ;  /* 0x00000008ff1a7819 */ /* 0x000fe4000001161a */
[----:B------:R-:W-:Y:S01]  /*13a510*/  SHF.R.U32.HI R23, RZ, 0x8, R23 ;  /* 0x00000008ff177819 */ /* 0x000fe20000011617 */
[----:B0-----:R-:W4:Y:S01]  /*13a520*/  LDL.LU R20, [R1+0x534] ;  /* 0x0005340001147983 */ /* 0x001f220000300800 */
[----:B------:R-:W-:-:S02]  /*13a530*/  IADD3 R42, P1, PT, R15, R18, RZ ;  /* 0x000000120f2a7210 */ /* 0x000fc40007f3e0ff */
[----:B------:R-:W-:Y:S02]  /*13a540*/  LOP3.LUT R25, R25, 0xffff, RZ, 0xc0, !PT ;  /* 0x0000ffff19197812 */ /* 0x000fe400078ec0ff */
[----:B------:R-:W-:Y:S02]  /*13a550*/  LOP3.LUT R26, R26, 0xffff, RZ, 0xc0, !PT ;  /* 0x0000ffff1a1a7812 */ /* 0x000fe400078ec0ff */
[----:B------:R-:W-:Y:S01]  /*13a560*/  LOP3.LUT R23, R23, 0xffff, RZ, 0xc0, !PT ;  /* 0x0000ffff17177812 */ /* 0x000fe200078ec0ff */
[----:B------:R-:W-:Y:S01]  /*13a570*/  IMAD.X R43, R28, 0x1, R21, P1 ;  /* 0x000000011c2b7824 */ /* 0x000fe200008e0615 */
[----:B------:R-:W-:Y:S02]  /*13a580*/  PRMT R26, R25, 0x3340, R26 ;  /* 0x00003340191a7816 */ /* 0x000fe4000000001a */
[----:B------:R-:W-:Y:S02]  /*13a590*/  PRMT R25, R23, 0x3340, R0 ;  /* 0x0000334017197816 */ /* 0x000fe40000000000 */
[----:B------:R-:W-:Y:S01]  /*13a5a0*/  STL.64 [R1+0xf48], R42 ;  /* 0x000f482a01007387 */ /* 0x000fe20000100a00 */
[----:B------:R-:W-:-:S03]  /*13a5b0*/  LOP3.LUT R23, R30, 0xffff, RZ, 0xc0, !PT ;  /* 0x0000ffff1e177812 */ /* 0x000fc600078ec0ff */
[----:B------:R2:W-:Y:S04]  /*13a5c0*/  STL [R1+0x5b8], R26 ;  /* 0x0005b81a01007387 */ /* 0x0005e80000100800 */
[----:B------:R3:W-:Y:S01]  /*13a5d0*/  STL [R1+0x384], R25 ;  /* 0x0003841901007387 */ /* 0x0007e20000100800 */
[----:B--2---:R-:W-:-:S04]  /*13a5e0*/  LOP3.LUT R26, R27, 0xffff, RZ, 0xc0, !PT ;  /* 0x0000ffff1b1a7812 */ /* 0x004fc800078ec0ff */
[----:B------:R-:W-:Y:S02]  /*13a5f0*/  PRMT R30, R26, 0x3340, R0 ;  /* 0x000033401a1e7816 */ /* 0x000fe40000000000 */
[----:B---3--:R-:W-:Y:S02]  /*13a600*/  LOP3.LUT R25, R38, 0xffff, RZ, 0xc0, !PT ;  /* 0x0000ffff26197812 */ /* 0x008fe400078ec0ff */
[----:B------:R-:W-:Y:S02]  /*13a610*/  IADD3 R38, P1, PT, R15, R40, RZ ;  /* 0x000000280f267210 */ /* 0x000fe40007f3e0ff */
[----:B------:R-:W-:-:S04]  /*13a620*/  PRMT R27, R23, 0x3340, R25 ;  /* 0x00003340171b7816 */ /* 0x000fc80000000019 */
[----:B------:R-:W-:Y:S01]  /*13a630*/  PRMT R27, R27, 0x5410, R30 ;  /* 0x000054101b1b7816 */ /* 0x000fe2000000001e */
[----:B------:R-:W-:Y:S01]  /*13a640*/  IMAD.X R39, R28, 0x1, R36, P1 ;  /* 0x000000011c277824 */ /* 0x000fe200008e0624 */
[----:B------:R-:W-:-:S03]  /*13a650*/  SHF.R.U32.HI R30, RZ, 0x8, R17 ;  /* 0x00000008ff1e7819 */ /* 0x000fc60000011611 */
[----:B------:R0:W-:Y:S04]  /*13a660*/  STL [R1+0x2028], R27 ;  /* 0x0020281b01007387 */ /* 0x0001e80000100800 */
[----:B0-----:R-:W2:Y:S04]  /*13a670*/  LDL.LU R27, [R1+0x51ac] ;  /* 0x0051ac00011b7983 */ /* 0x001ea80000300800 */
[----:B------:R-:W3:Y:S04]  /*13a680*/  LDL.LU R17, [R1+0x300c] ;  /* 0x00300c0001117983 */ /* 0x000ee80000300800 */
[----:B------:R0:W-:Y:S04]  /*13a690*/  STL.64 [R1+0xf40], R38 ;  /* 0x000f402601007387 */ /* 0x0001e80000100a00 */
[----:B0-----:R-:W2:Y:S01]  /*13a6a0*/  LDL.LU R38, [R1+0x5154] ;  /* 0x0051540001267983 */ /* 0x001ea20000300800 */
        /* <DEDUP_REMOVED lines=8> */
[----:B----4-:R-:W-:Y:S02]  /*13a730*/  LOP3.LUT R23, R31, 0xffff, RZ, 0xc0, !PT ;  /* 0x0000ffff1f177812 */ /* 0x010fe400078ec0ff */
[----:B------:R-:W-:Y:S01]  /*13a740*/  LOP3.LUT R53, R24, 0xffff, RZ, 0xc0, !PT ;  /* 0x0000ffff18357812 */ /* 0x000fe200078ec0ff */
[----:B------:R1:W-:Y:S03]  /*13a750*/  STL [R1+0x5b4], R25 ;  /* 0x0005b41901007387 */ /* 0x0003e60000100800 */
[----:B------:R-:W-:Y:S02]  /*13a760*/  PRMT R24, R53, 0x3340, R0 ;  /* 0x0000334035187816 */ /* 0x000fe40000000000 */
[----:B0-----:R-:W-:Y:S02]  /*13a770*/  IADD3 R30, P1, PT, R15, R34, RZ ;  /* 0x000000220f1e7210 */ /* 0x001fe40007f3e0ff */
[----:B-1----:R-:W-:-:S04]  /*13a780*/  LOP3.LUT R25, R20, 0xffff, RZ, 0xc0, !PT ;  /* 0x0000ffff14197812 */ /* 0x002fc800078ec0ff */
[----:B------:R-:W-:Y:S01]  /*13a790*/  PRMT R20, R23, 0x3340, R25 ;  /* 0x0000334017147816 */ /* 0x000fe20000000019 */
[----:B------:R-:W-:-:S03]  /*13a7a0*/  IMAD.X R31, R28, 0x1, R19, P1 ;  /* 0x000000011c1f7824 */ /* 0x000fc600008e0613 */
[----:B------:R-:W-:Y:S01]  /*13a7b0*/  PRMT R20, R20, 0x5410, R24 ;  /* 0x0000541014147816 */ /* 0x000fe20000000018 */
[----:B------:R-:W-:Y:S04]  /*13a7c0*/  STL [R1+0x682c], R53 ;  /* 0x00682c3501007387 */ /* 0x000fe80000100800 */
[----:B------:R-:W-:Y:S04]  /*13a7d0*/  STL [R1+0x2020], R20 ;  /* 0x0020201401007387 */ /* 0x000fe80000100800 */
[----:B------:R0:W-:Y:S01]  /*13a7e0*/  STL.64 [R1+0xf28], R30 ;  /* 0x000f281e01007387 */ /* 0x0001e20000100a00 */
[----:B------:R-:W-:-:S02]  /*13a7f0*/  SHF.R.U32.HI R23, RZ, 0x8, R23 ;  /* 0x00000008ff177819 */ /* 0x000fc40000011617 */
[----:B------:R-:W-:Y:S02]  /*13a800*/  SHF.R.U32.HI R25, RZ, 0x8, R25 ;  /* 0x00000008ff197819 */ /* 0x000fe40000011619 */
[----:B------:R-:W-:Y:S01]  /*13a810*/  SHF.R.U32.HI R26, RZ, 0x8, R26 ;  /* 0x00000008ff1a7819 */ /* 0x000fe2000001161a */
[----:B0-----:R-:W4:Y:S04]  /*13a820*/  LDL.LU R31, [R1+0x51cc] ;  /* 0x0051cc00011f7983 */ /* 0x001f280000300800 */
[----:B------:R-:W4:Y:S04]  /*13a830*/  LDL.LU R20, [R1+0x5138] ;  /* 0x0051380001147983 */ /* 0x000f280000300800 */
[----:B------:R-:W4:Y:S01]  /*13a840*/  LDL.LU R24, [R1+0x517c] ;  /* 0x00517c0001187983 */ /* 0x000f220000300800 */
[----:B------:R-:W-:-:S02]  /*13a850*/  LOP3.LUT R23, R23, 0xffff, RZ, 0xc0, !PT ;  /* 0x0000ffff17177812 */ /* 0x000fc400078ec0ff */
[----:B------:R-:W-:Y:S02]  /*13a860*/  LOP3.LUT R25, R25, 0xffff, RZ, 0xc0, !PT ;  /* 0x0000ffff19197812 */ /* 0x000fe400078ec0ff */
[----:B------:R-:W-:Y:S02]  /*13a870*/  LOP3.LUT R26, R26, 0xffff, RZ, 0xc0, !PT ;  /* 0x0000ffff1a1a7812 */ /* 0x000fe400078ec0ff */
[----:B------:R-:W-:Y:S02]  /*13a880*/  PRMT R32, R23, 0x3340, R25 ;  /* 0x0000334017207816 */ /* 0x000fe40000000019 */
[----:B------:R-:W-:-:S03]  /*13a890*/  PRMT R26, R26, 0x3340, R0 ;  /* 0x000033401a1a7816 */ /* 0x000fc60000000000 */
[----:B------:R-:W-:Y:S04]  /*13a8a0*/  STL [R1+0x668c], R32 ;  /* 0x00668c2001007387 */ /* 0x000fe80000100800 */
[----:B------:R2:W-:Y:S01]  /*13a8b0*/  STL [R1+0x37c], R26 ;  /* 0x00037c1a01007387 */ /* 0x0005e20000100800 */
[----:B---3--:R-:W-:-:S03]  /*13a8c0*/  LOP3.LUT R23, R17, 0xffff, RZ, 0xc0, !PT ;  /* 0x0000ffff11177812 */ /* 0x008fc600078ec0ff */
[----:B------:R-:W3:Y:S04]  /*13a8d0*/  LDL.LU R17, [R1+0x52b4] ;  /* 0x0052b40001117983 */ /* 0x000ee80000300800 */
[----:B------:R-:W3:Y:S01]  /*13a8e0*/  LDL.LU R30, [R1+0x5284] ;  /* 0x00528400011e7983 */ /* 0x000ee20000300800 */
[----:B--2---:R-:W-:-:S03]  /*13a8f0*/  LOP3.LUT R26, R38, 0xffff, RZ, 0xc0, !PT ;  /* 0x0000ffff261a7812 */ /* 0x004fc600078ec0ff */
[----:B------:R-:W2:Y:S01]  /*13a900*/  LDL.LU R38, [R1+0x526c] ;  /* 0x00526c0001267983 */ /* 0x000ea20000300800 */
[----:B------:R-:W-:Y:S02]  /*13a910*/  LOP3.LUT R25, R27, 0xffff, RZ, 0xc0, !PT ;  /* 0x0000ffff1b197812 */ /* 0x000fe400078ec0ff */
[----:B------:R-:W-:Y:S02]  /*13a920*/  PRMT R32, R23, 0x3340, R0 ;  /* 0x0000334017207816 */ /* 0x000fe40000000000 */
[--C-:B------:R-:W-:Y:S02]  /*13a930*/  PRMT R27, R25, 0x3340, R26.reuse ;  /* 0x00003340191b7816 */ /* 0x100fe4000000001a */
        /* <DEDUP_REMOVED lines=9> */
[----:B------:R-:W-:-:S02]  /*13a9d0*/  PRMT R26, R25, 0x3340, R26 ;  /* 0x00003340191a7816 */ /* 0x000fc4000000001a */
[----:B------:R-:W-:Y:S01]  /*13a9e0*/  PRMT R25, R23, 0x3340, R0 ;  /* 0x0000334017197816 */ /* 0x000fe20000000000 */
[----:B------:R0:W-:Y:S04]  /*13a9f0*/  STL [R1+0x2000], R27 ;  /* 0x0020001b01007387 */ /* 0x0001e80000100800 */
[----:B------:R1:W-:Y:S04]  /*13aa00*/  STL.64 [R1+0xf20], R42 ;  /* 0x000f202a01007387 */ /* 0x0003e80000100a00 */
[----:B------:R-:W-:Y:S04]  /*13aa10*/  STL [R1+0x5b0], R26 ;  /* 0x0005b01a01007387 */ /* 0x000fe80000100800 */
[----:B------:R4:W-:Y:S04]  /*13aa20*/  STL [R1+0x378], R25 ;  /* 0x0003781901007387 */ /* 0x0009e80000100800 */
[----:B0-----:R-:W2:Y:S01]  /*13aa30*/  LDL.LU R27, [R1+0x52bc] ;  /* 0x0052bc00011b7983 */ /* 0x001ea20000300800 */
[----:B-1----:R-:W-:-:S02]  /*13aa40*/  IADD3 R42, P1, PT, R15, R9, RZ ;  /* 0x000000090f2a7210 */ /* 0x002fc40007f3e0ff */
[----:B----4-:R-:W-:Y:S02]  /*13aa50*/  LOP3.LUT R23, R31, 0xffff, RZ, 0xc0, !PT ;  /* 0x0000ffff1f177812 */ /* 0x010fe400078ec0ff */
[----:B------:R-:W4:Y:S01]  /*13aa60*/  LDL.LU R31, [R1+0x5290] ;  /* 0x00529000011f7983 */ /* 0x000f220000300800 */
[----:B------:R-:W-:Y:S02]  /*13aa70*/  LOP3.LUT R20, R20, 0xffff, RZ, 0xc0, !PT ;  /* 0x0000ffff14147812 */ /* 0x000fe400078ec0ff */
[----:B------:R-:W-:Y:S02]  /*13aa80*/  LOP3.LUT R25, R24, 0xffff, RZ, 0xc0, !PT ;  /* 0x0000ffff18197812 */ /* 0x000fe400078ec0ff */
[----:B------:R-:W4:Y:S02]  /*13aa90*/  LDL.LU R24, [R1+0x5280] ;  /* 0x0052800001187983 */ /* 0x000f240000300800 */
[----:B------:R-:W-:Y:S02]  /*13aaa0*/  PRMT R26, R23, 0x3340, R25 ;  /* 0x00003340171a7816 */ /* 0x000fe40000000019 */
[----:B------:R-:W-:-:S02]  /*13aab0*/  SHF.R.U32.HI R23, RZ, 0x8, R23 ;  /* 0x00000008ff177819 */ /* 0x000fc40000011617 */
[----:B------:R-:W-:Y:S02]  /*13aac0*/  SHF.R.U32.HI R25, RZ, 0x8, R25 ;  /* 0x00000008ff197819 */ /* 0x000fe40000011619 */
[----:B------:R-:W-:Y:S02]  /*13aad0*/  PRMT R32, R20, 0x3340, R0 ;  /* 0x0000334014207816 */ /* 0x000fe40000000000 */
[----:B------:R-:W-:Y:S02]  /*13aae0*/  LOP3.LUT R23, R23, 0xffff, RZ, 0xc0, !PT ;  /* 0x0000ffff17177812 */ /* 0x000fe400078ec0ff */
[----:B------:R-:W-:Y:S01]  /*13aaf0*/  LOP3.LUT R25, R25, 0xffff, RZ, 0xc0, !PT ;  /* 0x0000ffff19197812 */ /* 0x000fe200078ec0ff */
[----:B------:R-:W-:Y:S01]  /*13ab00*/  IMAD.X R43, R28, 0x1, R11, P1 ;  /* 0x000000011c2b7824 */ /* 0x000fe200008e060b */
[----:B------:R-:W-:Y:S02]  /*13ab10*/  PRMT R26, R26, 0x5410, R32 ;  /* 0x000054101a1a7816 */ /* 0x000fe40000000020 */
[----:B------:R-:W-:-:S03]  /*13ab20*/  PRMT R23, R23, 0x3340, R25 ;  /* 0x0000334017177816 */ /* 0x000fc60000000019 */
[----:B------:R-:W-:Y:S04]  /*13ab30*/  STL [R1+0x1fec], R26 ;  /* 0x001fec1a01007387 */ /* 0x000fe80000100800 */
[----:B------:R-:W-:Y:S04]  /*13ab40*/  STL.64 [R1+0xf10], R42 ;  /* 0x000f102a01007387 */ /* 0x000fe80000100a00 */
[----:B------:R2:W-:Y:S01]  /*13ab50*/  STL [R1+0x5ac], R23 ;  /* 0x0005ac1701007387 */ /* 0x0005e20000100800 */
[----:B------:R-:W-:Y:S02]  /*13ab60*/  SHF.R.U32.HI R20, RZ, 0x8, R20 ;  /* 0x00000008ff147819 */ /* 0x000fe40000011614 */
[----:B---3--:R-:W-:-:S02]  /*13ab70*/  LOP3.LUT R17, R17, 0xffff, RZ, 0xc0, !PT ;  /* 0x0000ffff11117812 */ /* 0x008fc400078ec0ff */
[----:B------:R-:W-:-:S04]  /*13ab80*/  LOP3.LUT R25, R30, 0xffff, RZ, 0xc0, !PT ;  /* 0x0000ffff1e197812 */ /* 0x000fc800078ec0ff */
[----:B------:R-:W-:Y:S02]  /*13ab90*/  PRMT R30, R25, 0x3340, R0 ;  /* 0x00003340191e7816 */ /* 0x000fe40000000000 */
[----:B--2---:R-:W-:Y:S02]  /*13aba0*/  LOP3.LUT R23, R38, 0xffff, RZ, 0xc0, !PT ;  /* 0x0000ffff26177812 */ /* 0x004fe400078ec0ff */
[----:B------:R-:W-:Y:S02]  /*13abb0*/  IADD3 R38, P1, PT, R15, R10, RZ ;  /* 0x0000000a0f267210 */ /* 0x000fe40007f3e0ff */
[----:B------:R-:W-:Y:S02]  /*13abc0*/  PRMT R26, R17, 0x3340, R23 ;  /* 0x00003340111a7816 */ /* 0x000fe40000000017 */
[----:B------:R-:W-:Y:S02]  /*13abd0*/  SHF.R.U32.HI R17, RZ, 0x8, R17 ;  /* 0x00000008ff117819 */ /* 0x000fe40000011611 */
[----:B------:R-:W-:Y:S01]  /*13abe0*/  PRMT R26, R26, 0x5410, R30 ;  /* 0x000054101a1a7816 */ /* 0x000fe2000000001e */
[----:B------:R-:W-:Y:S01]  /*13abf0*/  IMAD.X R39, R28, 0x1, R12, P1 ;  /* 0x000000011c277824 */ /* 0x000fe200008e060c */
[----:B------:R-:W-:-:S03]  /*13ac00*/  LOP3.LUT R28, R20, 0xffff, RZ, 0xc0, !PT ;  /* 0x0000ffff141c7812 */ /* 0x000fc600078ec0ff */
[----:B------:R0:W-:Y:S04]  /*13ac10*/  STL [R1+0x1fe4], R26 ;  /* 0x001fe41a01007387 */ /* 0x0001e80000100800 */
[----:B------:R1:W-:Y:S01]  /*13ac20*/  STL.64 [R1+0xf18], R38 ;  /* 0x000f182601007387 */ /* 0x0003e20000100a00 */
[----:B0-----:R-:W-:Y:S02]  /*13ac30*/  SHF.R.U32.HI R26, RZ, 0x8, R23 ;  /* 0x00000008ff1a7819 */ /* 0x001fe40000011617 */
[----:B------:R-:W-:Y:S02]  /*13ac40*/  LOP3.LUT R23, R17, 0xffff, RZ, 0xc0, !PT ;  /* 0x0000ffff11177812 */ /* 0x000fe400078ec0ff */
[----:B------:R-:W2:Y:S04]  /*13ac50*/  LDL.LU R17, [R1+0x52a4] ;  /* 0x0052a40001117983 */ /* 0x000ea80000300800 */
[----:B------:R-:W3:Y:S04]  /*13ac60*/  LDL.LU R20, [R1+0x5268] ;  /* 0x0052680001147983 */ /* 0x000ee80000300800 */
[----:B-1----:R-:W3:Y:S01]  /*13ac70*/  LDL.LU R38, [R1+0x52b8] ;  /* 0x0052b80001267983 */ /* 0x002ee20000300800 */
[----:B------:R-:W-:-:S02]  /*13ac80*/  LOP3.LUT R26, R26, 0xffff, RZ, 0xc0, !PT ;  /* 0x0000ffff1a1a7812 */ /* 0x000fc400078ec0ff */
[----:B------:R-:W-:Y:S02]  /*13ac90*/  PRMT R28, R28, 0x3340, R0 ;  /* 0x000033401c1c7816 */ /* 0x000fe40000000000 */
[----:B------:R-:W-:Y:S02]  /*13aca0*/  PRMT R26, R23, 0x3340, R26 ;  /* 0x00003340171a7816 */ /* 0x000fe4000000001a */
[----:B------:R-:W-:Y:S01]  /*13acb0*/  LOP3.LUT R23, R27, 0xffff, RZ, 0xc0, !PT ;  /* 0x0000ffff1b177812 */ /* 0x000fe200078ec0ff */
[----:B------:R-:W-:Y:S04]  /*13acc0*/  STL [R1+0x374], R28 ;  /* 0x0003741c01007387 */ /* 0x000fe80000100800 */
[----:B------:R4:W-:Y:S01]  /*13acd0*/  STL [R1+0x5a8], R26 ;  /* 0x0005a81a01007387 */ /* 0x0009e20000100800 */
[----:B------:R-:W-:Y:S01]  /*13ace0*/  VIADD R15, R15, UR5 ;  /* 0x000000050f0f7c36 */ /* 0x000fe20008000000 */
[----:B------:R-:W-:Y:S01]  /*13acf0*/  SHF.R.U32.HI R25, RZ, 0x8, R25 ;  /* 0x00000008ff197819 */ /* 0x000fe20000011619 */
[----:B------:R-:W0:Y:S01]  /*13ad00*/  LDCU UR5, c[0x0][0x3b8] ;  /* 0x00007700ff0577ac */ /* 0x000e220008000800 */
[----:B----4-:R-:W-:-:S02]  /*13ad10*/  LOP3.LUT R26, R31, 0xffff, RZ, 0xc0, !PT ;  /* 0x0000ffff1f1a7812 */ /* 0x010fc400078ec0ff */
[----:B------:R-:W-:Y:S02]  /*13ad20*/  LOP3.LUT R24, R24, 0xffff, RZ, 0xc0, !PT ;  /* 0x0000ffff18187812 */ /* 0x000fe400078ec0ff */
[----:B------:R-:W-:Y:S02]  /*13ad30*/  PRMT R28, R26, 0x3340, R0 ;  /* 0x000033401a1c7816 */ /* 0x000fe40000000000 */
[--C-:B------:R-:W-:Y:S02]  /*13ad40*/  PRMT R27, R23, 0x3340, R24.reuse ;  /* 0x00003340171b7816 */ /* 0x100fe40000000018 */
[----:B------:R-:W-:Y:S02]  /*13ad50*/  SHF.R.U32.HI R23, RZ, 0x8, R23 ;  /* 0x00000008ff177819 */ /* 0x000fe40000011617 */
[----:B------:R-:W-:Y:S02]  /*13ad60*/  SHF.R.U32.HI R24, RZ, 0x8, R24 ;  /* 0x00000008ff187819 */ /* 0x000fe40000011618 */
[----:B------:R-:W-:-:S02]  /*13ad70*/  LOP3.LUT R23, R23, 0xffff, RZ, 0xc0, !PT ;  /* 0x0000ffff17177812 */ /* 0x000fc400078ec0ff */
[----:B------:R-:W-:Y:S02]  /*13ad80*/  LOP3.LUT R24, R24, 0xffff, RZ, 0xc0, !PT ;  /* 0x0000ffff18187812 */ /* 0x000fe400078ec0ff */
[----:B------:R-:W-:Y:S02]  /*13ad90*/  PRMT R27, R27, 0x5410, R28 ;  /* 0x000054101b1b7816 */ /* 0x000fe4000000001c */
[----:B------:R-:W-:-:S03]  /*13ada0*/  PRMT R23, R23, 0x3340, R24 ;  /* 0x0000334017177816 */ /* 0x000fc60000000018 */
[----:B------:R1:W-:Y:S01]  /*13adb0*/  STL [R1+0x1fe0], R27 ;  /* 0x001fe01b01007387 */ /* 0x0003e20000100800 */
[----:B------:R-:W-:Y:S02]  /*13adc0*/  SHF.R.U32.HI R26, RZ, 0x8, R26 ;  /* 0x00000008ff1a7819 */ /* 0x000fe4000001161a */
[----:B------:R-:W-:Y:S02]  /*13add0*/  IADD3 R42, P1, PT, R15, R6, RZ ;  /* 0x000000060f2a7210 */ /* 0x000fe40007f3e0ff */
[----:B------:R-:W-:Y:S01]  /*13ade0*/  LOP3.LUT R26, R26, 0xffff, RZ, 0xc0, !PT ;  /* 0x0000ffff1a1a7812 */ /* 0x000fe200078ec0ff */
[----:B-1----:R-:W4:Y:S04]  /*13adf0*/  LDL.LU R27, [R1+0x52ac] ;  /* 0x0052ac00011b7983 */ /* 0x002f280000300800 */
[----:B------:R-:W4:Y:S04]  /*13ae00*/  LDL.LU R24, [R1+0x527c] ;  /* 0x00527c0001187983 */ /* 0x000f280000300800 */
[----:B------:R1:W-:Y:S01]  /*13ae10*/  STL [R1+0x5a4], R23 ;  /* 0x0005a41701007387 */ /* 0x0003e20000100800 */
[----:B------:R-:W-:-:S02]  /*13ae20*/  LOP3.LUT R25, R25, 0xffff, RZ, 0xc0, !PT ;  /* 0x0000ffff19197812 */ /* 0x000fc400078ec0ff */
[--C-:B------:R-:W-:Y:S01]  /*13ae30*/  PRMT R30, R26, 0x3340, R0.reuse ;  /* 0x000033401a1e7816 */ /* 0x100fe20000000000 */
[----:B------:R-:W4:Y:S01]  /*13ae40*/  LDL.LU R31, [R1+0x52c8] ;  /* 0x0052c800011f7983 */ /* 0x000f220000300800 */
[----:B-1----:R-:W-:Y:S02]  /*13ae50*/  SHF.R.S32.HI R23, RZ, 0x1f, R15 ;  /* 0x0000001fff177819 */ /* 0x002fe4000001140f */
[----:B------:R-:W-:-:S03]  /*13ae60*/  PRMT R28, R25, 0x3340, R0 ;  /* 0x00003340191c7816 */ /* 0x000fc60000000000 */
[----:B------:R-:W-:-:S05]  /*13ae70*/  IMAD.X R43, R23, 0x1, R55, P1 ;  /* 0x00000001172b7824 */ /* 0x000fca00008e0637 */
[----:B------:R-:W-:Y:S04]  /*13ae80*/  STL.64 [R1+0xf08], R42 ;  /* 0x000f082a01007387 */ /* 0x000fe80000100a00 */
[----:B------:R-:W-:Y:S04]  /*13ae90*/  STL [R1+0x370], R30 ;  /* 0x0003701e01007387 */ /* 0x000fe80000100800 */
[----:B------:R1:W-:Y:S01]  /*13aea0*/  STL [R1+0x36c], R28 ;  /* 0x00036c1c01007387 */ /* 0x0003e20000100800 */
[----:B--2---:R-:W-:Y:S02]  /*13aeb0*/  LOP3.LUT R26, R17, 0xffff, RZ, 0xc0, !PT ;  /* 0x0000ffff111a7812 */ /* 0x004fe400078ec0ff */
[----:B---3--:R-:W-:-:S02]  /*13aec0*/  LOP3.LUT R25, R20, 0xffff, RZ, 0xc0, !PT ;  /* 0x0000ffff14197812 */ /* 0x008fc400078ec0ff */
[----:B-1----:R-:W-:Y:S02]  /*13aed0*/  LOP3.LUT R28, R38, 0xffff, RZ, 0xc0, !PT ;  /* 0x0000ffff261c7812 */ /* 0x002fe400078ec0ff */
        /* <DEDUP_REMOVED lines=20> */
[----:B-1----:R-:W-:-:S02]  /*13b020*/  IADD3 R30, P1, PT, R15, R5, RZ ;  /* 0x000000050f1e7210 */ /* 0x002fc40007f3e0ff */
[----:B----4-:R-:W-:Y:S02]  /*13b030*/  LOP3.LUT R25, R27, 0xffff, RZ, 0xc0, !PT ;  /* 0x0000ffff1b197812 */ /* 0x010fe400078ec0ff */
[----:B------:R-:W-:Y:S02]  /*13b040*/  LOP3.LUT R24, R24, 0xffff, RZ, 0xc0, !PT ;  /* 0x0000ffff18187812 */ /* 0x000fe400078ec0ff */
[----:B0-----:R-:W-:Y:S02]  /*13b050*/  LOP3.LUT R26, R31, 0xffff, RZ, 0xc0, !PT ;  /* 0x0000ffff1f1a7812 */ /* 0x001fe400078ec0ff */
[----:B------:R-:W-:Y:S02]  /*13b060*/  PRMT R28, R24, 0x3340, R0 ;  /* 0x00003340181c7816 */ /* 0x000fe40000000000 */
[----:B------:R-:W-:Y:S02]  /*13b070*/  PRMT R27, R25, 0x3340, R26 ;  /* 0x00003340191b7816 */ /* 0x000fe4000000001a */
[----:B------:R-:W-:-:S02]  /*13b080*/  SHF.R.U32.HI R25, RZ, 0x8, R25 ;  /* 0x00000008ff197819 */ /* 0x000fc40000011619 */
[----:B------:R-:W-:Y:S02]  /*13b090*/  SHF.R.U32.HI R26, RZ, 0x8, R26 ;  /* 0x00000008ff1a7819 */ /* 0x000fe4000001161a */
[----:B------:R-:W-:Y:S02]  /*13b0a0*/  PRMT R27, R27, 0x5410, R28 ;  /* 0x000054101b1b7816 */ /* 0x000fe4000000001c */
[----:B------:R-:W-:Y:S02]  /*13b0b0*/  LOP3.LUT R25, R25, 0xffff, RZ, 0xc0, !PT ;  /* 0x0000ffff19197812 */ /* 0x000fe400078ec0ff */
[----:B------:R-:W-:Y:S01]  /*13b0c0*/  LOP3.LUT R26, R26, 0xffff, RZ, 0xc0, !PT ;  /* 0x0000ffff1a1a7812 */ /* 0x000fe200078ec0ff */
[----:B------:R-:W-:Y:S01]  /*13b0d0*/  IMAD.X R31, R23, 0x1, R54, P1 ;  /* 0x00000001171f7824 */ /* 0x000fe200008e0636 */
[----:B------:R0:W-:Y:S02]  /*13b0e0*/  STL [R1+0x1fc0], R27 ;  /* 0x001fc01b01007387 */ /* 0x0001e40000100800 */
[----:B------:R-:W-:-:S02]  /*13b0f0*/  PRMT R25, R25, 0x3340, R26 ;  /* 0x0000334019197816 */ /* 0x000fc4000000001a */
[----:B------:R-:W4:Y:S01]  /*13b100*/  LDL.LU R28, [R1+0x410] ;  /* 0x00041000011c7983 */ /* 0x000f220000300800 */
[----:B------:R-:W-:-:S03]  /*13b110*/  SHF.R.U32.HI R24, RZ, 0x8, R24 ;  /* 0x00000008ff187819 */ /* 0x000fc60000011618 */
[----:B0-----:R-:W4:Y:S01]  /*13b120*/  LDL.LU R27, [R1+0x3a8] ;  /* 0x0003a800011b7983 */ /* 0x001f220000300800 */
[----:B------:R-:W-:-:S03]  /*13b130*/  LOP3.LUT R24, R24, 0xffff, RZ, 0xc0, !PT ;  /* 0x0000ffff18187812 */ /* 0x000fc600078ec0ff */
[----:B------:R-:W-:Y:S04]  /*13b140*/  STL.64 [R1+0xef8], R30 ;  /* 0x000ef81e01007387 */ /* 0x000fe80000100a00 */
[----:B------:R-:W-:Y:S01]  /*13b150*/  STL [R1+0x59c], R25 ;  /* 0x00059c1901007387 */ /* 0x000fe20000100800 */
[----:B------:R-:W-:Y:S02]  /*13b160*/  PRMT R24, R24, 0x3340, R0 ;  /* 0x0000334018187816 */ /* 0x000fe40000000000 */
[----:B------:R-:W-:-:S03]  /*13b170*/  IADD3 R42, P1, PT, R15, R4, RZ ;  /* 0x000000040f2a7210 */ /* 0x000fc60007f3e0ff */
[----:B------:R0:W-:Y:S02]  /*13b180*/  STL [R1+0x364], R24 ;  /* 0x0003641801007387 */ /* 0x0001e40000100800 */
[----:B------:R-:W-:Y:S02]  /*13b190*/  IMAD.X R43, R23, 0x1, R3, P1 ;  /* 0x00000001172b7824 */ /* 0x000fe400008e0603 */
[----:B0-----:R-:W4:Y:S01]  /*13b1a0*/  LDL.LU R24, [R1+0x3d4] ;  /* 0x0003d40001187983 */ /* 0x001f220000300800 */
[----:B--2---:R-:W-:Y:S02]  /*13b1b0*/  LOP3.LUT R26, R17, 0xffff, RZ, 0xc0, !PT ;  /* 0x0000ffff111a7812 */ /* 0x004fe400078ec0ff */
[----:B---3--:R-:W-:-:S04]  /*13b1c0*/  LOP3.LUT R25, R20, 0xffff, RZ, 0xc0, !PT ;  /* 0x0000ffff14197812 */ /* 0x008fc800078ec0ff */
[----:B------:R-:W-:Y:S02]  /*13b1d0*/  PRMT R20, R25, 0x3340, R0 ;  /* 0x0000334019147816 */ /* 0x000fe40000000000 */
[----:B------:R-:W-:Y:S02]  /*13b1e0*/  LOP3.LUT R30, R38, 0xffff, RZ, 0xc0, !PT ;  /* 0x0000ffff261e7812 */ /* 0x000fe400078ec0ff */
[----:B------:R-:W-:Y:S02]  /*13b1f0*/  SHF.R.U32.HI R25, RZ, 0x8, R25 ;  /* 0x00000008ff197819 */ /* 0x000fe40000011619 */
[----:B------:R-:W-:Y:S02]  /*13b200*/  PRMT R17, R26, 0x3340, R30 ;  /* 0x000033401a117816 */ /* 0x000fe4000000001e */
[----:B------:R-:W-:Y:S02]  /*13b210*/  SHF.R.U32.HI R26, RZ, 0x8, R26 ;  /* 0x00000008ff1a7819 */ /* 0x000fe4000001161a */
[----:B------:R-:W-:-:S02]  /*13b220*/  SHF.R.U32.HI R30, RZ, 0x8, R30 ;  /* 0x00000008ff1e7819 */ /* 0x000fc4000001161e */
[----:B------:R-:W-:Y:S02]  /*13b230*/  PRMT R20, R17, 0x5410, R20 ;  /* 0x0000541011147816 */ /* 0x000fe40000000014 */
[----:B------:R-:W-:Y:S01]  /*13b240*/  LOP3.LUT R26, R26, 0xffff, RZ, 0xc0, !PT ;  /* 0x0000ffff1a1a7812 */ /* 0x000fe200078ec0ff */
[----:B------:R-:W2:Y:S01]  /*13b250*/  LDL.LU R17, [R1+0x2d4] ;  /* 0x0002d40001117983 */ /* 0x000ea20000300800 */
[----:B------:R-:W-:Y:S02]  /*13b260*/  LOP3.LUT R30, R30, 0xffff, RZ, 0xc0, !PT ;  /* 0x0000ffff1e1e7812 */ /* 0x000fe400078ec0ff */
[----:B------:R-:W-:Y:S01]  /*13b270*/  LOP3.LUT R25, R25, 0xffff, RZ, 0xc0, !PT ;  /* 0x0000ffff19197812 */ /* 0x000fe200078ec0ff */
[----:B------:R0:W-:Y:S01]  /*13b280*/  STL [R1+0x1f88], R20 ;  /* 0x001f881401007387 */ /* 0x0001e20000100800 */
[----:B------:R-:W-:Y:S02]  /*13b290*/  PRMT R32, R26, 0x3340, R30 ;  /* 0x000033401a207816 */ /* 0x000fe4000000001e */
[----:B------:R-:W-:-:S02]  /*13b2a0*/  PRMT R30, R25, 0x3340, R0 ;  /* 0x00003340191e7816 */ /* 0x000fc40000000000 */
[----:B------:R-:W-:Y:S01]  /*13b2b0*/  LOP3.LUT R25, R16, 0xffff, RZ, 0xc0, !PT ;  /* 0x0000ffff10197812 */ /* 0x000fe200078ec0ff */
[----:B0-----:R-:W3:Y:S04]  /*13b2c0*/  LDL.LU R20, [R1+0x874] ;  /* 0x0008740001147983 */ /* 0x001ee80000300800 */
[----:B------:R-:W3:Y:S04]  /*13b2d0*/  LDL.LU R38, [R1+0x7b4] ;  /* 0x0007b40001267983 */ /* 0x000ee80000300800 */
[----:B------:R-:W3:Y:S04]  /*13b2e0*/  LDL.LU R31, [R1+0x810] ;  /* 0x00081000011f7983 */ /* 0x000ee80000300800 */
[----:B------:R0:W-:Y:S04]  /*13b2f0*/  STL.64 [R1+0xef0], R42 ;  /* 0x000ef02a01007387 */ /* 0x0001e80000100a00 */
[----:B------:R-:W-:Y:S04]  /*13b300*/  STL [R1+0x594], R32 ;  /* 0x0005942001007387 */ /* 0x000fe80000100800 */
[----:B------:R1:W-:Y:S04]  /*13b310*/  STL [R1+0x360], R30 ;  /* 0x0003601e01007387 */ /* 0x0003e80000100800 */
[----:B------:R-:W3:Y:S01]  /*13b320*/  LDL.LU R16, [R1+0x68f4] ;  /* 0x0068f40001107983 */ /* 0x000ee20000300800 */
[----:B0-----:R-:W-:-:S02]  /*13b330*/  IADD3 R42, P1, PT, R15, R13, RZ ;  /* 0x0000000d0f2a7210 */ /* 0x001fc40007f3e0ff */
[----:B-1----:R-:W-:Y:S02]  /*13b340*/  PRMT R30, R25, 0x3340, R0 ;  /* 0x00003340191e7816 */ /* 0x002fe40000000000 */
[----:B------:R-:W-:Y:S01]  /*13b350*/  SHF.R.U32.HI R25, RZ, 0x8, R25 ;  /* 0x00000008ff197819 */ /* 0x000fe20000011619 */
[----:B------:R-:W-:-:S03]  /*13b360*/  IMAD.X R43, R23, 0x1, R14, P1 ;  /* 0x00000001172b7824 */ /* 0x000fc600008e060e */
[----:B------:R-:W-:Y:S02]  /*13b370*/  LOP3.LUT R25, R25, 0xffff, RZ, 0xc0, !PT ;  /* 0x0000ffff19197812 */ /* 0x000fe400078ec0ff */
[----:B----4-:R-:W-:Y:S02]  /*13b380*/  LOP3.LUT R26, R28, 0xffff, RZ, 0xc0, !PT ;  /* 0x0000ffff1c1a7812 */ /* 0x010fe400078ec0ff */
[----:B------:R-:W-:-:S04]  /*13b390*/  LOP3.LUT R27, R27, 0xffff, RZ, 0xc0, !PT ;  /* 0x0000ffff1b1b7812 */ /* 0x000fc800078ec0ff */
[--C-:B------:R-:W-:Y:S02]  /*13b3a0*/  PRMT R28, R26, 0x3340, R27.reuse ;  /* 0x000033401a1c7816 */ /* 0x100fe4000000001b */
[----:B------:R-:W-:Y:S02]  /*13b3b0*/  SHF.R.U32.HI R26, RZ, 0x8, R26 ;  /* 0x00000008ff1a7819 */ /* 0x000fe4000001161a */
[----:B------:R-:W-:Y:S02]  /*13b3c0*/  SHF.R.U32.HI R27, RZ, 0x8, R27 ;  /* 0x00000008ff1b7819 */ /* 0x000fe4000001161b */
[----:B------:R-:W-:Y:S02]  /*13b3d0*/  LOP3.LUT R26, R26, 0xffff, RZ, 0xc0, !PT ;  /* 0x0000ffff1a1a7812 */ /* 0x000fe400078ec0ff */
[----:B------:R-:W-:Y:S02]  /*13b3e0*/  LOP3.LUT R27, R27, 0xffff, RZ, 0xc0, !PT ;  /* 0x0000ffff1b1b7812 */ /* 0x000fe400078ec0ff */
[----:B------:R-:W-:-:S02]  /*13b3f0*/  PRMT R28, R28, 0x5410, R30 ;  /* 0x000054101c1c7816 */ /* 0x000fc4000000001e */
[----:B------:R-:W-:Y:S02]  /*13b400*/  PRMT R27, R26, 0x3340, R27 ;  /* 0x000033401a1b7816 */ /* 0x000fe4000000001b */
[----:B------:R-:W-:Y:S01]  /*13b410*/  PRMT R26, R25, 0x3340, R0 ;  /* 0x00003340191a7816 */ /* 0x000fe20000000000 */
[----:B------:R-:W-:Y:S04]  /*13b420*/  STL [R1+0x1f84], R28 ;  /* 0x001f841c01007387 */ /* 0x000fe80000100800 */
[----:B------:R-:W-:Y:S01]  /*13b430*/  STL.64 [R1+0xee8], R42 ;  /* 0x000ee82a01007387 */ /* 0x000fe20000100a00 */
[----:B------:R-:W-:-:S03]  /*13b440*/  LOP3.LUT R25, R24, 0xffff, RZ, 0xc0, !PT ;  /* 0x0000ffff18197812 */ /* 0x000fc600078ec0ff */
[----:B------:R-:W-:Y:S04]  /*13b450*/  STL [R1+0x590], R27 ;  /* 0x0005901b01007387 */ /* 0x000fe80000100800 */
[----:B------:R0:W-:Y:S01]  /*13b460*/  STL [R1+0x35c], R26 ;  /* 0x00035c1a01007387 */ /* 0x0001e20000100800 */
[----:B--2---:R-:W-:Y:S02]  /*13b470*/  LOP3.LUT R24, R17, 0xffff, RZ, 0xc0, !PT ;  /* 0x0000ffff11187812 */ /* 0x004fe400078ec0ff */
[----:B---3--:R-:W-:Y:S02]  /*13b480*/  LOP3.LUT R17, R38, 0xffff, RZ, 0xc0, !PT ;  /* 0x0000ffff26117812 */ /* 0x008fe400078ec0ff */
[----:B0-----:R-:W-:Y:S02]  /*13b490*/  LOP3.LUT R26, R16, 0xffff, RZ, 0xc0, !PT ;  /* 0x0000ffff101a7812 */ /* 0x001fe400078ec0ff */
[----:B------:R-:W2:Y:S04]  /*13b4a0*/  LDL.LU R16, [R1+0x68f0] ;  /* 0x0068f00001107983 */ /* 0x000ea80000300800 */
[----:B------:R-:W3:Y:S01]  /*13b4b0*/  LDL.LU R38, [R1+0x88c] ;  /* 0x00088c0001267983 */ /* 0x000ee20000300800 */
[----:B------:R-:W-:-:S02]  /*13b4c0*/  LOP3.LUT R30, R20, 0xffff, RZ, 0xc0, !PT ;  /* 0x0000ffff141e7812 */ /* 0x000fc400078ec0ff */
[----:B------:R-:W-:Y:S01]  /*13b4d0*/  PRMT R27, R24, 0x3340, R0 ;  /* 0x00003340181b7816 */ /* 0x000fe20000000000 */
[----:B------:R-:W4:Y:S01]  /*13b4e0*/  LDL.LU R28, [R1+0x7c4] ;  /* 0x0007c400011c7983 */ /* 0x000f220000300800 */
[----:B------:R-:W-:Y:S02]  /*13b4f0*/  PRMT R20, R25, 0x3340, R26 ;  /* 0x0000334019147816 */ /* 0x000fe4000000001a */
[----:B------:R-:W-:Y:S02]  /*13b500*/  LOP3.LUT R32, R31, 0xffff, RZ, 0xc0, !PT ;  /* 0x0000ffff1f207812 */ /* 0x000fe400078ec0ff */
[----:B------:R-:W-:Y:S02]  /*13b510*/  PRMT R20, R20, 0x5410, R27 ;  /* 0x0000541014147816 */ /* 0x000fe4000000001b */
[----:B------:R-:W2:Y:S01]  /*13b520*/  LDL.LU R27, [R1+0x818] ;  /* 0x00081800011b7983 */ /* 0x000ea20000300800 */
[----:B------:R-:W-:-:S03]  /*13b530*/  PRMT R39, R17, 0x3340, R0 ;  /* 0x0000334011277816 */ /* 0x000fc60000000000 */
[----:B------:R0:W-:Y:S04]  /*13b540*/  STL [R1+0x1f6c], R20 ;  /* 0x001f6c1401007387 */ /* 0x0001e80000100800 */
[----:B------:R-:W2:Y:S01]  /*13b550*/  LDL.LU R31, [R1+0x2e4] ;  /* 0x0002e400011f7983 */ /* 0x000ea20000300800 */
[----:B0-----:R-:W-:-:S04]  /*13b560*/  PRMT R20, R30, 0x3340, R32 ;  /* 0x000033401e147816 */ /* 0x001fc80000000020 */
[----:B------:R-:W-:Y:S02]  /*13b570*/  PRMT R39, R20, 0x5410, R39 ;  /* 0x0000541014277816 */ /* 0x000fe40000000027 */
[----:B------:R-:W2:Y:S01]  /*13b580*/  LDL.LU R20, [R1+0x348] ;  /* 0x0003480001147983 */ /* 0x000ea20000300800 */
        /* <DEDUP_REMOVED lines=13> */
[----:B------:R-:W-:Y:S02]  /*13b660*/  SHF.R.U32.HI R17, RZ, 0x8, R17 ;  /* 0x00000008ff117819 */ /* 0x000fe40000011611 */
[----:B------:R-:W-:-:S02]  /*13b670*/  LOP3.LUT R24, R24, 0xffff, RZ, 0xc0, !PT ;  /* 0x0000ffff18187812 */ /* 0x000fc400078ec0ff */
[----:B0-----:R-:W-:Y:S02]  /*13b680*/  IADD3 R42, P1, PT, R15, R45, RZ ;  /* 0x0000002d0f2a7210 */ /* 0x001fe40007f3e0ff */
[----:B------:R-:W-:Y:S02]  /*13b690*/  PRMT R30, R30, 0x3340, R32 ;  /* 0x000033401e1e7816 */ /* 0x000fe40000000020 */
[----:B------:R-:W-:Y:S01]  /*13b6a0*/  PRMT R25, R25, 0x3340, R26 ;  /* 0x0000334019197816 */ /* 0x000fe2000000001a */
[----:B------:R-:W-:Y:S01]  /*13b6b0*/  IMAD.X R43, R23, 0x1, R44, P1 ;  /* 0x00000001172b7824 */ /* 0x000fe200008e062c */
[----:B------:R-:W-:Y:S02]  /*13b6c0*/  LOP3.LUT R17, R17, 0xffff, RZ, 0xc0, !PT ;  /* 0x0000ffff11117812 */ /* 0x000fe400078ec0ff */
[--C-:B------:R-:W-:Y:S01]  /*13b6d0*/  PRMT R24, R24, 0x3340, R0.reuse ;  /* 0x0000334018187816 */ /* 0x100fe20000000000 */
[----:B------:R-:W-:Y:S01]  /*13b6e0*/  STL [R1+0x58c], R30 ;  /* 0x00058c1e01007387 */ /* 0x000fe20000100800 */
[----:B------:R-:W-:-:S03]  /*13b6f0*/  PRMT R17, R17, 0x3340, R0 ;  /* 0x0000334011117816 */ /* 0x000fc60000000000 */
[----:B------:R-:W-:Y:S04]  /*13b700*/  STL [R1+0x588], R25 ;  /* 0x0005881901007387 */ /* 0x000fe80000100800 */
[----:B------:R-:W-:Y:S04]  /*13b710*/  STL.64 [R1+0xed0], R42 ;  /* 0x000ed02a01007387 */ /* 0x000fe80000100a00 */
[----:B------:R0:W-:Y:S04]  /*13b720*/  STL [R1+0x358], R24 ;  /* 0x0003581801007387 */ /* 0x0001e80000100800 */
[----:B0-----:R-:W2:Y:S04]  /*13b730*/  LDL.LU R24, [R1+0x86c] ;  /* 0x00086c0001187983 */ /* 0x001ea80000300800 */
[----:B------:R0:W-:Y:S04]  /*13b740*/  STL [R1+0x354], R17 ;  /* 0x0003541101007387 */ /* 0x0001e80000100800 */
[----:B0-----:R-:W2:Y:S01]  /*13b750*/  LDL.LU R17, [R1+0x7ac] ;  /* 0x0007ac0001117983 */ /* 0x001ea20000300800 */
[----:B---3--:R-:W-:-:S03]  /*13b760*/  LOP3.LUT R25, R38, 0xffff, RZ, 0xc0, !PT ;  /* 0x0000ffff26197812 */ /* 0x008fc600078ec0ff */
[----:B------:R-:W3:Y:S01]  /*13b770*/  LDL.LU R38, [R1+0x80c] ;  /* 0x00080c0001267983 */ /* 0x000ee20000300800 */
[----:B----4-:R-:W-:Y:S02]  /*13b780*/  LOP3.LUT R26, R28, 0xffff, RZ, 0xc0, !PT ;  /* 0x0000ffff1c1a7812 */ /* 0x010fe400078ec0ff */
[----:B--2---:R-:W-:Y:S02]  /*13b790*/  LOP3.LUT R28, R27, 0xffff, RZ, 0xc0, !PT ;  /* 0x0000ffff1b1c7812 */ /* 0x004fe400078ec0ff */
[----:B------:R-:W-:Y:S02]  /*13b7a0*/  PRMT R30, R26, 0x3340, R0 ;  /* 0x000033401a1e7816 */ /* 0x000fe40000000000 */
[----:B------:R-:W-:Y:S02]  /*13b7b0*/  PRMT R27, R25, 0x3340, R28 ;  /* 0x00003340191b7816 */ /* 0x000fe4000000001c */
[----:B------:R-:W-:Y:S02]  /*13b7c0*/  LOP3.LUT R32, R31, 0xffff, RZ, 0xc0, !PT ;  /* 0x0000ffff1f207812 */ /* 0x000fe400078ec0ff */
[----:B------:R-:W-:-:S02]  /*13b7d0*/  PRMT R27, R27, 0x5410, R30 ;  /* 0x000054101b1b7816 */ /* 0x000fc4000000001e */
[----:B------:R-:W-:Y:S01]  /*13b7e0*/  LOP3.LUT R16, R16, 0xffff, RZ, 0xc0, !PT ;  /* 0x0000ffff10107812 */ /* 0x000fe200078ec0ff */
[----:B------:R-:W-:Y:S01]  /*13b7f0*/  STL [R1+0x683c], R32 ;  /* 0x00683c2001007387 */ /* 0x000fe20000100800 */
[----:B------:R-:W-:-:S03]  /*13b800*/  PRMT R30, R32, 0x3340, R0 ;  /* 0x00003340201e7816 */ /* 0x000fc60000000000 */
[----:B------:R0:W-:Y:S01]  /*13b810*/  STL [R1+0x1f18], R27 ;  /* 0x001f181b01007387 */ /* 0x0001e20000100800 */
[----:B------:R-:W-:-:S04]  /*13b820*/  LOP3.LUT R20, R20, 0xffff, RZ, 0xc0, !PT ;  /* 0x0000ffff14147812 */ /* 0x000fc800078ec0ff */
[----:B0-----:R-:W-:-:S04]  /*13b830*/  PRMT R27, R16, 0x3340, R20 ;  /* 0x00003340101b7816 */ /* 0x001fc80000000014 */
[----:B------:R-:W-:Y:S02]  /*13b840*/  PRMT R27, R27, 0x5410, R30 ;  /* 0x000054101b1b7816 */ /* 0x000fe4000000001e */
[----:B------:R-:W-:-:S05]  /*13b850*/  IADD3 R30, P1, PT, R15, R35, RZ ;  /* 0x000000230f1e7210 */ /* 0x000fca0007f3e0ff */
[----:B------:R-:W-:Y:S01]  /*13b860*/  IMAD.X R31, R23, 0x1, R59, P1 ;  /* 0x00000001171f7824 */ /* 0x000fe200008e063b */
[----:B------:R0:W-:Y:S01]  /*13b870*/  STL [R1+0x1f40], R27 ;  /* 0x001f401b01007387 */ /* 0x0001e20000100800 */
[----:B------:R-:W-:-:S03]  /*13b880*/  SHF.R.U32.HI R16, RZ, 0x8, R16 ;  /* 0x00000008ff107819 */ /* 0x000fc60000011610 */
[----:B------:R1:W-:Y:S01]  /*13b890*/  STL.64 [R1+0xec0], R30 ;  /* 0x000ec01e01007387 */ /* 0x0003e20000100a00 */
[----:B------:R-:W-:Y:S02]  /*13b8a0*/  SHF.R.U32.HI R25, RZ, 0x8, R25 ;  /* 0x00000008ff197819 */ /* 0x000fe40000011619 */
[----:B------:R-:W-:Y:S01]  /*13b8b0*/  SHF.R.U32.HI R28, RZ, 0x8, R28 ;  /* 0x00000008ff1c7819 */ /* 0x000fe2000001161c */
[----:B0-----:R-:W2:Y:S01]  /*13b8c0*/  LDL.LU R27, [R1+0x524c] ;  /* 0x00524c00011b7983 */ /* 0x001ea20000300800 */
[----:B------:R-:W-:Y:S02]  /*13b8d0*/  LOP3.LUT R16, R16, 0xffff, RZ, 0xc0, !PT ;  /* 0x0000ffff10107812 */ /* 0x000fe400078ec0ff */
[----:B-1----:R-:W-:Y:S01]  /*13b8e0*/  SHF.R.U32.HI R30, RZ, 0x8, R20 ;  /* 0x00000008ff1e7819 */ /* 0x002fe20000011614 */
[----:B------:R-:W4:Y:S01]  /*13b8f0*/  LDL.LU R31, [R1+0x51a8] ;  /* 0x0051a800011f7983 */ /* 0x000f220000300800 */
[----:B------:R-:W-:Y:S02]  /*13b900*/  LOP3.LUT R25, R25, 0xffff, RZ, 0xc0, !PT ;  /* 0x0000ffff19197812 */ /* 0x000fe400078ec0ff */
[----:B------:R-:W-:Y:S01]  /*13b910*/  LOP3.LUT R30, R30, 0xffff, RZ, 0xc0, !PT ;  /* 0x0000ffff1e1e7812 */ /* 0x000fe200078ec0ff */
[----:B------:R-:W4:Y:S01]  /*13b920*/  LDL.LU R20, [R1+0x51f4] ;  /* 0x0051f40001147983 */ /* 0x000f220000300800 */
[----:B------:R-:W-:-:S02]  /*13b930*/  LOP3.LUT R28, R28, 0xffff, RZ, 0xc0, !PT ;  /* 0x0000ffff1c1c7812 */ /* 0x000fc400078ec0ff */
[----:B------:R-:W-:Y:S02]  /*13b940*/  PRMT R16, R16, 0x3340, R30 ;  /* 0x0000334010107816 */ /* 0x000fe4000000001e */
[----:B------:R-:W-:-:S03]  /*13b950*/  PRMT R28, R25, 0x3340, R28 ;  /* 0x00003340191c7816 */ /* 0x000fc6000000001c */
[----:B------:R0:W-:Y:S04]  /*13b960*/  STL [R1+0x6690], R16 ;  /* 0x0066901001007387 */ /* 0x0001e80000100800 */
[----:B------:R3:W-:Y:S01]  /*13b970*/  STL [R1+0x584], R28 ;  /* 0x0005841c01007387 */ /* 0x0007e20000100800 */
[----:B------:R-:W-:Y:S02]  /*13b980*/  LOP3.LUT R25, R24, 0xffff, RZ, 0xc0, !PT ;  /* 0x0000ffff18197812 */ /* 0x000fe400078ec0ff */
[----:B0-----:R-:W-:-:S04]  /*13b990*/  LOP3.LUT R16, R17, 0xffff, RZ, 0xc0, !PT ;  /* 0x0000ffff11107812 */ /* 0x001fc800078ec0ff */
[----:B------:R-:W-:Y:S02]  /*13b9a0*/  PRMT R24, R16, 0x3340, R0 ;  /* 0x0000334010187816 */ /* 0x000fe40000000000 */
[----:B---3--:R-:W-:-:S04]  /*13b9b0*/  LOP3.LUT R28, R38, 0xffff, RZ, 0xc0, !PT ;  /* 0x0000ffff261c7812 */ /* 0x008fc800078ec0ff */
[----:B------:R-:W-:-:S04]  /*13b9c0*/  PRMT R17, R25, 0x3340, R28 ;  /* 0x0000334019117816 */ /* 0x000fc8000000001c */
[----:B------:R-:W-:Y:S02]  /*13b9d0*/  PRMT R30, R17, 0x5410, R24 ;  /* 0x00005410111e7816 */ /* 0x000fe40000000018 */
[----:B------:R-:W3:Y:S04]  /*13b9e0*/  LDL.LU R24, [R1+0x5258] ;  /* 0x0052580001187983 */ /* 0x000ee80000300800 */
[----:B------:R-:W3:Y:S04]  /*13b9f0*/  LDL.LU R17, [R1+0x51b8] ;  /* 0x0051b80001117983 */ /* 0x000ee80000300800 */
[----:B------:R-:W-:Y:S04]  /*13ba00*/  STL [R1+0x1f14], R30 ;  /* 0x001f141e01007387 */ /* 0x000fe80000100800 */
        /* <DEDUP_REMOVED lines=21> */
[----:B------:R-:W-:Y:S02]  /*13bb60*/  SHF.R.U32.HI R26, RZ, 0x8, R26 ;  /* 0x00000008ff1a7819 */ /* 0x000fe4000001161a */
[----:B------:R-:W-:Y:S01]  /*13bb70*/  SHF.R.U32.HI R16, RZ, 0x8, R16 ;  /* 0x00000008ff107819 */ /* 0x000fe20000011610 */
[----:B------:R-:W4:Y:S01]  /*13bb80*/  LDL.LU R31, [R1+0x5184] ;  /* 0x00518400011f7983 */ /* 0x000f220000300800 */
[----:B------:R-:W-:Y:S02]  /*13bb90*/  SHF.R.U32.HI R25, RZ, 0x8, R25 ;  /* 0x00000008ff197819 */ /* 0x000fe40000011619 */
[----:B------:R-:W-:Y:S01]  /*13bba0*/  IADD3 R42, P1, PT, R15, R29, RZ ;  /* 0x0000001d0f2a7210 */ /* 0x000fe20007f3e0ff */
[----:B------:R0:W-:Y:S01]  /*13bbb0*/  STL [R1+0x1efc], R20 ;  /* 0x001efc1401007387 */ /* 0x0001e20000100800 */
[----:B------:R-:W-:-:S02]  /*13bbc0*/  LOP3.LUT R26, R26, 0xffff, RZ, 0xc0, !PT ;  /* 0x0000ffff1a1a7812 */ /* 0x000fc400078ec0ff */
[----:B------:R-:W-:Y:S02]  /*13bbd0*/  LOP3.LUT R16, R16, 0xffff, RZ, 0xc0, !PT ;  /* 0x0000ffff10107812 */ /* 0x000fe400078ec0ff */
[----:B------:R-:W-:Y:S01]  /*13bbe0*/  LOP3.LUT R25, R25, 0xffff, RZ, 0xc0, !PT ;  /* 0x0000ffff19197812 */ /* 0x000fe200078ec0ff */
[----:B------:R-:W-:Y:S01]  /*13bbf0*/  IMAD.X R43, R23, 0x1, R37, P1 ;  /* 0x00000001172b7824 */ /* 0x000fe200008e0625 */
[----:B0-----:R-:W4:Y:S01]  /*13bc00*/  LDL.LU R20, [R1+0x51d0] ;  /* 0x0051d00001147983 */ /* 0x001f220000300800 */
[----:B------:R-:W-:Y:S02]  /*13bc10*/  PRMT R30, R26, 0x3340, R0 ;  /* 0x000033401a1e7816 */ /* 0x000fe40000000000 */
[----:B------:R-:W-:Y:S01]  /*13bc20*/  PRMT R26, R16, 0x3340, R25 ;  /* 0x00003340101a7816 */ /* 0x000fe20000000019 */
[----:B------:R-:W-:Y:S04]  /*13bc30*/  STL.64 [R1+0xeb0], R42 ;  /* 0x000eb02a01007387 */ /* 0x000fe80000100a00 */
[----:B------:R-:W-:Y:S04]  /*13bc40*/  STL [R1+0x34c], R30 ;  /* 0x00034c1e01007387 */ /* 0x000fe80000100800 */
[----:B------:R0:W-:Y:S01]  /*13bc50*/  STL [R1+0x544], R26 ;  /* 0x0005441a01007387 */ /* 0x0001e20000100800 */
[----:B---3--:R-:W-:-:S02]  /*13bc60*/  LOP3.LUT R25, R24, 0xffff, RZ, 0xc0, !PT ;  /* 0x0000ffff18197812 */ /* 0x008fc400078ec0ff */
[----:B------:R-:W-:-:S04]  /*13bc70*/  LOP3.LUT R16, R17, 0xffff, RZ, 0xc0, !PT ;  /* 0x0000ffff11107812 */ /* 0x000fc800078ec0ff */
[----:B------:R-:W-:Y:S02]  /*13bc80*/  PRMT R24, R16, 0x3340, R0 ;  /* 0x0000334010187816 */ /* 0x000fe40000000000 */
[----:B0-----:R-:W-:-:S04]  /*13bc90*/  LOP3.LUT R26, R38, 0xffff, RZ, 0xc0, !PT ;  /* 0x0000ffff261a7812 */ /* 0x001fc800078ec0ff */
        /* <DEDUP_REMOVED lines=20> */
[----:B----4-:R-:W-:-:S04]  /*13bde0*/  LOP3.LUT R26, R31, 0xffff, RZ, 0xc0, !PT ;  /* 0x0000ffff1f1a7812 */ /* 0x010fc800078ec0ff */
[----:B------:R-:W-:Y:S02]  /*13bdf0*/  PRMT R27, R26, 0x3340, R0 ;  /* 0x000033401a1b7816 */ /* 0x000fe40000000000 */
[----:B0-----:R-:W-:-:S04]  /*13be00*/  LOP3.LUT R25, R20, 0xffff, RZ, 0xc0, !PT ;  /* 0x0000ffff14197812 */ /* 0x001fc800078ec0ff */
        /* <DEDUP_REMOVED lines=9> */
[----:B------:R-:W-:-:S03]  /*13bea0*/  LOP3.LUT R28, R28, 0xffff, RZ, 0xc0, !PT ;  /* 0x0000ffff1c1c7812 */ /* 0x000fc600078ec0ff */
[----:B------:R-:W4:Y:S01]  /*13beb0*/  LDL.LU R31, [R1+0x5304] ;  /* 0x00530400011f7983 */ /* 0x000f220000300800 */
[----:B------:R-:W-:Y:S02]  /*13bec0*/  LOP3.LUT R16, R16, 0xffff, RZ, 0xc0, !PT ;  /* 0x0000ffff10107812 */ /* 0x000fe400078ec0ff */
[----:B------:R-:W-:Y:S01]  /*13bed0*/  LOP3.LUT R25, R25, 0xffff, RZ, 0xc0, !PT ;  /* 0x0000ffff19197812 */ /* 0x000fe200078ec0ff */
[----:B------:R-:W-:Y:S01]  /*13bee0*/  IMAD.X R43, R23, 0x1, R36, P1 ;  /* 0x00000001172b7824 */ /* 0x000fe200008e0624 */
[----:B0-----:R-:W-:Y:S02]  /*13bef0*/  PRMT R30, R28, 0x3340, R0 ;  /* 0x000033401c1e7816 */ /* 0x001fe40000000000 */
[----:B------:R-:W-:Y:S02]  /*13bf00*/  PRMT R28, R16, 0x3340, R25 ;  /* 0x00003340101c7816 */ /* 0x000fe40000000019 */
        /* <DEDUP_REMOVED lines=26> */
[----:B0-----:R-:W-:-:S02]  /*13c0b0*/  IADD3 R30, P1, PT, R15, R51, RZ ;  /* 0x000000330f1e7210 */ /* 0x001fc40007f3e0ff */
[----:B------:R-:W-:Y:S02]  /*13c0c0*/  SHF.R.U32.HI R26, RZ, 0x8, R26 ;  /* 0x00000008ff1a7819 */ /* 0x000fe4000001161a */
[----:B--2---:R-:W-:Y:S02]  /*13c0d0*/  LOP3.LUT R16, R27, 0xffff, RZ, 0xc0, !PT ;  /* 0x0000ffff1b107812 */ /* 0x004fe400078ec0ff */
[----:B----4-:R-:W-:-:S04]  /*13c0e0*/  LOP3.LUT R20, R20, 0xffff, RZ, 0xc0, !PT ;  /* 0x0000ffff14147812 */ /* 0x010fc800078ec0ff */
[----:B-1----:R-:W-:Y:S02]  /*13c0f0*/  PRMT R28, R20, 0x3340, R0 ;  /* 0x00003340141c7816 */ /* 0x002fe40000000000 */
[----:B------:R-:W-:-:S04]  /*13c100*/  LOP3.LUT R25, R31, 0xffff, RZ, 0xc0, !PT ;  /* 0x0000ffff1f197812 */ /* 0x000fc800078ec0ff */
[----:B------:R-:W-:Y:S01]  /*13c110*/  PRMT R27, R16, 0x3340, R25 ;  /* 0x00003340101b7816 */ /* 0x000fe20000000019 */
[----:B------:R-:W-:-:S03]  /*13c120*/  IMAD.X R31, R23, 0x1, R22, P1 ;  /* 0x00000001171f7824 */ /* 0x000fc600008e0616 */
[----:B------:R-:W-:Y:S02]  /*13c130*/  PRMT R27, R27, 0x5410, R28 ;  /* 0x000054101b1b7816 */ /* 0x000fe4000000001c */
[----:B------:R-:W-:Y:S02]  /*13c140*/  SHF.R.U32.HI R16, RZ, 0x8, R16 ;  /* 0x00000008ff107819 */ /* 0x000fe40000011610 */
[----:B------:R-:W-:Y:S01]  /*13c150*/  SHF.R.U32.HI R25, RZ, 0x8, R25 ;  /* 0x00000008ff197819 */ /* 0x000fe20000011619 */
[----:B------:R0:W-:Y:S01]  /*13c160*/  STL [R1+0x1ed0], R27 ;  /* 0x001ed01b01007387 */ /* 0x0001e20000100800 */
[----:B------:R-:W-:-:S03]  /*13c170*/  LOP3.LUT R26, R26, 0xffff, RZ, 0xc0, !PT ;  /* 0x0000ffff1a1a7812 */ /* 0x000fc600078ec0ff */
[----:B------:R-:W2:Y:S01]  /*13c180*/  LDL.LU R28, [R1+0x5340] ;  /* 0x00534000011c7983 */ /* 0x000ea20000300800 */
[----:B------:R-:W-:Y:S02]  /*13c190*/  LOP3.LUT R16, R16, 0xffff, RZ, 0xc0, !PT ;  /* 0x0000ffff10107812 */ /* 0x000fe400078ec0ff */
[----:B------:R-:W-:Y:S01]  /*13c1a0*/  LOP3.LUT R25, R25, 0xffff, RZ, 0xc0, !PT ;  /* 0x0000ffff19197812 */ /* 0x000fe200078ec0ff */
[----:B0-----:R-:W4:Y:S04]  /*13c1b0*/  LDL.LU R27, [R1+0x5308] ;  /* 0x00530800011b7983 */ /* 0x001f280000300800 */
[----:B------:R0:W-:Y:S04]  /*13c1c0*/  STL.64 [R1+0xe70], R30 ;  /* 0x000e701e01007387 */ /* 0x0001e80000100a00 */
[----:B0-----:R-:W4:Y:S01]  /*13c1d0*/  LDL.LU R31, [R1+0x5368] ;  /* 0x00536800011f7983 */ /* 0x001f220000300800 */
[----:B------:R-:W-:-:S02]  /*13c1e0*/  PRMT R30, R26, 0x3340, R0 ;  /* 0x000033401a1e7816 */ /* 0x000fc40000000000 */
[----:B------:R-:W-:-:S03]  /*13c1f0*/  PRMT R26, R16, 0x3340, R25 ;  /* 0x00003340101a7816 */ /* 0x000fc60000000019 */
[----:B------:R-:W-:Y:S04]  /*13c200*/  STL [R1+0x33c], R30 ;  /* 0x00033c1e01007387 */ /* 0x000fe80000100800 */
[----:B------:R0:W-:Y:S01]  /*13c210*/  STL [R1+0x530], R26 ;  /* 0x0005301a01007387 */ /* 0x0001e20000100800 */
[----:B---3--:R-:W-:Y:S02]  /*13c220*/  LOP3.LUT R25, R24, 0xffff, RZ, 0xc0, !PT ;  /* 0x0000ffff18197812 */ /* 0x008fe400078ec0ff */
[----:B------:R-:W-:-:S04]  /*13c230*/  LOP3.LUT R16, R17, 0xffff, RZ, 0xc0, !PT ;  /* 0x0000ffff11107812 */ /* 0x000fc800078ec0ff */
[----:B------:R-:W-:Y:S02]  /*13c240*/  PRMT R24, R16, 0x3340, R0 ;  /* 0x0000334010187816 */ /* 0x000fe40000000000 */
[----:B0-----:R-:W-:Y:S02]  /*13c250*/  LOP3.LUT R26, R38, 0xffff, RZ, 0xc0, !PT ;  /* 0x0000ffff261a7812 */ /* 0x001fe400078ec0ff */
[----:B------:R-:W-:Y:S02]  /*13c260*/  IADD3 R38, P1, PT, R15, R9, RZ ;  /* 0x000000090f267210 */ /* 0x000fe40007f3e0ff */
[----:B------:R-:W-:-:S04]  /*13c270*/  PRMT R17, R25, 0x3340, R26 ;  /* 0x0000334019117816 */ /* 0x000fc8000000001a */
[----:B------:R-:W-:Y:S01]  /*13c280*/  PRMT R17, R17, 0x5410, R24 ;  /* 0x0000541011117816 */ /* 0x000fe20000000018 */
[----:B------:R-:W-:-:S04]  /*13c290*/  IMAD.X R39, R23, 0x1, R11, P1 ;  /* 0x0000000117277824 */ /* 0x000fc800008e060b */
[----:B------:R0:W-:Y:S04]  /*13c2a0*/  STL [R1+0x1ebc], R17 ;  /* 0x001ebc1101007387 */ /* 0x0001e80000100800 */
[----:B------:R-:W3:Y:S04]  /*13c2b0*/  LDL.LU R24, [R1+0x5314] ;  /* 0x0053140001187983 */ /* 0x000ee80000300800 */
[----:B0-----:R-:W3:Y:S04]  /*13c2c0*/  LDL.LU R17, [R1+0x5348] ;  /* 0x0053480001117983 */ /* 0x001ee80000300800 */
[----:B------:R0:W-:Y:S04]  /*13c2d0*/  STL.64 [R1+0xe50], R38 ;  /* 0x000e502601007387 */ /* 0x0001e80000100a00 */
[----:B0-----:R-:W3:Y:S01]  /*13c2e0*/  LDL.LU R38, [R1+0x52f4] ;  /* 0x0052f40001267983 */ /* 0x001ee20000300800 */
[----:B------:R-:W-:-:S02]  /*13c2f0*/  SHF.R.U32.HI R25, RZ, 0x8, R25 ;  /* 0x00000008ff197819 */ /* 0x000fc40000011619 */
[----:B------:R-:W-:Y:S02]  /*13c300*/  SHF.R.U32.HI R26, RZ, 0x8, R26 ;  /* 0x00000008ff1a7819 */ /* 0x000fe4000001161a */
[----:B------:R-:W-:Y:S02]  /*13c310*/  SHF.R.U32.HI R16, RZ, 0x8, R16 ;  /* 0x00000008ff107819 */ /* 0x000fe40000011610 */
[----:B------:R-:W-:Y:S02]  /*13c320*/  LOP3.LUT R25, R25, 0xffff, RZ, 0xc0, !PT ;  /* 0x0000ffff19197812 */ /* 0x000fe400078ec0ff */
[----:B------:R-:W-:Y:S02]  /*13c330*/  LOP3.LUT R26, R26, 0xffff, RZ, 0xc0, !PT ;  /* 0x0000ffff1a1a7812 */ /* 0x000fe400078ec0ff */
[----:B------:R-:W-:Y:S02]  /*13c340*/  IADD3 R42, P1, PT, R15, R10, RZ ;  /* 0x0000000a0f2a7210 */ /* 0x000fe40007f3e0ff */
[----:B------:R-:W-:-:S02]  /*13c350*/  LOP3.LUT R16, R16, 0xffff, RZ, 0xc0, !PT ;  /* 0x0000ffff10107812 */ /* 0x000fc400078ec0ff */
[----:B------:R-:W-:Y:S01]  /*13c360*/  PRMT R25, R25, 0x3340, R26 ;  /* 0x0000334019197816 */ /* 0x000fe2000000001a */
[----:B------:R-:W-:Y:S01]  /*13c370*/  IMAD.X R43, R23, 0x1, R12, P1 ;  /* 0x00000001172b7824 */ /* 0x000fe200008e060c */
[----:B------:R-:W-:-:S03]  /*13c380*/  PRMT R23, R16, 0x3340, R0 ;  /* 0x0000334010177816 */ /* 0x000fc60000000000 */
[----:B------:R-:W-:Y:S04]  /*13c390*/  STL [R1+0x528], R25 ;  /* 0x0005281901007387 */ /* 0x000fe80000100800 */
[----:B------:R-:W-:Y:S04]  /*13c3a0*/  STL.64 [R1+0xea0], R42 ;  /* 0x000ea02a01007387 */ /* 0x000fe80000100a00 */
[----:B------:R0:W-:Y:S01]  /*13c3b0*/  STL [R1+0x338], R23 ;  /* 0x0003381701007387 */ /* 0x0001e20000100800 */
[----:B--2---:R-:W-:Y:S02]  /*13c3c0*/  LOP3.LUT R16, R28, 0xffff, RZ, 0xc0, !PT ;  /* 0x0000ffff1c107812 */ /* 0x004fe400078ec0ff */
[----:B----4-:R-:W-:-:S04]  /*13c3d0*/  LOP3.LUT R26, R27, 0xffff, RZ, 0xc0, !PT ;  /* 0x0000ffff1b1a7812 */ /* 0x010fc800078ec0ff */
[----:B------:R-:W-:Y:S02]  /*13c3e0*/  PRMT R27, R26, 0x3340, R0 ;  /* 0x000033401a1b7816 */ /* 0x000fe40000000000 */
[----:B0-----:R-:W-:-:S04]  /*13c3f0*/  LOP3.LUT R23, R31, 0xffff, RZ, 0xc0, !PT ;  /* 0x0000ffff1f177812 */ /* 0x001fc800078ec0ff */
[----:B------:R-:W-:-:S04]  /*13c400*/  PRMT R25, R16, 0x3340, R23 ;  /* 0x0000334010197816 */ /* 0x000fc80000000017 */
[----:B------:R-:W-:Y:S02]  /*13c410*/  PRMT R27, R25, 0x5410, R27 ;  /* 0x00005410191b7816 */ /* 0x000fe4000000001b */
[----:B------:R-:W-:-:S03]  /*13c420*/  SHF.R.U32.HI R25, RZ, 0x8, R20 ;  /* 0x00000008ff197819 */ /* 0x000fc60000011614 */
[----:B------:R0:W-:Y:S01]  /*13c430*/  STL [R1+0x1eb8], R27 ;  /* 0x001eb81b01007387 */ /* 0x0001e20000100800 */
[----:B------:R-:W-:Y:S02]  /*13c440*/  SHF.R.U32.HI R16, RZ, 0x8, R16 ;  /* 0x00000008ff107819 */ /* 0x000fe40000011610 */
[----:B------:R-:W-:Y:S02]  /*13c450*/  SHF.R.U32.HI R23, RZ, 0x8, R23 ;  /* 0x00000008ff177819 */ /* 0x000fe40000011617 */
[----:B------:R-:W-:Y:S01]  /*13c460*/  LOP3.LUT R25, R25, 0xffff, RZ, 0xc0, !PT ;  /* 0x0000ffff19197812 */ /* 0x000fe200078ec0ff */
[----:B0-----:R-:W2:Y:S04]  /*13c470*/  LDL.LU R27, [R1+0x448] ;  /* 0x00044800011b7983 */ /* 0x001ea80000300800 */
[----:B------:R-:W4:Y:S04]  /*13c480*/  LDL.LU R28, [R1+0x398] ;  /* 0x00039800011c7983 */ /* 0x000f280000300800 */
[----:B------:R-:W4:Y:S01]  /*13c490*/  LDL.LU R20, [R1+0x3c4] ;  /* 0x0003c40001147983 */ /* 0x000f220000300800 */
[----:B------:R-:W-:-:S02]  /*13c4a0*/  LOP3.LUT R16, R16, 0xffff, RZ, 0xc0, !PT ;  /* 0x0000ffff10107812 */ /* 0x000fc400078ec0ff */
[----:B------:R-:W-:Y:S02]  /*13c4b0*/  LOP3.LUT R23, R23, 0xffff, RZ, 0xc0, !PT ;  /* 0x0000ffff17177812 */ /* 0x000fe400078ec0ff */
[----:B------:R-:W-:Y:S02]  /*13c4c0*/  PRMT R30, R25, 0x3340, R0 ;  /* 0x00003340191e7816 */ /* 0x000fe40000000000 */
[----:B------:R-:W-:-:S03]  /*13c4d0*/  PRMT R25, R16, 0x3340, R23 ;  /* 0x0000334010197816 */ /* 0x000fc60000000017 */
[----:B------:R-:W-:Y:S04]  /*13c4e0*/  STL [R1+0x334], R30 ;  /* 0x0003341e01007387 */ /* 0x000fe80000100800 */
[----:B------:R0:W-:Y:S01]  /*13c4f0*/  STL [R1+0x52c], R25 ;  /* 0x00052c1901007387 */ /* 0x0001e20000100800 */
[----:B---3--:R-:W-:Y:S02]  /*13c500*/  LOP3.LUT R16, R24, 0xffff, RZ, 0xc0, !PT ;  /* 0x0000ffff18107812 */ /* 0x008fe400078ec0ff */
[----:B------:R-:W-:Y:S01]  /*13c510*/  LOP3.LUT R23, R17, 0xffff, RZ, 0xc0, !PT ;  /* 0x0000ffff11177812 */ /* 0x000fe200078ec0ff */
[----:B------:R-:W-:Y:S01]  /*13c520*/  VIADD R17, R15, UR5 ;  /* 0x000000050f117c36 */ /* 0x000fe20008000000 */
[----:B0-----:R-:W-:Y:S01]  /*13c530*/  PRMT R25, R16, 0x3340, R0 ;  /* 0x0000334010197816 */ /* 0x001fe20000000000 */
[----:B------:R-:W0:Y:S03]  /*13c540*/  LDCU UR5, c[0x0][0x3b8] ;  /* 0x00007700ff0577ac */ /* 0x000e260008000800 */
[----:B------:R-:W-:-:S02]  /*13c550*/  IADD3 R30, P1, PT, R17, R6, RZ ;  /* 0x00000006111e7210 */ /* 0x000fc40007f3e0ff */
[----:B------:R-:W-:-:S04]  /*13c560*/  LOP3.LUT R24, R38, 0xffff, RZ, 0xc0, !PT ;  /* 0x0000ffff26187812 */ /* 0x000fc800078ec0ff */
[----:B------:R-:W-:-:S04]  /*13c570*/  PRMT R15, R23, 0x3340, R24 ;  /* 0x00003340170f7816 */ /* 0x000fc80000000018 */
[----:B------:R-:W-:Y:S02]  /*13c580*/  PRMT R25, R15, 0x5410, R25 ;  /* 0x000054100f197816 */ /* 0x000fe40000000019 */
[----:B------:R-:W-:-:S03]  /*13c590*/  SHF.R.S32.HI R15, RZ, 0x1f, R17 ;  /* 0x0000001fff0f7819 */ /* 0x000fc60000011411 */
[----:B------:R1:W-:Y:S02]  /*13c5a0*/  STL [R1+0x1eb4], R25 ;  /* 0x001eb41901007387 */ /* 0x0003e40000100800 */
[----:B------:R-:W-:Y:S01]  /*13c5b0*/  IMAD.X R31, R15, 0x1, R55, P1 ;  /* 0x000000010f1f7824 */ /* 0x000fe200008e0637 */
[----:B-1----:R-:W-:Y:S02]  /*13c5c0*/  SHF.R.U32.HI R25, RZ, 0x8, R24 ;  /* 0x00000008ff197819 */ /* 0x002fe40000011618 */
[----:B------:R-:W3:Y:S04]  /*13c5d0*/  LDL.LU R24, [R1+0x778] ;  /* 0x0007780001187983 */ /* 0x000ee80000300800 */
[----:B------:R1:W-:Y:S04]  /*13c5e0*/  STL.64 [R1+0xe80], R30 ;  /* 0x000e801e01007387 */ /* 0x0003e80000100a00 */
[----:B-1----:R-:W3:Y:S04]  /*13c5f0*/  LDL.LU R31, [R1+0x39c] ;  /* 0x00039c00011f7983 */ /* 0x002ee80000300800 */
[----:B------:R-:W3:Y:S01]  /*13c600*/  LDL.LU R38, [R1+0x3c8] ;  /* 0x0003c80001267983 */ /* 0x000ee20000300800 */
        /* <DEDUP_REMOVED lines=9> */
[----:B--2---:R-:W-:Y:S02]  /*13c6a0*/  LOP3.LUT R27, R27, 0xffff, RZ, 0xc0, !PT ;  /* 0x0000ffff1b1b7812 */ /* 0x004fe400078ec0ff */
[----:B----4-:R-:W-:Y:S02]  /*13c6b0*/  LOP3.LUT R16, R28, 0xffff, RZ, 0xc0, !PT ;  /* 0x0000ffff1c107812 */ /* 0x010fe400078ec0ff */
[----:B-1----:R-:W-:Y:S02]  /*13c6c0*/  LOP3.LUT R25, R20, 0xffff, RZ, 0xc0, !PT ;  /* 0x0000ffff14197812 */ /* 0x002fe400078ec0ff */
[----:B0-----:R-:W-:-:S02]  /*13c6d0*/  PRMT R23, R16, 0x3340, R0 ;  /* 0x0000334010177816 */ /* 0x001fc40000000000 */
[----:B------:R-:W-:-:S04]  /*13c6e0*/  PRMT R20, R27, 0x3340, R25 ;  /* 0x000033401b147816 */ /* 0x000fc80000000019 */
[----:B------:R-:W-:Y:S01]  /*13c6f0*/  PRMT R28, R20, 0x5410, R23 ;  /* 0x00005410141c7816 */ /* 0x000fe20000000017 */
[----:B------:R-:W-:Y:S01]  /*13c700*/  VIADD R23, R17, UR5 ;  /* 0x0000000511177c36 */ /* 0x000fe20008000000 */
[----:B------:R-:W-:Y:S01]  /*13c710*/  SHF.R.U32.HI R26, RZ, 0x8, R26 ;  /* 0x00000008ff1a7819 */ /* 0x000fe2000001161a */
[----:B------:R-:W0:Y:S02]  /*13c720*/  LDCU UR5, c[0x0][0x398] ;  /* 0x00007300ff0577ac */ /* 0x000e240008000800 */
[----:B------:R-:W-:Y:S01]  /*13c730*/  STL [R1+0x1eb0], R28 ;  /* 0x001eb01c01007387 */ /* 0x000fe20000100800 */
[----:B------:R-:W-:Y:S02]  /*13c740*/  SHF.R.S32.HI R20, RZ, 0x1f, R23 ;  /* 0x0000001fff147819 */ /* 0x000fe40000011417 */
[----:B------:R-:W-:Y:S01]  /*13c750*/  IADD3 R42, P1, PT, R23, R6, RZ ;  /* 0x00000006172a7210 */ /* 0x000fe20007f3e0ff */
[----:B------:R1:W-:Y:S01]  /*13c760*/  STL [R1+0x6694], R6 ;  /* 0x0066940601007387 */ /* 0x0003e20000100800 */
[----:B------:R-:W-:-:S02]  /*13c770*/  SHF.R.U32.HI R25, RZ, 0x8, R25 ;  /* 0x00000008ff197819 */ /* 0x000fc40000011619 */
[----:B------:R-:W-:Y:S01]  /*13c780*/  LOP3.LUT R26, R26, 0xffff, RZ, 0xc0, !PT ;  /* 0x0000ffff1a1a7812 */ /* 0x000fe200078ec0ff */
[----:B------:R-:W-:Y:S01]  /*13c790*/  IMAD.X R43, R20, 0x1, R55, P1 ;  /* 0x00000001142b7824 */ /* 0x000fe200008e0637 */
[----:B------:R-:W-:Y:S02]  /*13c7a0*/  LOP3.LUT R25, R25, 0xffff, RZ, 0xc0, !PT ;  /* 0x0000ffff19197812 */ /* 0x000fe400078ec0ff */
[----:B-1----:R-:W-:Y:S02]  /*13c7b0*/  SHF.R.U32.HI R6, RZ, 0x8, R27 ;  /* 0x00000008ff067819 */ /* 0x002fe4000001161b */
[----:B------:R-:W-:Y:S02]  /*13c7c0*/  STL.64 [R1+0xee0], R42 ;  /* 0x000ee02a01007387 */ /* 0x000fe40000100a00 */
[----:B------:R-:W-:Y:S02]  /*13c7d0*/  LOP3.LUT R6, R6, 0xffff, RZ, 0xc0, !PT ;  /* 0x0000ffff06067812 */ /* 0x000fe400078ec0ff */
[----:B------:R-:W2:Y:S01]  /*13c7e0*/  LDL.LU R61, [R1+0x27c] ;  /* 0x00027c00013d7983 */ /* 0x000ea20000300800 */
[----:B------:R-:W-:-:S02]  /*13c7f0*/  PRMT R26, R26, 0x3340, R0 ;  /* 0x000033401a1a7816 */ /* 0x000fc40000000000 */
[----:B------:R-:W-:Y:S01]  /*13c800*/  PRMT R25, R6, 0x3340, R25 ;  /* 0x0000334006197816 */ /* 0x000fe20000000019 */
[----:B------:R-:W2:Y:S04]  /*13c810*/  LDL.LU R50, [R1+0xdc0] ;  /* 0x000dc00001327983 */ /* 0x000ea80000300800 */
[----:B------:R-:W-:Y:S04]  /*13c820*/  STL [R1+0x32c], R26 ;  /* 0x00032c1a01007387 */ /* 0x000fe80000100800 */
[----:B------:R1:W-:Y:S04]  /*13c830*/  STL [R1+0x51c], R25 ;  /* 0x00051c1901007387 */ /* 0x0003e80000100800 */
[----:B------:R-:W4:Y:S04]  /*13c840*/  LDL.LU R58, [R1+0x258] ;  /* 0x00025800013a7983 */ /* 0x000f280000300800 */
[----:B------:R-:W4:Y:S01]  /*13c850*/  LDL.LU R49, [R1+0xdb8] ;  /* 0x000db80001317983 */ /* 0x000f220000300800 */
[----:B---3--:R-:W-:-:S02]  /*13c860*/  LOP3.LUT R24, R24, 0xffff, RZ, 0xc0, !PT ;  /* 0x0000ffff18187812 */ /* 0x008fc400078ec0ff */
[----:B------:R-:W-:Y:S02]  /*13c870*/  LOP3.LUT R6, R31, 0xffff, RZ, 0xc0, !PT ;  /* 0x0000ffff1f067812 */ /* 0x000fe400078ec0ff */
[----:B-1----:R-:W-:Y:S02]  /*13c880*/  LOP3.LUT R25, R38, 0xffff, RZ, 0xc0, !PT ;  /* 0x0000ffff26197812 */ /* 0x002fe400078ec0ff */
[----:B------:R-:W-:Y:S02]  /*13c890*/  PRMT R27, R6, 0x3340, R0 ;  /* 0x00003340061b7816 */ /* 0x000fe40000000000 */
[----:B------:R-:W-:-:S04]  /*13c8a0*/  PRMT R26, R24, 0x3340, R25 ;  /* 0x00003340181a7816 */ /* 0x000fc80000000019 */
[----:B------:R-:W-:Y:S02]  /*13c8b0*/  PRMT R28, R26, 0x5410, R27 ;  /* 0x000054101a1c7816 */ /* 0x000fe4000000001b */
[----:B------:R-:W-:-:S05]  /*13c8c0*/  IADD3 R26, P1, PT, R17, R8, RZ ;  /* 0x00000008111a7210 */ /* 0x000fca0007f3e0ff */
[----:B------:R-:W-:Y:S01]  /*13c8d0*/  IMAD.X R27, R15, 0x1, R7, P1 ;  /* 0x000000010f1b7824 */ /* 0x000fe200008e0607 */
[----:B------:R-:W-:Y:S04]  /*13c8e0*/  STL [R1+0x1e9c], R28 ;  /* 0x001e9c1c01007387 */ /* 0x000fe80000100800 */
[----:B------:R1:W-:Y:S04]  /*13c8f0*/  STL.64 [R1+0xe60], R26 ;  /* 0x000e601a01007387 */ /* 0x0003e80000100a00 */
[----:B------:R-:W-:Y:S01]  /*13c900*/  STL [R1+0x6698], R8 ;  /* 0x0066980801007387 */ /* 0x000fe20000100800 */
[----:B-1----:R-:W-:-:S03]  /*13c910*/  IADD3 R26, P1, PT, R23, R8, RZ ;  /* 0x00000008171a7210 */ /* 0x002fc60007f3e0ff */
[----:B------:R-:W-:Y:S02]  /*13c920*/  STL [R1+0x669c], R7 ;  /* 0x00669c0701007387 */ /* 0x000fe40000100800 */
[----:B------:R-:W-:Y:S02]  /*13c930*/  IMAD.X R27, R20, 0x1, R7, P1 ;  /* 0x00000001141b7824 */ /* 0x000fe400008e0607 */
[----:B------:R-:W3:Y:S04]  /*13c940*/  LDL.LU R39, [R1+0x278] ;  /* 0x0002780001277983 */ /* 0x000ee80000300800 */
[----:B------:R1:W-:Y:S04]  /*13c950*/  STL.64 [R1+0xec8], R26 ;  /* 0x000ec81a01007387 */ /* 0x0003e80000100a00 */
[----:B------:R-:W3:Y:S04]  /*13c960*/  LDL.LU R46, [R1+0xdbc] ;  /* 0x000dbc00012e7983 */ /* 0x000ee80000300800 */
[----:B------:R-:W3:Y:S04]  /*13c970*/  LDL.LU R30, [R1+0x254] ;  /* 0x00025400011e7983 */ /* 0x000ee80000300800 */
[----:B------:R-:W3:Y:S04]  /*13c980*/  LDL.LU R28, [R1+0xdb4] ;  /* 0x000db400011c7983 */ /* 0x000ee80000300800 */
[----:B------:R-:W3:Y:S04]  /*13c990*/  LDL.LU R55, [R1+0x230] ;  /* 0x0002300001377983 */ /* 0x000ee80000300800 */
[----:B-1----:R-:W3:Y:S01]  /*13c9a0*/  LDL.LU R27, [R1+0xdac] ;  /* 0x000dac00011b7983 */ /* 0x002ee20000300800 */
[----:B------:R-:W-:-:S03]  /*13c9b0*/  SHF.R.U32.HI R24, RZ, 0x8, R24 ;  /* 0x00000008ff187819 */ /* 0x000fc60000011618 */
[----:B------:R-:W3:Y:S01]  /*13c9c0*/  LDL.LU R31, [R1+0x414] ;  /* 0x00041400011f7983 */ /* 0x000ee20000300800 */
[----:B------:R-:W-:-:S03]  /*13c9d0*/  LOP3.LUT R7, R24, 0xffff, RZ, 0xc0, !PT ;  /* 0x0000ffff18077812 */ /* 0x000fc600078ec0ff */
[----:B------:R-:W3:Y:S04]  /*13c9e0*/  LDL.LU R24, [R1+0x318] ;  /* 0x0003180001187983 */ /* 0x000ee80000300800 */
[----:B------:R-:W3:Y:S01]  /*13c9f0*/  LDL.LU R38, [R1+0x3ac] ;  /* 0x0003ac0001267983 */ /* 0x000ee20000300800 */
[----:B------:R-:W-:Y:S02]  /*13ca00*/  SHF.R.U32.HI R8, RZ, 0x8, R25 ;  /* 0x00000008ff087819 */ /* 0x000fe40000011619 */
[----:B------:R-:W-:Y:S02]  /*13ca10*/  IADD3 R42, P1, PT, R17, R5, RZ ;  /* 0x00000005112a7210 */ /* 0x000fe40007f3e0ff */
[----:B------:R-:W-:-:S04]  /*13ca20*/  LOP3.LUT R8, R8, 0xffff, RZ, 0xc0, !PT ;  /* 0x0000ffff08087812 */ /* 0x000fc800078ec0ff */
[----:B------:R-:W-:Y:S01]  /*13ca30*/  PRMT R8, R7, 0x3340, R8 ;  /* 0x0000334007087816 */ /* 0x000fe20000000008 */
[----:B------:R-:W-:Y:S01]  /*13ca40*/  IMAD.X R43, R15, 0x1, R54, P1 ;  /* 0x000000010f2b7824 */ /* 0x000fe200008e0636 */
[----:B--2---:R-:W-:-:S03]  /*13ca50*/  PRMT R7, R50, 0x5410, R61 ;  /* 0x0000541032077816 */ /* 0x004fc6000000003d */
[----:B------:R-:W-:Y:S04]  /*13ca60*/  STL [R1+0x518], R8 ;  /* 0x0005180801007387 */ /* 0x000fe80000100800 */
[----:B------:R-:W-:Y:S04]  /*13ca70*/  STL [R1+0x1dfc], R7 ;  /* 0x001dfc0701007387 */ /* 0x000fe80000100800 */
[----:B------:R1:W-:Y:S04]  /*13ca80*/  STL.64 [R1+0xe40], R42 ;  /* 0x000e402a01007387 */ /* 0x0003e80000100a00 */
[----:B------:R2:W-:Y:S01]  /*13ca90*/  STL [R1+0x66a0], R5 ;  /* 0x0066a00501007387 */ /* 0x0005e20000100800 */
[----:B-1----:R-:W-:-:S02]  /*13caa0*/  IADD3 R42, P1, PT, R23, R5, RZ ;  /* 0x00000005172a7210 */ /* 0x002fc40007f3e0ff */
[----:B--2---:R-:W-:-:S03]  /*13cab0*/  SHF.R.U32.HI R5, RZ, 0x8, R6 ;  /* 0x00000008ff057819 */ /* 0x004fc60000011606 */
[----:B------:R-:W-:Y:S01]  /*13cac0*/  IMAD.X R43, R20, 0x1, R54, P1 ;  /* 0x00000001142b7824 */ /* 0x000fe200008e0636 */
[----:B------:R-:W-:Y:S02]  /*13cad0*/  LOP3.LUT R5, R5, 0xffff, RZ, 0xc0, !PT ;  /* 0x0000ffff05057812 */ /* 0x000fe400078ec0ff */
[-C--:B------:R-:W-:Y:S02]  /*13cae0*/  IADD3 R6, P1, PT, R17, R4.reuse, RZ ;  /* 0x0000000411067210 */ /* 0x080fe40007f3e0ff */
[----:B------:R-:W-:Y:S02]  /*13caf0*/  PRMT R8, R5, 0x3340, R0 ;  /* 0x0000334005087816 */ /* 0x000fe40000000000 */
[----:B----4-:R-:W-:Y:S01]  /*13cb00*/  PRMT R5, R49, 0x5410, R58 ;  /* 0x0000541031057816 */ /* 0x010fe2000000003a */
[----:B------:R-:W-:Y:S01]  /*13cb10*/  IMAD.X R7, R15, 0x1, R3, P1 ;  /* 0x000000010f077824 */ /* 0x000fe200008e0603 */
[----:B------:R-:W-:Y:S04]  /*13cb20*/  STL.64 [R1+0xea8], R42 ;  /* 0x000ea82a01007387 */ /* 0x000fe80000100a00 */
[----:B------:R-:W-:Y:S04]  /*13cb30*/  STL [R1+0x328], R8 ;  /* 0x0003280801007387 */ /* 0x000fe80000100800 */
[----:B------:R-:W-:Y:S04]  /*13cb40*/  STL [R1+0x1df8], R5 ;  /* 0x001df80501007387 */ /* 0x000fe80000100800 */
[----:B------:R1:W-:Y:S04]  /*13cb50*/  STL.64 [R1+0xe58], R6 ;  /* 0x000e580601007387 */ /* 0x0003e80000100a00 */
[----:B------:R2:W-:Y:S01]  /*13cb60*/  STL [R1+0x66a4], R4 ;  /* 0x0066a40401007387 */ /* 0x0005e20000100800 */
[----:B-1----:R-:W-:-:S02]  /*13cb70*/  IADD3 R6, P1, PT, R23, R4, RZ ;  /* 0x0000000417067210 */ /* 0x002fc40007f3e0ff */
[----:B--2---:R-:W-:Y:S01]  /*13cb80*/  SHF.R.U32.HI R4, RZ, 0x8, R16 ;  /* 0x00000008ff047819 */ /* 0x004fe20000011610 */
[----:B------:R1:W-:Y:S02]  /*13cb90*/  STL [R1+0x66a8], R3 ;  /* 0x0066a80301007387 */ /* 0x0003e40000100800 */
[----:B------:R-:W-:-:S05]  /*13cba0*/  IMAD.X R7, R20, 0x1, R3, P1 ;  /* 0x0000000114077824 */ /* 0x000fca00008e0603 */
[----:B------:R2:W-:Y:S01]  /*13cbb0*/  STL.64 [R1+0xe88], R6 ;  /* 0x000e880601007387 */ /* 0x0005e20000100a00 */
[----:B-1----:R-:W-:Y:S02]  /*13cbc0*/  LOP3.LUT R3, R4, 0xffff, RZ, 0xc0, !PT ;  /* 0x0000ffff04037812 */ /* 0x002fe400078ec0ff */
[----:B------:R-:W-:-:S05]  /*13cbd0*/  IADD3 R4, P1, PT, R17, R13, RZ ;  /* 0x0000000d11047210 */ /* 0x000fca0007f3e0ff */
[----:B------:R-:W-:Y:S01]  /*13cbe0*/  IMAD.X R5, R15, 0x1, R14, P1 ;  /* 0x000000010f057824 */ /* 0x000fe200008e060e */
[----:B--2---:R-:W-:-:S05]  /*13cbf0*/  PRMT R6, R3, 0x3340, R0 ;  /* 0x0000334003067816 */ /* 0x004fca0000000000 */
[----:B------:R-:W-:Y:S01]  /*13cc00*/  STL [R1+0x324], R6 ;  /* 0x0003240601007387 */ /* 0x000fe20000100800 */
[----:B---3--:R-:W-:-:S05]  /*13cc10*/  PRMT R3, R46, 0x5410, R39 ;  /* 0x000054102e037816 */ /* 0x008fca0000000027 */
[----:B------:R-:W-:Y:S04]  /*13cc20*/  STL [R1+0x1df4], R3 ;  /* 0x001df40301007387 */ /* 0x000fe80000100800 */
[----:B------:R1:W-:Y:S02]  /*13cc30*/  STL.64 [R1+0xe38], R4 ;  /* 0x000e380401007387 */ /* 0x0003e40000100a00 */
[----:B-1----:R-:W-:-:S05]  /*13cc40*/  IADD3 R4, P1, PT, R23, R13, RZ ;  /* 0x0000000d17047210 */ /* 0x002fca0007f3e0ff */
[----:B------:R-:W-:Y:S01]  /*13cc50*/  IMAD.X R5, R20, 0x1, R14, P1 ;  /* 0x0000000114057824 */ /* 0x000fe200008e060e */
[----:B------:R-:W-:-:S04]  /*13cc60*/  PRMT R3, R28, 0x5410, R30 ;  /* 0x000054101c037816 */ /* 0x000fc8000000001e */
[----:B------:R1:W-:Y:S04]  /*13cc70*/  STL.64 [R1+0xe68], R4 ;  /* 0x000e680401007387 */ /* 0x0003e80000100a00 */
[----:B------:R2:W-:Y:S01]  /*13cc80*/  STL [R1+0x1df0], R3 ;  /* 0x001df00301007387 */ /* 0x0005e20000100800 */
[----:B-1----:R-:W-:-:S05]  /*13cc90*/  PRMT R4, R27, 0x5410, R55 ;  /* 0x000054101b047816 */ /* 0x002fca0000000037 */
[----:B------:R1:W-:Y:S04]  /*13cca0*/  STL [R1+0x1ddc], R4 ;  /* 0x001ddc0401007387 */ /* 0x0003e80000100800 */
[----:B------:R-:W3:Y:S04]  /*13ccb0*/  LDL.LU R61, [R1+0x264] ;  /* 0x00026400013d7983 */ /* 0x000ee80000300800 */
[----:B------:R-:W3:Y:S04]  /*13ccc0*/  LDL.LU R50, [R1+0xdb0] ;  /* 0x000db00001327983 */ /* 0x000ee80000300800 */
[----:B------:R-:W4:Y:S04]  /*13ccd0*/  LDL.LU R54, [R1+0x234] ;  /* 0x0002340001367983 */ /* 0x000f280000300800 */
[----:B------:R-:W4:Y:S01]  /*13cce0*/  LDL.LU R58, [R1+0xda0] ;  /* 0x000da000013a7983 */ /* 0x000f220000300800 */
[----:B------:R-:W-:-:S02]  /*13ccf0*/  LOP3.LUT R5, R31, 0xffff, RZ, 0xc0, !PT ;  /* 0x0000ffff1f057812 */ /* 0x000fc400078ec0ff */
[----:B--2---:R-:W-:Y:S01]  /*13cd00*/  LOP3.LUT R3, R24, 0xffff, RZ, 0xc0, !PT ;  /* 0x0000ffff18037812 */ /* 0x004fe200078ec0ff */
[----:B------:R-:W2:Y:S01]  /*13cd10*/  LDL.LU R49, [R1+0x23c] ;  /* 0x00023c0001317983 */ /* 0x000ea20000300800 */
[----:B-1----:R-:W-:Y:S02]  /*13cd20*/  LOP3.LUT R4, R38, 0xffff, RZ, 0xc0, !PT ;  /* 0x0000ffff26047812 */ /* 0x002fe400078ec0ff */
[----:B------:R-:W-:Y:S01]  /*13cd30*/  PRMT R13, R3, 0x3340, R13 ;  /* 0x00003340030d7816 */ /* 0x000fe2000000000d */
[----:B------:R-:W2:Y:S01]  /*13cd40*/  LDL.LU R39, [R1+0xda8] ;  /* 0x000da80001277983 */ /* 0x000ea20000300800 */
[----:B------:R-:W-:-:S04]  /*13cd50*/  PRMT R14, R5, 0x3340, R4 ;  /* 0x00003340050e7816 */ /* 0x000fc80000000004 */
[----:B------:R-:W-:-:S05]  /*13cd60*/  PRMT R6, R14, 0x5410, R13 ;  /* 0x000054100e067816 */ /* 0x000fca000000000d */
[----:B------:R1:W-:Y:S04]  /*13cd70*/  STL [R1+0x1e98], R6 ;  /* 0x001e980601007387 */ /* 0x0003e80000100800 */
[----:B------:R-:W2:Y:S04]  /*13cd80*/  LDL.LU R46, [R1+0x22c] ;  /* 0x00022c00012e7983 */ /* 0x000ea80000300800 */
[----:B------:R-:W2:Y:S04]  /*13cd90*/  LDL.LU R30, [R1+0x548] ;  /* 0x00054800011e7983 */ /* 0x000ea80000300800 */
[----:B------:R-:W2:Y:S04]  /*13cda0*/  LDL.LU R28, [R1+0x428] ;  /* 0x00042800011c7983 */ /* 0x000ea80000300800 */
[----:B------:R-:W2:Y:S04]  /*13cdb0*/  LDL.LU R55, [R1+0x394] ;  /* 0x0003940001377983 */ /* 0x000ea80000300800 */
[----:B------:R-:W2:Y:S01]  /*13cdc0*/  LDL.LU R27, [R1+0x3b0] ;  /* 0x0003b000011b7983 */ /* 0x000ea20000300800 */
[----:B-1----:R-:W-:-:S03]  /*13cdd0*/  IADD3 R6, P1, PT, R17, R2, RZ ;  /* 0x0000000211067210 */ /* 0x002fc60007f3e0ff */
[----:B------:R-:W2:Y:S02]  /*13cde0*/  LDL.LU R31, [R1+0x5180] ;  /* 0x00518000011f7983 */ /* 0x000ea40000300800 */
[----:B------:R-:W-:Y:S02]  /*13cdf0*/  IMAD.X R7, R15, 0x1, R0, P1 ;  /* 0x000000010f077824 */ /* 0x000fe400008e0600 */
[----:B------:R-:W2:Y:S04]  /*13ce00*/  LDL.LU R24, [R1+0x884] ;  /* 0x0008840001187983 */ /* 0x000ea80000300800 */
[----:B------:R1:W-:Y:S04]  /*13ce10*/  STL.64 [R1+0xe28], R6 ;  /* 0x000e280601007387 */ /* 0x0003e80000100a00 */
[----:B------:R0:W-:Y:S01]  /*13ce20*/  STL [R1+0x66ac], R2 ;  /* 0x0066ac0201007387 */ /* 0x0001e20000100800 */
[----:B------:R-:W-:-:S02]  /*13ce30*/  SHF.R.U32.HI R14, RZ, 0x8, R5 ;  /* 0x00000008ff0e7819 */ /* 0x000fc40000011605 */
[----:B------:R-:W-:Y:S02]  /*13ce40*/  SHF.R.U32.HI R13, RZ, 0x8, R4 ;  /* 0x00000008ff0d7819 */ /* 0x000fe40000011604 */
[----:B-1----:R-:W-:Y:S02]  /*13ce50*/  IADD3 R6, P1, PT, R23, R2, RZ ;  /* 0x0000000217067210 */ /* 0x002fe40007f3e0ff */
[----:B0-----:R-:W-:-:S04]  /*13ce60*/  SHF.R.U32.HI R2, RZ, 0x8, R3 ;  /* 0x00000008ff027819 */ /* 0x001fc80000011603 */
[----:B------:R-:W-:Y:S01]  /*13ce70*/  LOP3.LUT R2, R2, 0xffff, RZ, 0xc0, !PT ;  /* 0x0000ffff02027812 */ /* 0x000fe200078ec0ff */
[--C-:B------:R-:W-:Y:S01]  /*13ce80*/  IMAD.X R7, R20, 0x1, R0.reuse, P1 ;  /* 0x0000000114077824 */ /* 0x100fe200008e0600 */
[----:B------:R-:W-:Y:S02]  /*13ce90*/  LOP3.LUT R14, R14, 0xffff, RZ, 0xc0, !PT ;  /* 0x0000ffff0e0e7812 */ /* 0x000fe400078ec0ff */
[----:B------:R-:W-:Y:S02]  /*13cea0*/  LOP3.LUT R13, R13, 0xffff, RZ, 0xc0, !PT ;  /* 0x0000ffff0d0d7812 */ /* 0x000fe400078ec0ff */
[----:B------:R-:W-:Y:S02]  /*13ceb0*/  PRMT R4, R2, 0x3340, R0 ;  /* 0x0000334002047816 */ /* 0x000fe40000000000 */
[----:B------:R-:W-:Y:S01]  /*13cec0*/  IADD3 R2, P1, PT, R17, R45, RZ ;  /* 0x0000002d11027210 */ /* 0x000fe20007f3e0ff */
[----:B------:R-:W-:Y:S01]  /*13ced0*/  STL.64 [R1+0xe48], R6 ;  /* 0x000e480601007387 */ /* 0x000fe20000100a00 */
[----:B------:R-:W-:-:S03]  /*13cee0*/  PRMT R5, R14, 0x3340, R13 ;  /* 0x000033400e057816 */ /* 0x000fc6000000000d */
[----:B------:R-:W2:Y:S01]  /*13cef0*/  LDL.LU R38, [R1+0x513c] ;  /* 0x00513c0001267983 */ /* 0x000ea20000300800 */
[----:B------:R-:W-:-:S03]  /*13cf00*/  IMAD.X R3, R15, 0x1, R44, P1 ;  /* 0x000000010f037824 */ /* 0x000fc600008e062c */
[----:B------:R-:W-:Y:S04]  /*13cf10*/  STL [R1+0x504], R5 ;  /* 0x0005040501007387 */ /* 0x000fe80000100800 */
[----:B------:R-:W-:Y:S04]  /*13cf20*/  STL [R1+0x320], R4 ;  /* 0x0003200401007387 */ /* 0x000fe80000100800 */
[----:B------:R0:W-:Y:S02]  /*13cf30*/  STL.64 [R1+0xe20], R2 ;  /* 0x000e200201007387 */ /* 0x0001e40000100a00 */
[----:B0-----:R-:W-:-:S05]  /*13cf40*/  IADD3 R2, P1, PT, R23, R45, RZ ;  /* 0x0000002d17027210 */ /* 0x001fca0007f3e0ff */
[----:B------:R-:W-:-:S05]  /*13cf50*/  IMAD.X R3, R20, 0x1, R44, P1 ;  /* 0x0000000114037824 */ /* 0x000fca00008e062c */
[----:B------:R0:W-:Y:S02]  /*13cf60*/  STL.64 [R1+0xe30], R2 ;  /* 0x000e300201007387 */ /* 0x0001e40000100a00 */
[----:B0-----:R-:W-:-:S05]  /*13cf70*/  IADD3 R2, P1, PT, R17, R35, RZ ;  /* 0x0000002311027210 */ /* 0x001fca0007f3e0ff */
[----:B------:R-:W-:Y:S01]  /*13cf80*/  IMAD.X R3, R15, 0x1, R59, P1 ;  /* 0x000000010f037824 */ /* 0x000fe200008e063b */
[----:B---3--:R-:W-:Y:S02]  /*13cf90*/  PRMT R5, R50, 0x5410, R61 ;  /* 0x0000541032057816 */ /* 0x008fe4000000003d */
[----:B----4-:R-:W-:-:S03]  /*13cfa0*/  PRMT R4, R58, 0x5410, R54 ;  /* 0x000054103a047816 */ /* 0x010fc60000000036 */
[----:B------:R-:W-:Y:S04]  /*13cfb0*/  STL [R1+0x1dd8], R5 ;  /* 0x001dd80501007387 */ /* 0x000fe80000100800 */
[----:B------:R-:W-:Y:S04]  /*13cfc0*/  STL [R1+0x1dd4], R4 ;  /* 0x001dd40401007387 */ /* 0x000fe80000100800 */
[----:B------:R0:W-:Y:S02]  /*13cfd0*/  STL.64 [R1+0xe18], R2 ;  /* 0x000e180201007387 */ /* 0x0001e40000100a00 */
[----:B0-----:R-:W-:-:S02]  /*13cfe0*/  IADD3 R2, P1, PT, R23, R35, RZ ;  /* 0x0000002317027210 */ /* 0x001fc40007f3e0ff */
[----:B------:R-:W3:Y:S03]  /*13cff0*/  LDL.LU R35, [R1+0x68ec] ;  /* 0x0068ec0001237983 */ /* 0x000ee60000300800 */
[----:B------:R-:W-:Y:S02]  /*13d000*/  IMAD.X R3, R20, 0x1, R59, P1 ;  /* 0x0000000114037824 */ /* 0x000fe400008e063b */
[----:B------:R-:W4:Y:S04]  /*13d010*/  LDL.LU R59, [R1+0x68e8] ;  /* 0x0068e800013b7983 */ /* 0x000f280000300800 */
[----:B------:R0:W-:Y:S01]  /*13d020*/  STL.64 [R1+0xe10], R2 ;  /* 0x000e100201007387 */ /* 0x0001e20000100a00 */
[----:B--2---:R-:W-:-:S02]  /*13d030*/  LOP3.LUT R7, R28, 0xffff, RZ, 0xc0, !PT ;  /* 0x0000ffff1c077812 */ /* 0x004fc400078ec0ff */
[----:B------:R-:W-:Y:S02]  /*13d040*/  LOP3.LUT R6, R55, 0xffff, RZ, 0xc0, !PT ;  /* 0x0000ffff37067812 */ /* 0x000fe400078ec0ff */
[----:B0-----:R-:W-:Y:S02]  /*13d050*/  PRMT R3, R39, 0x5410, R49 ;  /* 0x0000541027037816 */ /* 0x001fe40000000031 */
[----:B------:R-:W-:-:S03]  /*13d060*/  PRMT R2, R30, 0x5410, R46 ;  /* 0x000054101e027816 */ /* 0x000fc6000000002e */
[----:B------:R-:W-:Y:S01]  /*13d070*/  STL [R1+0x1dd0], R3 ;  /* 0x001dd00301007387 */ /* 0x000fe20000100800 */
[----:B------:R-:W-:-:S03]  /*13d080*/  LOP3.LUT R4, R27, 0xffff, RZ, 0xc0, !PT ;  /* 0x0000ffff1b047812 */ /* 0x000fc600078ec0ff */
[----:B------:R0:W-:Y:S04]  /*13d090*/  STL [R1+0x1dbc], R2 ;  /* 0x001dbc0201007387 */ /* 0x0001e80000100800 */
[----:B------:R-:W2:Y:S04]  /*13d0a0*/  LDL.LU R30, [R1+0x260] ;  /* 0x00026000011e7983 */ /* 0x000ea80000300800 */
[----:B------:R-:W2:Y:S04]  /*13d0b0*/  LDL.LU R28, [R1+0xda4] ;  /* 0x000da400011c7983 */ /* 0x000ea80000300800 */
[----:B------:R-:W3:Y:S04]  /*13d0c0*/  LDL.LU R55, [R1+0x248] ;  /* 0x0002480001377983 */ /* 0x000ee80000300800 */
[----:B------:R-:W3:Y:S01]  /*13d0d0*/  LDL.LU R27, [R1+0xd98] ;  /* 0x000d9800011b7983 */ /* 0x000ee20000300800 */
[----:B------:R-:W-:-:S02]  /*13d0e0*/  PRMT R13, R6, 0x3340, R0 ;  /* 0x00003340060d7816 */ /* 0x000fc40000000000 */
[----:B------:R-:W-:Y:S02]  /*13d0f0*/  PRMT R14, R7, 0x3340, R4 ;  /* 0x00003340070e7816 */ /* 0x000fe40000000004 */
[----:B0-----:R-:W-:Y:S02]  /*13d100*/  LOP3.LUT R2, R31, 0xffff, RZ, 0xc0, !PT ;  /* 0x0000ffff1f027812 */ /* 0x001fe400078ec0ff */
[----:B------:R-:W-:Y:S01]  /*13d110*/  LOP3.LUT R5, R24, 0xffff, RZ, 0xc0, !PT ;  /* 0x0000ffff18057812 */ /* 0x000fe200078ec0ff */
[----:B------:R-:W4:Y:S01]  /*13d120*/  LDL.LU R31, [R1+0x519c] ;  /* 0x00519c00011f7983 */ /* 0x000f220000300800 */
[----:B------:R-:W-:-:S03]  /*13d130*/  LOP3.LUT R3, R38, 0xffff, RZ, 0xc0, !PT ;  /* 0x0000ffff26037812 */ /* 0x000fc600078ec0ff */
[----:B------:R0:W-:Y:S01]  /*13d140*/  STL [R1+0x6840], R6 ;  /* 0x0068400601007387 */ /* 0x0001e20000100800 */
[----:B------:R-:W-:-:S03]  /*13d150*/  IADD3 R42, P1, PT, R17, R33, RZ ;  /* 0x00000021112a7210 */ /* 0x000fc60007f3e0ff */
[----:B------:R-:W4:Y:S04]  /*13d160*/  LDL.LU R24, [R1+0x8a0] ;  /* 0x0008a00001187983 */ /* 0x000f280000300800 */
[----:B------:R-:W4:Y:S01]  /*13d170*/  LDL.LU R38, [R1+0x5150] ;  /* 0x0051500001267983 */ /* 0x000f220000300800 */
[----:B0-----:R-:W-:Y:S02]  /*13d180*/  PRMT R6, R14, 0x5410, R13 ;  /* 0x000054100e067816 */ /* 0x001fe4000000000d */
[----:B------:R-:W-:Y:S02]  /*13d190*/  PRMT R13, R5, 0x3340, R0 ;  /* 0x00003340050d7816 */ /* 0x000fe40000000000 */
[----:B------:R-:W-:Y:S01]  /*13d1a0*/  PRMT R14, R2, 0x3340, R3 ;  /* 0x00003340020e7816 */ /* 0x000fe20000000003 */
[----:B------:R0:W-:Y:S01]  /*13d1b0*/  STL [R1+0x1e94], R6 ;  /* 0x001e940601007387 */ /* 0x0001e20000100800 */
[----:B------:R-:W-:Y:S01]  /*13d1c0*/  IMAD.X R43, R15, 0x1, R47, P1 ;  /* 0x000000010f2b7824 */ /* 0x000fe200008e062f */
[----:B------:R-:W-:-:S02]  /*13d1d0*/  IADD3 R32, P1, PT, R23, R33, RZ ;  /* 0x0000002117207210 */ /* 0x000fc40007f3e0ff */
[----:B------:R-:W-:Y:S02]  /*13d1e0*/  SHF.R.U32.HI R2, RZ, 0x8, R2 ;  /* 0x00000008ff027819 */ /* 0x000fe40000011602 */
[----:B------:R-:W-:Y:S02]  /*13d1f0*/  SHF.R.U32.HI R3, RZ, 0x8, R3 ;  /* 0x00000008ff037819 */ /* 0x000fe40000011603 */
[----:B0-----:R-:W-:Y:S02]  /*13d200*/  PRMT R6, R14, 0x5410, R13 ;  /* 0x000054100e067816 */ /* 0x001fe4000000000d */
[----:B------:R-:W-:Y:S02]  /*13d210*/  SHF.R.U32.HI R14, RZ, 0x8, R7 ;  /* 0x00000008ff0e7819 */ /* 0x000fe40000011607 */
[----:B------:R-:W-:Y:S02]  /*13d220*/  SHF.R.U32.HI R13, RZ, 0x8, R4 ;  /* 0x00000008ff0d7819 */ /* 0x000fe40000011604 */
[----:B------:R-:W-:-:S02]  /*13d230*/  LOP3.LUT R14, R14, 0xffff, RZ, 0xc0, !PT ;  /* 0x0000ffff0e0e7812 */ /* 0x000fc400078ec0ff */
[----:B------:R-:W-:Y:S01]  /*13d240*/  LOP3.LUT R13, R13, 0xffff, RZ, 0xc0, !PT ;  /* 0x0000ffff0d0d7812 */ /* 0x000fe200078ec0ff */
[----:B------:R-:W-:Y:S01]  /*13d250*/  IMAD.X R33, R20, 0x1, R47, P1 ;  /* 0x0000000114217824 */ /* 0x000fe200008e062f */
[----:B------:R-:W-:Y:S02]  /*13d260*/  LOP3.LUT R2, R2, 0xffff, RZ, 0xc0, !PT ;  /* 0x0000ffff02027812 */ /* 0x000fe400078ec0ff */
[----:B------:R-:W-:Y:S02]  /*13d270*/  LOP3.LUT R3, R3, 0xffff, RZ, 0xc0, !PT ;  /* 0x0000ffff03037812 */ /* 0x000fe400078ec0ff */
[----:B------:R-:W-:Y:S01]  /*13d280*/  PRMT R16, R14, 0x3340, R13 ;  /* 0x000033400e107816 */ /* 0x000fe2000000000d */
[----:B------:R-:W-:Y:S01]  /*13d290*/  STL [R1+0x1e90], R6 ;  /* 0x001e900601007387 */ /* 0x000fe20000100800 */
[----:B------:R-:W-:-:S03]  /*13d2a0*/  PRMT R2, R2, 0x3340, R3 ;  /* 0x0000334002027816 */ /* 0x000fc60000000003 */
[----:B------:R-:W-:Y:S04]  /*13d2b0*/  STL.64 [R1+0xe08], R42 ;  /* 0x000e082a01007387 */ /* 0x000fe80000100a00 */
[----:B------:R-:W-:Y:S04]  /*13d2c0*/  STL.64 [R1+0xe00], R32 ;  /* 0x000e002001007387 */ /* 0x000fe80000100a00 */
[----:B------:R-:W-:Y:S04]  /*13d2d0*/  STL [R1+0x66b0], R16 ;  /* 0x0066b01001007387 */ /* 0x000fe80000100800 */
[----:B------:R-:W4:Y:S04]  /*13d2e0*/  LDL.LU R39, [R1+0x25c] ;  /* 0x00025c0001277983 */ /* 0x000f280000300800 */
[----:B------:R-:W4:Y:S04]  /*13d2f0*/  LDL.LU R46, [R1+0xd94] ;  /* 0x000d9400012e7983 */ /* 0x000f280000300800 */
[----:B------:R0:W-:Y:S02]  /*13d300*/  STL [R1+0x4fc], R2 ;  /* 0x0004fc0201007387 */ /* 0x0001e40000100800 */
[----:B0-----:R-:W-:-:S05]  /*13d310*/  IADD3 R2, P1, PT, R17, R29, RZ ;  /* 0x0000001d11027210 */ /* 0x001fca0007f3e0ff */
[----:B------:R-:W-:-:S05]  /*13d320*/  IMAD.X R3, R15, 0x1, R37, P1 ;  /* 0x000000010f037824 */ /* 0x000fca00008e0625 */
[----:B------:R0:W-:Y:S02]  /*13d330*/  STL.64 [R1+0xdf8], R2 ;  /* 0x000df80201007387 */ /* 0x0001e40000100a00 */
[----:B0-----:R-:W-:Y:S02]  /*13d340*/  IADD3 R2, P1, PT, R23, R29, RZ ;  /* 0x0000001d17027210 */ /* 0x001fe40007f3e0ff */
[----:B------:R-:W4:Y:S03]  /*13d350*/  LDL.LU R29, [R1+0x68e4] ;  /* 0x0068e400011d7983 */ /* 0x000f260000300800 */
[----:B------:R-:W-:Y:S02]  /*13d360*/  IMAD.X R3, R20, 0x1, R37, P1 ;  /* 0x0000000114037824 */ /* 0x000fe400008e0625 */
[----:B------:R-:W4:Y:S04]  /*13d370*/  LDL.LU R37, [R1+0x68e0] ;  /* 0x0068e00001257983 */ /* 0x000f280000300800 */
[----:B------:R2:W-:Y:S02]  /*13d380*/  STL.64 [R1+0xdf0], R2 ;  /* 0x000df00201007387 */ /* 0x0005e40000100a00 */
[----:B--2---:R-:W-:-:S05]  /*13d390*/  PRMT R3, R28, 0x5410, R30 ;  /* 0x000054101c037816 */ /* 0x004fca000000001e */
[----:B------:R4:W-:Y:S01]  /*13d3a0*/  STL [R1+0x1db8], R3 ;  /* 0x001db80301007387 */ /* 0x0009e20000100800 */
[----:B---3--:R-:W-:-:S03]  /*13d3b0*/  PRMT R2, R27, 0x5410, R55 ;  /* 0x000054101b027816 */ /* 0x008fc60000000037 */
[----:B------:R-:W2:Y:S04]  /*13d3c0*/  LDL.LU R47, [R1+0x250] ;  /* 0x00025000012f7983 */ /* 0x000ea80000300800 */
[----:B------:R0:W-:Y:S04]  /*13d3d0*/  STL [R1+0x1db4], R2 ;  /* 0x001db40201007387 */ /* 0x0001e80000100800 */
[----:B------:R-:W2:Y:S04]  /*13d3e0*/  LDL.LU R33, [R1+0xd9c] ;  /* 0x000d9c0001217983 */ /* 0x000ea80000300800 */
[----:B------:R-:W3:Y:S04]  /*13d3f0*/  LDL.LU R30, [R1+0x238] ;  /* 0x00023800011e7983 */ /* 0x000ee80000300800 */
[----:B------:R-:W3:Y:S04]  /*13d400*/  LDL.LU R28, [R1+0x4e0] ;  /* 0x0004e000011c7983 */ /* 0x000ee80000300800 */
[----:B------:R-:W3:Y:S01]  /*13d410*/  LDL.LU R55, [R1+0x228] ;  /* 0x0002280001377983 */ /* 0x000ee20000300800 */
[----:B----4-:R-:W-:-:S03]  /*13d420*/  LOP3.LUT R3, R38, 0xffff, RZ, 0xc0, !PT ;  /* 0x0000ffff26037812 */ /* 0x010fc600078ec0ff */
[----:B------:R-:W4:Y:S01]  /*13d430*/  LDL.LU R27, [R1+0xd90] ;  /* 0x000d9000011b7983 */ /* 0x000f220000300800 */
[----:B------:R-:W-:Y:S02]  /*13d440*/  LOP3.LUT R4, R31, 0xffff, RZ, 0xc0, !PT ;  /* 0x0000ffff1f047812 */ /* 0x000fe400078ec0ff */
[----:B0-----:R-:W-:Y:S01]  /*13d450*/  LOP3.LUT R2, R24, 0xffff, RZ, 0xc0, !PT ;  /* 0x0000ffff18027812 */ /* 0x001fe200078ec0ff */
[----:B------:R-:W3:Y:S01]  /*13d460*/  LDL.LU R38, [R1+0x5178] ;  /* 0x0051780001267983 */ /* 0x000ee20000300800 */
[----:B------:R-:W-:-:S03]  /*13d470*/  PRMT R14, R4, 0x3340, R3 ;  /* 0x00003340040e7816 */ /* 0x000fc60000000003 */
[----:B------:R-:W3:Y:S01]  /*13d480*/  LDL.LU R31, [R1+0x880] ;  /* 0x00088000011f7983 */ /* 0x000ee20000300800 */
[----:B------:R-:W-:-:S03]  /*13d490*/  PRMT R13, R2, 0x3340, R0 ;  /* 0x00003340020d7816 */ /* 0x000fc60000000000 */
[----:B------:R-:W3:Y:S01]  /*13d4a0*/  LDL.LU R24, [R1+0x512c] ;  /* 0x00512c0001187983 */ /* 0x000ee20000300800 */
[----:B------:R-:W-:Y:S02]  /*13d4b0*/  IADD3 R6, P1, PT, R17, R18, RZ ;  /* 0x0000001211067210 */ /* 0x000fe40007f3e0ff */
[----:B------:R-:W-:-:S03]  /*13d4c0*/  PRMT R8, R14, 0x5410, R13 ;  /* 0x000054100e087816 */ /* 0x000fc6000000000d */
[----:B------:R-:W-:Y:S02]  /*13d4d0*/  IMAD.X R7, R15, 0x1, R21, P1 ;  /* 0x000000010f077824 */ /* 0x000fe400008e0615 */
[----:B------:R-:W-:Y:S04]  /*13d4e0*/  STL [R1+0x1e7c], R8 ;  /* 0x001e7c0801007387 */ /* 0x000fe80000100800 */
[----:B------:R0:W-:Y:S01]  /*13d4f0*/  STL.64 [R1+0xde8], R6 ;  /* 0x000de80601007387 */ /* 0x0001e20000100a00 */
[----:B------:R-:W-:Y:S02]  /*13d500*/  SHF.R.U32.HI R14, RZ, 0x8, R4 ;  /* 0x00000008ff0e7819 */ /* 0x000fe40000011604 */
[----:B------:R-:W-:Y:S02]  /*13d510*/  SHF.R.U32.HI R13, RZ, 0x8, R3 ;  /* 0x00000008ff0d7819 */ /* 0x000fe40000011603 */
[----:B0-----:R-:W-:-:S02]  /*13d520*/  IADD3 R6, P1, PT, R23, R18, RZ ;  /* 0x0000001217067210 */ /* 0x001fc40007f3e0ff */
[----:B------:R-:W4:Y:S03]  /*13d530*/  LDL.LU R18, [R1+0x68dc] ;  /* 0x0068dc0001127983 */ /* 0x000f260000300800 */
[----:B------:R-:W-:Y:S01]  /*13d540*/  IMAD.X R7, R20, 0x1, R21, P1 ;  /* 0x0000000114077824 */ /* 0x000fe200008e0615 */
[----:B------:R-:W-:Y:S01]  /*13d550*/  LOP3.LUT R14, R14, 0xffff, RZ, 0xc0, !PT ;  /* 0x0000ffff0e0e7812 */ /* 0x000fe200078ec0ff */
[----:B------:R-:W4:Y:S01]  /*13d560*/  LDL.LU R21, [R1+0x68d8] ;  /* 0x0068d80001157983 */ /* 0x000f220000300800 */
[----:B------:R-:W-:-:S03]  /*13d570*/  LOP3.LUT R13, R13, 0xffff, RZ, 0xc0, !PT ;  /* 0x0000ffff0d0d7812 */ /* 0x000fc600078ec0ff */
[----:B------:R0:W-:Y:S01]  /*13d580*/  STL.64 [R1+0xde0], R6 ;  /* 0x000de00601007387 */ /* 0x0001e20000100a00 */
[----:B------:R-:W-:Y:S02]  /*13d590*/  PRMT R4, R14, 0x3340, R13 ;  /* 0x000033400e047816 */ /* 0x000fe4000000000d */
[----:B------:R-:W-:Y:S02]  /*13d5a0*/  PRMT R3, R46, 0x5410, R39 ;  /* 0x000054102e037816 */ /* 0x000fe40000000027 */
[----:B0-----:R-:W-:Y:S01]  /*13d5b0*/  IADD3 R6, P1, PT, R17, R40, RZ ;  /* 0x0000002811067210 */ /* 0x001fe20007f3e0ff */
[----:B------:R-:W-:Y:S04]  /*13d5c0*/  STL [R1+0x4f8], R4 ;  /* 0x0004f80401007387 */ /* 0x000fe80000100800 */
[----:B------:R-:W-:Y:S01]  /*13d5d0*/  IMAD.X R7, R15, 0x1, R36, P1 ;  /* 0x000000010f077824 */ /* 0x000fe200008e0624 */
[----:B------:R-:W-:Y:S04]  /*13d5e0*/  STL [R1+0x1db0], R3 ;  /* 0x001db00301007387 */ /* 0x000fe80000100800 */
[----:B------:R0:W-:Y:S01]  /*13d5f0*/  STL.64 [R1+0xdd8], R6 ;  /* 0x000dd80601007387 */ /* 0x0001e20000100a00 */
[----:B------:R-:W-:-:S04]  /*13d600*/  SHF.R.U32.HI R13, RZ, 0x8, R2 ;  /* 0x00000008ff0d7819 */ /* 0x000fc80000011602 */
[----:B------:R-:W-:Y:S02]  /*13d610*/  LOP3.LUT R13, R13, 0xffff, RZ, 0xc0, !PT ;  /* 0x0000ffff0d0d7812 */ /* 0x000fe400078ec0ff */
[----:B0-----:R-:W-:Y:S02]  /*13d620*/  IADD3 R6, P1, PT, R23, R40, RZ ;  /* 0x0000002817067210 */ /* 0x001fe40007f3e0ff */
[----:B------:R-:W4:Y:S03]  /*13d630*/  LDL.LU R40, [R1+0x1d7c] ;  /* 0x001d7c0001287983 */ /* 0x000f260000300800 */
[----:B------:R-:W-:Y:S01]  /*13d640*/  IMAD.X R7, R20, 0x1, R36, P1 ;  /* 0x0000000114077824 */ /* 0x000fe200008e0624 */
[----:B------:R-:W-:Y:S01]  /*13d650*/  IADD3 R2, P1, PT, R17, R34, RZ ;  /* 0x0000002211027210 */ /* 0x000fe20007f3e0ff */
[----:B------:R-:W4:Y:S04]  /*13d660*/  LDL.LU R36, [R1+0x68d4] ;  /* 0x0068d40001247983 */ /* 0x000f280000300800 */
[----:B------:R0:W-:Y:S01]  /*13d670*/  STL.64 [R1+0xdd0], R6 ;  /* 0x000dd00601007387 */ /* 0x0001e20000100a00 */
[----:B------:R-:W-:Y:S01]  /*13d680*/  IMAD.X R3, R15, 0x1, R19, P1 ;  /* 0x000000010f037824 */ /* 0x000fe200008e0613 */
[----:B0-----:R-:W-:-:S05]  /*13d690*/  PRMT R6, R13, 0x3340, R0 ;  /* 0x000033400d067816 */ /* 0x001fca0000000000 */
[----:B------:R-:W-:Y:S01]  /*13d6a0*/  STL [R1+0x31c], R6 ;  /* 0x00031c0601007387 */ /* 0x000fe20000100800 */
[----:B--2---:R-:W-:-:S05]  /*13d6b0*/  PRMT R4, R33, 0x5410, R47 ;  /* 0x0000541021047816 */ /* 0x004fca000000002f */
[----:B------:R-:W-:Y:S04]  /*13d6c0*/  STL [R1+0x1d9c], R4 ;  /* 0x001d9c0401007387 */ /* 0x000fe80000100800 */
[----:B------:R0:W-:Y:S02]  /*13d6d0*/  STL.64 [R1+0xdc8], R2 ;  /* 0x000dc80201007387 */ /* 0x0001e40000100a00 */
[----:B0-----:R-:W-:Y:S02]  /*13d6e0*/  IADD3 R2, P1, PT, R23, R34, RZ ;  /* 0x0000002217027210 */ /* 0x001fe40007f3e0ff */
[----:B------:R-:W2:Y:S03]  /*13d6f0*/  LDL.LU R34, [R1+0x68d0] ;  /* 0x0068d00001227983 */ /* 0x000ea60000300800 */
[----:B------:R-:W-:-:S02]  /*13d700*/  IMAD.X R3, R20, 0x1, R19, P1 ;  /* 0x0000000114037824 */ /* 0x000fc400008e0613 */
[----:B------:R-:W2:Y:S04]  /*13d710*/  LDL.LU R19, [R1+0x68cc] ;  /* 0x0068cc0001137983 */ /* 0x000ea80000300800 */
[----:B------:R0:W-:Y:S01]  /*13d720*/  STL.64 [R1+0xdc0], R2 ;  /* 0x000dc00201007387 */ /* 0x0001e20000100a00 */
[----:B---3--:R-:W-:Y:S02]  /*13d730*/  LOP3.LUT R4, R38, 0xffff, RZ, 0xc0, !PT ;  /* 0x0000ffff26047812 */ /* 0x008fe400078ec0ff */
[----:B0-----:R-:W-:Y:S02]  /*13d740*/  PRMT R3, R28, 0x5410, R30 ;  /* 0x000054101c037816 */ /* 0x001fe4000000001e */
[----:B----4-:R-:W-:-:S03]  /*13d750*/  PRMT R2, R27, 0x5410, R55 ;  /* 0x000054101b027816 */ /* 0x010fc60000000037 */
[----:B------:R0:W-:Y:S04]  /*13d760*/  STL [R1+0x1d98], R3 ;  /* 0x001d980301007387 */ /* 0x0001e80000100800 */
[----:B------:R-:W3:Y:S04]  /*13d770*/  LDL.LU R38, [R1+0x85c] ;  /* 0x00085c0001267983 */ /* 0x000ee80000300800 */
[----:B------:R1:W-:Y:S01]  /*13d780*/  STL [R1+0x1d94], R2 ;  /* 0x001d940201007387 */ /* 0x0003e20000100800 */
[----:B0-----:R-:W-:Y:S02]  /*13d790*/  LOP3.LUT R3, R24, 0xffff, RZ, 0xc0, !PT ;  /* 0x0000ffff18037812 */ /* 0x001fe400078ec0ff */
[----:B------:R-:W-:-:S02]  /*13d7a0*/  IADD3 R6, P1, PT, R17, R9, RZ ;  /* 0x0000000911067210 */ /* 0x000fc40007f3e0ff */
[----:B------:R-:W-:Y:S02]  /*13d7b0*/  PRMT R14, R4, 0x3340, R3 ;  /* 0x00003340040e7816 */ /* 0x000fe40000000003 */
[----:B-1----:R-:W-:-:S04]  /*13d7c0*/  LOP3.LUT R2, R31, 0xffff, RZ, 0xc0, !PT ;  /* 0x0000ffff1f027812 */ /* 0x002fc800078ec0ff */
[----:B------:R-:W-:Y:S01]  /*13d7d0*/  PRMT R13, R2, 0x3340, R0 ;  /* 0x00003340020d7816 */ /* 0x000fe20000000000 */
[----:B------:R-:W-:-:S03]  /*13d7e0*/  IMAD.X R7, R15, 0x1, R11, P1 ;  /* 0x000000010f077824 */ /* 0x000fc600008e060b */
[----:B------:R-:W-:-:S05]  /*13d7f0*/  PRMT R8, R14, 0x5410, R13 ;  /* 0x000054100e087816 */ /* 0x000fca000000000d */
[----:B------:R-:W-:Y:S04]  /*13d800*/  STL [R1+0x1e78], R8 ;  /* 0x001e780801007387 */ /* 0x000fe80000100800 */
[----:B------:R0:W-:Y:S02]  /*13d810*/  STL.64 [R1+0xdb8], R6 ;  /* 0x000db80601007387 */ /* 0x0001e40000100a00 */
[----:B0-----:R-:W-:-:S05]  /*13d820*/  IADD3 R6, P1, PT, R23, R9, RZ ;  /* 0x0000000917067210 */ /* 0x001fca0007f3e0ff */
[----:B------:R-:W-:-:S05]  /*13d830*/  IMAD.X R7, R20, 0x1, R11, P1 ;  /* 0x0000000114077824 */ /* 0x000fca00008e060b */
[----:B------:R0:W-:Y:S02]  /*13d840*/  STL.64 [R1+0xdb0], R6 ;  /* 0x000db00601007387 */ /* 0x0001e40000100a00 */
[----:B0-----:R-:W-:-:S05]  /*13d850*/  IADD3 R6, P1, PT, R17, R51, RZ ;  /* 0x0000003311067210 */ /* 0x001fca0007f3e0ff */
[----:B------:R-:W-:-:S05]  /*13d860*/  IMAD.X R7, R15, 0x1, R22, P1 ;  /* 0x000000010f077824 */ /* 0x000fca00008e0616 */
[----:B------:R0:W-:Y:S02]  /*13d870*/  STL.64 [R1+0xda8], R6 ;  /* 0x000da80601007387 */ /* 0x0001e40000100a00 */
[C---:B0-----:R-:W-:Y:S02]  /*13d880*/  IADD3 R6, P1, PT, R23.reuse, R51, RZ ;  /* 0x0000003317067210 */ /* 0x041fe40007f3e0ff */
[----:B------:R-:W4:Y:S03]  /*13d890*/  LDL.LU R51, [R1+0x68c8] ;  /* 0x0068c80001337983 */ /* 0x000f260000300800 */
[----:B------:R-:W-:Y:S02]  /*13d8a0*/  IMAD.X R7, R20, 0x1, R22, P1 ;  /* 0x0000000114077824 */ /* 0x000fe400008e0616 */
[----:B------:R-:W4:Y:S04]  /*13d8b0*/  LDL.LU R22, [R1+0x68c4] ;  /* 0x0068c40001167983 */ /* 0x000f280000300800 */
[----:B------:R0:W-:Y:S02]  /*13d8c0*/  STL.64 [R1+0xda0], R6 ;  /* 0x000da00601007387 */ /* 0x0001e40000100a00 */
[----:B0-----:R-:W-:-:S05]  /*13d8d0*/  IADD3 R6, P1, PT, R23, R10, RZ ;  /* 0x0000000a17067210 */ /* 0x001fca0007f3e0ff */
[----:B------:R-:W-:-:S05]  /*13d8e0*/  IMAD.X R7, R20, 0x1, R12, P1 ;  /* 0x0000000114077824 */ /* 0x000fca00008e060c */
[----:B------:R0:W-:Y:S02]  /*13d8f0*/  STL.64 [R1+0xd98], R6 ;  /* 0x000d980601007387 */ /* 0x0001e40000100a00 */
[----:B0-----:R-:W-:-:S05]  /*13d900*/  IADD3 R6, P1, PT, R17, R10, RZ ;  /* 0x0000000a11067210 */ /* 0x001fca0007f3e0ff */
[----:B------:R-:W-:Y:S01]  /*13d910*/  IMAD.X R7, R15, 0x1, R12, P1 ;  /* 0x000000010f077824 */ /* 0x000fe200008e060c */
[----:B--2---:R-:W-:Y:S02]  /*13d920*/  PRMT R10, R19, 0x3340, R40 ;  /* 0x00003340130a7816 */ /* 0x004fe40000000028 */
[----:B------:R-:W2:Y:S04]  /*13d930*/  LDL.LU R19, [R1+0x68c0] ;  /* 0x0068c00001137983 */ /* 0x000ea80000300800 */
[----:B------:R3:W-:Y:S04]  /*13d940*/  STL.64 [R1+0xd90], R6 ;  /* 0x000d900601007387 */ /* 0x0007e80000100a00 */
[----:B------:R-:W2:Y:S04]  /*13d950*/  LDL.LU R61, [R1+0x274] ;  /* 0x00027400013d7983 */ /* 0x000ea80000300800 */
[----:B------:R-:W2:Y:S04]  /*13d960*/  LDL.LU R50, [R1+0x1d70] ;  /* 0x001d700001327983 */ /* 0x000ea80000300800 */
[----:B------:R-:W2:Y:S04]  /*13d970*/  LDL.LU R54, [R1+0x244] ;  /* 0x0002440001367983 */ /* 0x000ea80000300800 */
[----:B------:R-:W2:Y:S04]  /*13d980*/  LDL.LU R58, [R1+0x1d74] ;  /* 0x001d7400013a7983 */ /* 0x000ea80000300800 */
[----:B------:R-:W2:Y:S04]  /*13d990*/  LDL.LU R49, [R1+0x220] ;  /* 0x0002200001317983 */ /* 0x000ea80000300800 */
[----:B------:R-:W2:Y:S04]  /*13d9a0*/  LDL.LU R23, [R1+0x510] ;  /* 0x0005100001177983 */ /* 0x000ea80000300800 */
[----:B------:R-:W2:Y:S01]  /*13d9b0*/  LDL.LU R40, [R1+0x5190] ;  /* 0x0051900001287983 */ /* 0x000ea20000300800 */
[----:B---3--:R-:W-:-:S03]  /*13d9c0*/  LOP3.LUT R6, R38, 0xffff, RZ, 0xc0, !PT ;  /* 0x0000ffff26067812 */ /* 0x008fc600078ec0ff */
[----:B------:R-:W3:Y:S01]  /*13d9d0*/  LDL.LU R15, [R1+0x898] ;  /* 0x00089800010f7983 */ /* 0x000ee20000300800 */
[----:B------:R-:W-:-:S04]  /*13d9e0*/  SHF.R.U32.HI R11, RZ, 0x8, R4 ;  /* 0x00000008ff0b7819 */ /* 0x000fc80000011604 */
[----:B------:R-:W-:Y:S02]  /*13d9f0*/  LOP3.LUT R11, R11, 0xffff, RZ, 0xc0, !PT ;  /* 0x0000ffff0b0b7812 */ /* 0x000fe400078ec0ff */
[----:B----4-:R-:W-:-:S04]  /*13da00*/  LOP3.LUT R51, R51, 0xffff, RZ, 0xc0, !PT ;  /* 0x0000ffff33337812 */ /* 0x010fc800078ec0ff */
[----:B------:R-:W-:Y:S01]  /*13da10*/  PRMT R9, R51, 0x3340, R9 ;  /* 0x0000334033097816 */ /* 0x000fe20000000009 */
[----:B------:R-:W-:Y:S03]  /*13da20*/  STL [R1+0x67fc], R51 ;  /* 0x0067fc3301007387 */ /* 0x000fe60000100800 */
[----:B------:R-:W-:Y:S02]  /*13da30*/  PRMT R7, R10, 0x5410, R9 ;  /* 0x000054100a077816 */ /* 0x000fe40000000009 */
[----:B------:R-:W-:Y:S01]  /*13da40*/  PRMT R9, R6, 0x3340, R0 ;  /* 0x0000334006097816 */ /* 0x000fe20000000000 */
[----:B------:R2:W-:Y:S04]  /*13da50*/  STL [R1+0x79c], R6 ;  /* 0x00079c0601007387 */ /* 0x0005e80000100800 */
[----:B------:R-:W-:Y:S01]  /*13da60*/  STL [R1+0x1fe8], R7 ;  /* 0x001fe80701007387 */ /* 0x000fe20000100800 */
[----:B------:R-:W-:-:S04]  /*13da70*/  SHF.R.U32.HI R10, RZ, 0x8, R3 ;  /* 0x00000008ff0a7819 */ /* 0x000fc80000011603 */
[----:B------:R-:W-:-:S04]  /*13da80*/  LOP3.LUT R10, R10, 0xffff, RZ, 0xc0, !PT ;  /* 0x0000ffff0a0a7812 */ /* 0x000fc800078ec0ff */
[----:B------:R-:W-:Y:S02]  /*13da90*/  PRMT R3, R11, 0x3340, R10 ;  /* 0x000033400b037816 */ /* 0x000fe4000000000a */
[----:B--2---:R-:W-:Y:S02]  /*13daa0*/  PRMT R6, R19, 0x5410, R9 ;  /* 0x0000541013067816 */ /* 0x004fe40000000009 */
[----:B------:R-:W2:Y:S04]  /*13dab0*/  LDL.LU R19, [R1+0x68bc] ;  /* 0x0068bc0001137983 */ /* 0x000ea80000300800 */
[----:B------:R-:W-:Y:S04]  /*13dac0*/  STL [R1+0x202c], R6 ;  /* 0x00202c0601007387 */ /* 0x000fe80000100800 */
        /* <DEDUP_REMOVED lines=11> */
[----:B------:R-:W-:-:S03]  /*13db80*/  SHF.R.U32.HI R9, RZ, 0x8, R5 ;  /* 0x00000008ff097819 */ /* 0x000fc60000011605 */
[----:B------:R-:W4:Y:S01]  /*13db90*/  LDL.LU R20, [R1+0x5328] ;  /* 0x0053280001147983 */ /* 0x000f220000300800 */
[----:B------:R-:W-:Y:S02]  /*13dba0*/  LOP3.LUT R9, R9, 0xffff, RZ, 0xc0, !PT ;  /* 0x0000ffff09097812 */ /* 0x000fe400078ec0ff */
[----:B------:R-:W-:Y:S01]  /*13dbb0*/  PRMT R5, R50, 0x5410, R61 ;  /* 0x0000541032057816 */ /* 0x000fe2000000003d */
[----:B------:R-:W4:Y:S01]  /*13dbc0*/  LDL.LU R38, [R1+0x5274] ;  /* 0x0052740001267983 */ /* 0x000f220000300800 */
[----:B------:R-:W-:-:S05]  /*13dbd0*/  PRMT R4, R9, 0x3340, R0 ;  /* 0x0000334009047816 */ /* 0x000fca0000000000 */
[----:B------:R0:W-:Y:S01]  /*13dbe0*/  STL [R1+0x318], R4 ;  /* 0x0003180401007387 */ /* 0x0001e20000100800 */
[----:B------:R-:W-:-:S03]  /*13dbf0*/  LOP3.LUT R12, R40, 0xffff, RZ, 0xc0, !PT ;  /* 0x0000ffff280c7812 */ /* 0x000fc600078ec0ff */
[----:B------:R1:W-:Y:S01]  /*13dc00*/  STL [R1+0x4e0], R3 ;  /* 0x0004e00301007387 */ /* 0x0003e20000100800 */
[----:B0-----:R-:W-:-:S03]  /*13dc10*/  PRMT R4, R58, 0x5410, R54 ;  /* 0x000054103a047816 */ /* 0x001fc60000000036 */
[----:B------:R-:W-:Y:S04]  /*13dc20*/  STL [R1+0x1d90], R5 ;  /* 0x001d900501007387 */ /* 0x000fe80000100800 */
[----:B------:R-:W-:Y:S04]  /*13dc30*/  STL [R1+0x1d78], R4 ;  /* 0x001d780401007387 */ /* 0x000fe80000100800 */
[----:B------:R-:W4:Y:S01]  /*13dc40*/  LDL.LU R40, [R1+0x52c4] ;  /* 0x0052c40001287983 */ /* 0x000f220000300800 */
[----:B---3--:R-:W-:Y:S02]  /*13dc50*/  LOP3.LUT R8, R15, 0xffff, RZ, 0xc0, !PT ;  /* 0x0000ffff0f087812 */ /* 0x008fe400078ec0ff */
[----:B-1----:R-:W-:-:S02]  /*13dc60*/  PRMT R3, R23, 0x5410, R49 ;  /* 0x0000541017037816 */ /* 0x002fc40000000031 */
[----:B------:R-:W-:-:S03]  /*13dc70*/  PRMT R9, R8, 0x3340, R0 ;  /* 0x0000334008097816 */ /* 0x000fc60000000000 */
[----:B------:R0:W-:Y:S04]  /*13dc80*/  STL [R1+0x1d7c], R3 ;  /* 0x001d7c0301007387 */ /* 0x0001e80000100800 */
[----:B------:R-:W-:Y:S01]  /*13dc90*/  STL [R1+0x684c], R8 ;  /* 0x00684c0801007387 */ /* 0x000fe20000100800 */
[----:B--2---:R-:W-:-:S04]  /*13dca0*/  LOP3.LUT R11, R19, 0xffff, RZ, 0xc0, !PT ;  /* 0x0000ffff130b7812 */ /* 0x004fc800078ec0ff */
[----:B------:R-:W-:Y:S02]  /*13dcb0*/  PRMT R10, R12, 0x3340, R11 ;  /* 0x000033400c0a7816 */ /* 0x000fe4000000000b */
[----:B------:R-:W-:Y:S02]  /*13dcc0*/  SHF.R.U32.HI R12, RZ, 0x8, R12 ;  /* 0x00000008ff0c7819 */ /* 0x000fe4000001160c */
[----:B0-----:R-:W-:Y:S02]  /*13dcd0*/  PRMT R3, R10, 0x5410, R9 ;  /* 0x000054100a037816 */ /* 0x001fe40000000009 */
[----:B------:R-:W-:Y:S02]  /*13dce0*/  SHF.R.U32.HI R10, RZ, 0x8, R11 ;  /* 0x00000008ff0a7819 */ /* 0x000fe4000001160b */
[----:B------:R-:W-:Y:S02]  /*13dcf0*/  SHF.R.U32.HI R9, RZ, 0x8, R2 ;  /* 0x00000008ff097819 */ /* 0x000fe40000011602 */
[----:B------:R-:W-:-:S02]  /*13dd00*/  LOP3.LUT R11, R12, 0xffff, RZ, 0xc0, !PT ;  /* 0x0000ffff0c0b7812 */ /* 0x000fc400078ec0ff */
[----:B------:R-:W-:Y:S02]  /*13dd10*/  LOP3.LUT R10, R10, 0xffff, RZ, 0xc0, !PT ;  /* 0x0000ffff0a0a7812 */ /* 0x000fe400078ec0ff */
[----:B------:R-:W-:Y:S02]  /*13dd20*/  LOP3.LUT R9, R9, 0xffff, RZ, 0xc0, !PT ;  /* 0x0000ffff09097812 */ /* 0x000fe400078ec0ff */
[----:B------:R-:W-:Y:S02]  /*13dd30*/  PRMT R19, R11, 0x3340, R10 ;  /* 0x000033400b137816 */ /* 0x000fe4000000000a */
[----:B------:R-:W-:Y:S01]  /*13dd40*/  PRMT R2, R9, 0x3340, R0 ;  /* 0x0000334009027816 */ /* 0x000fe20000000000 */
[----:B------:R0:W-:Y:S04]  /*13dd50*/  STL [R1+0x1e74], R3 ;  /* 0x001e740301007387 */ /* 0x0001e80000100800 */
[----:B------:R-:W-:Y:S01]  /*13dd60*/  STL [R1+0x66b4], R19 ;  /* 0x0066b41301007387 */ /* 0x000fe20000100800 */
[----:B----4-:R-:W-:-:S03]  /*13dd70*/  PRMT R4, R33, 0x5410, R47 ;  /* 0x0000541021047816 */ /* 0x010fc6000000002f */
[----:B------:R1:W-:Y:S01]  /*13dd80*/  STL [R1+0x314], R2 ;  /* 0x0003140201007387 */ /* 0x0003e20000100800 */
[----:B0-----:R-:W-:Y:S02]  /*13dd90*/  PRMT R3, R28, 0x5410, R30 ;  /* 0x000054101c037816 */ /* 0x001fe4000000001e */
[----:B-1----:R-:W-:-:S05]  /*13dda0*/  PRMT R2, R46, 0x5410, R39 ;  /* 0x000054102e027816 */ /* 0x002fca0000000027 */
[----:B------:R0:W-:Y:S01]  /*13ddb0*/  STL [R1+0x1d74], R2 ;  /* 0x001d740201007387 */ /* 0x0001e20000100800 */
[----:B------:R-:W-:-:S03]  /*13ddc0*/  LOP3.LUT R14, R31, 0xffff, RZ, 0xc0, !PT ;  /* 0x0000ffff1f0e7812 */ /* 0x000fc600078ec0ff */
[----:B------:R-:W-:Y:S01]  /*13ddd0*/  STL [R1+0x1d70], R4 ;  /* 0x001d700401007387 */ /* 0x000fe20000100800 */
[----:B------:R-:W-:-:S03]  /*13dde0*/  LOP3.LUT R12, R17, 0xffff, RZ, 0xc0, !PT ;  /* 0x0000ffff110c7812 */ /* 0x000fc600078ec0ff */
[----:B------:R1:W-:Y:S01]  /*13ddf0*/  STL [R1+0x1d58], R3 ;  /* 0x001d580301007387 */ /* 0x0003e20000100800 */
[----:B0-----:R-:W-:Y:S02]  /*13de00*/  PRMT R2, R27, 0x5410, R55 ;  /* 0x000054101b027816 */ /* 0x001fe40000000037 */
[----:B------:R-:W-:-:S03]  /*13de10*/  PRMT R10, R14, 0x3340, R12 ;  /* 0x000033400e0a7816 */ /* 0x000fc6000000000c */
[----:B------:R0:W-:Y:S01]  /*13de20*/  STL [R1+0x1d5c], R2 ;  /* 0x001d5c0201007387 */ /* 0x0001e20000100800 */
[----:B-1----:R-:W-:-:S03]  /*13de30*/  LOP3.LUT R3, R24, 0xffff, RZ, 0xc0, !PT ;  /* 0x0000ffff18037812 */ /* 0x002fc600078ec0ff */
[----:B------:R-:W2:Y:S01]  /*13de40*/  LDL.LU R58, [R1+0x210] ;  /* 0x00021000013a7983 */ /* 0x000ea20000300800 */
[----:B------:R-:W-:-:S03]  /*13de50*/  PRMT R9, R3, 0x3340, R0 ;  /* 0x0000334003097816 */ /* 0x000fc60000000000 */
[----:B------:R-:W2:Y:S04]  /*13de60*/  LDL.LU R49, [R1+0x1d38] ;  /* 0x001d380001317983 */ /* 0x000ea80000300800 */
[----:B------:R-:W3:Y:S01]  /*13de70*/  LDL.LU R23, [R1+0x20c] ;  /* 0x00020c0001177983 */ /* 0x000ee20000300800 */
[----:B------:R-:W-:-:S03]  /*13de80*/  PRMT R4, R10, 0x5410, R9 ;  /* 0x000054100a047816 */ /* 0x000fc60000000009 */
[----:B------:R-:W3:Y:S04]  /*13de90*/  LDL.LU R15, [R1+0x1e3c] ;  /* 0x001e3c00010f7983 */ /* 0x000ee80000300800 */
        /* <DEDUP_REMOVED lines=9> */
[----:B------:R-:W-:-:S02]  /*13df30*/  LOP3.LUT R13, R20, 0xffff, RZ, 0xc0, !PT ;  /* 0x0000ffff140d7812 */ /* 0x000fc400078ec0ff */
[----:B0-----:R-:W-:Y:S01]  /*13df40*/  LOP3.LUT R2, R38, 0xffff, RZ, 0xc0, !PT ;  /* 0x0000ffff26027812 */ /* 0x001fe200078ec0ff */
[----:B------:R-:W4:Y:S01]  /*13df50*/  LDL.LU R20, [R1+0x530c] ;  /* 0x00530c0001147983 */ /* 0x000f220000300800 */
[----:B------:R-:W-:Y:S02]  /*13df60*/  LOP3.LUT R11, R40, 0xffff, RZ, 0xc0, !PT ;  /* 0x0000ffff280b7812 */ /* 0x000fe400078ec0ff */
[----:B------:R-:W-:Y:S01]  /*13df70*/  PRMT R9, R2, 0x3340, R0 ;  /* 0x0000334002097816 */ /* 0x000fe20000000000 */
[----:B------:R-:W4:Y:S01]  /*13df80*/  LDL.LU R38, [R1+0x5264] ;  /* 0x0052640001267983 */ /* 0x000f220000300800 */
[----:B------:R-:W-:-:S03]  /*13df90*/  PRMT R10, R13, 0x3340, R11 ;  /* 0x000033400d0a7816 */ /* 0x000fc6000000000b */
[----:B------:R-:W4:Y:S01]  /*13dfa0*/  LDL.LU R55, [R1+0x52a8] ;  /* 0x0052a80001377983 */ /* 0x000f220000300800 */
[----:B-1----:R-:W-:-:S03]  /*13dfb0*/  PRMT R4, R10, 0x5410, R9 ;  /* 0x000054100a047816 */ /* 0x002fc60000000009 */
[----:B------:R-:W4:Y:S04]  /*13dfc0*/  LDL.LU R27, [R1+0x5414] ;  /* 0x00541400011b7983 */ /* 0x000f280000300800 */
[----:B------:R0:W-:Y:S04]  /*13dfd0*/  STL [R1+0x1e5c], R4 ;  /* 0x001e5c0401007387 */ /* 0x0001e80000100800 */
[----:B------:R-:W4:Y:S04]  /*13dfe0*/  LDL.LU R31, [R1+0x53e0] ;  /* 0x0053e000011f7983 */ /* 0x000f280000300800 */
[----:B------:R-:W4:Y:S01]  /*13dff0*/  LDL.LU R40, [R1+0x53c0] ;  /* 0x0053c00001287983 */ /* 0x000f220000300800 */
[----:B------:R-:W-:-:S02]  /*13e000*/  SHF.R.U32.HI R10, RZ, 0x8, R13 ;  /* 0x00000008ff0a7819 */ /* 0x000fc4000001160d */
[----:B------:R-:W-:Y:S02]  /*13e010*/  SHF.R.U32.HI R9, RZ, 0x8, R11 ;  /* 0x00000008ff097819 */ /* 0x000fe4000001160b */
[----:B------:R-:W-:Y:S02]  /*13e020*/  SHF.R.U32.HI R14, RZ, 0x8, R14 ;  /* 0x00000008ff0e7819 */ /* 0x000fe4000001160e */
[----:B------:R-:W-:Y:S02]  /*13e030*/  SHF.R.U32.HI R11, RZ, 0x8, R12 ;  /* 0x00000008ff0b7819 */ /* 0x000fe4000001160c */
[----:B------:R-:W-:Y:S02]  /*13e040*/  LOP3.LUT R10, R10, 0xffff, RZ, 0xc0, !PT ;  /* 0x0000ffff0a0a7812 */ /* 0x000fe400078ec0ff */
[----:B------:R-:W-:Y:S02]  /*13e050*/  LOP3.LUT R9, R9, 0xffff, RZ, 0xc0, !PT ;  /* 0x0000ffff09097812 */ /* 0x000fe400078ec0ff */
[----:B------:R-:W-:-:S02]  /*13e060*/  LOP3.LUT R12, R14, 0xffff, RZ, 0xc0, !PT ;  /* 0x0000ffff0e0c7812 */ /* 0x000fc400078ec0ff */
[----:B------:R-:W-:Y:S02]  /*13e070*/  LOP3.LUT R11, R11, 0xffff, RZ, 0xc0, !PT ;  /* 0x0000ffff0b0b7812 */ /* 0x000fe400078ec0ff */
[----:B0-----:R-:W-:Y:S02]  /*13e080*/  PRMT R4, R10, 0x3340, R9 ;  /* 0x000033400a047816 */ /* 0x001fe40000000009 */
[----:B------:R-:W-:Y:S02]  /*13e090*/  SHF.R.U32.HI R9, RZ, 0x8, R3 ;  /* 0x00000008ff097819 */ /* 0x000fe40000011603 */
[----:B------:R-:W-:Y:S01]  /*13e0a0*/  PRMT R6, R12, 0x3340, R11 ;  /* 0x000033400c067816 */ /* 0x000fe2000000000b */
[----:B------:R3:W-:Y:S01]  /*13e0b0*/  STL [R1+0x4dc], R4 ;  /* 0x0004dc0401007387 */ /* 0x0007e20000100800 */
[----:B------:R-:W-:Y:S02]  /*13e0c0*/  SHF.R.U32.HI R10, RZ, 0x8, R2 ;  /* 0x00000008ff0a7819 */ /* 0x000fe40000011602 */
[----:B------:R-:W-:Y:S01]  /*13e0d0*/  LOP3.LUT R9, R9, 0xffff, RZ, 0xc0, !PT ;  /* 0x0000ffff09097812 */ /* 0x000fe200078ec0ff */
[----:B------:R-:W-:Y:S01]  /*13e0e0*/  STL [R1+0x4d8], R6 ;  /* 0x0004d80601007387 */ /* 0x000fe20000100800 */
[----:B------:R-:W-:-:S02]  /*13e0f0*/  LOP3.LUT R10, R10, 0xffff, RZ, 0xc0, !PT ;  /* 0x0000ffff0a0a7812 */ /* 0x000fc400078ec0ff */
[----:B------:R-:W-:Y:S02]  /*13e100*/  PRMT R2, R9, 0x3340, R0 ;  /* 0x0000334009027816 */ /* 0x000fe40000000000 */
[----:B--2---:R-:W-:Y:S02]  /*13e110*/  PRMT R5, R49, 0x5410, R58 ;  /* 0x0000541031057816 */ /* 0x004fe4000000003a */
[----:B---3--:R-:W-:-:S03]  /*13e120*/  PRMT R4, R15, 0x5410, R23 ;  /* 0x000054100f047816 */ /* 0x008fc60000000017 */
[----:B------:R-:W-:Y:S04]  /*13e130*/  STL [R1+0x1d54], R5 ;  /* 0x001d540501007387 */ /* 0x000fe80000100800 */
[----:B------:R0:W-:Y:S01]  /*13e140*/  STL [R1+0x1d38], R4 ;  /* 0x001d380401007387 */ /* 0x0001e20000100800 */
[----:B----4-:R-:W-:-:S03]  /*13e150*/  PRMT R3, R46, 0x5410, R39 ;  /* 0x000054102e037816 */ /* 0x010fc60000000027 */
[----:B------:R1:W-:Y:S01]  /*13e160*/  STL [R1+0x310], R2 ;  /* 0x0003100201007387 */ /* 0x0003e20000100800 */
[----:B0-----:R-:W-:-:S05]  /*13e170*/  PRMT R4, R10, 0x3340, R0 ;  /* 0x000033400a047816 */ /* 0x001fca0000000000 */
[----:B------:R-:W-:Y:S01]  /*13e180*/  STL [R1+0x30c], R4 ;  /* 0x00030c0401007387 */ /* 0x000fe20000100800 */
[----:B-1----:R-:W-:-:S03]  /*13e190*/  PRMT R2, R33, 0x5410, R47 ;  /* 0x0000541021027816 */ /* 0x002fc6000000002f */
[----:B------:R0:W-:Y:S01]  /*13e1a0*/  STL [R1+0x1d50], R3 ;  /* 0x001d500301007387 */ /* 0x0001e20000100800 */
[----:B------:R-:W-:-:S05]  /*13e1b0*/  PRMT R11, R28, 0x5410, R30 ;  /* 0x000054101c0b7816 */ /* 0x000fca000000001e */
[----:B------:R-:W-:Y:S01]  /*13e1c0*/  STL [R1+0x68a4], R11 ;  /* 0x0068a40b01007387 */ /* 0x000fe20000100800 */
[----:B0-----:R-:W-:-:S03]  /*13e1d0*/  PRMT R3, R17, 0x5410, R24 ;  /* 0x0000541011037816 */ /* 0x001fc60000000018 */
[----:B------:R0:W-:Y:S04]  /*13e1e0*/  STL [R1+0x1d3c], R2 ;  /* 0x001d3c0201007387 */ /* 0x0001e80000100800 */
[----:B------:R1:W-:Y:S04]  /*13e1f0*/  STL [R1+0x1d34], R3 ;  /* 0x001d340301007387 */ /* 0x0003e80000100800 */
[----:B------:R-:W2:Y:S04]  /*13e200*/  LDL.LU R24, [R1+0x1f8] ;  /* 0x0001f80001187983 */ /* 0x000ea80000300800 */
[----:B------:R-:W2:Y:S01]  /*13e210*/  LDL.LU R17, [R1+0x1e38] ;  /* 0x001e380001117983 */ /* 0x000ea20000300800 */
[----:B------:R-:W-:-:S02]  /*13e220*/  LOP3.LUT R13, R20, 0xffff, RZ, 0xc0, !PT ;  /* 0x0000ffff140d7812 */ /* 0x000fc400078ec0ff */
[----:B0-----:R-:W-:Y:S01]  /*13e230*/  LOP3.LUT R2, R38, 0xffff, RZ, 0xc0, !PT ;  /* 0x0000ffff26027812 */ /* 0x001fe200078ec0ff */
[----:B------:R-:W3:Y:S01]  /*13e240*/  LDL.LU R20, [R1+0x1f4] ;  /* 0x0001f40001147983 */ /* 0x000ee20000300800 */
[----:B------:R-:W-:Y:S02]  /*13e250*/  LOP3.LUT R12, R55, 0xffff, RZ, 0xc0, !PT ;  /* 0x0000ffff370c7812 */ /* 0x000fe400078ec0ff */
[----:B------:R-:W-:Y:S01]  /*13e260*/  PRMT R9, R2, 0x3340, R0 ;  /* 0x0000334002097816 */ /* 0x000fe20000000000 */
[----:B------:R-:W3:Y:S01]  /*13e270*/  LDL.LU R38, [R1+0x710] ;  /* 0x0007100001267983 */ /* 0x000ee20000300800 */
[----:B------:R-:W-:Y:S02]  /*13e280*/  PRMT R10, R13, 0x3340, R12 ;  /* 0x000033400d0a7816 */ /* 0x000fe4000000000c */
[----:B------:R-:W-:Y:S02]  /*13e290*/  LOP3.LUT R4, R27, 0xffff, RZ, 0xc0, !PT ;  /* 0x0000ffff1b047812 */ /* 0x000fe400078ec0ff */
[----:B-1----:R-:W-:-:S02]  /*13e2a0*/  LOP3.LUT R3, R31, 0xffff, RZ, 0xc0, !PT ;  /* 0x0000ffff1f037812 */ /* 0x002fc400078ec0ff */
[----:B------:R-:W-:Y:S02]  /*13e2b0*/  LOP3.LUT R14, R40, 0xffff, RZ, 0xc0, !PT ;  /* 0x0000ffff280e7812 */ /* 0x000fe400078ec0ff */
[----:B------:R-:W-:Y:S02]  /*13e2c0*/  PRMT R5, R10, 0x5410, R9 ;  /* 0x000054100a057816 */ /* 0x000fe40000000009 */
[----:B------:R-:W-:Y:S02]  /*13e2d0*/  PRMT R9, R3, 0x3340, R0 ;  /* 0x0000334003097816 */ /* 0x000fe40000000000 */
[----:B------:R-:W-:Y:S01]  /*13e2e0*/  PRMT R10, R4, 0x3340, R14 ;  /* 0x00003340040a7816 */ /* 0x000fe2000000000e */
[----:B------:R0:W-:Y:S03]  /*13e2f0*/  STL [R1+0x1e58], R5 ;  /* 0x001e580501007387 */ /* 0x0001e60000100800 */
[----:B0-----:R-:W-:-:S05]  /*13e300*/  PRMT R5, R10, 0x5410, R9 ;  /* 0x000054100a057816 */ /* 0x001fca0000000009 */
[----:B------:R0:W-:Y:S04]  /*13e310*/  STL [R1+0x1e54], R5 ;  /* 0x001e540501007387 */ /* 0x0001e80000100800 */
[----:B------:R-:W4:Y:S04]  /*13e320*/  LDL.LU R44, [R1+0x1f0] ;  /* 0x0001f000012c7983 */ /* 0x000f280000300800 */
[----:B------:R-:W4:Y:S04]  /*13e330*/  LDL.LU R61, [R1+0x6e0] ;  /* 0x0006e000013d7983 */ /* 0x000f280000300800 */
[----:B------:R-:W3:Y:S04]  /*13e340*/  LDL.LU R50, [R1+0x1ec] ;  /* 0x0001ec0001327983 */ /* 0x000ee80000300800 */
[----:B------:R-:W4:Y:S04]  /*13e350*/  LDL.LU R40, [R1+0x6e4] ;  /* 0x0006e40001287983 */ /* 0x000f280000300800 */
[----:B------:R-:W4:Y:S04]  /*13e360*/  LDL.LU R54, [R1+0x1e8] ;  /* 0x0001e80001367983 */ /* 0x000f280000300800 */
[----:B------:R-:W4:Y:S04]  /*13e370*/  LDL.LU R58, [R1+0x6d8] ;  /* 0x0006d800013a7983 */ /* 0x000f280000300800 */
[----:B------:R-:W4:Y:S04]  /*13e380*/  LDL.LU R49, [R1+0x5424] ;  /* 0x0054240001317983 */ /* 0x000f280000300800 */
[----:B------:R-:W4:Y:S01]  /*13e390*/  LDL.LU R23, [R1+0x53ec] ;  /* 0x0053ec0001177983 */ /* 0x000f220000300800 */
[----:B------:R-:W-:-:S03]  /*13e3a0*/  SHF.R.U32.HI R10, RZ, 0x8, R13 ;  /* 0x00000008ff0a7819 */ /* 0x000fc6000001160d */
[----:B------:R-:W4:Y:S01]  /*13e3b0*/  LDL.LU R15, [R1+0x53cc] ;  /* 0x0053cc00010f7983 */ /* 0x000f220000300800 */
[----:B------:R-:W-:Y:S02]  /*13e3c0*/  SHF.R.U32.HI R9, RZ, 0x8, R12 ;  /* 0x00000008ff097819 */ /* 0x000fe4000001160c */
[----:B------:R-:W-:Y:S02]  /*13e3d0*/  SHF.R.U32.HI R4, RZ, 0x8, R4 ;  /* 0x00000008ff047819 */ /* 0x000fe40000011604 */
[----:B------:R-:W-:Y:S02]  /*13e3e0*/  SHF.R.U32.HI R12, RZ, 0x8, R14 ;  /* 0x00000008ff0c7819 */ /* 0x000fe4000001160e */
[----:B------:R-:W-:Y:S02]  /*13e3f0*/  LOP3.LUT R10, R10, 0xffff, RZ, 0xc0, !PT ;  /* 0x0000ffff0a0a7812 */ /* 0x000fe400078ec0ff */
[----:B------:R-:W-:Y:S02]  /*13e400*/  LOP3.LUT R9, R9, 0xffff, RZ, 0xc0, !PT ;  /* 0x0000ffff09097812 */ /* 0x000fe400078ec0ff */
[----:B------:R-:W-:-:S02]  /*13e410*/  LOP3.LUT R13, R4, 0xffff, RZ, 0xc0, !PT ;  /* 0x0000ffff040d7812 */ /* 0x000fc400078ec0ff */
[----:B------:R-:W-:Y:S02]  /*13e420*/  LOP3.LUT R12, R12, 0xffff, RZ, 0xc0, !PT ;  /* 0x0000ffff0c0c7812 */ /* 0x000fe400078ec0ff */
[----:B------:R-:W-:Y:S02]  /*13e430*/  PRMT R6, R10, 0x3340, R9 ;  /* 0x000033400a067816 */ /* 0x000fe40000000009 */
[----:B0-----:R-:W-:-:S03]  /*13e440*/  PRMT R5, R13, 0x3340, R12 ;  /* 0x000033400d057816 */ /* 0x001fc6000000000c */
[----:B------:R-:W-:Y:S04]  /*13e450*/  STL [R1+0x4d0], R6 ;  /* 0x0004d00601007387 */ /* 0x000fe80000100800 */
[----:B------:R-:W-:Y:S01]  /*13e460*/  STL [R1+0x4cc], R5 ;  /* 0x0004cc0501007387 */ /* 0x000fe20000100800 */
[----:B------:R-:W-:Y:S02]  /*13e470*/  SHF.R.U32.HI R9, RZ, 0x8, R3 ;  /* 0x00000008ff097819 */ /* 0x000fe40000011603 */
[----:B------:R-:W-:Y:S02]  /*13e480*/  SHF.R.U32.HI R12, RZ, 0x8, R2 ;  /* 0x00000008ff0c7819 */ /* 0x000fe40000011602 */
[----:B------:R-:W-:Y:S02]  /*13e490*/  LOP3.LUT R9, R9, 0xffff, RZ, 0xc0, !PT ;  /* 0x0000ffff09097812 */ /* 0x000fe400078ec0ff */
[----:B------:R-:W-:-:S02]  /*13e4a0*/  LOP3.LUT R12, R12, 0xffff, RZ, 0xc0, !PT ;  /* 0x0000ffff0c0c7812 */ /* 0x000fc400078ec0ff */
[--C-:B------:R-:W-:Y:S02]  /*13e4b0*/  PRMT R3, R9, 0x3340, R0.reuse ;  /* 0x0000334009037816 */ /* 0x100fe40000000000 */
[----:B------:R-:W-:Y:S02]  /*13e4c0*/  PRMT R2, R12, 0x3340, R0 ;  /* 0x000033400c027816 */ /* 0x000fe40000000000 */
[----:B--2---:R-:W-:-:S05]  /*13e4d0*/  PRMT R4, R17, 0x5410, R24 ;  /* 0x0000541011047816 */ /* 0x004fca0000000018 */
        /* <DEDUP_REMOVED lines=12> */
[----:B---3--:R-:W-:-:S03]  /*13e5a0*/  PRMT R10, R38, 0x5410, R20 ;  /* 0x00005410260a7816 */ /* 0x008fc60000000014 */
[----:B------:R-:W3:Y:S01]  /*13e5b0*/  LDL.LU R20, [R1+0x540c] ;  /* 0x00540c0001147983 */ /* 0x000ee20000300800 */
[----:B----4-:R-:W-:-:S03]  /*13e5c0*/  PRMT R12, R40, 0x5410, R50 ;  /* 0x00005410280c7816 */ /* 0x010fc60000000032 */
[----:B------:R-:W4:Y:S04]  /*13e5d0*/  LDL.LU R38, [R1+0x53d4] ;  /* 0x0053d40001267983 */ /* 0x000f280000300800 */
[----:B------:R0:W-:Y:S04]  /*13e5e0*/  STL [R1+0x308], R3 ;  /* 0x0003080301007387 */ /* 0x0001e80000100800 */
[----:B------:R1:W-:Y:S04]  /*13e5f0*/  STL [R1+0x304], R2 ;  /* 0x0003040201007387 */ /* 0x0003e80000100800 */
[----:B------:R-:W3:Y:S01]  /*13e600*/  LDL.LU R40, [R1+0x53b4] ;  /* 0x0053b40001287983 */ /* 0x000ee20000300800 */
[----:B0-----:R-:W-:-:S02]  /*13e610*/  LOP3.LUT R3, R49, 0xffff, RZ, 0xc0, !PT ;  /* 0x0000ffff31037812 */ /* 0x001fc400078ec0ff */
[----:B------:R-:W-:Y:S02]  /*13e620*/  LOP3.LUT R4, R15, 0xffff, RZ, 0xc0, !PT ;  /* 0x0000ffff0f047812 */ /* 0x000fe400078ec0ff */
[----:B-1----:R-:W-:Y:S02]  /*13e630*/  LOP3.LUT R2, R23, 0xffff, RZ, 0xc0, !PT ;  /* 0x0000ffff17027812 */ /* 0x002fe400078ec0ff */
[----:B------:R-:W-:Y:S02]  /*13e640*/  PRMT R5, R3, 0x3340, R4 ;  /* 0x0000334003057816 */ /* 0x000fe40000000004 */
[----:B------:R-:W-:Y:S02]  /*13e650*/  PRMT R9, R2, 0x3340, R0 ;  /* 0x0000334002097816 */ /* 0x000fe40000000000 */
[----:B------:R-:W-:Y:S02]  /*13e660*/  SHF.R.U32.HI R3, RZ, 0x8, R3 ;  /* 0x00000008ff037819 */ /* 0x000fe40000011603 */
[----:B------:R-:W-:-:S02]  /*13e670*/  PRMT R5, R5, 0x5410, R9 ;  /* 0x0000541005057816 */ /* 0x000fc40000000009 */
[----:B------:R-:W-:Y:S02]  /*13e680*/  SHF.R.U32.HI R9, RZ, 0x8, R4 ;  /* 0x00000008ff097819 */ /* 0x000fe40000011604 */
[----:B------:R-:W-:Y:S02]  /*13e690*/  SHF.R.U32.HI R2, RZ, 0x8, R2 ;  /* 0x00000008ff027819 */ /* 0x000fe40000011602 */
[----:B------:R-:W-:Y:S02]  /*13e6a0*/  LOP3.LUT R3, R3, 0xffff, RZ, 0xc0, !PT ;  /* 0x0000ffff03037812 */ /* 0x000fe400078ec0ff */
[----:B------:R-:W-:Y:S02]  /*13e6b0*/  LOP3.LUT R9, R9, 0xffff, RZ, 0xc0, !PT ;  /* 0x0000ffff09097812 */ /* 0x000fe400078ec0ff */
[----:B------:R-:W-:Y:S02]  /*13e6c0*/  LOP3.LUT R2, R2, 0xffff, RZ, 0xc0, !PT ;  /* 0x0000ffff02027812 */ /* 0x000fe400078ec0ff */
[----:B------:R-:W-:-:S02]  /*13e6d0*/  PRMT R4, R3, 0x3340, R9 ;  /* 0x0000334003047816 */ /* 0x000fc40000000009 */
[----:B------:R-:W-:Y:S01]  /*13e6e0*/  PRMT R3, R2, 0x3340, R0 ;  /* 0x0000334002037816 */ /* 0x000fe20000000000 */
[----:B------:R-:W-:Y:S04]  /*13e6f0*/  STL [R1+0x1e50], R5 ;  /* 0x001e500501007387 */ /* 0x000fe80000100800 */
[----:B------:R0:W-:Y:S04]  /*13e700*/  STL [R1+0x4c8], R4 ;  /* 0x0004c80401007387 */ /* 0x0001e80000100800 */
[----:B------:R1:W-:Y:S01]  /*13e710*/  STL [R1+0x300], R3 ;  /* 0x0003000301007387 */ /* 0x0003e20000100800 */
[----:B------:R-:W-:-:S02]  /*13e720*/  PRMT R14, R58, 0x5410, R54 ;  /* 0x000054103a0e7816 */ /* 0x000fc40000000036 */
[----:B--2---:R-:W-:-:S05]  /*13e730*/  PRMT R2, R46, 0x5410, R39 ;  /* 0x000054102e027816 */ /* 0x004fca0000000027 */
[----:B------:R2:W-:Y:S01]  /*13e740*/  STL [R1+0x4], R2 ;  /* 0x0000040201007387 */ /* 0x0005e20000100800 */
[----:B0-----:R-:W-:Y:S02]  /*13e750*/  PRMT R4, R33, 0x5410, R47 ;  /* 0x0000541021047816 */ /* 0x001fe4000000002f */
[----:B-1----:R-:W-:-:S03]  /*13e760*/  PRMT R3, R28, 0x5410, R30 ;  /* 0x000054101c037816 */ /* 0x002fc6000000001e */
[----:B------:R0:W-:Y:S04]  /*13e770*/  STL [R1], R4 ;  /* 0x0000000401007387 */ /* 0x0001e80000100800 */
[----:B------:R1:W-:Y:S01]  /*13e780*/  STL [R1+0x8], R3 ;  /* 0x0000080301007387 */ /* 0x0003e20000100800 */
[----:B--2---:R-:W-:Y:S02]  /*13e790*/  PRMT R2, R27, 0x5410, R55 ;  /* 0x000054101b027816 */ /* 0x004fe40000000037 */
[----:B0-----:R-:W-:-:S03]  /*13e7a0*/  LOP3.LUT R4, R31, 0xffff, RZ, 0xc0, !PT ;  /* 0x0000ffff1f047812 */ /* 0x001fc600078ec0ff */
[----:B------:R4:W-:Y:S01]  /*13e7b0*/  STL [R1+0xc], R2 ;  /* 0x00000c0201007387 */ /* 0x0009e20000100800 */
[----:B-1----:R-:W-:-:S03]  /*13e7c0*/  LOP3.LUT R3, R24, 0xffff, RZ, 0xc0, !PT ;  /* 0x0000ffff18037812 */ /* 0x002fc600078ec0ff */
[----:B------:R-:W2:Y:S01]  /*13e7d0*/  LDL.LU R58, [R1+0x1d4] ;  /* 0x0001d400013a7983 */ /* 0x000ea20000300800 */
[----:B------:R-:W-:-:S03]  /*13e7e0*/  LOP3.LUT R5, R17, 0xffff, RZ, 0xc0, !PT ;  /* 0x0000ffff11057812 */ /* 0x000fc600078ec0ff */
[----:B------:R-:W2:Y:S01]  /*13e7f0*/  LDL.LU R49, [R1+0x6a8] ;  /* 0x0006a80001317983 */ /* 0x000ea20000300800 */
[----:B------:R-:W-:Y:S02]  /*13e800*/  PRMT R9, R3, 0x3340, R0 ;  /* 0x0000334003097816 */ /* 0x000fe40000000000 */
[----:B------:R-:W-:Y:S01]  /*13e810*/  PRMT R8, R4, 0x3340, R5 ;  /* 0x0000334004087816 */ /* 0x000fe20000000005 */
[----:B------:R-:W2:Y:S04]  /*13e820*/  LDL.LU R23, [R1+0x1d0] ;  /* 0x0001d00001177983 */ /* 0x000ea80000300800 */
[----:B------:R-:W2:Y:S01]  /*13e830*/  LDL.LU R15, [R1+0x6c0] ;  /* 0x0006c000010f7983 */ /* 0x000ea20000300800 */
[----:B------:R-:W-:-:S03]  /*13e840*/  PRMT R8, R8, 0x5410, R9 ;  /* 0x0000541008087816 */ /* 0x000fc60000000009 */
[----:B------:R-:W2:Y:S04]  /*13e850*/  LDL.LU R39, [R1+0x1cc] ;  /* 0x0001cc0001277983 */ /* 0x000ea80000300800 */
[----:B------:R-:W2:Y:S04]  /*13e860*/  LDL.LU R46, [R1+0x6a0] ;  /* 0x0006a000012e7983 */ /* 0x000ea80000300800 */
[----:B------:R0:W-:Y:S04]  /*13e870*/  STL [R1+0x1e3c], R8 ;  /* 0x001e3c0801007387 */ /* 0x0001e80000100800 */
[----:B------:R-:W2:Y:S01]  /*13e880*/  LDL.LU R47, [R1+0x1c8] ;  /* 0x0001c800012f7983 */ /* 0x000ea20000300800 */
[----:B---3--:R-:W-:-:S03]  /*13e890*/  LOP3.LUT R6, R20, 0xffff, RZ, 0xc0, !PT ;  /* 0x0000ffff14067812 */ /* 0x008fc600078ec0ff */
[----:B------:R-:W3:Y:S04]  /*13e8a0*/  LDL.LU R33, [R1+0x6a4] ;  /* 0x0006a40001217983 */ /* 0x000ee80000300800 */
[----:B------:R-:W3:Y:S04]  /*13e8b0*/  LDL.LU R30, [R1+0x1c4] ;  /* 0x0001c400011e7983 */ /* 0x000ee80000300800 */
[----:B------:R-:W3:Y:S04]  /*13e8c0*/  LDL.LU R28, [R1+0x4b8] ;  /* 0x0004b800011c7983 */ /* 0x000ee80000300800 */
[----:B------:R-:W3:Y:S04]  /*13e8d0*/  LDL.LU R17, [R1+0x1c0] ;  /* 0x0001c00001117983 */ /* 0x000ee80000300800 */
[----:B------:R-:W3:Y:S01]  /*13e8e0*/  LDL.LU R20, [R1+0x4bc] ;  /* 0x0004bc0001147983 */ /* 0x000ee20000300800 */
[----:B----4-:R-:W-:-:S02]  /*13e8f0*/  LOP3.LUT R2, R38, 0xffff, RZ, 0xc0, !PT ;  /* 0x0000ffff26027812 */ /* 0x010fc400078ec0ff */
[----:B------:R-:W-:Y:S01]  /*13e900*/  LOP3.LUT R7, R40, 0xffff, RZ, 0xc0, !PT ;  /* 0x0000ffff28077812 */ /* 0x000fe200078ec0ff */
[----:B------:R-:W4:Y:S04]  /*13e910*/  LDL.LU R38, [R1+0x864] ;  /* 0x0008640001267983 */ /* 0x000f280000300800 */
[----:B------:R-:W4:Y:S01]  /*13e920*/  LDL.LU R40, [R1+0x78c] ;  /* 0x00078c0001287983 */ /* 0x000f220000300800 */
[----:B------:R-:W-:Y:S02]  /*13e930*/  PRMT R9, R2, 0x3340, R0 ;  /* 0x0000334002097816 */ /* 0x000fe40000000000 */
[----:B0-----:R-:W-:Y:S01]  /*13e940*/  PRMT R8, R6, 0x3340, R7 ;  /* 0x0000334006087816 */ /* 0x001fe20000000007 */
[----:B------:R-:W4:Y:S03]  /*13e950*/  LDL.LU R55, [R1+0x804] ;  /* 0x0008040001377983 */ /* 0x000f260000300800 */
[----:B------:R-:W-:-:S05]  /*13e960*/  PRMT R8, R8, 0x5410, R9 ;  /* 0x0000541008087816 */ /* 0x000fca0000000009 */
[----:B------:R-:W-:Y:S04]  /*13e970*/  STL [R1+0x1e38], R8 ;  /* 0x001e380801007387 */ /* 0x000fe80000100800 */
[----:B------:R-:W4:Y:S01]  /*13e980*/  LDL.LU R27, [R1+0x868] ;  /* 0x00086800011b7983 */ /* 0x000f220000300800 */
[----:B------:R-:W-:-:S03]  /*13e990*/  SHF.R.U32.HI R6, RZ, 0x8, R6 ;  /* 0x00000008ff067819 */ /* 0x000fc60000011606 */
[----:B------:R-:W4:Y:S01]  /*13e9a0*/  LDL.LU R31, [R1+0x790] ;  /* 0x00079000011f7983 */ /* 0x000f220000300800 */
[----:B------:R-:W-:-:S03]  /*13e9b0*/  SHF.R.U32.HI R9, RZ, 0x8, R7 ;  /* 0x00000008ff097819 */ /* 0x000fc60000011607 */
[----:B------:R-:W4:Y:S01]  /*13e9c0*/  LDL.LU R24, [R1+0x808] ;  /* 0x0008080001187983 */ /* 0x000f220000300800 */
[----:B------:R-:W-:Y:S02]  /*13e9d0*/  SHF.R.U32.HI R4, RZ, 0x8, R4 ;  /* 0x00000008ff047819 */ /* 0x000fe40000011604 */
[----:B------:R-:W-:Y:S02]  /*13e9e0*/  SHF.R.U32.HI R5, RZ, 0x8, R5 ;  /* 0x00000008ff057819 */ /* 0x000fe40000011605 */
[----:B------:R-:W-:Y:S02]  /*13e9f0*/  LOP3.LUT R6, R6, 0xffff, RZ, 0xc0, !PT ;  /* 0x0000ffff06067812 */ /* 0x000fe400078ec0ff */
[----:B------:R-:W-:Y:S02]  /*13ea00*/  LOP3.LUT R9, R9, 0xffff, RZ, 0xc0, !PT ;  /* 0x0000ffff09097812 */ /* 0x000fe400078ec0ff */
[----:B------:R-:W-:Y:S02]  /*13ea10*/  LOP3.LUT R4, R4, 0xffff, RZ, 0xc0, !PT ;  /* 0x0000ffff04047812 */ /* 0x000fe400078ec0ff */
[----:B------:R-:W-:-:S02]  /*13ea20*/  LOP3.LUT R5, R5, 0xffff, RZ, 0xc0, !PT ;  /* 0x0000ffff05057812 */ /* 0x000fc400078ec0ff */
[----:B------:R-:W-:Y:S02]  /*13ea30*/  PRMT R7, R6, 0x3340, R9 ;  /* 0x0000334006077816 */ /* 0x000fe40000000009 */
[----:B------:R-:W-:Y:S02]  /*13ea40*/  PRMT R6, R4, 0x3340, R5 ;  /* 0x0000334004067816 */ /* 0x000fe40000000005 */
[----:B------:R-:W-:Y:S02]  /*13ea50*/  SHF.R.U32.HI R9, RZ, 0x8, R3 ;  /* 0x00000008ff097819 */ /* 0x000fe40000011603 */
[----:B------:R-:W-:Y:S01]  /*13ea60*/  SHF.R.U32.HI R2, RZ, 0x8, R2 ;  /* 0x00000008ff027819 */ /* 0x000fe20000011602 */
[----:B------:R-:W-:Y:S01]  /*13ea70*/  STL [R1+0x4c4], R7 ;  /* 0x0004c40701007387 */ /* 0x000fe20000100800 */
[----:B------:R-:W-:Y:S02]  /*13ea80*/  LOP3.LUT R9, R9, 0xffff, RZ, 0xc0, !PT ;  /* 0x0000ffff09097812 */ /* 0x000fe400078ec0ff */
[----:B------:R-:W-:Y:S01]  /*13ea90*/  LOP3.LUT R2, R2, 0xffff, RZ, 0xc0, !PT ;  /* 0x0000ffff02027812 */ /* 0x000fe200078ec0ff */
[----:B------:R-:W-:Y:S03]  /*13eaa0*/  STL [R1+0x4c0], R6 ;  /* 0x0004c00601007387 */ /* 0x000fe60000100800 */
[----:B------:R-:W-:-:S02]  /*13eab0*/  PRMT R2, R2, 0x3340, R0 ;  /* 0x0000334002027816 */ /* 0x000fc40000000000 */
[----:B--2---:R-:W-:Y:S02]  /*13eac0*/  PRMT R5, R49, 0x5410, R58 ;  /* 0x0000541031057816 */ /* 0x004fe4000000003a */
[----:B------:R-:W-:-:S03]  /*13ead0*/  PRMT R4, R15, 0x5410, R23 ;  /* 0x000054100f047816 */ /* 0x000fc60000000017 */
[----:B------:R-:W-:Y:S04]  /*13eae0*/  STL [R1+0x10], R5 ;  /* 0x0000100501007387 */ /* 0x000fe80000100800 */
[----:B------:R0:W-:Y:S01]  /*13eaf0*/  STL [R1+0x14], R4 ;  /* 0x0000140401007387 */ /* 0x0001e20000100800 */
[----:B------:R-:W-:Y:S02]  /*13eb00*/  PRMT R3, R46, 0x5410, R39 ;  /* 0x000054102e037816 */ /* 0x000fe40000000027 */
[----:B0-----:R-:W-:-:S05]  /*13eb10*/  PRMT R4, R9, 0x3340, R0 ;  /* 0x0000334009047816 */ /* 0x001fca0000000000 */
[----:B------:R3:W-:Y:S04]  /*13eb20*/  STL [R1+0x2fc], R4 ;  /* 0x0002fc0401007387 */ /* 0x0007e80000100800 */
[----:B------:R0:W-:Y:S04]  /*13eb30*/  STL [R1+0x2f8], R2 ;  /* 0x0002f80201007387 */ /* 0x0001e80000100800 */
[----:B------:R1:W-:Y:S01]  /*13eb40*/  STL [R1+0x1c], R3 ;  /* 0x00001c0301007387 */ /* 0x0003e20000100800 */
[----:B---3--:R-:W-:Y:S02]  /*13eb50*/  PRMT R4, R33, 0x5410, R47 ;  /* 0x0000541021047816 */ /* 0x008fe4000000002f */
[----:B0-----:R-:W-:-:S03]  /*13eb60*/  PRMT R2, R28, 0x5410, R30 ;  /* 0x000054101c027816 */ /* 0x001fc6000000001e */
[----:B------:R-:W-:Y:S01]  /*13eb70*/  STL [R1+0x18], R4 ;  /* 0x0000180401007387 */ /* 0x000fe20000100800 */
[----:B-1----:R-:W-:-:S03]  /*13eb80*/  PRMT R3, R20, 0x5410, R17 ;  /* 0x0000541014037816 */ /* 0x002fc60000000011 */
[----:B------:R0:W-:Y:S01]  /*13eb90*/  STL [R1+0x20], R2 ;  /* 0x0000200201007387 */ /* 0x0001e20000100800 */
[----:B----4-:R-:W-:-:S03]  /*13eba0*/  LOP3.LUT R6, R38, 0xffff, RZ, 0xc0, !PT ;  /* 0x0000ffff26067812 */ /* 0x010fc600078ec0ff */
[----:B------:R1:W-:Y:S04]  /*13ebb0*/  STL [R1+0x28], R3 ;  /* 0x0000280301007387 */ /* 0x0003e80000100800 */
[----:B------:R-:W2:Y:S01]  /*13ebc0*/  LDL.LU R17, [R1+0x1bc] ;  /* 0x0001bc0001117983 */ /* 0x000ea20000300800 */
[----:B0-----:R-:W-:-:S03]  /*13ebd0*/  LOP3.LUT R2, R40, 0xffff, RZ, 0xc0, !PT ;  /* 0x0000ffff28027812 */ /* 0x001fc600078ec0ff */
[----:B------:R-:W2:Y:S04]  /*13ebe0*/  LDL.LU R20, [R1+0x69c] ;  /* 0x00069c0001147983 */ /* 0x000ea80000300800 */
[----:B------:R-:W3:Y:S04]  /*13ebf0*/  LDL.LU R38, [R1+0x1b4] ;  /* 0x0001b40001267983 */ /* 0x000ee80000300800 */
[----:B------:R-:W3:Y:S01]  /*13ec00*/  LDL.LU R40, [R1+0x2f4] ;  /* 0x0002f40001287983 */ /* 0x000ee20000300800 */
[----:B------:R-:W-:Y:S02]  /*13ec10*/  LOP3.LUT R7, R55, 0xffff, RZ, 0xc0, !PT ;  /* 0x0000ffff37077812 */ /* 0x000fe400078ec0ff */
[----:B------:R-:W-:-:S02]  /*13ec20*/  PRMT R9, R2, 0x3340, R0 ;  /* 0x0000334002097816 */ /* 0x000fc40000000000 */
[----:B------:R-:W-:Y:S02]  /*13ec30*/  PRMT R8, R6, 0x3340, R7 ;  /* 0x0000334006087816 */ /* 0x000fe40000000007 */
[----:B------:R-:W-:Y:S02]  /*13ec40*/  LOP3.LUT R4, R27, 0xffff, RZ, 0xc0, !PT ;  /* 0x0000ffff1b047812 */ /* 0x000fe400078ec0ff */
[----:B-1----:R-:W-:Y:S02]  /*13ec50*/  LOP3.LUT R3, R31, 0xffff, RZ, 0xc0, !PT ;  /* 0x0000ffff1f037812 */ /* 0x002fe400078ec0ff */
[----:B------:R-:W-:Y:S02]  /*13ec60*/  LOP3.LUT R5, R24, 0xffff, RZ, 0xc0, !PT ;  /* 0x0000ffff18057812 */ /* 0x000fe400078ec0ff */
[----:B------:R-:W-:Y:S02]  /*13ec70*/  PRMT R11, R8, 0x5410, R9 ;  /* 0x00005410080b7816 */ /* 0x000fe40000000009 */
[----:B------:R-:W-:-:S02]  /*13ec80*/  PRMT R9, R3, 0x3340, R0 ;  /* 0x0000334003097816 */ /* 0x000fc40000000000 */
[----:B------:R-:W-:-:S04]  /*13ec90*/  PRMT R8, R4, 0x3340, R5 ;  /* 0x0000334004087816 */ /* 0x000fc80000000005 */
[----:B------:R-:W-:Y:S01]  /*13eca0*/  PRMT R8, R8, 0x5410, R9 ;  /* 0x0000541008087816 */ /* 0x000fe20000000009 */
[----:B------:R-:W-:Y:S01]  /*13ecb0*/  STL [R1+0x894], R11 ;  /* 0x0008940b01007387 */ /* 0x000fe20000100800 */
[----:B------:R-:W-:-:S03]  /*13ecc0*/  PRMT R13, R61, 0x5410, R44 ;  /* 0x000054103d0d7816 */ /* 0x000fc6000000002c */
[----:B------:R-:W-:Y:S04]  /*13ecd0*/  STL [R1+0x88c], R8 ;  /* 0x00088c0801007387 */ /* 0x000fe80000100800 */
        /* <DEDUP_REMOVED lines=8> */
[----:B------:R-:W-:-:S03]  /*13ed60*/  SHF.R.U32.HI R9, RZ, 0x8, R7 ;  /* 0x00000008ff097819 */ /* 0x000fc60000011607 */
[----:B------:R-:W4:Y:S01]  /*13ed70*/  LDL.LU R39, [R1+0x3a0] ;  /* 0x0003a00001277983 */ /* 0x000f220000300800 */
[----:B------:R-:W-:Y:S02]  /*13ed80*/  SHF.R.U32.HI R4, RZ, 0x8, R4 ;  /* 0x00000008ff047819 */ /* 0x000fe40000011604 */
[----:B------:R-:W-:Y:S01]  /*13ed90*/  SHF.R.U32.HI R5, RZ, 0x8, R5 ;  /* 0x00000008ff057819 */ /* 0x000fe20000011605 */
[----:B------:R-:W4:Y:S01]  /*13eda0*/  LDL.LU R46, [R1+0x7e4] ;  /* 0x0007e400012e7983 */ /* 0x000f220000300800 */
[----:B------:R-:W-:Y:S02]  /*13edb0*/  LOP3.LUT R6, R6, 0xffff, RZ, 0xc0, !PT ;  /* 0x0000ffff06067812 */ /* 0x000fe400078ec0ff */
[----:B------:R-:W-:Y:S02]  /*13edc0*/  LOP3.LUT R9, R9, 0xffff, RZ, 0xc0, !PT ;  /* 0x0000ffff09097812 */ /* 0x000fe400078ec0ff */
[----:B------:R-:W-:Y:S02]  /*13edd0*/  LOP3.LUT R4, R4, 0xffff, RZ, 0xc0, !PT ;  /* 0x0000ffff04047812 */ /* 0x000fe400078ec0ff */
[----:B------:R-:W-:-:S02]  /*13ede0*/  LOP3.LUT R5, R5, 0xffff, RZ, 0xc0, !PT ;  /* 0x0000ffff05057812 */ /* 0x000fc400078ec0ff */
[----:B------:R-:W-:Y:S02]  /*13edf0*/  PRMT R7, R6, 0x3340, R9 ;  /* 0x0000334006077816 */ /* 0x000fe40000000009 */
[----:B------:R-:W-:-:S03]  /*13ee00*/  PRMT R6, R4, 0x3340, R5 ;  /* 0x0000334004067816 */ /* 0x000fc60000000005 */
        /* <DEDUP_REMOVED lines=8> */
[----:B--2---:R-:W-:Y:S02]  /*13ee90*/  PRMT R5, R20, 0x5410, R17 ;  /* 0x0000541014057816 */ /* 0x004fe40000000011 */
[----:B---3--:R-:W-:-:S03]  /*13eea0*/  PRMT R4, R40, 0x5410, R38 ;  /* 0x0000541028047816 */ /* 0x008fc60000000026 */
[----:B------:R-:W-:Y:S04]  /*13eeb0*/  STL [R1+0x24], R5 ;  /* 0x0000240501007387 */ /* 0x000fe80000100800 */
[----:B------:R-:W-:Y:S04]  /*13eec0*/  STL [R1+0x2c], R4 ;  /* 0x00002c0401007387 */ /* 0x000fe80000100800 */
        /* <DEDUP_REMOVED lines=8> */
[----:B------:R4:W-:Y:S04]  /*13ef50*/  STL [R1+0x2f4], R3 ;  /* 0x0002f40301007387 */ /* 0x0009e80000100800 */
[----:B------:R-:W3:Y:S04]  /*13ef60*/  LDL.LU R24, [R1+0x518c] ;  /* 0x00518c0001187983 */ /* 0x000ee80000300800 */
[----:B------:R0:W-:Y:S04]  /*13ef70*/  STL [R1+0x2f0], R2 ;  /* 0x0002f00201007387 */ /* 0x0001e80000100800 */
[----:B------:R-:W3:Y:S04]  /*13ef80*/  LDL.LU R17, [R1+0x51dc] ;  /* 0x0051dc0001117983 */ /* 0x000ee80000300800 */
[----:B------:R-:W3:Y:S04]  /*13ef90*/  LDL.LU R20, [R1+0x854] ;  /* 0x0008540001147983 */ /* 0x000ee80000300800 */
[----:B------:R-:W3:Y:S01]  /*13efa0*/  LDL.LU R38, [R1+0x784] ;  /* 0x0007840001267983 */ /* 0x000ee20000300800 */
[----:B----4-:R-:W-:-:S02]  /*13efb0*/  PRMT R3, R50, 0x5410, R61 ;  /* 0x0000541032037816 */ /* 0x010fc4000000003d */
[----:B0-----:R-:W-:Y:S02]  /*13efc0*/  PRMT R2, R58, 0x5410, R54 ;  /* 0x000054103a027816 */ /* 0x001fe40000000036 */
[----:B------:R-:W-:Y:S01]  /*13efd0*/  PRMT R4, R23, 0x5410, R49 ;  /* 0x0000541017047816 */ /* 0x000fe20000000031 */
[----:B------:R0:W-:Y:S04]  /*13efe0*/  STL [R1+0x30], R3 ;  /* 0x0000300301007387 */ /* 0x0001e80000100800 */
[----:B------:R1:W-:Y:S04]  /*13eff0*/  STL [R1+0x38], R2 ;  /* 0x0000380201007387 */ /* 0x0003e80000100800 */
[----:B------:R4:W-:Y:S01]  /*13f000*/  STL [R1+0x34], R4 ;  /* 0x0000340401007387 */ /* 0x0009e20000100800 */
[----:B0-----:R-:W-:-:S02]  /*13f010*/  LOP3.LUT R3, R15, 0xffff, RZ, 0xc0, !PT ;  /* 0x0000ffff0f037812 */ /* 0x001fc400078ec0ff */
[----:B-1----:R-:W-:Y:S02]  /*13f020*/  LOP3.LUT R2, R39, 0xffff, RZ, 0xc0, !PT ;  /* 0x0000ffff27027812 */ /* 0x002fe400078ec0ff */
[----:B----4-:R-:W-:Y:S02]  /*13f030*/  LOP3.LUT R4, R46, 0xffff, RZ, 0xc0, !PT ;  /* 0x0000ffff2e047812 */ /* 0x010fe400078ec0ff */
        /* <DEDUP_REMOVED lines=12> */
[----:B------:R-:W-:Y:S01]  /*13f100*/  STL [R1+0x4b4], R3 ;  /* 0x0004b40301007387 */ /* 0x000fe20000100800 */
[----:B--2---:R-:W-:-:S05]  /*13f110*/  PRMT R40, R40, 0x5410, R47 ;  /* 0x0000541028287816 */ /* 0x004fca000000002f */
[----:B------:R-:W-:Y:S01]  /*13f120*/  STL [R1+0x6890], R40 ;  /* 0x0068902801007387 */ /* 0x000fe20000100800 */
[----:B---3--:R-:W-:-:S03]  /*13f130*/  PRMT R4, R30, 0x5410, R33 ;  /* 0x000054101e047816 */ /* 0x008fc60000000021 */
[----:B------:R0:W-:Y:S04]  /*13f140*/  STL [R1+0x2ec], R2 ;  /* 0x0002ec0201007387 */ /* 0x0001e80000100800 */
[----:B------:R1:W-:Y:S01]  /*13f150*/  STL [R1+0x3c], R4 ;  /* 0x00003c0401007387 */ /* 0x0003e20000100800 */
[----:B0-----:R-:W-:-:S03]  /*13f160*/  PRMT R2, R22, 0x5410, R27 ;  /* 0x0000541016027816 */ /* 0x001fc6000000001b */
[----:B------:R-:W2:Y:S01]  /*13f170*/  LDL.LU R22, [R1+0x68b8] ;  /* 0x0068b80001167983 */ /* 0x000ea20000300800 */
[----:B------:R-:W-:-:S05]  /*13f180*/  PRMT R3, R55, 0x5410, R28 ;  /* 0x0000541037037816 */ /* 0x000fca000000001c */
[----:B------:R-:W-:Y:S04]  /*13f190*/  STL [R1+0x44], R3 ;  /* 0x0000440301007387 */ /* 0x000fe80000100800 */
[----:B------:R-:W3:Y:S04]  /*13f1a0*/  LDL.LU R30, [R1+0x198] ;  /* 0x00019800011e7983 */ /* 0x000ee80000300800 */
[----:B------:R-:W3:Y:S04]  /*13f1b0*/  LDL.LU R28, [R1+0x66c] ;  /* 0x00066c00011c7983 */ /* 0x000ee80000300800 */
[----:B------:R0:W-:Y:S04]  /*13f1c0*/  STL [R1+0x4c], R2 ;  /* 0x00004c0201007387 */ /* 0x0001e80000100800 */
[----:B------:R-:W4:Y:S04]  /*13f1d0*/  LDL.LU R55, [R1+0x194] ;  /* 0x0001940001377983 */ /* 0x000f280000300800 */
[----:B------:R-:W4:Y:S01]  /*13f1e0*/  LDL.LU R27, [R1+0x670] ;  /* 0x00067000011b7983 */ /* 0x000f220000300800 */
[----:B-1----:R-:W-:-:S02]  /*13f1f0*/  LOP3.LUT R4, R38, 0xffff, RZ, 0xc0, !PT ;  /* 0x0000ffff26047812 */ /* 0x002fc400078ec0ff */
[----:B0-----:R-:W-:Y:S02]  /*13f200*/  LOP3.LUT R2, R31, 0xffff, RZ, 0xc0, !PT ;  /* 0x0000ffff1f027812 */ /* 0x001fe400078ec0ff */
[----:B------:R-:W4:Y:S01]  /*13f210*/  LDL.LU R31, [R1+0x18c] ;  /* 0x00018c00011f7983 */ /* 0x000f220000300800 */
[----:B------:R-:W-:Y:S02]  /*13f220*/  LOP3.LUT R5, R24, 0xffff, RZ, 0xc0, !PT ;  /* 0x0000ffff18057812 */ /* 0x000fe400078ec0ff */
[----:B------:R-:W-:Y:S01]  /*13f230*/  LOP3.LUT R3, R17, 0xffff, RZ, 0xc0, !PT ;  /* 0x0000ffff11037812 */ /* 0x000fe200078ec0ff */
[----:B------:R-:W4:Y:S01]  /*13f240*/  LDL.LU R38, [R1+0x634] ;  /* 0x0006340001267983 */ /* 0x000f220000300800 */
[----:B------:R-:W-:-:S03]  /*13f250*/  LOP3.LUT R7, R20, 0xffff, RZ, 0xc0, !PT ;  /* 0x0000ffff14077812 */ /* 0x000fc600078ec0ff */
[----:B------:R-:W4:Y:S04]  /*13f260*/  LDL.LU R24, [R1+0x5250] ;  /* 0x0052500001187983 */ /* 0x000f280000300800 */
[----:B------:R-:W4:Y:S04]  /*13f270*/  LDL.LU R17, [R1+0x51a4] ;  /* 0x0051a40001117983 */ /* 0x000f280000300800 */
[----:B------:R-:W4:Y:S01]  /*13f280*/  LDL.LU R20, [R1+0x51f8] ;  /* 0x0051f80001147983 */ /* 0x000f220000300800 */
[----:B------:R-:W-:Y:S02]  /*13f290*/  PRMT R9, R5, 0x3340, R0 ;  /* 0x0000334005097816 */ /* 0x000fe40000000000 */
[----:B------:R-:W-:-:S04]  /*13f2a0*/  PRMT R8, R2, 0x3340, R3 ;  /* 0x0000334002087816 */ /* 0x000fc80000000003 */
[----:B------:R-:W-:Y:S01]  /*13f2b0*/  PRMT R8, R8, 0x5410, R9 ;  /* 0x0000541008087816 */ /* 0x000fe20000000009 */
[----:B------:R0:W-:Y:S01]  /*13f2c0*/  STL [R1+0x6860], R4 ;  /* 0x0068600401007387 */ /* 0x0001e20000100800 */
[----:B------:R-:W-:-:S03]  /*13f2d0*/  PRMT R9, R4, 0x3340, R0 ;  /* 0x0000334004097816 */ /* 0x000fc60000000000 */
[----:B------:R1:W-:Y:S01]  /*13f2e0*/  STL [R1+0x83c], R8 ;  /* 0x00083c0801007387 */ /* 0x0003e20000100800 */
[----:B------:R-:W-:Y:S02]  /*13f2f0*/  SHF.R.U32.HI R2, RZ, 0x8, R2 ;  /* 0x00000008ff027819 */ /* 0x000fe40000011602 */
[----:B------:R-:W-:Y:S02]  /*13f300*/  SHF.R.U32.HI R3, RZ, 0x8, R3 ;  /* 0x00000008ff037819 */ /* 0x000fe40000011603 */
[----:B0-----:R-:W-:Y:S02]  /*13f310*/  SHF.R.U32.HI R4, RZ, 0x8, R7 ;  /* 0x00000008ff047819 */ /* 0x001fe40000011607 */
[----:B------:R-:W-:Y:S02]  /*13f320*/  LOP3.LUT R2, R2, 0xffff, RZ, 0xc0, !PT ;  /* 0x0000ffff02027812 */ /* 0x000fe400078ec0ff */
[----:B------:R-:W-:Y:S02]  /*13f330*/  LOP3.LUT R4, R4, 0xffff, RZ, 0xc0, !PT ;  /* 0x0000ffff04047812 */ /* 0x000fe400078ec0ff */
[----:B------:R-:W-:-:S02]  /*13f340*/  LOP3.LUT R3, R3, 0xffff, RZ, 0xc0, !PT ;  /* 0x0000ffff03037812 */ /* 0x000fc400078ec0ff */
[----:B--2---:R-:W-:-:S04]  /*13f350*/  LOP3.LUT R6, R22, 0xffff, RZ, 0xc0, !PT ;  /* 0x0000ffff16067812 */ /* 0x004fc800078ec0ff */
[----:B-1----:R-:W-:-:S04]  /*13f360*/  PRMT R8, R7, 0x3340, R6 ;  /* 0x0000334007087816 */ /* 0x002fc80000000006 */
[----:B------:R-:W-:Y:S02]  /*13f370*/  PRMT R8, R8, 0x5410, R9 ;  /* 0x0000541008087816 */ /* 0x000fe40000000009 */
[----:B------:R-:W-:-:S04]  /*13f380*/  SHF.R.U32.HI R9, RZ, 0x8, R6 ;  /* 0x00000008ff097819 */ /* 0x000fc80000011606 */
[----:B------:R-:W-:-:S04]  /*13f390*/  LOP3.LUT R9, R9, 0xffff, RZ, 0xc0, !PT ;  /* 0x0000ffff09097812 */ /* 0x000fc800078ec0ff */
[----:B------:R-:W-:Y:S02]  /*13f3a0*/  PRMT R22, R4, 0x3340, R9 ;  /* 0x0000334004167816 */ /* 0x000fe40000000009 */
[----:B------:R-:W-:Y:S01]  /*13f3b0*/  PRMT R4, R2, 0x3340, R3 ;  /* 0x0000334002047816 */ /* 0x000fe20000000003 */
[----:B------:R-:W-:Y:S01]  /*13f3c0*/  STL [R1+0x85c], R8 ;  /* 0x00085c0801007387 */ /* 0x000fe20000100800 */
[----:B---3--:R-:W-:-:S03]  /*13f3d0*/  PRMT R3, R28, 0x5410, R30 ;  /* 0x000054101c037816 */ /* 0x008fc6000000001e */
[----:B------:R-:W-:Y:S01]  /*13f3e0*/  STL [R1+0x66b8], R22 ;  /* 0x0066b81601007387 */ /* 0x000fe20000100800 */
[----:B----4-:R-:W-:-:S03]  /*13f3f0*/  PRMT R2, R27, 0x5410, R55 ;  /* 0x000054101b027816 */ /* 0x010fc60000000037 */
[----:B------:R-:W-:Y:S04]  /*13f400*/  STL [R1+0x4b0], R4 ;  /* 0x0004b00401007387 */ /* 0x000fe80000100800 */
[----:B------:R-:W2:Y:S04]  /*13f410*/  LDL.LU R58, [R1+0x190] ;  /* 0x00019000013a7983 */ /* 0x000ea80000300800 */
[----:B------:R0:W-:Y:S04]  /*13f420*/  STL [R1+0x50], R3 ;  /* 0x0000500301007387 */ /* 0x0001e80000100800 */
[----:B------:R-:W2:Y:S04]  /*13f430*/  LDL.LU R49, [R1+0x648] ;  /* 0x0006480001317983 */ /* 0x000ea80000300800 */
[----:B------:R1:W-:Y:S04]  /*13f440*/  STL [R1+0x48], R2 ;  /* 0x0000480201007387 */ /* 0x0003e80000100800 */
[----:B------:R-:W3:Y:S04]  /*13f450*/  LDL.LU R23, [R1+0x5c] ;  /* 0x00005c0001177983 */ /* 0x000ee80000300800 */
[----:B------:R-:W4:Y:S04]  /*13f460*/  LDL.LU R15, [R1+0x60] ;  /* 0x00006000010f7983 */ /* 0x000f280000300800 */
[----:B------:R-:W4:Y:S04]  /*13f470*/  LDL.LU R39, [R1+0x624] ;  /* 0x0006240001277983 */ /* 0x000f280000300800 */
[----:B------:R-:W4:Y:S04]  /*13f480*/  LDL.LU R46, [R1+0x53a4] ;  /* 0x0053a400012e7983 */ /* 0x000f280000300800 */
[----:B------:R-:W4:Y:S04]  /*13f490*/  LDL.LU R47, [R1+0x5300] ;  /* 0x00530000012f7983 */ /* 0x000f280000300800 */
[----:B------:R-:W4:Y:S01]  /*13f4a0*/  LDL.LU R33, [R1+0x535c] ;  /* 0x00535c0001217983 */ /* 0x000f220000300800 */
[----:B0-----:R-:W-:-:S02]  /*13f4b0*/  LOP3.LUT R3, R24, 0xffff, RZ, 0xc0, !PT ;  /* 0x0000ffff18037812 */ /* 0x001fc400078ec0ff */
[----:B-1----:R-:W-:Y:S02]  /*13f4c0*/  LOP3.LUT R2, R17, 0xffff, RZ, 0xc0, !PT ;  /* 0x0000ffff11027812 */ /* 0x002fe400078ec0ff */
[----:B------:R-:W-:Y:S02]  /*13f4d0*/  LOP3.LUT R4, R20, 0xffff, RZ, 0xc0, !PT ;  /* 0x0000ffff14047812 */ /* 0x000fe400078ec0ff */
[----:B------:R-:W-:Y:S02]  /*13f4e0*/  PRMT R9, R2, 0x3340, R0 ;  /* 0x0000334002097816 */ /* 0x000fe40000000000 */
[----:B------:R-:W-:Y:S02]  /*13f4f0*/  PRMT R6, R3, 0x3340, R4 ;  /* 0x0000334003067816 */ /* 0x000fe40000000004 */
[----:B------:R-:W-:Y:S02]  /*13f500*/  PRMT R38, R38, 0x5410, R31 ;  /* 0x0000541026267816 */ /* 0x000fe4000000001f */
[----:B------:R-:W-:-:S03]  /*13f510*/  PRMT R6, R6, 0x5410, R9 ;  /* 0x0000541006067816 */ /* 0x000fc60000000009 */
[----:B------:R-:W-:Y:S04]  /*13f520*/  STL [R1+0x6894], R38 ;  /* 0x0068942601007387 */ /* 0x000fe80000100800 */
[----:B------:R-:W4:Y:S04]  /*13f530*/  LDL.LU R30, [R1+0x68] ;  /* 0x00006800011e7983 */ /* 0x000f280000300800 */
[----:B------:R-:W-:Y:S04]  /*13f540*/  STL [R1+0x82c], R6 ;  /* 0x00082c0601007387 */ /* 0x000fe80000100800 */
[----:B------:R-:W4:Y:S04]  /*13f550*/  LDL.LU R28, [R1+0x620] ;  /* 0x00062000011c7983 */ /* 0x000f280000300800 */
[----:B------:R-:W4:Y:S04]  /*13f560*/  LDL.LU R55, [R1+0x64] ;  /* 0x0000640001377983 */ /* 0x000f280000300800 */
[----:B------:R-:W4:Y:S04]  /*13f570*/  LDL.LU R27, [R1+0x61c] ;  /* 0x00061c00011b7983 */ /* 0x000f280000300800 */
[----:B------:R-:W4:Y:S04]  /*13f580*/  LDL.LU R31, [R1+0x6c] ;  /* 0x00006c00011f7983 */ /* 0x000f280000300800 */
[----:B------:R-:W4:Y:S04]  /*13f590*/  LDL.LU R24, [R1+0x522c] ;  /* 0x00522c0001187983 */ /* 0x000f280000300800 */
[----:B------:R-:W4:Y:S01]  /*13f5a0*/  LDL.LU R17, [R1+0x5188] ;  /* 0x0051880001117983 */ /* 0x000f220000300800 */
[----:B------:R-:W-:-:S02]  /*13f5b0*/  SHF.R.U32.HI R3, RZ, 0x8, R3 ;  /* 0x00000008ff037819 */ /* 0x000fc40000011603 */
[----:B------:R-:W-:Y:S01]  /*13f5c0*/  SHF.R.U32.HI R9, RZ, 0x8, R4 ;  /* 0x00000008ff097819 */ /* 0x000fe20000011604 */
[----:B------:R-:W4:Y:S01]  /*13f5d0*/  LDL.LU R20, [R1+0x51d8] ;  /* 0x0051d80001147983 */ /* 0x000f220000300800 */
[----:B------:R-:W-:Y:S02]  /*13f5e0*/  SHF.R.U32.HI R2, RZ, 0x8, R2 ;  /* 0x00000008ff027819 */ /* 0x000fe40000011602 */
[----:B------:R-:W-:Y:S02]  /*13f5f0*/  LOP3.LUT R3, R3, 0xffff, RZ, 0xc0, !PT ;  /* 0x0000ffff03037812 */ /* 0x000fe400078ec0ff */
[----:B------:R-:W-:Y:S02]  /*13f600*/  LOP3.LUT R9, R9, 0xffff, RZ, 0xc0, !PT ;  /* 0x0000ffff09097812 */ /* 0x000fe400078ec0ff */
[----:B------:R-:W-:Y:S02]  /*13f610*/  LOP3.LUT R2, R2, 0xffff, RZ, 0xc0, !PT ;  /* 0x0000ffff02027812 */ /* 0x000fe400078ec0ff */
[----:B------:R-:W-:-:S02]  /*13f620*/  PRMT R4, R3, 0x3340, R9 ;  /* 0x0000334003047816 */ /* 0x000fc40000000009 */
[----:B------:R-:W-:-:S03]  /*13f630*/  PRMT R3, R2, 0x3340, R0 ;  /* 0x0000334002037816 */ /* 0x000fc60000000000 */
[----:B------:R-:W-:Y:S04]  /*13f640*/  STL [R1+0x4ac], R4 ;  /* 0x0004ac0401007387 */ /* 0x000fe80000100800 */
[----:B------:R4:W-:Y:S01]  /*13f650*/  STL [R1+0x2e8], R3 ;  /* 0x0002e80301007387 */ /* 0x0009e20000100800 */
[----:B--2---:R-:W-:Y:S02]  /*13f660*/  PRMT R2, R49, 0x5410, R58 ;  /* 0x0000541031027816 */ /* 0x004fe4000000003a */
[----:B---3--:R-:W-:-:S05]  /*13f670*/  PRMT R34, R34, 0x5410, R23 ;  /* 0x0000541022227816 */ /* 0x008fca0000000017 */
[----:B------:R-:W-:Y:S01]  /*13f680*/  STL [R1+0x6898], R34 ;  /* 0x0068982201007387 */ /* 0x000fe20000100800 */
[----:B----4-:R-:W-:-:S03]  /*13f690*/  PRMT R3, R39, 0x5410, R15 ;  /* 0x0000541027037816 */ /* 0x010fc6000000000f */
[----:B------:R0:W-:Y:S04]  /*13f6a0*/  STL [R1+0x58], R2 ;  /* 0x0000580201007387 */ /* 0x0001e80000100800 */
[----:B------:R1:W-:Y:S01]  /*13f6b0*/  STL [R1+0x60], R3 ;  /* 0x0000600301007387 */ /* 0x0003e20000100800 */
[----:B------:R-:W-:Y:S02]  /*13f6c0*/  LOP3.LUT R4, R47, 0xffff, RZ, 0xc0, !PT ;  /* 0x0000ffff2f047812 */ /* 0x000fe400078ec0ff */
[----:B0-----:R-:W-:Y:S02]  /*13f6d0*/  LOP3.LUT R2, R46, 0xffff, RZ, 0xc0, !PT ;  /* 0x0000ffff2e027812 */ /* 0x001fe400078ec0ff */
[----:B-1----:R-:W-:Y:S02]  /*13f6e0*/  LOP3.LUT R3, R33, 0xffff, RZ, 0xc0, !PT ;  /* 0x0000ffff21037812 */ /* 0x002fe400078ec0ff */
[----:B------:R-:W-:-:S02]  /*13f6f0*/  PRMT R9, R4, 0x3340, R0 ;  /* 0x0000334004097816 */ /* 0x000fc40000000000 */
[----:B------:R-:W-:Y:S02]  /*13f700*/  PRMT R6, R2, 0x3340, R3 ;  /* 0x0000334002067816 */ /* 0x000fe40000000003 */
[----:B------:R-:W-:Y:S02]  /*13f710*/  SHF.R.U32.HI R2, RZ, 0x8, R2 ;  /* 0x00000008ff027819 */ /* 0x000fe40000011602 */
[----:B------:R-:W-:Y:S02]  /*13f720*/  PRMT R6, R6, 0x5410, R9 ;  /* 0x0000541006067816 */ /* 0x000fe40000000009 */
[----:B------:R-:W-:Y:S02]  /*13f730*/  SHF.R.U32.HI R9, RZ, 0x8, R5 ;  /* 0x00000008ff097819 */ /* 0x000fe40000011605 */
[----:B------:R-:W-:Y:S02]  /*13f740*/  SHF.R.U32.HI R3, RZ, 0x8, R3 ;  /* 0x00000008ff037819 */ /* 0x000fe40000011603 */
[----:B------:R-:W-:-:S02]  /*13f750*/  LOP3.LUT R9, R9, 0xffff, RZ, 0xc0, !PT ;  /* 0x0000ffff09097812 */ /* 0x000fc400078ec0ff */
[----:B------:R-:W-:Y:S02]  /*13f760*/  LOP3.LUT R2, R2, 0xffff, RZ, 0xc0, !PT ;  /* 0x0000ffff02027812 */ /* 0x000fe400078ec0ff */
[----:B------:R-:W-:Y:S01]  /*13f770*/  LOP3.LUT R3, R3, 0xffff, RZ, 0xc0, !PT ;  /* 0x0000ffff03037812 */ /* 0x000fe200078ec0ff */
[----:B------:R0:W-:Y:S03]  /*13f780*/  STL [R1+0x57c], R6 ;  /* 0x00057c0601007387 */ /* 0x0001e60000100800 */
[----:B------:R-:W-:Y:S02]  /*13f790*/  PRMT R5, R2, 0x3340, R3 ;  /* 0x0000334002057816 */ /* 0x000fe40000000003 */
[----:B------:R-:W-:Y:S02]  /*13f7a0*/  PRMT R3, R28, 0x5410, R30 ;  /* 0x000054101c037816 */ /* 0x000fe4000000001e */
[----:B0-----:R-:W-:-:S02]  /*13f7b0*/  PRMT R6, R9, 0x3340, R0 ;  /* 0x0000334009067816 */ /* 0x001fc40000000000 */
[----:B------:R-:W-:-:S03]  /*13f7c0*/  PRMT R2, R27, 0x5410, R55 ;  /* 0x000054101b027816 */ /* 0x000fc60000000037 */
[----:B------:R-:W-:Y:S04]  /*13f7d0*/  STL [R1+0x2e4], R6 ;  /* 0x0002e40601007387 */ /* 0x000fe80000100800 */
[----:B------:R0:W-:Y:S04]  /*13f7e0*/  STL [R1+0x4a4], R5 ;  /* 0x0004a40501007387 */ /* 0x0001e80000100800 */
[----:B------:R-:W-:Y:S01]  /*13f7f0*/  STL [R1+0x68], R3 ;  /* 0x0000680301007387 */ /* 0x000fe20000100800 */
[----:B0-----:R-:W-:-:S03]  /*13f800*/  PRMT R5, R36, 0x5410, R31 ;  /* 0x0000541024057816 */ /* 0x001fc6000000001f */
[----:B------:R-:W2:Y:S04]  /*13f810*/  LDL.LU R36, [R1+0x68b4] ;  /* 0x0068b40001247983 */ /* 0x000ea80000300800 */
[----:B------:R0:W-:Y:S04]  /*13f820*/  STL [R1+0x64], R2 ;  /* 0x0000640201007387 */ /* 0x0001e80000100800 */
[----:B------:R1:W-:Y:S04]  /*13f830*/  STL [R1+0x6c], R5 ;  /* 0x00006c0501007387 */ /* 0x0003e80000100800 */
[----:B------:R-:W2:Y:S04]  /*13f840*/  LDL.LU R45, [R1+0x70] ;  /* 0x00007000012d7983 */ /* 0x000ea80000300800 */
[----:B------:R-:W3:Y:S04]  /*13f850*/  LDL.LU R44, [R1+0x78] ;  /* 0x00007800012c7983 */ /* 0x000ee80000300800 */
[----:B------:R-:W3:Y:S01]  /*13f860*/  LDL.LU R61, [R1+0x5f0] ;  /* 0x0005f000013d7983 */ /* 0x000ee20000300800 */
[----:B0-----:R-:W-:-:S03]  /*13f870*/  LOP3.LUT R2, R17, 0xffff, RZ, 0xc0, !PT ;  /* 0x0000ffff11027812 */ /* 0x001fc600078ec0ff */
[----:B------:R-:W4:Y:S04]  /*13f880*/  LDL.LU R50, [R1+0x74] ;  /* 0x0000740001327983 */ /* 0x000f280000300800 */
[----:B------:R-:W4:Y:S04]  /*13f890*/  LDL.LU R54, [R1+0x5dc] ;  /* 0x0005dc0001367983 */ /* 0x000f280000300800 */
[----:B------:R-:W4:Y:S01]  /*13f8a0*/  LDL.LU R17, [R1+0x523c] ;  /* 0x00523c0001117983 */ /* 0x000f220000300800 */
[----:B------:R-:W-:Y:S02]  /*13f8b0*/  LOP3.LUT R3, R24, 0xffff, RZ, 0xc0, !PT ;  /* 0x0000ffff18037812 */ /* 0x000fe400078ec0ff */
[----:B-1----:R-:W-:-:S02]  /*13f8c0*/  LOP3.LUT R5, R20, 0xffff, RZ, 0xc0, !PT ;  /* 0x0000ffff14057812 */ /* 0x002fc400078ec0ff */
[----:B------:R-:W4:Y:S01]  /*13f8d0*/  LDL.LU R20, [R1+0x5198] ;  /* 0x0051980001147983 */ /* 0x000f220000300800 */
[----:B------:R-:W-:-:S03]  /*13f8e0*/  PRMT R9, R2, 0x3340, R0 ;  /* 0x0000334002097816 */ /* 0x000fc60000000000 */
[----:B------:R-:W4:Y:S01]  /*13f8f0*/  LDL.LU R58, [R1+0x51e8] ;  /* 0x0051e800013a7983 */ /* 0x000f220000300800 */
[----:B------:R-:W-:Y:S02]  /*13f900*/  PRMT R6, R3, 0x3340, R5 ;  /* 0x0000334003067816 */ /* 0x000fe40000000005 */
[----:B------:R-:W-:Y:S02]  /*13f910*/  SHF.R.U32.HI R3, RZ, 0x8, R3 ;  /* 0x00000008ff037819 */ /* 0x000fe40000011603 */
[----:B------:R-:W-:Y:S02]  /*13f920*/  PRMT R6, R6, 0x5410, R9 ;  /* 0x0000541006067816 */ /* 0x000fe40000000009 */
[----:B------:R-:W-:Y:S02]  /*13f930*/  SHF.R.U32.HI R9, RZ, 0x8, R5 ;  /* 0x00000008ff097819 */ /* 0x000fe40000011605 */
[----:B------:R-:W-:Y:S02]  /*13f940*/  LOP3.LUT R3, R3, 0xffff, RZ, 0xc0, !PT ;  /* 0x0000ffff03037812 */ /* 0x000fe400078ec0ff */
[----:B------:R-:W-:Y:S01]  /*13f950*/  LOP3.LUT R9, R9, 0xffff, RZ, 0xc0, !PT ;  /* 0x0000ffff09097812 */ /* 0x000fe200078ec0ff */
[----:B------:R-:W-:Y:S03]  /*13f960*/  STL [R1+0x81c], R6 ;  /* 0x00081c0601007387 */ /* 0x000fe60000100800 */
[----:B------:R-:W-:Y:S01]  /*13f970*/  PRMT R3, R3, 0x3340, R9 ;  /* 0x0000334003037816 */ /* 0x000fe20000000009 */
[----:B------:R-:W4:Y:S04]  /*13f980*/  LDL.LU R49, [R1+0x7c] ;  /* 0x00007c0001317983 */ /* 0x000f280000300800 */
[----:B------:R-:W4:Y:S04]  /*13f990*/  LDL.LU R23, [R1+0x578] ;  /* 0x0005780001177983 */ /* 0x000f280000300800 */
        /* <DEDUP_REMOVED lines=12> */
[----:B------:R-:W-:-:S03]  /*13fa60*/  LOP3.LUT R2, R2, 0xffff, RZ, 0xc0, !PT ;  /* 0x0000ffff02027812 */ /* 0x000fc600078ec0ff */
[----:B------:R-:W4:Y:S01]  /*13fa70*/  LDL.LU R24, [R1+0x52f0] ;  /* 0x0052f00001187983 */ /* 0x000f220000300800 */
[----:B------:R-:W-:Y:S02]  /*13fa80*/  PRMT R2, R2, 0x3340, R0 ;  /* 0x0000334002027816 */ /* 0x000fe40000000000 */
[----:B--2---:R-:W-:-:S05]  /*13fa90*/  PRMT R36, R36, 0x5410, R45 ;  /* 0x0000541024247816 */ /* 0x004fca000000002d */
[----:B------:R-:W-:Y:S01]  /*13faa0*/  STL [R1+0x689c], R36 ;  /* 0x00689c2401007387 */ /* 0x000fe20000100800 */
[----:B---3--:R-:W-:-:S03]  /*13fab0*/  PRMT R5, R61, 0x5410, R44 ;  /* 0x000054103d057816 */ /* 0x008fc6000000002c */
[----:B------:R4:W-:Y:S04]  /*13fac0*/  STL [R1+0x2e0], R2 ;  /* 0x0002e00201007387 */ /* 0x0009e80000100800 */
[----:B------:R-:W-:Y:S01]  /*13fad0*/  STL [R1+0x78], R5 ;  /* 0x0000780501007387 */ /* 0x000fe20000100800 */
[----:B----4-:R-:W-:-:S03]  /*13fae0*/  LOP3.LUT R2, R17, 0xffff, RZ, 0xc0, !PT ;  /* 0x0000ffff11027812 */ /* 0x010fc600078ec0ff */
[----:B------:R-:W2:Y:S01]  /*13faf0*/  LDL.LU R17, [R1+0x5350] ;  /* 0x0053500001117983 */ /* 0x000ea20000300800 */
[----:B------:R-:W-:Y:S02]  /*13fb00*/  PRMT R3, R54, 0x5410, R50 ;  /* 0x0000541036037816 */ /* 0x000fe40000000032 */
[----:B------:R-:W-:-:S03]  /*13fb10*/  LOP3.LUT R20, R20, 0xffff, RZ, 0xc0, !PT ;  /* 0x0000ffff14147812 */ /* 0x000fc600078ec0ff */
[----:B------:R0:W-:Y:S01]  /*13fb20*/  STL [R1+0x74], R3 ;  /* 0x0000740301007387 */ /* 0x0001e20000100800 */
[----:B------:R-:W-:Y:S02]  /*13fb30*/  PRMT R9, R20, 0x3340, R0 ;  /* 0x0000334014097816 */ /* 0x000fe40000000000 */
[----:B0-----:R-:W-:-:S04]  /*13fb40*/  LOP3.LUT R3, R58, 0xffff, RZ, 0xc0, !PT ;  /* 0x0000ffff3a037812 */ /* 0x001fc800078ec0ff */
[----:B------:R-:W-:Y:S02]  /*13fb50*/  PRMT R5, R2, 0x3340, R3 ;  /* 0x0000334002057816 */ /* 0x000fe40000000003 */
[----:B------:R-:W-:Y:S02]  /*13fb60*/  SHF.R.U32.HI R2, RZ, 0x8, R2 ;  /* 0x00000008ff027819 */ /* 0x000fe40000011602 */
[----:B------:R-:W-:Y:S02]  /*13fb70*/  PRMT R5, R5, 0x5410, R9 ;  /* 0x0000541005057816 */ /* 0x000fe40000000009 */
[----:B------:R-:W-:Y:S02]  /*13fb80*/  SHF.R.U32.HI R3, RZ, 0x8, R3 ;  /* 0x00000008ff037819 */ /* 0x000fe40000011603 */
[----:B------:R-:W-:Y:S02]  /*13fb90*/  SHF.R.U32.HI R9, RZ, 0x8, R4 ;  /* 0x00000008ff097819 */ /* 0x000fe40000011604 */
[----:B------:R-:W-:-:S02]  /*13fba0*/  LOP3.LUT R2, R2, 0xffff, RZ, 0xc0, !PT ;  /* 0x0000ffff02027812 */ /* 0x000fc400078ec0ff */
[----:B------:R-:W-:Y:S01]  /*13fbb0*/  LOP3.LUT R3, R3, 0xffff, RZ, 0xc0, !PT ;  /* 0x0000ffff03037812 */ /* 0x000fe200078ec0ff */
[----:B------:R-:W-:Y:S01]  /*13fbc0*/  STL [R1+0x6864], R20 ;  /* 0x0068641401007387 */ /* 0x000fe20000100800 */
[----:B------:R-:W-:-:S03]  /*13fbd0*/  LOP3.LUT R9, R9, 0xffff, RZ, 0xc0, !PT ;  /* 0x0000ffff09097812 */ /* 0x000fc600078ec0ff */
[----:B------:R0:W-:Y:S01]  /*13fbe0*/  STL [R1+0x80c], R5 ;  /* 0x00080c0501007387 */ /* 0x0001e20000100800 */
[----:B------:R-:W-:Y:S02]  /*13fbf0*/  PRMT R4, R9, 0x3340, R0 ;  /* 0x0000334009047816 */ /* 0x000fe40000000000 */
[----:B0-----:R-:W-:Y:S02]  /*13fc00*/  PRMT R5, R2, 0x3340, R3 ;  /* 0x0000334002057816 */ /* 0x001fe40000000003 */
[----:B------:R-:W-:-:S03]  /*13fc10*/  PRMT R3, R23, 0x5410, R49 ;  /* 0x0000541017037816 */ /* 0x000fc60000000031 */
[----:B------:R-:W-:Y:S01]  /*13fc20*/  STL [R1+0x66bc], R5 ;  /* 0x0066bc0501007387 */ /* 0x000fe20000100800 */
[----:B------:R-:W-:-:S03]  /*13fc30*/  PRMT R2, R47, 0x5410, R46 ;  /* 0x000054102f027816 */ /* 0x000fc6000000002e */
[----:B------:R0:W-:Y:S04]  /*13fc40*/  STL [R1+0x2dc], R4 ;  /* 0x0002dc0401007387 */ /* 0x0001e80000100800 */
[----:B------:R1:W-:Y:S01]  /*13fc50*/  STL [R1+0x7c], R3 ;  /* 0x00007c0301007387 */ /* 0x0003e20000100800 */
[----:B0-----:R-:W-:Y:S02]  /*13fc60*/  PRMT R4, R39, 0x5410, R15 ;  /* 0x0000541027047816 */ /* 0x001fe4000000000f */
[----:B-1----:R-:W-:-:S03]  /*13fc70*/  PRMT R3, R30, 0x5410, R33 ;  /* 0x000054101e037816 */ /* 0x002fc60000000021 */
[----:B------:R-:W-:Y:S01]  /*13fc80*/  STL [R1+0x84c], R4 ;  /* 0x00084c0401007387 */ /* 0x000fe20000100800 */
[----:B------:R-:W-:Y:S02]  /*13fc90*/  LOP3.LUT R6, R28, 0xffff, RZ, 0xc0, !PT ;  /* 0x0000ffff1c067812 */ /* 0x000fe400078ec0ff */
[----:B------:R-:W-:Y:S01]  /*13fca0*/  LOP3.LUT R7, R27, 0xffff, RZ, 0xc0, !PT ;  /* 0x0000ffff1b077812 */ /* 0x000fe200078ec0ff */
[----:B------:R0:W-:Y:S04]  /*13fcb0*/  STL [R1+0x88], R2 ;  /* 0x0000880201007387 */ /* 0x0001e80000100800 */
[----:B------:R1:W-:Y:S01]  /*13fcc0*/  STL [R1+0x80], R3 ;  /* 0x0000800301007387 */ /* 0x0003e20000100800 */
[----:B------:R-:W-:-:S03]  /*13fcd0*/  PRMT R8, R6, 0x3340, R7 ;  /* 0x0000334006087816 */ /* 0x000fc60000000007 */
[----:B------:R-:W3:Y:S01]  /*13fce0*/  LDL.LU R61, [R1+0x84] ;  /* 0x00008400013d7983 */ /* 0x000ee20000300800 */
[----:B0-----:R-:W-:-:S03]  /*13fcf0*/  LOP3.LUT R2, R55, 0xffff, RZ, 0xc0, !PT ;  /* 0x0000ffff37027812 */ /* 0x001fc600078ec0ff */
[----:B------:R-:W3:Y:S01]  /*13fd00*/  LDL.LU R50, [R1+0x570] ;  /* 0x0005700001327983 */ /* 0x000ee20000300800 */
[----:B------:R-:W-:-:S03]  /*13fd10*/  PRMT R9, R2, 0x3340, R0 ;  /* 0x0000334002097816 */ /* 0x000fc60000000000 */
[----:B------:R-:W4:Y:S04]  /*13fd20*/  LDL.LU R54, [R1+0x8c] ;  /* 0x00008c0001367983 */ /* 0x000f280000300800 */
[----:B------:R-:W4:Y:S01]  /*13fd30*/  LDL.LU R58, [R1+0x568] ;  /* 0x00056800013a7983 */ /* 0x000f220000300800 */
[----:B------:R-:W-:-:S03]  /*13fd40*/  PRMT R8, R8, 0x5410, R9 ;  /* 0x0000541008087816 */ /* 0x000fc60000000009 */
[----:B------:R-:W4:Y:S04]  /*13fd50*/  LDL.LU R49, [R1+0x94] ;  /* 0x0000940001317983 */ /* 0x000f280000300800 */
[----:B------:R-:W4:Y:S04]  /*13fd60*/  LDL.LU R23, [R1+0x560] ;  /* 0x0005600001177983 */ /* 0x000f280000300800 */
[----:B------:R0:W-:Y:S04]  /*13fd70*/  STL [R1+0x578], R8 ;  /* 0x0005780801007387 */ /* 0x0001e80000100800 */
[----:B------:R-:W4:Y:S04]  /*13fd80*/  LDL.LU R15, [R1+0x90] ;  /* 0x00009000010f7983 */ /* 0x000f280000300800 */
[----:B------:R-:W4:Y:S04]  /*13fd90*/  LDL.LU R39, [R1+0x564] ;  /* 0x0005640001277983 */ /* 0x000f280000300800 */
[----:B------:R-:W4:Y:S01]  /*13fda0*/  LDL.LU R46, [R1+0x9c] ;  /* 0x00009c00012e7983 */ /* 0x000f220000300800 */
[----:B------:R-:W-:-:S03]  /*13fdb0*/  LOP3.LUT R4, R31, 0xffff, RZ, 0xc0, !PT ;  /* 0x0000ffff1f047812 */ /* 0x000fc600078ec0ff */
[----:B------:R-:W4:Y:S01]  /*13fdc0*/  LDL.LU R47, [R1+0x55c] ;  /* 0x00055c00012f7983 */ /* 0x000f220000300800 */
[----:B-1----:R-:W-:-:S03]  /*13fdd0*/  LOP3.LUT R3, R24, 0xffff, RZ, 0xc0, !PT ;  /* 0x0000ffff18037812 */ /* 0x002fc600078ec0ff */
[----:B------:R-:W4:Y:S04]  /*13fde0*/  LDL.LU R33, [R1+0xa0] ;  /* 0x0000a00001217983 */ /* 0x000f280000300800 */
[----:B------:R-:W4:Y:S01]  /*13fdf0*/  LDL.LU R30, [R1+0x480] ;  /* 0x00048000011e7983 */ /* 0x000f220000300800 */
[----:B------:R-:W-:-:S03]  /*13fe00*/  PRMT R9, R3, 0x3340, R0 ;  /* 0x0000334003097816 */ /* 0x000fc60000000000 */
[----:B------:R-:W4:Y:S04]  /*13fe10*/  LDL.LU R28, [R1+0x549c] ;  /* 0x00549c00011c7983 */ /* 0x000f280000300800 */
[----:B------:R-:W4:Y:S04]  /*13fe20*/  LDL.LU R55, [R1+0x5478] ;  /* 0x0054780001377983 */ /* 0x000f280000300800 */
[----:B------:R-:W4:Y:S01]  /*13fe30*/  LDL.LU R27, [R1+0x5458] ;  /* 0x00545800011b7983 */ /* 0x000f220000300800 */
[----:B--2---:R-:W-:-:S04]  /*13fe40*/  LOP3.LUT R5, R17, 0xffff, RZ, 0xc0, !PT ;  /* 0x0000ffff11057812 */ /* 0x004fc800078ec0ff */
[----:B0-----:R-:W-:-:S04]  /*13fe50*/  PRMT R8, R4, 0x3340, R5 ;  /* 0x0000334004087816 */ /* 0x001fc80000000005 */
[----:B------:R-:W-:-:S05]  /*13fe60*/  PRMT R8, R8, 0x5410, R9 ;  /* 0x0000541008087816 */ /* 0x000fca0000000009 */
[----:B------:R-:W-:Y:S04]  /*13fe70*/  STL [R1+0x574], R8 ;  /* 0x0005740801007387 */ /* 0x000fe80000100800 */
[----:B------:R-:W2:Y:S04]  /*13fe80*/  LDL.LU R31, [R1+0x54a0] ;  /* 0x0054a000011f7983 */ /* 0x000ea80000300800 */
[----:B------:R-:W2:Y:S04]  /*13fe90*/  LDL.LU R24, [R1+0x5480] ;  /* 0x0054800001187983 */ /* 0x000ea80000300800 */
[----:B------:R-:W2:Y:S01]  /*13fea0*/  LDL.LU R17, [R1+0x545c] ;  /* 0x00545c0001117983 */ /* 0x000ea20000300800 */
        /* <DEDUP_REMOVED lines=9> */
[----:B------:R-:W-:Y:S02]  /*13ff40*/  PRMT R4, R4, 0x3340, R5 ;  /* 0x0000334004047816 */ /* 0x000fe40000000005 */
[----:B------:R-:W-:Y:S01]  /*13ff50*/  SHF.R.U32.HI R9, RZ, 0x8, R3 ;  /* 0x00000008ff097819 */ /* 0x000fe20000011603 */
[----:B------:R-:W-:Y:S01]  /*13ff60*/  STL [R1+0x494], R6 ;  /* 0x0004940601007387 */ /* 0x000fe20000100800 */
[----:B------:R-:W-:-:S03]  /*13ff70*/  SHF.R.U32.HI R2, RZ, 0x8, R2 ;  /* 0x00000008ff027819 */ /* 0x000fc60000011602 */
[----:B------:R4:W-:Y:S01]  /*13ff80*/  STL [R1+0x490], R4 ;  /* 0x0004900401007387 */ /* 0x0009e20000100800 */
[----:B------:R-:W-:Y:S02]  /*13ff90*/  LOP3.LUT R9, R9, 0xffff, RZ, 0xc0, !PT ;  /* 0x0000ffff09097812 */ /* 0x000fe400078ec0ff */
[----:B------:R-:W-:-:S04]  /*13ffa0*/  LOP3.LUT R2, R2, 0xffff, RZ, 0xc0, !PT ;  /* 0x0000ffff02027812 */ /* 0x000fc800078ec0ff */
[----:B------:R-:W-:Y:S02]  /*13ffb0*/  PRMT R3, R2, 0x3340, R0 ;  /* 0x0000334002037816 */ /* 0x000fe40000000000 */
[----:B---3--:R-:W-:Y:S02]  /*13ffc0*/  PRMT R5, R50, 0x5410, R61 ;  /* 0x0000541032057816 */ /* 0x008fe4000000003d */
[----:B----4-:R-:W-:-:S03]  /*13ffd0*/  PRMT R4, R58, 0x5410, R54 ;  /* 0x000054103a047816 */ /* 0x010fc60000000036 */
[----:B------:R-:W-:Y:S04]  /*13ffe0*/  STL [R1+0x84], R5 ;  /* 0x0000840501007387 */ /* 0x000fe80000100800 */
[----:B------:R0:W-:Y:S01]  /*13fff0*/  STL [R1+0x8c], R4 ;  /* 0x00008c0401007387 */ /* 0x0001e20000100800 */
[----:B------:R-:W-:Y:S02]  /*140000*/  PRMT R2, R23, 0x5410, R49 ;  /* 0x0000541017027816 */ /* 0x000fe40000000031 */
[----:B0-----:R-:W-:-:S05]  /*140010*/  PRMT R4, R9, 0x3340, R0 ;  /* 0x0000334009047816 */ /* 0x001fca0000000000 */
[----:B------:R0:W-:Y:S04]  /*140020*/  STL [R1+0x2d8], R4 ;  /* 0x0002d80401007387 */ /* 0x0001e80000100800 */
[----:B------:R1:W-:Y:S04]  /*140030*/  STL [R1+0x2d4], R3 ;  /* 0x0002d40301007387 */ /* 0x0003e80000100800 */
[----:B------:R3:W-:Y:S01]  /*140040*/  STL [R1+0x94], R2 ;  /* 0x0000940201007387 */ /* 0x0007e20000100800 */
[----:B0-----:R-:W-:Y:S02]  /*140050*/  PRMT R4, R39, 0x5410, R15 ;  /* 0x0000541027047816 */ /* 0x001fe4000000000f */
[----:B-1----:R-:W-:-:S03]  /*140060*/  PRMT R3, R47, 0x5410, R46 ;  /* 0x000054102f037816 */ /* 0x002fc6000000002e */
[----:B------:R0:W-:Y:S01]  /*140070*/  STL [R1+0x90], R4 ;  /* 0x0000900401007387 */ /* 0x0001e20000100800 */
[----:B---3--:R-:W-:-:S03]  /*140080*/  PRMT R2, R30, 0x5410, R33 ;  /* 0x000054101e027816 */ /* 0x008fc60000000021 */
[----:B------:R1:W-:Y:S04]  /*140090*/  STL [R1+0x9c], R3 ;  /* 0x00009c0301007387 */ /* 0x0003e80000100800 */
[----:B------:R2:W-:Y:S04]  /*1400a0*/  STL [R1+0xa0], R2 ;  /* 0x0000a00201007387 */ /* 0x0005e80000100800 */
[----:B------:R-:W3:Y:S04]  /*1400b0*/  LDL.LU R23, [R1+0x98] ;  /* 0x0000980001177983 */ /* 0x000ee80000300800 */
[----:B------:R-:W3:Y:S04]  /*1400c0*/  LDL.LU R15, [R1+0x558] ;  /* 0x00055800010f7983 */ /* 0x000ee80000300800 */
[----:B------:R-:W4:Y:S04]  /*1400d0*/  LDL.LU R39, [R1+0xa4] ;  /* 0x0000a40001277983 */ /* 0x000f280000300800 */
[----:B------:R-:W4:Y:S01]  /*1400e0*/  LDL.LU R46, [R1+0x524] ;  /* 0x00052400012e7983 */ /* 0x000f220000300800 */
[----:B0-----:R-:W-:-:S03]  /*1400f0*/  LOP3.LUT R4, R28, 0xffff, RZ, 0xc0, !PT ;  /* 0x0000ffff1c047812 */ /* 0x001fc600078ec0ff */
[----:B------:R-:W4:Y:S01]  /*140100*/  LDL.LU R47, [R1+0xa8] ;  /* 0x0000a800012f7983 */ /* 0x000f220000300800 */
[----:B-1----:R-:W-:-:S03]  /*140110*/  LOP3.LUT R3, R55, 0xffff, RZ, 0xc0, !PT ;  /* 0x0000ffff37037812 */ /* 0x002fc600078ec0ff */
[----:B------:R-:W4:Y:S04]  /*140120*/  LDL.LU R33, [R1+0x54c] ;  /* 0x00054c0001217983 */ /* 0x000f280000300800 */
[----:B------:R-:W4:Y:S01]  /*140130*/  LDL.LU R30, [R1+0xb0] ;  /* 0x0000b000011e7983 */ /* 0x000f220000300800 */
[----:B------:R-:W-:Y:S02]  /*140140*/  LOP3.LUT R5, R27, 0xffff, RZ, 0xc0, !PT ;  /* 0x0000ffff1b057812 */ /* 0x000fe400078ec0ff */
[----:B--2---:R-:W-:Y:S02]  /*140150*/  LOP3.LUT R2, R24, 0xffff, RZ, 0xc0, !PT ;  /* 0x0000ffff18027812 */ /* 0x004fe400078ec0ff */
[----:B------:R-:W2:Y:S04]  /*140160*/  LDL.LU R24, [R1+0x514] ;  /* 0x0005140001187983 */ /* 0x000ea80000300800 */
[----:B------:R-:W2:Y:S04]  /*140170*/  LDL.LU R28, [R1+0xac] ;  /* 0x0000ac00011c7983 */ /* 0x000ea80000300800 */
[----:B------:R-:W2:Y:S01]  /*140180*/  LDL.LU R55, [R1+0x474] ;  /* 0x0004740001377983 */ /* 0x000ea20000300800 */
[----:B------:R-:W-:-:S02]  /*140190*/  LOP3.LUT R6, R31, 0xffff, RZ, 0xc0, !PT ;  /* 0x0000ffff1f067812 */ /* 0x000fc400078ec0ff */
[----:B------:R-:W-:Y:S01]  /*1401a0*/  LOP3.LUT R7, R17, 0xffff, RZ, 0xc0, !PT ;  /* 0x0000ffff11077812 */ /* 0x000fe200078ec0ff */
[----:B------:R-:W2:Y:S04]  /*1401b0*/  LDL.LU R27, [R1+0x5488] ;  /* 0x00548800011b7983 */ /* 0x000ea80000300800 */
[----:B------:R-:W2:Y:S04]  /*1401c0*/  LDL.LU R31, [R1+0x5468] ;  /* 0x00546800011f7983 */ /* 0x000ea80000300800 */
[----:B------:R-:W2:Y:S01]  /*1401d0*/  LDL.LU R17, [R1+0x5440] ;  /* 0x0054400001117983 */ /* 0x000ea20000300800 */
[----:B------:R-:W-:-:S02]  /*1401e0*/  PRMT R9, R3, 0x3340, R0 ;  /* 0x0000334003097816 */ /* 0x000fc40000000000 */
[----:B------:R-:W-:-:S04]  /*1401f0*/  PRMT R8, R4, 0x3340, R5 ;  /* 0x0000334004087816 */ /* 0x000fc80000000005 */
[----:B------:R-:W-:Y:S02]  /*140200*/  PRMT R11, R8, 0x5410, R9 ;  /* 0x00005410080b7816 */ /* 0x000fe40000000009 */
[----:B------:R-:W-:Y:S02]  /*140210*/  PRMT R9, R2, 0x3340, R0 ;  /* 0x0000334002097816 */ /* 0x000fe40000000000 */
[----:B------:R-:W-:Y:S02]  /*140220*/  PRMT R8, R6, 0x3340, R7 ;  /* 0x0000334006087816 */ /* 0x000fe40000000007 */
[----:B------:R-:W-:Y:S02]  /*140230*/  SHF.R.U32.HI R6, RZ, 0x8, R6 ;  /* 0x00000008ff067819 */ /* 0x000fe40000011606 */
[----:B------:R-:W-:Y:S02]  /*140240*/  PRMT R8, R8, 0x5410, R9 ;  /* 0x0000541008087816 */ /* 0x000fe40000000009 */
        /* <DEDUP_REMOVED lines=9> */
[----:B------:R-:W-:Y:S01]  /*1402e0*/  SHF.R.U32.HI R9, RZ, 0x8, R3 ;  /* 0x00000008ff097819 */ /* 0x000fe20000011603 */
[----:B------:R-:W-:Y:S01]  /*1402f0*/  STL [R1+0x570], R11 ;  /* 0x0005700b01007387 */ /* 0x000fe20000100800 */
[----:B------:R-:W-:Y:S02]  /*140300*/  SHF.R.U32.HI R2, RZ, 0x8, R2 ;  /* 0x00000008ff027819 */ /* 0x000fe40000011602 */
[----:B------:R-:W-:Y:S01]  /*140310*/  LOP3.LUT R9, R9, 0xffff, RZ, 0xc0, !PT ;  /* 0x0000ffff09097812 */ /* 0x000fe200078ec0ff */
[----:B------:R-:W-:Y:S01]  /*140320*/  STL [R1+0x56c], R8 ;  /* 0x00056c0801007387 */ /* 0x000fe20000100800 */
[----:B------:R-:W-:-:S03]  /*140330*/  LOP3.LUT R2, R2, 0xffff, RZ, 0xc0, !PT ;  /* 0x0000ffff02027812 */ /* 0x000fc600078ec0ff */
[----:B------:R-:W-:Y:S04]  /*140340*/  STL [R1+0x480], R7 ;  /* 0x0004800701007387 */ /* 0x000fe80000100800 */
[----:B------:R-:W-:Y:S01]  /*140350*/  STL [R1+0x47c], R6 ;  /* 0x00047c0601007387 */ /* 0x000fe20000100800 */
[----:B------:R-:W-:Y:S02]  /*140360*/  PRMT R3, R2, 0x3340, R0 ;  /* 0x0000334002037816 */ /* 0x000fe40000000000 */
[----:B---3--:R-:W-:Y:S02]  /*140370*/  PRMT R5, R15, 0x5410, R23 ;  /* 0x000054100f057816 */ /* 0x008fe40000000017 */
[----:B----4-:R-:W-:-:S03]  /*140380*/  PRMT R4, R46, 0x5410, R39 ;  /* 0x000054102e047816 */ /* 0x010fc60000000027 */
[----:B------:R-:W-:Y:S04]  /*140390*/  STL [R1+0x98], R5 ;  /* 0x0000980501007387 */ /* 0x000fe80000100800 */
[----:B------:R0:W-:Y:S01]  /*1403a0*/  STL [R1+0xa4], R4 ;  /* 0x0000a40401007387 */ /* 0x0001e20000100800 */
[----:B------:R-:W-:Y:S02]  /*1403b0*/  PRMT R2, R33, 0x5410, R47 ;  /* 0x0000541021027816 */ /* 0x000fe4000000002f */
[----:B0-----:R-:W-:-:S05]  /*1403c0*/  PRMT R4, R9, 0x3340, R0 ;  /* 0x0000334009047816 */ /* 0x001fca0000000000 */
[----:B------:R-:W-:Y:S04]  /*1403d0*/  STL [R1+0x2d0], R4 ;  /* 0x0002d00401007387 */ /* 0x000fe80000100800 */
[----:B------:R0:W-:Y:S01]  /*1403e0*/  STL [R1+0x2cc], R3 ;  /* 0x0002cc0301007387 */ /* 0x0001e20000100800 */
[----:B--2---:R-:W-:-:S05]  /*1403f0*/  PRMT R24, R24, 0x5410, R30 ;  /* 0x0000541018187816 */ /* 0x004fca000000001e */
[----:B------:R-:W-:Y:S01]  /*140400*/  STL [R1+0x6868], R24 ;  /* 0x0068681801007387 */ /* 0x000fe20000100800 */
[----:B------:R-:W-:-:S03]  /*140410*/  PRMT R20, R55, 0x5410, R28 ;  /* 0x0000541037147816 */ /* 0x000fc6000000001c */
[----:B------:R1:W-:Y:S04]  /*140420*/  STL [R1+0xa8], R2 ;  /* 0x0000a80201007387 */ /* 0x0003e80000100800 */
[----:B------:R-:W-:Y:S04]  /*140430*/  STL [R1+0x686c], R20 ;  /* 0x00686c1401007387 */ /* 0x000fe80000100800 */
[----:B------:R-:W2:Y:S04]  /*140440*/  LDL.LU R28, [R1+0xb4] ;  /* 0x0000b400011c7983 */ /* 0x000ea80000300800 */
[----:B------:R-:W3:Y:S04]  /*140450*/  LDL.LU R48, [R1+0xb8] ;  /* 0x0000b80001307983 */ /* 0x000ee80000300800 */
[----:B------:R-:W3:Y:S04]  /*140460*/  LDL.LU R45, [R1+0x4ec] ;  /* 0x0004ec00012d7983 */ /* 0x000ee80000300800 */
[----:B------:R-:W4:Y:S04]  /*140470*/  LDL.LU R44, [R1+0xbc] ;  /* 0x0000bc00012c7983 */ /* 0x000f280000300800 */
[----:B------:R-:W4:Y:S01]  /*140480*/  LDL.LU R61, [R1+0x4e4] ;  /* 0x0004e400013d7983 */ /* 0x000f220000300800 */
[----:B0-----:R-:W-:-:S03]  /*140490*/  LOP3.LUT R3, R27, 0xffff, RZ, 0xc0, !PT ;  /* 0x0000ffff1b037812 */ /* 0x001fc600078ec0ff */
[----:B------:R-:W4:Y:S01]  /*1404a0*/  LDL.LU R50, [R1+0x5498] ;  /* 0x0054980001327983 */ /* 0x000f220000300800 */
[----:B-1----:R-:W-:-:S03]  /*1404b0*/  LOP3.LUT R2, R31, 0xffff, RZ, 0xc0, !PT ;  /* 0x0000ffff1f027812 */ /* 0x002fc600078ec0ff */
[----:B------:R-:W4:Y:S01]  /*1404c0*/  LDL.LU R54, [R1+0x5470] ;  /* 0x0054700001367983 */ /* 0x000f220000300800 */
[----:B------:R-:W-:-:S03]  /*1404d0*/  LOP3.LUT R4, R17, 0xffff, RZ, 0xc0, !PT ;  /* 0x0000ffff11047812 */ /* 0x000fc600078ec0ff */
[----:B------:R-:W4:Y:S01]  /*1404e0*/  LDL.LU R55, [R1+0x5450] ;  /* 0x0054500001377983 */ /* 0x000f220000300800 */
[----:B------:R-:W-:Y:S02]  /*1404f0*/  PRMT R9, R2, 0x3340, R0 ;  /* 0x0000334002097816 */ /* 0x000fe40000000000 */
[--C-:B------:R-:W-:Y:S02]  /*140500*/  PRMT R5, R3, 0x3340, R4.reuse ;  /* 0x0000334003057816 */ /* 0x100fe40000000004 */
[----:B------:R-:W-:Y:S02]  /*140510*/  SHF.R.U32.HI R3, RZ, 0x8, R3 ;  /* 0x00000008ff037819 */ /* 0x000fe40000011603 */
[----:B------:R-:W-:Y:S02]  /*140520*/  PRMT R5, R5, 0x5410, R9 ;  /* 0x0000541005057816 */ /* 0x000fe40000000009 */
[----:B------:R-:W-:Y:S02]  /*140530*/  SHF.R.U32.HI R9, RZ, 0x8, R4 ;  /* 0x00000008ff097819 */ /* 0x000fe40000011604 */
[----:B------:R-:W-:-:S02]  /*140540*/  LOP3.LUT R3, R3, 0xffff, RZ, 0xc0, !PT ;  /* 0x0000ffff03037812 */ /* 0x000fc400078ec0ff */
[----:B------:R-:W-:Y:S01]  /*140550*/  LOP3.LUT R9, R9, 0xffff, RZ, 0xc0, !PT ;  /* 0x0000ffff09097812 */ /* 0x000fe200078ec0ff */
[----:B------:R-:W-:Y:S03]  /*140560*/  STL [R1+0x568], R5 ;  /* 0x0005680501007387 */ /* 0x000fe60000100800 */
[----:B------:R-:W-:Y:S01]  /*140570*/  PRMT R3, R3, 0x3340, R9 ;  /* 0x0000334003037816 */ /* 0x000fe20000000009 */
        /* <DEDUP_REMOVED lines=13> */
[----:B------:R-:W-:-:S04]  /*140650*/  LOP3.LUT R2, R2, 0xffff, RZ, 0xc0, !PT ;  /* 0x0000ffff02027812 */ /* 0x000fc800078ec0ff */
[----:B------:R-:W-:-:S05]  /*140660*/  PRMT R2, R2, 0x3340, R0 ;  /* 0x0000334002027816 */ /* 0x000fca0000000000 */
[----:B------:R1:W-:Y:S04]  /*140670*/  STL [R1+0x2c8], R2 ;  /* 0x0002c80201007387 */ /* 0x0003e80000100800 */
[----:B------:R-:W4:Y:S01]  /*140680*/  LDL.LU R33, [R1+0x1e1c] ;  /* 0x001e1c0001217983 */ /* 0x000f220000300800 */
[----:B--2---:R-:W-:-:S03]  /*140690*/  PRMT R21, R21, 0x5410, R28 ;  /* 0x0000541015157816 */ /* 0x004fc6000000001c */
[----:B------:R-:W2:Y:S01]  /*1406a0*/  LDL.LU R28, [R1+0x850] ;  /* 0x00085000011c7983 */ /* 0x000ea20000300800 */
[----:B---3--:R-:W-:-:S03]  /*1406b0*/  PRMT R7, R45, 0x5410, R48 ;  /* 0x000054102d077816 */ /* 0x008fc60000000030 */
[----:B------:R-:W-:Y:S01]  /*1406c0*/  STL [R1+0x6870], R21 ;  /* 0x0068701501007387 */ /* 0x000fe20000100800 */
[----:B----4-:R-:W-:-:S03]  /*1406d0*/  PRMT R8, R61, 0x5410, R44 ;  /* 0x000054103d087816 */ /* 0x010fc6000000002c */
[----:B------:R-:W-:Y:S04]  /*1406e0*/  STL [R1+0x6874], R7 ;  /* 0x0068740701007387 */ /* 0x000fe80000100800 */
[----:B------:R-:W-:Y:S01]  /*1406f0*/  STL [R1+0x68a0], R8 ;  /* 0x0068a00801007387 */ /* 0x000fe20000100800 */
[----:B------:R-:W-:-:S03]  /*140700*/  LOP3.LUT R4, R55, 0xffff, RZ, 0xc0, !PT ;  /* 0x0000ffff37047812 */ /* 0x000fc600078ec0ff */
[----:B------:R-:W3:Y:S01]  /*140710*/  LDL.LU R55, [R1+0x1ce8] ;  /* 0x001ce80001377983 */ /* 0x000ee20000300800 */
[----:B0-----:R-:W-:Y:S02]  /*140720*/  LOP3.LUT R3, R50, 0xffff, RZ, 0xc0, !PT ;  /* 0x0000ffff32037812 */ /* 0x001fe400078ec0ff */
        /* <DEDUP_REMOVED lines=15> */
[----:B0-----:R-:W-:-:S03]  /*140820*/  LOP3.LUT R3, R27, 0xffff, RZ, 0xc0, !PT ;  /* 0x0000ffff1b037812 */ /* 0x001fc600078ec0ff */
[----:B------:R-:W4:Y:S01]  /*140830*/  LDL.LU R27, [R1+0xd4] ;  /* 0x0000d400011b7983 */ /* 0x000f220000300800 */
[----:B------:R-:W-:-:S03]  /*140840*/  LOP3.LUT R19, R31, 0xffff, RZ, 0xc0, !PT ;  /* 0x0000ffff1f137812 */ /* 0x000fc600078ec0ff */
[----:B------:R-:W4:Y:S04]  /*140850*/  LDL.LU R31, [R1+0x484] ;  /* 0x00048400011f7983 */ /* 0x000f280000300800 */
[----:B------:R-:W4:Y:S04]  /*140860*/  LDL.LU R44, [R1+0xcc] ;  /* 0x0000cc00012c7983 */ /* 0x000f280000300800 */
[----:B------:R-:W4:Y:S04]  /*140870*/  LDL.LU R61, [R1+0x488] ;  /* 0x00048800013d7983 */ /* 0x000f280000300800 */
[----:B------:R-:W4:Y:S01]  /*140880*/  LDL.LU R50, [R1+0xd8] ;  /* 0x0000d80001327983 */ /* 0x000f220000300800 */
[----:B------:R-:W-:-:S03]  /*140890*/  PRMT R6, R49, 0x5410, R58 ;  /* 0x0000541031067816 */ /* 0x000fc6000000003a */
[----:B------:R-:W4:Y:S01]  /*1408a0*/  LDL.LU R54, [R1+0x454] ;  /* 0x0004540001367983 */ /* 0x000f220000300800 */
[----:B------:R-:W-:-:S03]  /*1408b0*/  PRMT R30, R30, 0x5410, R23 ;  /* 0x000054101e1e7816 */ /* 0x000fc60000000017 */
[----:B------:R-:W4:Y:S01]  /*1408c0*/  LDL.LU R58, [R1+0x5174] ;  /* 0x00517400013a7983 */ /* 0x000f220000300800 */
[----:B------:R-:W-:-:S03]  /*1408d0*/  LOP3.LUT R7, R47, 0xffff, RZ, 0xc0, !PT ;  /* 0x0000ffff2f077812 */ /* 0x000fc600078ec0ff */
[----:B------:R-:W4:Y:S04]  /*1408e0*/  LDL.LU R49, [R1+0x870] ;  /* 0x0008700001317983 */ /* 0x000f280000300800 */
[----:B------:R-:W4:Y:S01]  /*1408f0*/  LDL.LU R23, [R1+0x1d00] ;  /* 0x001d000001177983 */ /* 0x000f220000300800 */
[----:B------:R-:W-:Y:S02]  /*140900*/  PRMT R9, R19, 0x3340, R0 ;  /* 0x0000334013097816 */ /* 0x000fe40000000000 */
[----:B------:R-:W-:Y:S02]  /*140910*/  PRMT R8, R3, 0x3340, R7 ;  /* 0x0000334003087816 */ /* 0x000fe40000000007 */
[----:B-1----:R-:W-:Y:S02]  /*140920*/  LOP3.LUT R2, R33, 0xffff, RZ, 0xc0, !PT ;  /* 0x0000ffff21027812 */ /* 0x002fe400078ec0ff */
[----:B------:R-:W-:-:S02]  /*140930*/  PRMT R11, R8, 0x5410, R9 ;  /* 0x00005410080b7816 */ /* 0x000fc40000000009 */
[----:B------:R-:W-:Y:S02]  /*140940*/  SHF.R.U32.HI R3, RZ, 0x8, R3 ;  /* 0x00000008ff037819 */ /* 0x000fe40000011603 */
[----:B------:R-:W-:Y:S01]  /*140950*/  PRMT R32, R39, 0x5410, R15 ;  /* 0x0000541027207816 */ /* 0x000fe2000000000f */
[----:B------:R-:W-:Y:S01]  /*140960*/  STL [R1+0x564], R11 ;  /* 0x0005640b01007387 */ /* 0x000fe20000100800 */
[----:B------:R-:W-:Y:S02]  /*140970*/  LOP3.LUT R3, R3, 0xffff, RZ, 0xc0, !PT ;  /* 0x0000ffff03037812 */ /* 0x000fe400078ec0ff */
[----:B------:R-:W-:Y:S02]  /*140980*/  PRMT R17, R17, 0x5410, R46 ;  /* 0x0000541011117816 */ /* 0x000fe4000000002e */
[----:B--2---:R-:W-:-:S04]  /*140990*/  LOP3.LUT R4, R28, 0xffff, RZ, 0xc0, !PT ;  /* 0x0000ffff1c047812 */ /* 0x004fc800078ec0ff */
[----:B------:R-:W-:Y:S02]  /*1409a0*/  PRMT R9, R4, 0x3340, R0 ;  /* 0x0000334004097816 */ /* 0x000fe40000000000 */
[----:B---3--:R-:W-:-:S04]  /*1409b0*/  LOP3.LUT R5, R55, 0xffff, RZ, 0xc0, !PT ;  /* 0x0000ffff37057812 */ /* 0x008fc800078ec0ff */
[----:B------:R-:W-:-:S04]  /*1409c0*/  PRMT R8, R2, 0x3340, R5 ;  /* 0x0000334002087816 */ /* 0x000fc80000000005 */
[----:B------:R-:W-:Y:S02]  /*1409d0*/  PRMT R8, R8, 0x5410, R9 ;  /* 0x0000541008087816 */ /* 0x000fe40000000009 */
[----:B------:R-:W-:Y:S02]  /*1409e0*/  SHF.R.U32.HI R9, RZ, 0x8, R7 ;  /* 0x00000008ff097819 */ /* 0x000fe40000011607 */
[----:B------:R-:W-:Y:S02]  /*1409f0*/  SHF.R.U32.HI R2, RZ, 0x8, R2 ;  /* 0x00000008ff027819 */ /* 0x000fe40000011602 */
[----:B------:R-:W-:Y:S01]  /*140a00*/  SHF.R.U32.HI R5, RZ, 0x8, R5 ;  /* 0x00000008ff057819 */ /* 0x000fe20000011605 */
[----:B------:R-:W-:Y:S01]  /*140a10*/  STL [R1+0x55c], R8 ;  /* 0x00055c0801007387 */ /* 0x000fe20000100800 */
[----:B------:R-:W-:Y:S02]  /*140a20*/  LOP3.LUT R9, R9, 0xffff, RZ, 0xc0, !PT ;  /* 0x0000ffff09097812 */ /* 0x000fe400078ec0ff */
[----:B------:R-:W-:Y:S01]  /*140a30*/  LOP3.LUT R2, R2, 0xffff, RZ, 0xc0, !PT ;  /* 0x0000ffff02027812 */ /* 0x000fe200078ec0ff */
[----:B------:R-:W2:Y:S01]  /*140a40*/  LDL.LU R15, [R1+0x184] ;  /* 0x00018400010f7983 */ /* 0x000ea20000300800 */
[----:B------:R-:W-:-:S03]  /*140a50*/  LOP3.LUT R5, R5, 0xffff, RZ, 0xc0, !PT ;  /* 0x0000ffff05057812 */ /* 0x000fc600078ec0ff */
[----:B------:R-:W2:Y:S01]  /*140a60*/  LDL.LU R39, [R1+0x460] ;  /* 0x0004600001277983 */ /* 0x000ea20000300800 */
[----:B------:R-:W-:Y:S02]  /*140a70*/  PRMT R3, R3, 0x3340, R9 ;  /* 0x0000334003037816 */ /* 0x000fe40000000009 */
[----:B------:R-:W-:-:S03]  /*140a80*/  PRMT R2, R2, 0x3340, R5 ;  /* 0x0000334002027816 */ /* 0x000fc60000000005 */
[----:B------:R0:W-:Y:S04]  /*140a90*/  STL [R1+0x66c0], R3 ;  /* 0x0066c00301007387 */ /* 0x0001e80000100800 */
[----:B------:R-:W3:Y:S04]  /*140aa0*/  LDL.LU R46, [R1+0x180] ;  /* 0x00018000012e7983 */ /* 0x000ee80000300800 */
[----:B------:R1:W-:Y:S04]  /*140ab0*/  STL [R1+0x468], R2 ;  /* 0x0004680201007387 */ /* 0x0003e80000100800 */
[----:B------:R-:W3:Y:S04]  /*140ac0*/  LDL.LU R47, [R1+0x444] ;  /* 0x00044400012f7983 */ /* 0x000ee80000300800 */
[----:B------:R-:W3:Y:S04]  /*140ad0*/  LDL.LU R33, [R1+0xe0] ;  /* 0x0000e00001217983 */ /* 0x000ee80000300800 */
[----:B------:R-:W3:Y:S04]  /*140ae0*/  LDL.LU R28, [R1+0x44c] ;  /* 0x00044c00011c7983 */ /* 0x000ee80000300800 */
[----:B------:R-:W3:Y:S01]  /*140af0*/  LDL.LU R55, [R1+0x52cc] ;  /* 0x0052cc0001377983 */ /* 0x000ee20000300800 */
[----:B----4-:R-:W-:-:S03]  /*140b00*/  PRMT R26, R31, 0x5410, R27 ;  /* 0x000054101f1a7816 */ /* 0x010fc6000000001b */
[----:B------:R-:W4:Y:S04]  /*140b10*/  LDL.LU R27, [R1+0x5214] ;  /* 0x00521400011b7983 */ /* 0x000f280000300800 */
[----:B------:R-:W4:Y:S01]  /*140b20*/  LDL.LU R31, [R1+0x5288] ;  /* 0x00528800011f7983 */ /* 0x000f220000300800 */
[----:B------:R-:W-:Y:S02]  /*140b30*/  PRMT R5, R54, 0x5410, R50 ;  /* 0x0000541036057816 */ /* 0x000fe40000000032 */
[----:B0-----:R-:W-:-:S03]  /*140b40*/  LOP3.LUT R3, R58, 0xffff, RZ, 0xc0, !PT ;  /* 0x0000ffff3a037812 */ /* 0x001fc600078ec0ff */
[----:B------:R0:W-:Y:S01]  /*140b50*/  STL [R1+0xdc], R5 ;  /* 0x0000dc0501007387 */ /* 0x0001e20000100800 */
[----:B-1----:R-:W-:Y:S02]  /*140b60*/  LOP3.LUT R2, R49, 0xffff, RZ, 0xc0, !PT ;  /* 0x0000ffff31027812 */ /* 0x002fe400078ec0ff */
[----:B0-----:R-:W-:Y:S02]  /*140b70*/  LOP3.LUT R5, R23, 0xffff, RZ, 0xc0, !PT ;  /* 0x0000ffff17057812 */ /* 0x001fe400078ec0ff */
        /* <DEDUP_REMOVED lines=12> */
[----:B------:R3:W-:Y:S01]  /*140c40*/  STL [R1+0x45c], R5 ;  /* 0x00045c0501007387 */ /* 0x0007e20000100800 */
[----:B------:R-:W-:-:S03]  /*140c50*/  PRMT R43, R61, 0x5410, R44 ;  /* 0x000054103d2b7816 */ /* 0x000fc6000000002c */
[----:B------:R-:W4:Y:S04]  /*140c60*/  LDL.LU R48, [R1+0xe4] ;  /* 0x0000e40001307983 */ /* 0x000f280000300800 */
[----:B------:R0:W-:Y:S04]  /*140c70*/  STL [R1+0x2b0], R3 ;  /* 0x0002b00301007387 */ /* 0x0001e80000100800 */
[----:B------:R-:W4:Y:S01]  /*140c80*/  LDL.LU R45, [R1+0x43c] ;  /* 0x00043c00012d7983 */ /* 0x000f220000300800 */
[----:B--2---:R-:W-:-:S05]  /*140c90*/  PRMT R2, R39, 0x5410, R15 ;  /* 0x0000541027027816 */ /* 0x004fca000000000f */
[----:B------:R1:W-:Y:S04]  /*140ca0*/  STL [R1+0xd8], R2 ;  /* 0x0000d80201007387 */ /* 0x0003e80000100800 */
[----:B------:R-:W2:Y:S04]  /*140cb0*/  LDL.LU R44, [R1+0xec] ;  /* 0x0000ec00012c7983 */ /* 0x000ea80000300800 */
[----:B------:R-:W2:Y:S04]  /*140cc0*/  LDL.LU R61, [R1+0x430] ;  /* 0x00043000013d7983 */ /* 0x000ea80000300800 */
[----:B------:R-:W2:Y:S01]  /*140cd0*/  LDL.LU R50, [R1+0xe8] ;  /* 0x0000e80001327983 */ /* 0x000ea20000300800 */
[----:B---3--:R-:W-:-:S03]  /*140ce0*/  PRMT R5, R47, 0x5410, R46 ;  /* 0x000054102f057816 */ /* 0x008fc6000000002e */
[----:B------:R-:W3:Y:S04]  /*140cf0*/  LDL.LU R54, [R1+0x434] ;  /* 0x0004340001367983 */ /* 0x000ee80000300800 */
[----:B------:R-:W3:Y:S01]  /*140d00*/  LDL.LU R58, [R1+0x1e14] ;  /* 0x001e1400013a7983 */ /* 0x000ee20000300800 */
[----:B0-----:R-:W-:-:S03]  /*140d10*/  PRMT R3, R28, 0x5410, R33 ;  /* 0x000054101c037816 */ /* 0x001fc60000000021 */
[----:B------:R-:W3:Y:S04]  /*140d20*/  LDL.LU R49, [R1+0x848] ;  /* 0x0008480001317983 */ /* 0x000ee80000300800 */
[----:B------:R-:W3:Y:S01]  /*140d30*/  LDL.LU R23, [R1+0x1ce4] ;  /* 0x001ce40001177983 */ /* 0x000ee20000300800 */
[----:B-1----:R-:W-:-:S03]  /*140d40*/  LOP3.LUT R2, R55, 0xffff, RZ, 0xc0, !PT ;  /* 0x0000ffff37027812 */ /* 0x002fc600078ec0ff */
[----:B------:R-:W-:Y:S01]  /*140d50*/  STL [R1+0x7dc], R5 ;  /* 0x0007dc0501007387 */ /* 0x000fe20000100800 */
[----:B----4-:R-:W-:-:S03]  /*140d60*/  LOP3.LUT R7, R27, 0xffff, RZ, 0xc0, !PT ;  /* 0x0000ffff1b077812 */ /* 0x010fc600078ec0ff */
[----:B------:R0:W-:Y:S01]  /*140d70*/  STL [R1+0xe0], R3 ;  /* 0x0000e00301007387 */ /* 0x0001e20000100800 */
[----:B------:R-:W-:-:S03]  /*140d80*/  PRMT R9, R7, 0x3340, R0 ;  /* 0x0000334007097816 */ /* 0x000fc60000000000 */
[----:B------:R-:W4:Y:S04]  /*140d90*/  LDL.LU R15, [R1+0xf0] ;  /* 0x0000f000010f7983 */ /* 0x000f280000300800 */
[----:B------:R-:W4:Y:S01]  /*140da0*/  LDL.LU R39, [R1+0x42c] ;  /* 0x00042c0001277983 */ /* 0x000f220000300800 */
[----:B0-----:R-:W-:-:S04]  /*140db0*/  LOP3.LUT R3, R31, 0xffff, RZ, 0xc0, !PT ;  /* 0x0000ffff1f037812 */ /* 0x001fc800078ec0ff */
[----:B------:R-:W-:-:S04]  /*140dc0*/  PRMT R5, R2, 0x3340, R3 ;  /* 0x0000334002057816 */ /* 0x000fc80000000003 */
[----:B------:R-:W-:-:S05]  /*140dd0*/  PRMT R5, R5, 0x5410, R9 ;  /* 0x0000541005057816 */ /* 0x000fca0000000009 */
        /* <DEDUP_REMOVED lines=18> */
[----:B--2---:R-:W-:-:S05]  /*140f00*/  PRMT R2, R61, 0x5410, R44 ;  /* 0x000054103d027816 */ /* 0x004fca000000002c */
[----:B------:R0:W-:Y:S01]  /*140f10*/  STL [R1+0xec], R2 ;  /* 0x0000ec0201007387 */ /* 0x0001e20000100800 */
[----:B---3--:R-:W-:Y:S02]  /*140f20*/  LOP3.LUT R3, R58, 0xffff, RZ, 0xc0, !PT ;  /* 0x0000ffff3a037812 */ /* 0x008fe400078ec0ff */
[----:B0-----:R-:W-:Y:S02]  /*140f30*/  LOP3.LUT R2, R49, 0xffff, RZ, 0xc0, !PT ;  /* 0x0000ffff31027812 */ /* 0x001fe400078ec0ff */
[----:B------:R-:W-:Y:S02]  /*140f40*/  LOP3.LUT R4, R23, 0xffff, RZ, 0xc0, !PT ;  /* 0x0000ffff17047812 */ /* 0x000fe400078ec0ff */
[----:B------:R-:W-:Y:S02]  /*140f50*/  PRMT R9, R2, 0x3340, R0 ;  /* 0x0000334002097816 */ /* 0x000fe40000000000 */
[----:B------:R-:W-:Y:S02]  /*140f60*/  PRMT R5, R3, 0x3340, R4 ;  /* 0x0000334003057816 */ /* 0x000fe40000000004 */
[----:B------:R-:W-:-:S02]  /*140f70*/  SHF.R.U32.HI R3, RZ, 0x8, R3 ;  /* 0x00000008ff037819 */ /* 0x000fc40000011603 */
[----:B------:R-:W-:Y:S02]  /*140f80*/  PRMT R5, R5, 0x5410, R9 ;  /* 0x0000541005057816 */ /* 0x000fe40000000009 */
[----:B------:R-:W-:Y:S02]  /*140f90*/  SHF.R.U32.HI R9, RZ, 0x8, R4 ;  /* 0x00000008ff097819 */ /* 0x000fe40000011604 */
[----:B------:R-:W-:Y:S02]  /*140fa0*/  SHF.R.U32.HI R2, RZ, 0x8, R2 ;  /* 0x00000008ff027819 */ /* 0x000fe40000011602 */
[----:B------:R-:W-:Y:S02]  /*140fb0*/  LOP3.LUT R3, R3, 0xffff, RZ, 0xc0, !PT ;  /* 0x0000ffff03037812 */ /* 0x000fe400078ec0ff */
[----:B------:R-:W-:Y:S02]  /*140fc0*/  LOP3.LUT R9, R9, 0xffff, RZ, 0xc0, !PT ;  /* 0x0000ffff09097812 */ /* 0x000fe400078ec0ff */
[----:B------:R-:W-:-:S02]  /*140fd0*/  LOP3.LUT R2, R2, 0xffff, RZ, 0xc0, !PT ;  /* 0x0000ffff02027812 */ /* 0x000fc400078ec0ff */
[----:B------:R-:W-:Y:S02]  /*140fe0*/  PRMT R3, R3, 0x3340, R9 ;  /* 0x0000334003037816 */ /* 0x000fe40000000009 */
[----:B------:R-:W-:Y:S01]  /*140ff0*/  PRMT R2, R2, 0x3340, R0 ;  /* 0x0000334002027816 */ /* 0x000fe20000000000 */
[----:B------:R-:W-:Y:S04]  /*141000*/  STL [R1+0x554], R5 ;  /* 0x0005540501007387 */ /* 0x000fe80000100800 */
[----:B------:R0:W-:Y:S04]  /*141010*/  STL [R1+0x44c], R3 ;  /* 0x00044c0301007387 */ /* 0x0001e80000100800 */
[----:B------:R1:W-:Y:S04]  /*141020*/  STL [R1+0x2bc], R2 ;  /* 0x0002bc0201007387 */ /* 0x0003e80000100800 */
[----:B------:R-:W2:Y:S01]  /*141030*/  LDL.LU R11, [R1+0x10c] ;  /* 0x00010c00010b7983 */ /* 0x000ea20000300800 */
[----:B----4-:R-:W-:-:S02]  /*141040*/  PRMT R23, R28, 0x5410, R47 ;  /* 0x000054101c177816 */ /* 0x010fc4000000002f */
[----:B------:R-:W-:Y:S02]  /*141050*/  LOP3.LUT R4, R31, 0xffff, RZ, 0xc0, !PT ;  /* 0x0000ffff1f047812 */ /* 0x000fe400078ec0ff */
[----:B------:R-:W2:Y:S04]  /*141060*/  LDL.LU R31, [R1+0x41c] ;  /* 0x00041c00011f7983 */ /* 0x000ea80000300800 */
[----:B------:R-:W3:Y:S01]  /*141070*/  LDL.LU R47, [R1+0x120] ;  /* 0x00012000012f7983 */ /* 0x000ee20000300800 */
[----:B------:R-:W-:-:S03]  /*141080*/  PRMT R53, R45, 0x5410, R48 ;  /* 0x000054102d357816 */ /* 0x000fc60000000030 */
[----:B------:R-:W4:Y:S01]  /*141090*/  LDL.LU R51, [R1+0x110] ;  /* 0x0001100001337983 */ /* 0x000f220000300800 */
[----:B0-----:R-:W-:-:S03]  /*1410a0*/  LOP3.LUT R3, R55, 0xffff, RZ, 0xc0, !PT ;  /* 0x0000ffff37037812 */ /* 0x001fc600078ec0ff */
[----:B-1----:R-:W2:Y:S01]  /*1410b0*/  LDL.LU R2, [R1+0x52e8] ;  /* 0x0052e80001027983 */ /* 0x002ea20000300800 */
[----:B------:R-:W-:-:S03]  /*1410c0*/  LOP3.LUT R5, R27, 0xffff, RZ, 0xc0, !PT ;  /* 0x0000ffff1b057812 */ /* 0x000fc600078ec0ff */
[----:B------:R-:W4:Y:S04]  /*1410d0*/  LDL.LU R42, [R1+0x5254] ;  /* 0x00525400012a7983 */ /* 0x000f280000300800 */
[----:B------:R-:W4:Y:S01]  /*1410e0*/  LDL.LU R48, [R1+0x52a0] ;  /* 0x0052a00001307983 */ /* 0x000f220000300800 */
[----:B------:R-:W-:Y:S02]  /*1410f0*/  PRMT R9, R4, 0x3340, R0 ;  /* 0x0000334004097816 */ /* 0x000fe40000000000 */
[----:B------:R-:W-:-:S04]  /*141100*/  PRMT R8, R3, 0x3340, R5 ;  /* 0x0000334003087816 */ /* 0x000fc80000000005 */
[----:B------:R-:W-:-:S05]  /*141110*/  PRMT R8, R8, 0x5410, R9 ;  /* 0x0000541008087816 */ /* 0x000fca0000000009 */
[----:B------:R-:W-:Y:S04]  /*141120*/  STL [R1+0x550], R8 ;  /* 0x0005500801007387 */ /* 0x000fe80000100800 */
[----:B------:R-:W4:Y:S01]  /*141130*/  LDL.LU R45, [R1+0x124] ;  /* 0x00012400012d7983 */ /* 0x000f220000300800 */
[----:B------:R-:W-:-:S03]  /*141140*/  PRMT R25, R54, 0x5410, R50 ;  /* 0x0000541036197816 */ /* 0x000fc60000000032 */
[----:B------:R-:W4:Y:S04]  /*141150*/  LDL.LU R28, [R1+0x404] ;  /* 0x00040400011c7983 */ /* 0x000f280000300800 */
[----:B------:R-:W4:Y:S04]  /*141160*/  LDL.LU R44, [R1+0x13c] ;  /* 0x00013c00012c7983 */ /* 0x000f280000300800 */
[----:B------:R-:W4:Y:S01]  /*141170*/  LDL.LU R27, [R1+0x408] ;  /* 0x00040800011b7983 */ /* 0x000f220000300800 */
[----:B------:R-:W-:-:S03]  /*141180*/  PRMT R49, R39, 0x5410, R15 ;  /* 0x0000541027317816 */ /* 0x000fc6000000000f */
[----:B------:R-:W4:Y:S04]  /*141190*/  LDL.LU R61, [R1+0x160] ;  /* 0x00016000013d7983 */ /* 0x000f280000300800 */
[----:B------:R-:W4:Y:S04]  /*1411a0*/  LDL.LU R50, [R1+0x3fc] ;  /* 0x0003fc0001327983 */ /* 0x000f280000300800 */
[----:B------:R-:W4:Y:S04]  /*1411b0*/  LDL.LU R54, [R1+0x164] ;  /* 0x0001640001367983 */ /* 0x000f280000300800 */
[----:B------:R-:W4:Y:S04]  /*1411c0*/  LDL.LU R58, [R1+0x52d0] ;  /* 0x0052d000013a7983 */ /* 0x000f280000300800 */
[----:B------:R-:W4:Y:S04]  /*1411d0*/  LDL.LU R15, [R1+0x521c] ;  /* 0x00521c00010f7983 */ /* 0x000f280000300800 */
[----:B------:R-:W4:Y:S01]  /*1411e0*/  LDL.LU R39, [R1+0x528c] ;  /* 0x00528c0001277983 */ /* 0x000f220000300800 */
[----:B------:R-:W-:-:S02]  /*1411f0*/  SHF.R.U32.HI R3, RZ, 0x8, R3 ;  /* 0x00000008ff037819 */ /* 0x000fc40000011603 */
[----:B------:R-:W-:Y:S02]  /*141200*/  SHF.R.U32.HI R5, RZ, 0x8, R5 ;  /* 0x00000008ff057819 */ /* 0x000fe40000011605 */
[----:B------:R-:W-:Y:S02]  /*141210*/  PRMT R33, R33, 0x5410, R46 ;  /* 0x0000541021217816 */ /* 0x000fe4000000002e */
[----:B------:R-:W-:Y:S01]  /*141220*/  SHF.R.U32.HI R9, RZ, 0x8, R7 ;  /* 0x00000008ff097819 */ /* 0x000fe20000011607 */
[----:B------:R-:W4:Y:S01]  /*141230*/  LDL.LU R46, [R1+0x5448] ;  /* 0x00544800012e7983 */ /* 0x000f220000300800 */
[----:B------:R-:W-:Y:S02]  /*141240*/  LOP3.LUT R3, R3, 0xffff, RZ, 0xc0, !PT ;  /* 0x0000ffff03037812 */ /* 0x000fe400078ec0ff */
[----:B------:R-:W-:Y:S01]  /*141250*/  LOP3.LUT R5, R5, 0xffff, RZ, 0xc0, !PT ;  /* 0x0000ffff05057812 */ /* 0x000fe200078ec0ff */
[----:B------:R-:W4:Y:S01]  /*141260*/  LDL.LU R55, [R1+0x53a8] ;  /* 0x0053a80001377983 */ /* 0x000f220000300800 */
[----:B------:R-:W-:-:S02]  /*141270*/  LOP3.LUT R9, R9, 0xffff, RZ, 0xc0, !PT ;  /* 0x0000ffff09097812 */ /* 0x000fc400078ec0ff */
[----:B------:R-:W-:Y:S02]  /*141280*/  PRMT R16, R3, 0x3340, R5 ;  /* 0x0000334003107816 */ /* 0x000fe40000000005 */
[----:B------:R-:W-:-:S03]  /*141290*/  PRMT R7, R9, 0x3340, R0 ;  /* 0x0000334009077816 */ /* 0x000fc60000000000 */
[----:B------:R-:W-:Y:S04]  /*1412a0*/  STL [R1+0x66c4], R16 ;  /* 0x0066c41001007387 */ /* 0x000fe80000100800 */
[----:B------:R0:W-:Y:S01]  /*1412b0*/  STL [R1+0x2c0], R7 ;  /* 0x0002c00701007387 */ /* 0x0001e20000100800 */
[----:B---3--:R-:W-:-:S03]  /*1412c0*/  PRMT R37, R37, 0x5410, R47 ;  /* 0x0000541025257816 */ /* 0x008fc6000000002f */
[----:B------:R-:W3:Y:S01]  /*1412d0*/  LDL.LU R47, [R1+0x5410] ;  /* 0x00541000012f7983 */ /* 0x000ee20000300800 */
[----:B--2---:R-:W-:Y:S02]  /*1412e0*/  LOP3.LUT R3, R2, 0xffff, RZ, 0xc0, !PT ;  /* 0x0000ffff02037812 */ /* 0x004fe400078ec0ff */
[----:B----4-:R-:W-:Y:S02]  /*1412f0*/  LOP3.LUT R2, R42, 0xffff, RZ, 0xc0, !PT ;  /* 0x0000ffff2a027812 */ /* 0x010fe400078ec0ff */
[----:B------:R-:W-:Y:S02]  /*141300*/  LOP3.LUT R5, R48, 0xffff, RZ, 0xc0, !PT ;  /* 0x0000ffff30057812 */ /* 0x000fe400078ec0ff */
[----:B------:R-:W-:Y:S02]  /*141310*/  PRMT R9, R2, 0x3340, R0 ;  /* 0x0000334002097816 */ /* 0x000fe40000000000 */
[----:B0-----:R-:W-:Y:S02]  /*141320*/  PRMT R7, R3, 0x3340, R5 ;  /* 0x0000334003077816 */ /* 0x001fe40000000005 */
        /* <DEDUP_REMOVED lines=10> */
[----:B------:R-:W-:Y:S04]  /*1413d0*/  STL [R1+0x444], R3 ;  /* 0x0004440301007387 */ /* 0x000fe80000100800 */
[----:B------:R0:W-:Y:S01]  /*1413e0*/  STL [R1+0x2b4], R2 ;  /* 0x0002b40201007387 */ /* 0x0001e20000100800 */
[----:B------:R-:W-:-:S02]  /*1413f0*/  PRMT R31, R31, 0x5410, R11 ;  /* 0x000054101f1f7816 */ /* 0x000fc4000000000b */
[----:B------:R-:W-:Y:S02]  /*141400*/  PRMT R18, R18, 0x5410, R51 ;  /* 0x0000541012127816 */ /* 0x000fe40000000033 */
[----:B0-----:R-:W-:Y:S02]  /*141410*/  PRMT R2, R50, 0x5410, R61 ;  /* 0x0000541032027816 */ /* 0x001fe4000000003d */
[----:B------:R-:W-:Y:S02]  /*141420*/  LOP3.LUT R5, R58, 0xffff, RZ, 0xc0, !PT ;  /* 0x0000ffff3a057812 */ /* 0x000fe400078ec0ff */
[----:B------:R-:W-:Y:S02]  /*141430*/  LOP3.LUT R3, R15, 0xffff, RZ, 0xc0, !PT ;  /* 0x0000ffff0f037812 */ /* 0x000fe400078ec0ff */
[----:B------:R-:W-:Y:S02]  /*141440*/  LOP3.LUT R7, R39, 0xffff, RZ, 0xc0, !PT ;  /* 0x0000ffff27077812 */ /* 0x000fe400078ec0ff */
[----:B------:R-:W-:-:S02]  /*141450*/  PRMT R9, R3, 0x3340, R0 ;  /* 0x0000334003097816 */ /* 0x000fc40000000000 */
[----:B------:R-:W-:Y:S01]  /*141460*/  PRMT R15, R5, 0x3340, R7 ;  /* 0x00003340050f7816 */ /* 0x000fe20000000007 */
[----:B------:R0:W-:Y:S03]  /*141470*/  STL [R1+0x160], R2 ;  /* 0x0001600201007387 */ /* 0x0001e60000100800 */
[----:B------:R-:W-:Y:S01]  /*141480*/  PRMT R9, R15, 0x5410, R9 ;  /* 0x000054100f097816 */ /* 0x000fe20000000009 */
[----:B------:R-:W2:Y:S04]  /*141490*/  LDL.LU R40, [R1+0x17c] ;  /* 0x00017c0001287983 */ /* 0x000ea80000300800 */
[----:B------:R-:W2:Y:S01]  /*1414a0*/  LDL.LU R11, [R1+0x2a8] ;  /* 0x0002a800010b7983 */ /* 0x000ea20000300800 */
[----:B0-----:R-:W-:-:S03]  /*1414b0*/  LOP3.LUT R2, R55, 0xffff, RZ, 0xc0, !PT ;  /* 0x0000ffff37027812 */ /* 0x001fc600078ec0ff */
[----:B------:R-:W4:Y:S01]  /*1414c0*/  LDL.LU R51, [R1+0x168] ;  /* 0x0001680001337983 */ /* 0x000f220000300800 */
[----:B------:R-:W-:-:S03]  /*1414d0*/  PRMT R28, R28, 0x5410, R45 ;  /* 0x000054101c1c7816 */ /* 0x000fc6000000002d */
[----:B------:R-:W4:Y:S01]  /*1414e0*/  LDL.LU R55, [R1+0x3f8] ;  /* 0x0003f80001377983 */ /* 0x000f220000300800 */
[----:B------:R-:W-:-:S03]  /*1414f0*/  LOP3.LUT R8, R46, 0xffff, RZ, 0xc0, !PT ;  /* 0x0000ffff2e087812 */ /* 0x000fc600078ec0ff */
[----:B------:R-:W4:Y:S01]  /*141500*/  LDL.LU R42, [R1+0x178] ;  /* 0x00017800012a7983 */ /* 0x000f220000300800 */
[----:B------:R-:W-:-:S03]  /*141510*/  PRMT R27, R27, 0x5410, R44 ;  /* 0x000054101b1b7816 */ /* 0x000fc6000000002c */
[----:B------:R-:W4:Y:S04]  /*141520*/  LDL.LU R48, [R1+0x3f0] ;  /* 0x0003f00001307983 */ /* 0x000f280000300800 */
[----:B------:R0:W-:Y:S04]  /*141530*/  STL [R1+0x524], R9 ;  /* 0x0005240901007387 */ /* 0x0001e80000100800 */
[----:B------:R-:W4:Y:S01]  /*141540*/  LDL.LU R45, [R1+0x174] ;  /* 0x00017400012d7983 */ /* 0x000f220000300800 */
[----:B------:R-:W-:-:S03]  /*141550*/  PRMT R29, R29, 0x5410, R54 ;  /* 0x000054101d1d7816 */ /* 0x000fc60000000036 */
[----:B------:R-:W4:Y:S04]  /*141560*/  LDL.LU R46, [R1+0x3f4] ;  /* 0x0003f400012e7983 */ /* 0x000f280000300800 */
[----:B------:R-:W4:Y:S04]  /*141570*/  LDL.LU R44, [R1+0x170] ;  /* 0x00017000012c7983 */ /* 0x000f280000300800 */
[----:B------:R-:W4:Y:S04]  /*141580*/  LDL.LU R61, [R1+0x15c] ;  /* 0x00015c00013d7983 */ /* 0x000f280000300800 */
[----:B------:R-:W4:Y:S04]  /*141590*/  LDL.LU R50, [R1+0x5460] ;  /* 0x0054600001327983 */ /* 0x000f280000300800 */
[----:B------:R-:W4:Y:S04]  /*1415a0*/  LDL.LU R54, [R1+0x53bc] ;  /* 0x0053bc0001367983 */ /* 0x000f280000300800 */
[----:B------:R-:W4:Y:S04]  /*1415b0*/  LDL.LU R58, [R1+0x5418] ;  /* 0x00541800013a7983 */ /* 0x000f280000300800 */
[----:B------:R-:W4:Y:S01]  /*1415c0*/  LDL.LU R15, [R1+0x52e4] ;  /* 0x0052e400010f7983 */ /* 0x000f220000300800 */
[----:B0-----:R-:W-:-:S02]  /*1415d0*/  PRMT R9, R2, 0x3340, R0 ;  /* 0x0000334002097816 */ /* 0x001fc40000000000 */
[----:B---3--:R-:W-:Y:S02]  /*1415e0*/  LOP3.LUT R16, R47, 0xffff, RZ, 0xc0, !PT ;  /* 0x0000ffff2f107812 */ /* 0x008fe400078ec0ff */
[----:B------:R-:W3:Y:S02]  /*1415f0*/  LDL.LU R47, [R1+0x5248] ;  /* 0x00524800012f7983 */ /* 0x000ee40000300800 */
[----:B------:R-:W-:-:S04]  /*141600*/  PRMT R20, R8, 0x3340, R16 ;  /* 0x0000334008147816 */ /* 0x000fc80000000010 */
[----:B------:R-:W-:-:S05]  /*141610*/  PRMT R20, R20, 0x5410, R9 ;  /* 0x0000541014147816 */ /* 0x000fca0000000009 */
[----:B------:R-:W-:Y:S04]  /*141620*/  STL [R1+0x514], R20 ;  /* 0x0005141401007387 */ /* 0x000fe80000100800 */
[----:B------:R-:W3:Y:S01]  /*141630*/  LDL.LU R39, [R1+0x529c] ;  /* 0x00529c0001277983 */ /* 0x000ee20000300800 */
[----:B------:R-:W-:Y:S02]  /*141640*/  SHF.R.U32.HI R8, RZ, 0x8, R8 ;  /* 0x00000008ff087819 */ /* 0x000fe40000011608 */
[----:B------:R-:W-:Y:S02]  /*141650*/  SHF.R.U32.HI R9, RZ, 0x8, R16 ;  /* 0x00000008ff097819 */ /* 0x000fe40000011610 */
[----:B------:R-:W-:Y:S02]  /*141660*/  LOP3.LUT R8, R8, 0xffff, RZ, 0xc0, !PT ;  /* 0x0000ffff08087812 */ /* 0x000fe400078ec0ff */
[----:B------:R-:W-:-:S02]  /*141670*/  LOP3.LUT R9, R9, 0xffff, RZ, 0xc0, !PT ;  /* 0x0000ffff09097812 */ /* 0x000fc400078ec0ff */
[----:B------:R-:W-:Y:S02]  /*141680*/  SHF.R.U32.HI R5, RZ, 0x8, R5 ;  /* 0x00000008ff057819 */ /* 0x000fe40000011605 */
[----:B------:R-:W-:Y:S02]  /*141690*/  SHF.R.U32.HI R7, RZ, 0x8, R7 ;  /* 0x00000008ff077819 */ /* 0x000fe40000011607 */
[----:B------:R-:W-:Y:S02]  /*1416a0*/  PRMT R8, R8, 0x3340, R9 ;  /* 0x0000334008087816 */ /* 0x000fe40000000009 */
[----:B------:R-:W-:Y:S02]  /*1416b0*/  SHF.R.U32.HI R9, RZ, 0x8, R3 ;  /* 0x00000008ff097819 */ /* 0x000fe40000011603 */
[----:B------:R-:W-:Y:S02]  /*1416c0*/  SHF.R.U32.HI R2, RZ, 0x8, R2 ;  /* 0x00000008ff027819 */ /* 0x000fe40000011602 */
[----:B------:R-:W-:-:S02]  /*1416d0*/  LOP3.LUT R5, R5, 0xffff, RZ, 0xc0, !PT ;  /* 0x0000ffff05057812 */ /* 0x000fc400078ec0ff */
[----:B------:R-:W-:Y:S02]  /*1416e0*/  LOP3.LUT R7, R7, 0xffff, RZ, 0xc0, !PT ;  /* 0x0000ffff07077812 */ /* 0x000fe400078ec0ff */
[----:B------:R-:W-:Y:S02]  /*1416f0*/  LOP3.LUT R9, R9, 0xffff, RZ, 0xc0, !PT ;  /* 0x0000ffff09097812 */ /* 0x000fe400078ec0ff */
[----:B------:R-:W-:Y:S02]  /*141700*/  LOP3.LUT R2, R2, 0xffff, RZ, 0xc0, !PT ;  /* 0x0000ffff02027812 */ /* 0x000fe400078ec0ff */
[----:B------:R-:W-:Y:S02]  /*141710*/  PRMT R7, R5, 0x3340, R7 ;  /* 0x0000334005077816 */ /* 0x000fe40000000007 */
[--C-:B------:R-:W-:Y:S01]  /*141720*/  PRMT R3, R9, 0x3340, R0.reuse ;  /* 0x0000334009037816 */ /* 0x100fe20000000000 */
[----:B------:R-:W-:Y:S01]  /*141730*/  STL [R1+0x438], R8 ;  /* 0x0004380801007387 */ /* 0x000fe20000100800 */
[----:B------:R-:W-:-:S03]  /*141740*/  PRMT R2, R2, 0x3340, R0 ;  /* 0x0000334002027816 */ /* 0x000fc60000000000 */
[----:B------:R-:W-:Y:S01]  /*141750*/  STL [R1+0x434], R7 ;  /* 0x0004340701007387 */ /* 0x000fe20000100800 */
[----:B--2---:R-:W-:-:S05]  /*141760*/  PRMT R5, R11, 0x5410, R40 ;  /* 0x000054100b057816 */ /* 0x004fca0000000028 */
[----:B------:R-:W-:Y:S04]  /*141770*/  STL [R1+0x180], R5 ;  /* 0x0001800501007387 */ /* 0x000fe80000100800 */
[----:B------:R0:W-:Y:S04]  /*141780*/  STL [R1+0x2a4], R3 ;  /* 0x0002a40301007387 */ /* 0x0001e80000100800 */
[----:B------:R1:W-:Y:S04]  /*141790*/  STL [R1+0x2a8], R2 ;  /* 0x0002a80201007387 */ /* 0x0003e80000100800 */
[----:B------:R-:W2:Y:S01]  /*1417a0*/  LDL.LU R36, [R1+0x16c] ;  /* 0x00016c0001247983 */ /* 0x000ea20000300800 */
[----:B----4-:R-:W-:-:S02]  /*1417b0*/  PRMT R55, R55, 0x5410, R51 ;  /* 0x0000541037377816 */ /* 0x010fc40000000033 */
[----:B------:R-:W-:Y:S02]  /*1417c0*/  PRMT R51, R48, 0x5410, R42 ;  /* 0x0000541030337816 */ /* 0x000fe4000000002a */
[----:B------:R-:W-:Y:S02]  /*1417d0*/  PRMT R46, R46, 0x5410, R45 ;  /* 0x000054102e2e7816 */ /* 0x000fe4000000002d */
[----:B------:R-:W-:Y:S02]  /*1417e0*/  PRMT R59, R59, 0x5410, R44 ;  /* 0x000054103b3b7816 */ /* 0x000fe4000000002c */
[----:B0-----:R-:W-:Y:S02]  /*1417f0*/  LOP3.LUT R3, R50, 0xffff, RZ, 0xc0, !PT ;  /* 0x0000ffff32037812 */ /* 0x001fe400078ec0ff */
[----:B------:R-:W-:Y:S02]  /*141800*/  LOP3.LUT R7, R54, 0xffff, RZ, 0xc0, !PT ;  /* 0x0000ffff36077812 */ /* 0x000fe400078ec0ff */
[----:B------:R-:W-:-:S02]  /*141810*/  LOP3.LUT R5, R58, 0xffff, RZ, 0xc0, !PT ;  /* 0x0000ffff3a057812 */ /* 0x000fc400078ec0ff */
[----:B------:R-:W-:Y:S02]  /*141820*/  PRMT R9, R7, 0x3340, R0 ;  /* 0x0000334007097816 */ /* 0x000fe40000000000 */
[----:B------:R-:W-:Y:S02]  /*141830*/  LOP3.LUT R8, R15, 0xffff, RZ, 0xc0, !PT ;  /* 0x0000ffff0f087812 */ /* 0x000fe400078ec0ff */
[----:B------:R-:W-:-:S04]  /*141840*/  PRMT R15, R3, 0x3340, R5 ;  /* 0x00003340030f7816 */ /* 0x000fc80000000005 */
[----:B------:R-:W-:Y:S02]  /*141850*/  PRMT R20, R15, 0x5410, R9 ;  /* 0x000054100f147816 */ /* 0x000fe40000000009 */
[----:B------:R-:W-:Y:S02]  /*141860*/  PRMT R35, R35, 0x5410, R61 ;  /* 0x0000541023237816 */ /* 0x000fe4000000003d */
[----:B---3--:R-:W-:Y:S02]  /*141870*/  LOP3.LUT R16, R47, 0xffff, RZ, 0xc0, !PT ;  /* 0x0000ffff2f107812 */ /* 0x008fe400078ec0ff */
[----:B------:R-:W2:Y:S04]  /*141880*/  LDL.LU R47, [R1+0x3ec] ;  /* 0x0003ec00012f7983 */ /* 0x000ea80000300800 */
[----:B------:R-:W3:Y:S04]  /*141890*/  LDL.LU R34, [R1+0x158] ;  /* 0x0001580001227983 */ /* 0x000ee80000300800 */
[----:B------:R-:W3:Y:S04]  /*1418a0*/  LDL.LU R44, [R1+0x3c0] ;  /* 0x0003c000012c7983 */ /* 0x000ee80000300800 */
[----:B------:R-:W4:Y:S04]  /*1418b0*/  LDL.LU R38, [R1+0x154] ;  /* 0x0001540001267983 */ /* 0x000f280000300800 */
[----:B------:R-:W4:Y:S04]  /*1418c0*/  LDL.LU R45, [R1+0x3e0] ;  /* 0x0003e000012d7983 */ /* 0x000f280000300800 */
[----:B------:R-:W3:Y:S04]  /*1418d0*/  LDL.LU R40, [R1+0x5444] ;  /* 0x0054440001287983 */ /* 0x000ee80000300800 */
[----:B-1----:R-:W4:Y:S04]  /*1418e0*/  LDL.LU R2, [R1+0x53a0] ;  /* 0x0053a00001027983 */ /* 0x002f280000300800 */
[----:B------:R-:W4:Y:S01]  /*1418f0*/  LDL.LU R42, [R1+0x53fc] ;  /* 0x0053fc00012a7983 */ /* 0x000f220000300800 */
[----:B------:R-:W-:-:S02]  /*141900*/  LOP3.LUT R11, R39, 0xffff, RZ, 0xc0, !PT ;  /* 0x0000ffff270b7812 */ /* 0x000fc400078ec0ff */
[----:B------:R-:W-:Y:S02]  /*141910*/  PRMT R9, R16, 0x3340, R0 ;  /* 0x0000334010097816 */ /* 0x000fe40000000000 */
[----:B------:R-:W-:-:S04]  /*141920*/  PRMT R15, R8, 0x3340, R11 ;  /* 0x00003340080f7816 */ /* 0x000fc8000000000b */
[----:B------:R-:W-:Y:S01]  /*141930*/  PRMT R15, R15, 0x5410, R9 ;  /* 0x000054100f0f7816 */ /* 0x000fe20000000009 */
[----:B------:R-:W-:Y:S01]  /*141940*/  STL [R1+0x508], R20 ;  /* 0x0005081401007387 */ /* 0x000fe20000100800 */
[----:B------:R-:W-:-:S03]  /*141950*/  SHF.R.U32.HI R9, RZ, 0x8, R11 ;  /* 0x00000008ff097819 */ /* 0x000fc6000001160b */
[----:B------:R0:W-:Y:S04]  /*141960*/  STL [R1+0x50c], R15 ;  /* 0x00050c0f01007387 */ /* 0x0001e80000100800 */
        /* <DEDUP_REMOVED lines=8> */
[----:B------:R-:W4:Y:S01]  /*1419f0*/  LDL.LU R58, [R1+0x552c] ;  /* 0x00552c00013a7983 */ /* 0x000f220000300800 */
        /* <DEDUP_REMOVED lines=9> */
[----:B------:R-:W-:Y:S04]  /*141a90*/  STL [R1+0x66c8], R22 ;  /* 0x0066c81601007387 */ /* 0x000fe80000100800 */
[----:B------:R3:W-:Y:S01]  /*141aa0*/  STL [R1+0x430], R3 ;  /* 0x0004300301007387 */ /* 0x0007e20000100800 */
[----:B--2---:R-:W-:Y:S02]  /*141ab0*/  PRMT R47, R47, 0x5410, R36 ;  /* 0x000054102f2f7816 */ /* 0x004fe40000000024 */
[----:B---3--:R-:W-:Y:S02]  /*141ac0*/  LOP3.LUT R3, R40, 0xffff, RZ, 0xc0, !PT ;  /* 0x0000ffff28037812 */ /* 0x008fe400078ec0ff */
[----:B----4-:R-:W-:Y:S02]  /*141ad0*/  LOP3.LUT R5, R2, 0xffff, RZ, 0xc0, !PT ;  /* 0x0000ffff02057812 */ /* 0x010fe400078ec0ff */
[----:B------:R-:W-:-:S02]  /*141ae0*/  LOP3.LUT R2, R42, 0xffff, RZ, 0xc0, !PT ;  /* 0x0000ffff2a027812 */ /* 0x000fc400078ec0ff */
[----:B------:R-:W-:Y:S02]  /*141af0*/  PRMT R9, R5, 0x3340, R0 ;  /* 0x0000334005097816 */ /* 0x000fe40000000000 */
[----:B------:R-:W-:-:S04]  /*141b00*/  PRMT R8, R3, 0x3340, R2 ;  /* 0x0000334003087816 */ /* 0x000fc80000000002 */
[----:B------:R-:W-:Y:S02]  /*141b10*/  PRMT R8, R8, 0x5410, R9 ;  /* 0x0000541008087816 */ /* 0x000fe40000000009 */
[----:B------:R-:W-:Y:S02]  /*141b20*/  SHF.R.U32.HI R9, RZ, 0x8, R7 ;  /* 0x00000008ff097819 */ /* 0x000fe40000011607 */
[----:B------:R-:W-:Y:S02]  /*141b30*/  SHF.R.U32.HI R2, RZ, 0x8, R2 ;  /* 0x00000008ff027819 */ /* 0x000fe40000011602 */
[----:B------:R-:W-:Y:S02]  /*141b40*/  LOP3.LUT R9, R9, 0xffff, RZ, 0xc0, !PT ;  /* 0x0000ffff09097812 */ /* 0x000fe400078ec0ff */
[----:B------:R-:W-:Y:S02]  /*141b50*/  SHF.R.U32.HI R3, RZ, 0x8, R3 ;  /* 0x00000008ff037819 */ /* 0x000fe40000011603 */
[----:B------:R-:W-:-:S02]  /*141b60*/  LOP3.LUT R7, R2, 0xffff, RZ, 0xc0, !PT ;  /* 0x0000ffff02077812 */ /* 0x000fc400078ec0ff */
[----:B------:R-:W-:Y:S01]  /*141b70*/  PRMT R2, R9, 0x3340, R0 ;  /* 0x0000334009027816 */ /* 0x000fe20000000000 */
[----:B------:R-:W-:Y:S01]  /*141b80*/  STL [R1+0x500], R8 ;  /* 0x0005000801007387 */ /* 0x000fe20000100800 */
[----:B------:R-:W-:-:S03]  /*141b90*/  LOP3.LUT R3, R3, 0xffff, RZ, 0xc0, !PT ;  /* 0x0000ffff03037812 */ /* 0x000fc600078ec0ff */
[----:B------:R-:W2:Y:S01]  /*141ba0*/  LDL.LU R21, [R1+0x144] ;  /* 0x0001440001157983 */ /* 0x000ea20000300800 */
[----:B------:R-:W-:-:S03]  /*141bb0*/  PRMT R44, R44, 0x5410, R34 ;  /* 0x000054102c2c7816 */ /* 0x000fc60000000022 */
[----:B------:R-:W2:Y:S01]  /*141bc0*/  LDL.LU R36, [R1+0x3bc] ;  /* 0x0003bc0001247983 */ /* 0x000ea20000300800 */
[----:B------:R-:W-:Y:S02]  /*141bd0*/  PRMT R45, R45, 0x5410, R38 ;  /* 0x000054102d2d7816 */ /* 0x000fe40000000026 */
[----:B------:R-:W-:Y:S01]  /*141be0*/  PRMT R3, R3, 0x3340, R7 ;  /* 0x0000334003037816 */ /* 0x000fe20000000007 */
[----:B------:R0:W-:Y:S04]  /*141bf0*/  STL [R1+0x2a0], R2 ;  /* 0x0002a00201007387 */ /* 0x0001e80000100800 */
[----:B------:R-:W3:Y:S04]  /*141c00*/  LDL.LU R34, [R1+0x140] ;  /* 0x0001400001227983 */ /* 0x000ee80000300800 */
[----:B------:R-:W4:Y:S04]  /*141c10*/  LDL.LU R38, [R1+0x138] ;  /* 0x0001380001267983 */ /* 0x000f280000300800 */
[----:B0-----:R-:W4:Y:S01]  /*141c20*/  LDL.LU R2, [R1+0x55bc] ;  /* 0x0055bc0001027983 */ /* 0x001f220000300800 */
[----:B------:R-:W-:-:S03]  /*141c30*/  LOP3.LUT R7, R61, 0xffff, RZ, 0xc0, !PT ;  /* 0x0000ffff3d077812 */ /* 0x000fc600078ec0ff */
[----:B------:R-:W4:Y:S01]  /*141c40*/  LDL.LU R40, [R1+0x5558] ;  /* 0x0055580001287983 */ /* 0x000f220000300800 */
[----:B------:R-:W-:-:S03]  /*141c50*/  LOP3.LUT R8, R58, 0xffff, RZ, 0xc0, !PT ;  /* 0x0000ffff3a087812 */ /* 0x000fc600078ec0ff */
[----:B------:R-:W4:Y:S04]  /*141c60*/  LDL.LU R42, [R1+0x5538] ;  /* 0x00553800012a7983 */ /* 0x000f280000300800 */
[----:B------:R0:W-:Y:S01]  /*141c70*/  STL [R1+0x428], R3 ;  /* 0x0004280301007387 */ /* 0x0001e20000100800 */
[----:B------:R-:W-:Y:S02]  /*141c80*/  PRMT R15, R15, 0x5410, R11 ;  /* 0x000054100f0f7816 */ /* 0x000fe4000000000b */
[----:B------:R-:W-:Y:S02]  /*141c90*/  PRMT R11, R7, 0x3340, R8 ;  /* 0x00003340070b7816 */ /* 0x000fe40000000008 */
[----:B0-----:R-:W-:-:S04]  /*141ca0*/  LOP3.LUT R3, R54, 0xffff, RZ, 0xc0, !PT ;  /* 0x0000ffff36037812 */ /* 0x001fc800078ec0ff */
[----:B------:R-:W-:Y:S02]  /*141cb0*/  PRMT R9, R3, 0x3340, R0 ;  /* 0x0000334003097816 */ /* 0x000fe40000000000 */
[----:B------:R-:W-:Y:S02]  /*141cc0*/  SHF.R.U32.HI R7, RZ, 0x8, R7 ;  /* 0x00000008ff077819 */ /* 0x000fe40000011607 */
[----:B------:R-:W-:Y:S02]  /*141cd0*/  PRMT R11, R11, 0x5410, R9 ;  /* 0x000054100b0b7816 */ /* 0x000fe40000000009 */
[----:B------:R-:W-:Y:S02]  /*141ce0*/  SHF.R.U32.HI R9, RZ, 0x8, R8 ;  /* 0x00000008ff097819 */ /* 0x000fe40000011608 */
[----:B------:R-:W-:Y:S02]  /*141cf0*/  LOP3.LUT R7, R7, 0xffff, RZ, 0xc0, !PT ;  /* 0x0000ffff07077812 */ /* 0x000fe400078ec0ff */
[----:B------:R-:W-:Y:S01]  /*141d00*/  LOP3.LUT R9, R9, 0xffff, RZ, 0xc0, !PT ;  /* 0x0000ffff09097812 */ /* 0x000fe200078ec0ff */
[----:B------:R0:W-:Y:S03]  /*141d10*/  STL [R1+0x4f4], R11 ;  /* 0x0004f40b01007387 */ /* 0x0001e60000100800 */
[----:B------:R-:W-:Y:S01]  /*141d20*/  PRMT R7, R7, 0x3340, R9 ;  /* 0x0000334007077816 */ /* 0x000fe20000000009 */
[----:B------:R-:W4:Y:S01]  /*141d30*/  LDL.LU R20, [R1+0x134] ;  /* 0x0001340001147983 */ /* 0x000f220000300800 */
[----:B------:R-:W-:-:S03]  /*141d40*/  PRMT R39, R39, 0x5410, R24 ;  /* 0x0000541027277816 */ /* 0x000fc60000000018 */
[----:B------:R-:W4:Y:S01]  /*141d50*/  LDL.LU R58, [R1+0x24c] ;  /* 0x00024c00013a7983 */ /* 0x000f220000300800 */
[----:B------:R-:W-:-:S03]  /*141d60*/  PRMT R50, R50, 0x5410, R48 ;  /* 0x0000541032327816 */ /* 0x000fc60000000030 */
[----:B------:R1:W-:Y:S04]  /*141d70*/  STL [R1+0x414], R7 ;  /* 0x0004140701007387 */ /* 0x0003e80000100800 */
[----:B------:R-:W4:Y:S04]  /*141d80*/  LDL.LU R24, [R1+0x130] ;  /* 0x0001300001187983 */ /* 0x000f280000300800 */
[----:B0-----:R-:W4:Y:S04]  /*141d90*/  LDL.LU R11, [R1+0x12c] ;  /* 0x00012c00010b7983 */ /* 0x001f280000300800 */
[----:B------:R-:W4:Y:S04]  /*141da0*/  LDL.LU R48, [R1+0x5598] ;  /* 0x0055980001307983 */ /* 0x000f280000300800 */
[----:B------:R-:W4:Y:S04]  /*141db0*/  LDL.LU R61, [R1+0x5518] ;  /* 0x00551800013d7983 */ /* 0x000f280000300800 */
[----:B------:R-:W4:Y:S01]  /*141dc0*/  LDL.LU R54, [R1+0x54dc] ;  /* 0x0054dc0001367983 */ /* 0x000f220000300800 */
[----:B------:R-:W-:-:S04]  /*141dd0*/  SHF.R.U32.HI R3, RZ, 0x8, R3 ;  /* 0x00000008ff037819 */ /* 0x000fc80000011603 */
[----:B------:R-:W-:-:S04]  /*141de0*/  LOP3.LUT R3, R3, 0xffff, RZ, 0xc0, !PT ;  /* 0x0000ffff03037812 */ /* 0x000fc800078ec0ff */
[----:B-1----:R-:W-:-:S05]  /*141df0*/  PRMT R7, R3, 0x3340, R0 ;  /* 0x0000334003077816 */ /* 0x002fca0000000000 */
[----:B------:R-:W-:Y:S01]  /*141e00*/  STL [R1+0x29c], R7 ;  /* 0x00029c0701007387 */ /* 0x000fe20000100800 */
[----:B--2---:R-:W-:-:S05]  /*141e10*/  PRMT R3, R36, 0x5410, R21 ;  /* 0x0000541024037816 */ /* 0x004fca0000000015 */
[----:B------:R0:W-:Y:S01]  /*141e20*/  STL [R1+0x74c], R3 ;  /* 0x00074c0301007387 */ /* 0x0001e20000100800 */
[----:B---3--:R-:W-:Y:S02]  /*141e30*/  PRMT R60, R60, 0x5410, R34 ;  /* 0x000054103c3c7816 */ /* 0x008fe40000000022 */
[----:B----4-:R-:W-:Y:S02]  /*141e40*/  LOP3.LUT R2, R2, 0xffff, RZ, 0xc0, !PT ;  /* 0x0000ffff02027812 */ /* 0x010fe400078ec0ff */
[----:B------:R-:W-:Y:S02]  /*141e50*/  LOP3.LUT R34, R40, 0xffff, RZ, 0xc0, !PT ;  /* 0x0000ffff28227812 */ /* 0x000fe400078ec0ff */
[----:B0-----:R-:W-:Y:S02]  /*141e60*/  LOP3.LUT R3, R42, 0xffff, RZ, 0xc0, !PT ;  /* 0x0000ffff2a037812 */ /* 0x001fe400078ec0ff */
[----:B------:R-:W-:Y:S02]  /*141e70*/  PRMT R9, R34, 0x3340, R0 ;  /* 0x0000334022097816 */ /* 0x000fe40000000000 */
[----:B------:R-:W-:-:S02]  /*141e80*/  PRMT R7, R2, 0x3340, R3 ;  /* 0x0000334002077816 */ /* 0x000fc40000000003 */
[----:B------:R-:W-:Y:S02]  /*141e90*/  SHF.R.U32.HI R2, RZ, 0x8, R2 ;  /* 0x00000008ff027819 */ /* 0x000fe40000011602 */
[----:B------:R-:W-:Y:S02]  /*141ea0*/  PRMT R7, R7, 0x5410, R9 ;  /* 0x0000541007077816 */ /* 0x000fe40000000009 */
[----:B------:R-:W-:Y:S02]  /*141eb0*/  SHF.R.U32.HI R3, RZ, 0x8, R3 ;  /* 0x00000008ff037819 */ /* 0x000fe40000011603 */
[----:B------:R-:W-:Y:S02]  /*141ec0*/  SHF.R.U32.HI R9, RZ, 0x8, R5 ;  /* 0x00000008ff097819 */ /* 0x000fe40000011605 */
[----:B------:R-:W-:Y:S02]  /*141ed0*/  LOP3.LUT R2, R2, 0xffff, RZ, 0xc0, !PT ;  /* 0x0000ffff02027812 */ /* 0x000fe400078ec0ff */
[----:B------:R-:W-:-:S02]  /*141ee0*/  LOP3.LUT R3, R3, 0xffff, RZ, 0xc0, !PT ;  /* 0x0000ffff03037812 */ /* 0x000fc400078ec0ff */
[----:B------:R-:W-:Y:S01]  /*141ef0*/  LOP3.LUT R9, R9, 0xffff, RZ, 0xc0, !PT ;  /* 0x0000ffff09097812 */ /* 0x000fe200078ec0ff */
[----:B------:R-:W-:Y:S01]  /*141f00*/  STL [R1+0x4f0], R7 ;  /* 0x0004f00701007387 */ /* 0x000fe20000100800 */
[----:B------:R-:W-:Y:S02]  /*141f10*/  PRMT R2, R2, 0x3340, R3 ;  /* 0x0000334002027816 */ /* 0x000fe40000000003 */
[----:B------:R-:W-:Y:S01]  /*141f20*/  PRMT R5, R9, 0x3340, R0 ;  /* 0x0000334009057816 */ /* 0x000fe20000000000 */
[----:B------:R-:W2:Y:S01]  /*141f30*/  LDL.LU R22, [R1+0x128] ;  /* 0x0001280001167983 */ /* 0x000ea20000300800 */
[----:B------:R-:W-:-:S03]  /*141f40*/  PRMT R41, R41, 0x5410, R38 ;  /* 0x0000541029297816 */ /* 0x000fc60000000026 */
[----:B------:R0:W-:Y:S04]  /*141f50*/  STL [R1+0x298], R5 ;  /* 0x0002980501007387 */ /* 0x0001e80000100800 */
[----:B0-----:R-:W3:Y:S04]  /*141f60*/  LDL.LU R5, [R1+0x11c] ;  /* 0x00011c0001057983 */ /* 0x001ee80000300800 */
[----:B------:R0:W-:Y:S04]  /*141f70*/  STL [R1+0x410], R2 ;  /* 0x0004100201007387 */ /* 0x0001e80000100800 */
[----:B------:R-:W4:Y:S01]  /*141f80*/  LDL.LU R36, [R1+0x118] ;  /* 0x0001180001247983 */ /* 0x000f220000300800 */
[----:B------:R-:W-:-:S03]  /*141f90*/  PRMT R56, R56, 0x5410, R11 ;  /* 0x0000541038387816 */ /* 0x000fc6000000000b */
[----:B------:R-:W4:Y:S01]  /*141fa0*/  LDL.LU R38, [R1+0x26c] ;  /* 0x00026c0001267983 */ /* 0x000f220000300800 */
[----:B------:R-:W-:-:S03]  /*141fb0*/  LOP3.LUT R7, R48, 0xffff, RZ, 0xc0, !PT ;  /* 0x0000ffff30077812 */ /* 0x000fc600078ec0ff */
[----:B------:R-:W2:Y:S01]  /*141fc0*/  LDL.LU R40, [R1+0x55a8] ;  /* 0x0055a80001287983 */ /* 0x000ea20000300800 */
[----:B------:R-:W-:-:S03]  /*141fd0*/  LOP3.LUT R3, R61, 0xffff, RZ, 0xc0, !PT ;  /* 0x0000ffff3d037812 */ /* 0x000fc600078ec0ff */
[----:B0-----:R-:W2:Y:S01]  /*141fe0*/  LDL.LU R2, [R1+0x5524] ;  /* 0x0055240001027983 */ /* 0x001ea20000300800 */
[----:B------:R-:W-:-:S03]  /*141ff0*/  LOP3.LUT R8, R54, 0xffff, RZ, 0xc0, !PT ;  /* 0x0000ffff36087812 */ /* 0x000fc600078ec0ff */
[----:B------:R-:W2:Y:S01]  /*142000*/  LDL.LU R42, [R1+0x54e8] ;  /* 0x0054e800012a7983 */ /* 0x000ea20000300800 */
[----:B------:R-:W-:Y:S02]  /*142010*/  PRMT R9, R3, 0x3340, R0 ;  /* 0x0000334003097816 */ /* 0x000fe40000000000 */
[--C-:B------:R-:W-:Y:S02]  /*142020*/  PRMT R11, R7, 0x3340, R8.reuse ;  /* 0x00003340070b7816 */ /* 0x100fe40000000008 */
[----:B------:R-:W-:Y:S02]  /*142030*/  SHF.R.U32.HI R3, RZ, 0x8, R3 ;  /* 0x00000008ff037819 */ /* 0x000fe40000011603 */
        /* <DEDUP_REMOVED lines=8> */
[----:B0-----:R-:W2:Y:S01]  /*1420c0*/  LDL.LU R11, [R1+0x288] ;  /* 0x00028800010b7983 */ /* 0x001ea20000300800 */
[----:B------:R-:W-:-:S03]  /*1420d0*/  PRMT R58, R58, 0x5410, R20 ;  /* 0x000054103a3a7816 */ /* 0x000fc60000000014 */
[----:B------:R-:W2:Y:S01]  /*1420e0*/  LDL.LU R8, [R1+0x108] ;  /* 0x0001080001087983 */ /* 0x000ea20000300800 */
[----:B------:R-:W-:-:S03]  /*1420f0*/  PRMT R57, R57, 0x5410, R24 ;  /* 0x0000541039397816 */ /* 0x000fc60000000018 */
[----:B------:R-:W2:Y:S01]  /*142100*/  LDL.LU R7, [R1+0x270] ;  /* 0x0002700001077983 */ /* 0x000ea20000300800 */
[----:B------:R-:W-:-:S03]  /*142110*/  PRMT R9, R54, 0x3340, R9 ;  /* 0x0000334036097816 */ /* 0x000fc60000000009 */
[----:B------:R-:W2:Y:S04]  /*142120*/  LDL.LU R21, [R1+0x104] ;  /* 0x0001040001157983 */ /* 0x000ea80000300800 */
[----:B------:R-:W2:Y:S04]  /*142130*/  LDL.LU R20, [R1+0x5208] ;  /* 0x0052080001147983 */ /* 0x000ea80000300800 */
[----:B------:R-:W2:Y:S04]  /*142140*/  LDL.LU R24, [R1+0x1e18] ;  /* 0x001e180001187983 */ /* 0x000ea80000300800 */
[----:B------:R-:W2:Y:S04]  /*142150*/  LDL.LU R61, [R1+0x1f44] ;  /* 0x001f4400013d7983 */ /* 0x000ea80000300800 */
[----:B------:R-:W2:Y:S04]  /*142160*/  LDL.LU R54, [R1+0x68b0] ;  /* 0x0068b00001367983 */ /* 0x000ea80000300800 */
[----:B------:R0:W-:Y:S02]  /*142170*/  STL [R1+0x40c], R9 ;  /* 0x00040c0901007387 */ /* 0x0001e40000100800 */
[----:B0-----:R-:W-:-:S02]  /*142180*/  PRMT R9, R48, 0x3340, R0 ;  /* 0x0000334030097816 */ /* 0x001fc40000000000 */
[----:B------:R-:W2:Y:S04]  /*142190*/  LDL.LU R48, [R1+0x68ac] ;  /* 0x0068ac0001307983 */ /* 0x000ea80000300800 */
[----:B------:R-:W-:Y:S01]  /*1421a0*/  STL [R1+0x294], R9 ;  /* 0x0002940901007387 */ /* 0x000fe20000100800 */
[----:B---3--:R-:W-:Y:S02]  /*1421b0*/  PRMT R52, R52, 0x5410, R5 ;  /* 0x0000541034347816 */ /* 0x008fe40000000005 */
[----:B----4-:R-:W-:-:S05]  /*1421c0*/  PRMT R5, R38, 0x5410, R36 ;  /* 0x0000541026057816 */ /* 0x010fca0000000024 */
[----:B------:R0:W-:Y:S01]  /*1421d0*/  STL [R1+0x278], R5 ;  /* 0x0002780501007387 */ /* 0x0001e20000100800 */
[----:B--2---:R-:W-:Y:S02]  /*1421e0*/  LOP3.LUT R2, R2, 0xffff, RZ, 0xc0, !PT ;  /* 0x0000ffff02027812 */ /* 0x004fe400078ec0ff */
[----:B0-----:R-:W-:Y:S02]  /*1421f0*/  LOP3.LUT R5, R42, 0xffff, RZ, 0xc0, !PT ;  /* 0x0000ffff2a057812 */ /* 0x001fe400078ec0ff */
[----:B------:R-:W-:Y:S02]  /*142200*/  PRMT R9, R2, 0x3340, R0 ;  /* 0x0000334002097816 */ /* 0x000fe40000000000 */
[----:B------:R-:W-:Y:S02]  /*142210*/  PRMT R54, R54, 0x5410, R22 ;  /* 0x0000541036367816 */ /* 0x000fe40000000016 */
[----:B------:R-:W-:-:S04]  /*142220*/  LOP3.LUT R22, R40, 0xffff, RZ, 0xc0, !PT ;  /* 0x0000ffff28167812 */ /* 0x000fc800078ec0ff */
[--C-:B------:R-:W-:Y:S02]  /*142230*/  PRMT R36, R22, 0x3340, R5.reuse ;  /* 0x0000334016247816 */ /* 0x100fe40000000005 */
[----:B------:R-:W-:Y:S02]  /*142240*/  SHF.R.U32.HI R40, RZ, 0x8, R5 ;  /* 0x00000008ff287819 */ /* 0x000fe40000011605 */
[----:B------:R-:W-:Y:S02]  /*142250*/  PRMT R36, R36, 0x5410, R9 ;  /* 0x0000541024247816 */ /* 0x000fe40000000009 */
[----:B------:R-:W-:Y:S02]  /*142260*/  SHF.R.U32.HI R9, RZ, 0x8, R34 ;  /* 0x00000008ff097819 */ /* 0x000fe40000011622 */
[----:B------:R-:W-:Y:S01]  /*142270*/  SHF.R.U32.HI R22, RZ, 0x8, R22 ;  /* 0x00000008ff167819 */ /* 0x000fe20000011616 */
[----:B------:R0:W-:Y:S01]  /*142280*/  STL [R1+0x4e4], R36 ;  /* 0x0004e42401007387 */ /* 0x0001e20000100800 */
[----:B------:R-:W-:-:S02]  /*142290*/  LOP3.LUT R42, R40, 0xffff, RZ, 0xc0, !PT ;  /* 0x0000ffff282a7812 */ /* 0x000fc400078ec0ff */
[----:B------:R-:W-:Y:S01]  /*1422a0*/  LOP3.LUT R9, R9, 0xffff, RZ, 0xc0, !PT ;  /* 0x0000ffff09097812 */ /* 0x000fe200078ec0ff */
[----:B------:R-:W2:Y:S01]  /*1422b0*/  LDL.LU R5, [R1+0x100] ;  /* 0x0001000001057983 */ /* 0x000ea20000300800 */
[----:B------:R-:W-:Y:S02]  /*1422c0*/  LOP3.LUT R22, R22, 0xffff, RZ, 0xc0, !PT ;  /* 0x0000ffff16167812 */ /* 0x000fe400078ec0ff */
[----:B------:R-:W-:Y:S01]  /*1422d0*/  PRMT R9, R9, 0x3340, R0 ;  /* 0x0000334009097816 */ /* 0x000fe20000000000 */
[----:B0-----:R-:W2:Y:S01]  /*1422e0*/  LDL.LU R36, [R1+0x280] ;  /* 0x0002800001247983 */ /* 0x001ea20000300800 */
[----:B------:R-:W-:-:S03]  /*1422f0*/  PRMT R22, R22, 0x3340, R42 ;  /* 0x0000334016167816 */ /* 0x000fc6000000002a */
[----:B------:R-:W3:Y:S04]  /*142300*/  LDL.LU R34, [R1+0xfc] ;  /* 0x0000fc0001227983 */ /* 0x000ee80000300800 */
[----:B------:R-:W4:Y:S04]  /*142310*/  LDL.LU R38, [R1+0x520c] ;  /* 0x00520c0001267983 */ /* 0x000f280000300800 */
[----:B------:R-:W3:Y:S04]  /*142320*/  LDL.LU R40, [R1+0x1ed8] ;  /* 0x001ed80001287983 */ /* 0x000ee80000300800 */
[----:B------:R-:W3:Y:S04]  /*142330*/  LDL.LU R42, [R1+0x68a8] ;  /* 0x0068a800012a7983 */ /* 0x000ee80000300800 */
[----:B------:R0:W-:Y:S02]  /*142340*/  STL [R1+0x290], R9 ;  /* 0x0002900901007387 */ /* 0x0001e40000100800 */
[----:B0-----:R-:W-:-:S02]  /*142350*/  PRMT R9, R11, 0x5410, R3 ;  /* 0x000054100b097816 */ /* 0x001fc40000000003 */
[----:B------:R-:W3:Y:S01]  /*142360*/  LDL.LU R11, [R1+0x1f68] ;  /* 0x001f6800010b7983 */ /* 0x000ee20000300800 */
[----:B------:R-:W-:-:S03]  /*142370*/  PRMT R3, R7, 0x5410, R8 ;  /* 0x0000541007037816 */ /* 0x000fc60000000008 */
[----:B------:R-:W-:Y:S01]  /*142380*/  STL [R1+0x408], R22 ;  /* 0x0004081601007387 */ /* 0x000fe20000100800 */
[----:B------:R-:W-:-:S03]  /*142390*/  LOP3.LUT R7, R20, 0xffff, RZ, 0xc0, !PT ;  /* 0x0000ffff14077812 */ /* 0x000fc600078ec0ff */
[----:B------:R-:W-:Y:S01]  /*1423a0*/  STL [R1+0x26c], R9 ;  /* 0x00026c0901007387 */ /* 0x000fe20000100800 */
        /* <DEDUP_REMOVED lines=8> */
[----:B------:R-:W-:Y:S01]  /*142430*/  SHF.R.U32.HI R20, RZ, 0x8, R20 ;  /* 0x00000008ff147819 */ /* 0x000fe20000011614 */
[----:B------:R-:W3:Y:S01]  /*142440*/  LDL.LU R2, [R1+0x1ce0] ;  /* 0x001ce00001027983 */ /* 0x000ee20000300800 */
[----:B------:R-:W-:-:S02]  /*142450*/  LOP3.LUT R9, R9, 0xffff, RZ, 0xc0, !PT ;  /* 0x0000ffff09097812 */ /* 0x000fc400078ec0ff */
[----:B------:R-:W-:Y:S02]  /*142460*/  LOP3.LUT R7, R7, 0xffff, RZ, 0xc0, !PT ;  /* 0x0000ffff07077812 */ /* 0x000fe400078ec0ff */
[----:B------:R-:W-:Y:S01]  /*142470*/  LOP3.LUT R20, R20, 0xffff, RZ, 0xc0, !PT ;  /* 0x0000ffff14147812 */ /* 0x000fe200078ec0ff */
[----:B------:R0:W-:Y:S01]  /*142480*/  STL [R1+0x4a0], R8 ;  /* 0x0004a00801007387 */ /* 0x0001e20000100800 */
[----:B------:R-:W-:Y:S02]  /*142490*/  PRMT R9, R9, 0x3340, R0 ;  /* 0x0000334009097816 */ /* 0x000fe40000000000 */
[----:B------:R-:W-:Y:S02]  /*1424a0*/  PRMT R7, R7, 0x3340, R20 ;  /* 0x0000334007077816 */ /* 0x000fe40000000014 */
[----:B------:R-:W-:Y:S01]  /*1424b0*/  PRMT R48, R48, 0x5410, R21 ;  /* 0x0000541030307816 */ /* 0x000fe20000000015 */
[----:B0-----:R-:W3:Y:S04]  /*1424c0*/  LDL.LU R8, [R1+0x2324] ;  /* 0x0023240001087983 */ /* 0x001ee80000300800 */
[----:B------:R-:W3:Y:S04]  /*1424d0*/  LDL.LU R61, [R1+0x525c] ;  /* 0x00525c00013d7983 */ /* 0x000ee80000300800 */
[----:B------:R-:W3:Y:S04]  /*1424e0*/  LDL.LU R21, [R1+0x22f4] ;  /* 0x0022f40001157983 */ /* 0x000ee80000300800 */
[----:B------:R-:W-:Y:S04]  /*1424f0*/  STL [R1+0x28c], R9 ;  /* 0x00028c0901007387 */ /* 0x000fe80000100800 */
[----:B------:R0:W-:Y:S04]  /*142500*/  STL [R1+0x404], R7 ;  /* 0x0004040701007387 */ /* 0x0001e80000100800 */
[----:B------:R-:W3:Y:S01]  /*142510*/  LDL.LU R20, [R1+0x5260] ;  /* 0x0052600001147983 */ /* 0x000ee20000300800 */
[----:B--2---:R-:W-:-:S05]  /*142520*/  PRMT R5, R36, 0x5410, R5 ;  /* 0x0000541024057816 */ /* 0x004fca0000000005 */
[----:B------:R1:W-:Y:S01]  /*142530*/  STL [R1+0x280], R5 ;  /* 0x0002800501007387 */ /* 0x0003e20000100800 */
[----:B----4-:R-:W-:Y:S02]  /*142540*/  LOP3.LUT R22, R38, 0xffff, RZ, 0xc0, !PT ;  /* 0x0000ffff26167812 */ /* 0x010fe400078ec0ff */
[----:B---3--:R-:W-:Y:S02]  /*142550*/  PRMT R42, R42, 0x5410, R34 ;  /* 0x000054102a2a7816 */ /* 0x008fe40000000022 */
[----:B0-----:R-:W-:-:S03]  /*142560*/  LOP3.LUT R7, R40, 0xffff, RZ, 0xc0, !PT ;  /* 0x0000ffff28077812 */ /* 0x001fc600078ec0ff */
[----:B------:R0:W-:Y:S01]  /*142570*/  STL [R1+0x66cc], R42 ;  /* 0x0066cc2a01007387 */ /* 0x0001e20000100800 */
[----:B------:R-:W-:-:S03]  /*142580*/  PRMT R9, R7, 0x3340, R0 ;  /* 0x0000334007097816 */ /* 0x000fc60000000000 */
[----:B------:R-:W2:Y:S04]  /*142590*/  LDL.LU R24, [R1+0x22d8] ;  /* 0x0022d80001187983 */ /* 0x000ea80000300800 */
[----:B-1----:R-:W3:Y:S01]  /*1425a0*/  LDL.LU R5, [R1+0x5220] ;  /* 0x0052200001057983 */ /* 0x002ee20000300800 */
[----:B0-----:R-:W-:-:S03]  /*1425b0*/  LOP3.LUT R42, R11, 0xffff, RZ, 0xc0, !PT ;  /* 0x0000ffff0b2a7812 */ /* 0x001fc600078ec0ff */
[----:B------:R-:W4:Y:S01]  /*1425c0*/  LDL.LU R36, [R1+0x53ac] ;  /* 0x0053ac0001247983 */ /* 0x000f220000300800 */
[----:B------:R-:W-:-:S03]  /*1425d0*/  PRMT R11, R22, 0x3340, R42 ;  /* 0x00003340160b7816 */ /* 0x000fc6000000002a */
[----:B------:R-:W2:Y:S01]  /*1425e0*/  LDL.LU R34, [R1+0x22dc] ;  /* 0x0022dc0001227983 */ /* 0x000ea20000300800 */
[----:B------:R-:W-:-:S03]  /*1425f0*/  PRMT R9, R11, 0x5410, R9 ;  /* 0x000054100b097816 */ /* 0x000fc60000000009 */
[----:B------:R-:W2:Y:S04]  /*142600*/  LDL.LU R38, [R1+0x22bc] ;  /* 0x0022bc0001267983 */ /* 0x000ea80000300800 */
[----:B------:R-:W2:Y:S04]  /*142610*/  LDL.LU R40, [R1+0x1fa4] ;  /* 0x001fa40001287983 */ /* 0x000ea80000300800 */
[----:B------:R-:W2:Y:S01]  /*142620*/  LDL.LU R11, [R1+0x68a4] ;  /* 0x0068a400010b7983 */ /* 0x000ea20000300800 */
[----:B------:R-:W-:-:S03]  /*142630*/  SHF.R.U32.HI R22, RZ, 0x8, R22 ;  /* 0x00000008ff167819 */ /* 0x000fc60000011616 */
[----:B------:R0:W-:Y:S01]  /*142640*/  STL [R1+0x498], R9 ;  /* 0x0004980901007387 */ /* 0x0001e20000100800 */
[----:B------:R-:W-:Y:S02]  /*142650*/  LOP3.LUT R22, R22, 0xffff, RZ, 0xc0, !PT ;  /* 0x0000ffff16167812 */ /* 0x000fe400078ec0ff */
[----:B0-----:R-:W-:-:S04]  /*142660*/  SHF.R.U32.HI R9, RZ, 0x8, R42 ;  /* 0x00000008ff097819 */ /* 0x001fc8000001162a */
[----:B------:R-:W-:Y:S02]  /*142670*/  LOP3.LUT R9, R9, 0xffff, RZ, 0xc0, !PT ;  /* 0x0000ffff09097812 */ /* 0x000fe400078ec0ff */
[----:B------:R-:W-:Y:S02]  /*142680*/  LOP3.LUT R2, R2, 0xffff, RZ, 0xc0, !PT ;  /* 0x0000ffff02027812 */ /* 0x000fe400078ec0ff */
[----:B------:R-:W-:-:S05]  /*142690*/  PRMT R9, R22, 0x3340, R9 ;  /* 0x0000334016097816 */ /* 0x000fca0000000009 */
[----:B------:R0:W-:Y:S01]  /*1426a0*/  STL [R1+0x3fc], R9 ;  /* 0x0003fc0901007387 */ /* 0x0001e20000100800 */
[----:B------:R-:W-:-:S05]  /*1426b0*/  PRMT R22, R8, 0x4210, R2 ;  /* 0x0000421008167816 */ /* 0x000fca0000000002 */
[----:B------:R-:W-:Y:S01]  /*1426c0*/  STL [R1+0x890], R22 ;  /* 0x0008901601007387 */ /* 0x000fe20000100800 */
[----:B0-----:R-:W-:Y:S02]  /*1426d0*/  LOP3.LUT R9, R61, 0xffff, RZ, 0xc0, !PT ;  /* 0x0000ffff3d097812 */ /* 0x001fe400078ec0ff */
[----:B--2---:R-:W-:Y:S02]  /*1426e0*/  PRMT R8, R11, 0x5210, R2 ;  /* 0x000052100b087816 */ /* 0x004fe40000000002 */
[----:B------:R-:W2:Y:S04]  /*1426f0*/  LDL.LU R2, [R1+0x1e10] ;  /* 0x001e100001027983 */ /* 0x000ea80000300800 */
[----:B------:R0:W-:Y:S04]  /*142700*/  STL [R1+0x7f0], R8 ;  /* 0x0007f00801007387 */ /* 0x0001e80000100800 */
[----:B------:R-:W2:Y:S01]  /*142710*/  LDL.LU R61, [R1+0x1f1c] ;  /* 0x001f1c00013d7983 */ /* 0x000ea20000300800 */
[----:B------:R-:W-:-:S02]  /*142720*/  SHF.R.U32.HI R11, RZ, 0x8, R7 ;  /* 0x00000008ff0b7819 */ /* 0x000fc40000011607 */
[--C-:B------:R-:W-:Y:S02]  /*142730*/  PRMT R7, R10, 0x5210, R9.reuse ;  /* 0x000052100a077816 */ /* 0x100fe40000000009 */
[----:B0-----:R-:W-:Y:S02]  /*142740*/  PRMT R8, R21, 0x4210, R9 ;  /* 0x0000421015087816 */ /* 0x001fe40000000009 */
[----:B------:R-:W-:Y:S02]  /*142750*/  LOP3.LUT R9, R11, 0xffff, RZ, 0xc0, !PT ;  /* 0x0000ffff0b097812 */ /* 0x000fe400078ec0ff */
[----:B------:R-:W-:Y:S02]  /*142760*/  SHF.R.U32.HI R10, RZ, 0x8, R3 ;  /* 0x00000008ff0a7819 */ /* 0x000fe40000011603 */
[----:B------:R-:W-:Y:S02]  /*142770*/  PRMT R3, R9, 0x3340, R0 ;  /* 0x0000334009037816 */ /* 0x000fe40000000000 */
[----:B------:R-:W-:-:S02]  /*142780*/  LOP3.LUT R9, R10, 0xffff, RZ, 0xc0, !PT ;  /* 0x0000ffff0a097812 */ /* 0x000fc400078ec0ff */
[----:B------:R-:W-:Y:S01]  /*142790*/  LOP3.LUT R10, R20, 0xffff, RZ, 0xc0, !PT ;  /* 0x0000ffff140a7812 */ /* 0x000fe200078ec0ff */
[----:B------:R0:W-:Y:S04]  /*1427a0*/  STL [R1+0x880], R8 ;  /* 0x0008800801007387 */ /* 0x0001e80000100800 */
[----:B------:R1:W-:Y:S04]  /*1427b0*/  STL [R1+0x7c0], R7 ;  /* 0x0007c00701007387 */ /* 0x0003e80000100800 */
[----:B------:R4:W-:Y:S01]  /*1427c0*/  STL [R1+0x27c], R3 ;  /* 0x00027c0301007387 */ /* 0x0009e20000100800 */
[----:B0-----:R-:W-:-:S02]  /*1427d0*/  PRMT R8, R9, 0x3340, R0 ;  /* 0x0000334009087816 */ /* 0x001fc40000000000 */
[----:B-1----:R-:W-:-:S03]  /*1427e0*/  PRMT R7, R24, 0x4210, R10 ;  /* 0x0000421018077816 */ /* 0x002fc6000000000a */
[----:B------:R-:W-:Y:S01]  /*1427f0*/  STL [R1+0x284], R8 ;  /* 0x0002840801007387 */ /* 0x000fe20000100800 */
[----:B---3--:R-:W-:Y:S02]  /*142800*/  LOP3.LUT R9, R5, 0xffff, RZ, 0xc0, !PT ;  /* 0x0000ffff05097812 */ /* 0x008fe400078ec0ff */
[----:B----4-:R-:W-:Y:S01]  /*142810*/  PRMT R3, R12, 0x5210, R10 ;  /* 0x000052100c037816 */ /* 0x010fe2000000000a */
[----:B------:R0:W-:Y:S01]  /*142820*/  STL [R1+0x884], R7 ;  /* 0x0008840701007387 */ /* 0x0001e20000100800 */
[----:B------:R-:W-:-:S03]  /*142830*/  LOP3.LUT R10, R36, 0xffff, RZ, 0xc0, !PT ;  /* 0x0000ffff240a7812 */ /* 0x000fc600078ec0ff */
[----:B------:R1:W-:Y:S01]  /*142840*/  STL [R1+0x7c4], R3 ;  /* 0x0007c40301007387 */ /* 0x0003e20000100800 */
[----:B------:R-:W-:Y:S02]  /*142850*/  PRMT R5, R38, 0x4210, R10 ;  /* 0x0000421026057816 */ /* 0x000fe4000000000a */
[--C-:B0-----:R-:W-:Y:S02]  /*142860*/  PRMT R7, R13, 0x5210, R9.reuse ;  /* 0x000052100d077816 */ /* 0x101fe40000000009 */
[----:B-1----:R-:W-:-:S05]  /*142870*/  PRMT R3, R34, 0x4210, R9 ;  /* 0x0000421022037816 */ /* 0x002fca0000000009 */
[----:B------:R0:W-:Y:S04]  /*142880*/  STL [R1+0x888], R3 ;  /* 0x0008880301007387 */ /* 0x0001e80000100800 */
[----:B------:R1:W-:Y:S01]  /*142890*/  STL [R1+0x7c8], R7 ;  /* 0x0007c80701007387 */ /* 0x0003e20000100800 */
[----:B0-----:R-:W-:-:S03]  /*1428a0*/  PRMT R3, R14, 0x5210, R10 ;  /* 0x000052100e037816 */ /* 0x001fc6000000000a */
[----:B------:R0:W-:Y:S01]  /*1428b0*/  STL [R1+0x870], R5 ;  /* 0x0008700501007387 */ /* 0x0001e20000100800 */
[----:B------:R-:W-:-:S03]  /*1428c0*/  LOP3.LUT R13, R40, 0xffff, RZ, 0xc0, !PT ;  /* 0x0000ffff280d7812 */ /* 0x000fc600078ec0ff */
[----:B------:R-:W3:Y:S04]  /*1428d0*/  LDL.LU R14, [R1+0x22b4] ;  /* 0x0022b400010e7983 */ /* 0x000ee80000300800 */
[----:B------:R4:W-:Y:S04]  /*1428e0*/  STL [R1+0x7b0], R3 ;  /* 0x0007b00301007387 */ /* 0x0009e80000100800 */
[----:B------:R-:W3:Y:S04]  /*1428f0*/  LDL.LU R42, [R1] ;  /* 0x00000000012a7983 */ /* 0x000ee80000300800 */
[----:B------:R-:W3:Y:S04]  /*142900*/  LDL.LU R22, [R1+0x22b0] ;  /* 0x0022b00001167983 */ /* 0x000ee80000300800 */
[----:B-1----:R-:W3:Y:S04]  /*142910*/  LDL.LU R7, [R1+0x4] ;  /* 0x0000040001077983 */ /* 0x002ee80000300800 */
[----:B------:R-:W3:Y:S04]  /*142920*/  LDL.LU R21, [R1+0x5510] ;  /* 0x0055100001157983 */ /* 0x000ee80000300800 */
[----:B------:R-:W3:Y:S04]  /*142930*/  LDL.LU R20, [R1+0x550c] ;  /* 0x00550c0001147983 */ /* 0x000ee80000300800 */
[----:B------:R-:W3:Y:S04]  /*142940*/  LDL.LU R24, [R1+0x2294] ;  /* 0x0022940001187983 */ /* 0x000ee80000300800 */
[----:B0-----:R-:W3:Y:S04]  /*142950*/  LDL.LU R5, [R1+0x8] ;  /* 0x0000080001057983 */ /* 0x001ee80000300800 */
[----:B------:R-:W3:Y:S04]  /*142960*/  LDL.LU R34, [R1+0x2290] ;  /* 0x0022900001227983 */ /* 0x000ee80000300800 */
[----:B------:R-:W3:Y:S04]  /*142970*/  LDL.LU R38, [R1+0xc] ;  /* 0x00000c0001267983 */ /* 0x000ee80000300800 */
[----:B------:R-:W3:Y:S01]  /*142980*/  LDL.LU R40, [R1+0x1fac] ;  /* 0x001fac0001287983 */ /* 0x000ee20000300800 */
[----:B--2---:R-:W-:-:S03]  /*142990*/  LOP3.LUT R11, R2, 0xffff, RZ, 0xc0, !PT ;  /* 0x0000ffff020b7812 */ /* 0x004fc600078ec0ff */
[----:B------:R-:W2:Y:S01]  /*1429a0*/  LDL.LU R2, [R1+0x1e30] ;  /* 0x001e300001027983 */ /* 0x000ea20000300800 */
[----:B------:R-:W-:Y:S02]  /*1429b0*/  PRMT R9, R11, 0x3340, R0 ;  /* 0x000033400b097816 */ /* 0x000fe40000000000 */
[----:B------:R-:W-:Y:S02]  /*1429c0*/  LOP3.LUT R12, R61, 0xffff, RZ, 0xc0, !PT ;  /* 0x0000ffff3d0c7812 */ /* 0x000fe400078ec0ff */
[----:B------:R-:W2:Y:S02]  /*1429d0*/  LDL.LU R61, [R1+0x1f4c] ;  /* 0x001f4c00013d7983 */ /* 0x000ea40000300800 */
[----:B------:R-:W-:Y:S02]  /*1429e0*/  PRMT R10, R13, 0x3340, R12 ;  /* 0x000033400d0a7816 */ /* 0x000fe4000000000c */
[----:B----4-:R-:W4:Y:S02]  /*1429f0*/  LDL.LU R3, [R1+0x5388] ;  /* 0x0053880001037983 */ /* 0x010f240000300800 */
[----:B------:R-:W-:-:S02]  /*142a00*/  PRMT R8, R10, 0x5410, R9 ;  /* 0x000054100a087816 */ /* 0x000fc40000000009 */
[----:B------:R-:W-:-:S03]  /*142a10*/  SHF.R.U32.HI R10, RZ, 0x8, R13 ;  /* 0x00000008ff0a7819 */ /* 0x000fc6000001160d */
[----:B------:R0:W-:Y:S01]  /*142a20*/  STL [R1+0x48c], R8 ;  /* 0x00048c0801007387 */ /* 0x0001e20000100800 */
[----:B------:R-:W-:-:S03]  /*142a30*/  SHF.R.U32.HI R9, RZ, 0x8, R12 ;  /* 0x00000008ff097819 */ /* 0x000fc6000001160c */
[----:B------:R-:W2:Y:S04]  /*142a40*/  LDL.LU R36, [R1+0x52e0] ;  /* 0x0052e00001247983 */ /* 0x000ea80000300800 */
[----:B0-----:R-:W2:Y:S04]  /*142a50*/  LDL.LU R8, [R1+0x5344] ;  /* 0x0053440001087983 */ /* 0x001ea80000300800 */
[----:B------:R-:W2:Y:S04]  /*142a60*/  LDL.LU R13, [R1+0x5384] ;  /* 0x00538400010d7983 */ /* 0x000ea80000300800 */
[----:B------:R-:W2:Y:S01]  /*142a70*/  LDL.LU R12, [R1+0x53b8] ;  /* 0x0053b800010c7983 */ /* 0x000ea20000300800 */
        /* <DEDUP_REMOVED lines=9> */
[----:B0-----:R-:W-:Y:S02]  /*142b10*/  LOP3.LUT R10, R13, 0xffff, RZ, 0xc0, !PT ;  /* 0x0000ffff0d0a7812 */ /* 0x001fe400078ec0ff */
[--C-:B---3--:R-:W-:Y:S02]  /*142b20*/  PRMT R12, R14, 0x4210, R9.reuse ;  /* 0x000042100e0c7816 */ /* 0x108fe40000000009 */
[----:B------:R-:W-:-:S02]  /*142b30*/  PRMT R9, R42, 0x5210, R9 ;  /* 0x000052102a097816 */ /* 0x000fc40000000009 */
[--C-:B-1----:R-:W-:Y:S01]  /*142b40*/  PRMT R11, R22, 0x4210, R10.reuse ;  /* 0x00004210160b7816 */ /* 0x102fe2000000000a */
[----:B------:R-:W-:Y:S01]  /*142b50*/  STL [R1+0x874], R12 ;  /* 0x0008740c01007387 */ /* 0x000fe20000100800 */
[----:B------:R-:W-:-:S03]  /*142b60*/  PRMT R7, R7, 0x5210, R10 ;  /* 0x0000521007077816 */ /* 0x000fc6000000000a */
[----:B------:R0:W-:Y:S01]  /*142b70*/  STL [R1+0x7b4], R9 ;  /* 0x0007b40901007387 */ /* 0x0001e20000100800 */
[----:B------:R-:W-:-:S03]  /*142b80*/  LOP3.LUT R10, R20, 0xffff, RZ, 0xc0, !PT ;  /* 0x0000ffff140a7812 */ /* 0x000fc600078ec0ff */
[----:B------:R1:W-:Y:S01]  /*142b90*/  STL [R1+0x878], R11 ;  /* 0x0008780b01007387 */ /* 0x0003e20000100800 */
[----:B0-----:R-:W-:-:S03]  /*142ba0*/  LOP3.LUT R9, R21, 0xffff, RZ, 0xc0, !PT ;  /* 0x0000ffff15097812 */ /* 0x001fc600078ec0ff */
[----:B------:R0:W-:Y:S01]  /*142bb0*/  STL [R1+0x7b8], R7 ;  /* 0x0007b80701007387 */ /* 0x0001e20000100800 */
[--C-:B-1----:R-:W-:Y:S02]  /*142bc0*/  PRMT R11, R24, 0x4210, R9.reuse ;  /* 0x00004210180b7816 */ /* 0x102fe40000000009 */
[----:B------:R-:W-:Y:S02]  /*142bd0*/  PRMT R9, R5, 0x5210, R9 ;  /* 0x0000521005097816 */ /* 0x000fe40000000009 */
[--C-:B------:R-:W-:Y:S02]  /*142be0*/  PRMT R5, R38, 0x5210, R10.reuse ;  /* 0x0000521026057816 */ /* 0x100fe4000000000a */
[----:B0-----:R-:W-:Y:S01]  /*142bf0*/  PRMT R7, R34, 0x4210, R10 ;  /* 0x0000421022077816 */ /* 0x001fe2000000000a */
[----:B------:R-:W-:Y:S04]  /*142c00*/  STL [R1+0x7a0], R11 ;  /* 0x0007a00b01007387 */ /* 0x000fe80000100800 */
[----:B------:R-:W-:Y:S04]  /*142c10*/  STL [R1+0x6b0], R9 ;  /* 0x0006b00901007387 */ /* 0x000fe80000100800 */
[----:B------:R0:W-:Y:S04]  /*142c20*/  STL [R1+0x7a4], R7 ;  /* 0x0007a40701007387 */ /* 0x0001e80000100800 */
[----:B0-----:R-:W2:Y:S04]  /*142c30*/  LDL.LU R7, [R1+0x54ec] ;  /* 0x0054ec0001077983 */ /* 0x001ea80000300800 */
[----:B------:R0:W-:Y:S04]  /*142c40*/  STL [R1+0x6b4], R5 ;  /* 0x0006b40501007387 */ /* 0x0001e80000100800 */
[----:B------:R-:W3:Y:S04]  /*142c50*/  LDL.LU R21, [R1+0x54e4] ;  /* 0x0054e40001157983 */ /* 0x000ee80000300800 */
[----:B------:R-:W3:Y:S04]  /*142c60*/  LDL.LU R20, [R1+0x225c] ;  /* 0x00225c0001147983 */ /* 0x000ee80000300800 */
[----:B------:R-:W3:Y:S04]  /*142c70*/  LDL.LU R24, [R1+0x10] ;  /* 0x0000100001187983 */ /* 0x000ee80000300800 */
[----:B0-----:R-:W3:Y:S01]  /*142c80*/  LDL.LU R5, [R1+0x2298] ;  /* 0x0022980001057983 */ /* 0x001ee20000300800 */
[----:B------:R-:W-:-:S03]  /*142c90*/  LOP3.LUT R12, R40, 0xffff, RZ, 0xc0, !PT ;  /* 0x0000ffff280c7812 */ /* 0x000fc600078ec0ff */
[----:B------:R-:W3:Y:S01]  /*142ca0*/  LDL.LU R34, [R1+0x14] ;  /* 0x0000140001227983 */ /* 0x000ee20000300800 */
[----:B------:R-:W-:-:S03]  /*142cb0*/  LOP3.LUT R11, R61, 0xffff, RZ, 0xc0, !PT ;  /* 0x0000ffff3d0b7812 */ /* 0x000fc600078ec0ff */
[----:B------:R-:W3:Y:S04]  /*142cc0*/  LDL.LU R38, [R1+0x5390] ;  /* 0x0053900001267983 */ /* 0x000ee80000300800 */
[----:B------:R-:W3:Y:S04]  /*142cd0*/  LDL.LU R40, [R1+0x52ec] ;  /* 0x0052ec0001287983 */ /* 0x000ee80000300800 */
[----:B------:R-:W3:Y:S01]  /*142ce0*/  LDL.LU R61, [R1+0x534c] ;  /* 0x00534c00013d7983 */ /* 0x000ee20000300800 */
[----:B------:R-:W-:Y:S02]  /*142cf0*/  LOP3.LUT R2, R2, 0xffff, RZ, 0xc0, !PT ;  /* 0x0000ffff02027812 */ /* 0x000fe400078ec0ff */
[----:B------:R-:W-:-:S02]  /*142d00*/  PRMT R10, R12, 0x3340, R11 ;  /* 0x000033400c0a7816 */ /* 0x000fc4000000000b */
[--C-:B------:R-:W-:Y:S02]  /*142d10*/  PRMT R9, R2, 0x3340, R0.reuse ;  /* 0x0000334002097816 */ /* 0x100fe40000000000 */
[----:B----4-:R-:W-:Y:S02]  /*142d20*/  LOP3.LUT R14, R3, 0xffff, RZ, 0xc0, !PT ;  /* 0x0000ffff030e7812 */ /* 0x010fe400078ec0ff */
[----:B------:R-:W-:Y:S02]  /*142d30*/  LOP3.LUT R36, R36, 0xffff, RZ, 0xc0, !PT ;  /* 0x0000ffff24247812 */ /* 0x000fe400078ec0ff */
[----:B------:R-:W-:Y:S02]  /*142d40*/  LOP3.LUT R13, R8, 0xffff, RZ, 0xc0, !PT ;  /* 0x0000ffff080d7812 */ /* 0x000fe400078ec0ff */
[----:B------:R-:W-:Y:S02]  /*142d50*/  PRMT R3, R10, 0x5410, R9 ;  /* 0x000054100a037816 */ /* 0x000fe40000000009 */
[----:B------:R-:W-:-:S02]  /*142d60*/  PRMT R9, R36, 0x3340, R0 ;  /* 0x0000334024097816 */ /* 0x000fc40000000000 */
[----:B------:R-:W-:Y:S01]  /*142d70*/  PRMT R10, R14, 0x3340, R13 ;  /* 0x000033400e0a7816 */ /* 0x000fe2000000000d */
[----:B------:R0:W-:Y:S03]  /*142d80*/  STL [R1+0x484], R3 ;  /* 0x0004840301007387 */ /* 0x0001e60000100800 */
[----:B0-----:R-:W-:Y:S02]  /*142d90*/  PRMT R3, R10, 0x5410, R9 ;  /* 0x000054100a037816 */ /* 0x001fe40000000009 */
[----:B------:R-:W-:Y:S02]  /*142da0*/  SHF.R.U32.HI R10, RZ, 0x8, R12 ;  /* 0x00000008ff0a7819 */ /* 0x000fe4000001160c */
[----:B------:R-:W-:Y:S02]  /*142db0*/  SHF.R.U32.HI R9, RZ, 0x8, R11 ;  /* 0x00000008ff097819 */ /* 0x000fe4000001160b */
[----:B------:R-:W-:-:S02]  /*142dc0*/  SHF.R.U32.HI R12, RZ, 0x8, R14 ;  /* 0x00000008ff0c7819 */ /* 0x000fc4000001160e */
[----:B------:R-:W-:Y:S02]  /*142dd0*/  SHF.R.U32.HI R11, RZ, 0x8, R13 ;  /* 0x00000008ff0b7819 */ /* 0x000fe4000001160d */
[----:B------:R-:W-:Y:S02]  /*142de0*/  LOP3.LUT R10, R10, 0xffff, RZ, 0xc0, !PT ;  /* 0x0000ffff0a0a7812 */ /* 0x000fe400078ec0ff */
[----:B------:R-:W-:Y:S02]  /*142df0*/  LOP3.LUT R9, R9, 0xffff, RZ, 0xc0, !PT ;  /* 0x0000ffff09097812 */ /* 0x000fe400078ec0ff */
[----:B------:R-:W-:Y:S02]  /*142e00*/  LOP3.LUT R12, R12, 0xffff, RZ, 0xc0, !PT ;  /* 0x0000ffff0c0c7812 */ /* 0x000fe400078ec0ff */
[----:B------:R-:W-:Y:S01]  /*142e10*/  LOP3.LUT R11, R11, 0xffff, RZ, 0xc0, !PT ;  /* 0x0000ffff0b0b7812 */ /* 0x000fe200078ec0ff */
[----:B------:R0:W-:Y:S01]  /*142e20*/  STL [R1+0x46c], R3 ;  /* 0x00046c0301007387 */ /* 0x0001e20000100800 */
[----:B------:R-:W-:-:S05]  /*142e30*/  PRMT R22, R10, 0x3340, R9 ;  /* 0x000033400a167816 */ /* 0x000fca0000000009 */
[----:B------:R-:W-:Y:S01]  /*142e40*/  STL [R1+0x66d0], R22 ;  /* 0x0066d01601007387 */ /* 0x000fe20000100800 */
[----:B0-----:R-:W-:-:S05]  /*142e50*/  PRMT R3, R12, 0x3340, R11 ;  /* 0x000033400c037816 */ /* 0x001fca000000000b */
[----:B------:R0:W-:Y:S04]  /*142e60*/  STL [R1+0x3f4], R3 ;  /* 0x0003f40301007387 */ /* 0x0001e80000100800 */
[----:B------:R-:W4:Y:S01]  /*142e70*/  LDL.LU R8, [R1+0x2250] ;  /* 0x0022500001087983 */ /* 0x000f220000300800 */
[----:B--2---:R-:W-:Y:S02]  /*142e80*/  LOP3.LUT R9, R7, 0xffff, RZ, 0xc0, !PT ;  /* 0x0000ffff07097812 */ /* 0x004fe400078ec0ff */
[----:B---3--:R-:W-:Y:S02]  /*142e90*/  LOP3.LUT R10, R21, 0xffff, RZ, 0xc0, !PT ;  /* 0x0000ffff150a7812 */ /* 0x008fe400078ec0ff */
[--C-:B------:R-:W-:Y:S02]  /*142ea0*/  PRMT R7, R20, 0x4210, R9.reuse ;  /* 0x0000421014077816 */ /* 0x100fe40000000009 */
[----:B0-----:R-:W-:-:S03]  /*142eb0*/  PRMT R3, R24, 0x5210, R9 ;  /* 0x0000521018037816 */ /* 0x001fc60000000009 */
[----:B------:R-:W-:Y:S01]  /*142ec0*/  STL [R1+0x7a8], R7 ;  /* 0x0007a80701007387 */ /* 0x000fe20000100800 */
[----:B------:R-:W-:-:S03]  /*142ed0*/  PRMT R5, R5, 0x4210, R10 ;  /* 0x0000421005057816 */ /* 0x000fc6000000000a */
[----:B------:R0:W-:Y:S04]  /*142ee0*/  STL [R1+0x6b8], R3 ;  /* 0x0006b80301007387 */ /* 0x0001e80000100800 */
[----:B------:R-:W2:Y:S01]  /*142ef0*/  LDL.LU R22, [R1+0x1c] ;  /* 0x00001c0001167983 */ /* 0x000ea20000300800 */
[----:B0-----:R-:W-:-:S03]  /*142f00*/  PRMT R3, R34, 0x5210, R10 ;  /* 0x0000521022037816 */ /* 0x001fc6000000000a */
[----:B------:R-:W-:Y:S01]  /*142f10*/  STL [R1+0x7ac], R5 ;  /* 0x0007ac0501007387 */ /* 0x000fe20000100800 */
[----:B------:R-:W-:Y:S02]  /*142f20*/  LOP3.LUT R12, R38, 0xffff, RZ, 0xc0, !PT ;  /* 0x0000ffff260c7812 */ /* 0x000fe400078ec0ff */
[----:B------:R-:W-:Y:S01]  /*142f30*/  LOP3.LUT R13, R40, 0xffff, RZ, 0xc0, !PT ;  /* 0x0000ffff280d7812 */ /* 0x000fe200078ec0ff */
[----:B------:R0:W-:Y:S01]  /*142f40*/  STL [R1+0x6bc], R3 ;  /* 0x0006bc0301007387 */ /* 0x0001e20000100800 */
[----:B------:R-:W-:-:S03]  /*142f50*/  LOP3.LUT R11, R61, 0xffff, RZ, 0xc0, !PT ;  /* 0x0000ffff3d0b7812 */ /* 0x000fc600078ec0ff */
[----:B------:R-:W3:Y:S01]  /*142f60*/  LDL.LU R14, [R1+0x5d8] ;  /* 0x0005d800010e7983 */ /* 0x000ee20000300800 */
[----:B------:R-:W-:-:S03]  /*142f70*/  PRMT R9, R13, 0x3340, R0 ;  /* 0x000033400d097816 */ /* 0x000fc60000000000 */
[----:B------:R-:W2:Y:S01]  /*142f80*/  LDL.LU R42, [R1+0x2238] ;  /* 0x00223800012a7983 */ /* 0x000ea20000300800 */
[----:B------:R-:W-:-:S03]  /*142f90*/  PRMT R10, R12, 0x3340, R11 ;  /* 0x000033400c0a7816 */ /* 0x000fc6000000000b */
[----:B0-----:R-:W2:Y:S04]  /*142fa0*/  LDL.LU R3, [R1+0x20] ;  /* 0x0000200001037983 */ /* 0x001ea80000300800 */
[----:B------:R-:W2:Y:S01]  /*142fb0*/  LDL.LU R7, [R1+0x5298] ;  /* 0x0052980001077983 */ /* 0x000ea20000300800 */
[----:B------:R-:W-:-:S03]  /*142fc0*/  PRMT R9, R10, 0x5410, R9 ;  /* 0x000054100a097816 */ /* 0x000fc60000000009 */
[----:B------:R-:W2:Y:S04]  /*142fd0*/  LDL.LU R21, [R1+0x5294] ;  /* 0x0052940001157983 */ /* 0x000ea80000300800 */
[----:B------:R-:W2:Y:S04]  /*142fe0*/  LDL.LU R20, [R1+0x223c] ;  /* 0x00223c0001147983 */ /* 0x000ea80000300800 */
[----:B------:R-:W2:Y:S04]  /*142ff0*/  LDL.LU R5, [R1+0x28] ;  /* 0x0000280001057983 */ /* 0x000ea80000300800 */
[----:B------:R-:W2:Y:S04]  /*143000*/  LDL.LU R34, [R1+0x21fc] ;  /* 0x0021fc0001227983 */ /* 0x000ea80000300800 */
[----:B------:R-:W2:Y:S04]  /*143010*/  LDL.LU R38, [R1+0x24] ;  /* 0x0000240001267983 */ /* 0x000ea80000300800 */
[----:B------:R-:W2:Y:S01]  /*143020*/  LDL.LU R61, [R1+0x537c] ;  /* 0x00537c00013d7983 */ /* 0x000ea20000300800 */
[----:B------:R-:W-:-:S03]  /*143030*/  SHF.R.U32.HI R10, RZ, 0x8, R12 ;  /* 0x00000008ff0a7819 */ /* 0x000fc6000001160c */
[----:B------:R-:W2:Y:S04]  /*143040*/  LDL.LU R24, [R1+0x52dc] ;  /* 0x0052dc0001187983 */ /* 0x000ea80000300800 */
[----:B------:R-:W2:Y:S04]  /*143050*/  LDL.LU R40, [R1+0x533c] ;  /* 0x00533c0001287983 */ /* 0x000ea80000300800 */
[----:B------:R0:W-:Y:S01]  /*143060*/  STL [R1+0x464], R9 ;  /* 0x0004640901007387 */ /* 0x0001e20000100800 */
[----:B------:R-:W-:-:S03]  /*143070*/  LOP3.LUT R10, R10, 0xffff, RZ, 0xc0, !PT ;  /* 0x0000ffff0a0a7812 */ /* 0x000fc600078ec0ff */
[----:B------:R-:W2:Y:S01]  /*143080*/  LDL.LU R12, [R1+0x2254] ;  /* 0x00225400010c7983 */ /* 0x000ea20000300800 */
[----:B0-----:R-:W-:-:S03]  /*143090*/  SHF.R.U32.HI R9, RZ, 0x8, R11 ;  /* 0x00000008ff097819 */ /* 0x001fc6000001160b */
[----:B------:R-:W2:Y:S01]  /*1430a0*/  LDL.LU R11, [R1+0x1d04] ;  /* 0x001d0400010b7983 */ /* 0x000ea20000300800 */
[----:B------:R-:W-:-:S04]  /*1430b0*/  LOP3.LUT R9, R9, 0xffff, RZ, 0xc0, !PT ;  /* 0x0000ffff09097812 */ /* 0x000fc800078ec0ff */
[----:B------:R-:W-:Y:S02]  /*1430c0*/  PRMT R9, R10, 0x3340, R9 ;  /* 0x000033400a097816 */ /* 0x000fe40000000009 */
[----:B------:R-:W3:Y:S04]  /*1430d0*/  LDL.LU R10, [R1+0x18] ;  /* 0x00001800010a7983 */ /* 0x000ee80000300800 */
[----:B------:R0:W-:Y:S04]  /*1430e0*/  STL [R1+0x3f0], R9 ;  /* 0x0003f00901007387 */ /* 0x0001e80000100800 */
[----:B0-----:R-:W3:Y:S01]  /*1430f0*/  LDL.LU R9, [R1+0x1d08] ;  /* 0x001d080001097983 */ /* 0x001ee20000300800 */
[----:B------:R-:W-:-:S02]  /*143100*/  SHF.R.U32.HI R13, RZ, 0x8, R13 ;  /* 0x00000008ff0d7819 */ /* 0x000fc4000001160d */
[----:B--2---:R-:W-:-:S04]  /*143110*/  LOP3.LUT R11, R11, 0xffff, RZ, 0xc0, !PT ;  /* 0x0000ffff0b0b7812 */ /* 0x004fc800078ec0ff */
[--C-:B----4-:R-:W-:Y:S02]  /*143120*/  PRMT R8, R8, 0x4210, R11.reuse ;  /* 0x0000421008087816 */ /* 0x110fe4000000000b */
[----:B---3--:R-:W-:-:S03]  /*143130*/  PRMT R10, R10, 0x5210, R11 ;  /* 0x000052100a0a7816 */ /* 0x008fc6000000000b */
[----:B------:R0:W-:Y:S04]  /*143140*/  STL [R1+0x860], R8 ;  /* 0x0008600801007387 */ /* 0x0001e80000100800 */
[----:B0-----:R-:W2:Y:S01]  /*143150*/  LDL.LU R8, [R1+0x68a0] ;  /* 0x0068a00001087983 */ /* 0x001ea20000300800 */
[----:B------:R-:W-:-:S03]  /*143160*/  LOP3.LUT R9, R9, 0xffff, RZ, 0xc0, !PT ;  /* 0x0000ffff09097812 */ /* 0x000fc600078ec0ff */
[----:B------:R0:W-:Y:S01]  /*143170*/  STL [R1+0x790], R10 ;  /* 0x0007900a01007387 */ /* 0x0001e20000100800 */
[--C-:B------:R-:W-:Y:S02]  /*143180*/  PRMT R11, R22, 0x5210, R9.reuse ;  /* 0x00005210160b7816 */ /* 0x100fe40000000009 */
[----:B0-----:R-:W-:Y:S02]  /*143190*/  PRMT R10, R12, 0x4210, R9 ;  /* 0x000042100c0a7816 */ /* 0x001fe40000000009 */
[----:B------:R-:W-:-:S03]  /*1431a0*/  LOP3.LUT R9, R13, 0xffff, RZ, 0xc0, !PT ;  /* 0x0000ffff0d097812 */ /* 0x000fc600078ec0ff */
[----:B------:R0:W-:Y:S04]  /*1431b0*/  STL [R1+0x864], R10 ;  /* 0x0008640a01007387 */ /* 0x0001e80000100800 */
[----:B------:R1:W-:Y:S01]  /*1431c0*/  STL [R1+0x794], R11 ;  /* 0x0007940b01007387 */ /* 0x0003e20000100800 */
[----:B0-----:R-:W-:-:S03]  /*1431d0*/  SHF.R.U32.HI R10, RZ, 0x8, R36 ;  /* 0x00000008ff0a7819 */ /* 0x001fc60000011624 */
[----:B------:R-:W3:Y:S01]  /*1431e0*/  LDL.LU R36, [R1+0x689c] ;  /* 0x00689c0001247983 */ /* 0x000ee20000300800 */
[--C-:B-1----:R-:W-:Y:S02]  /*1431f0*/  PRMT R11, R9, 0x3340, R0.reuse ;  /* 0x00003340090b7816 */ /* 0x102fe40000000000 */
[----:B------:R-:W-:Y:S02]  /*143200*/  LOP3.LUT R9, R10, 0xffff, RZ, 0xc0, !PT ;  /* 0x0000ffff0a097812 */ /* 0x000fe400078ec0ff */
[----:B------:R-:W-:Y:S02]  /*143210*/  LOP3.LUT R10, R14, 0xffff, RZ, 0xc0, !PT ;  /* 0x0000ffff0e0a7812 */ /* 0x000fe400078ec0ff */
[----:B------:R-:W-:Y:S01]  /*143220*/  PRMT R9, R9, 0x3340, R0 ;  /* 0x0000334009097816 */ /* 0x000fe20000000000 */
[----:B------:R0:W-:Y:S01]  /*143230*/  STL [R1+0x258], R11 ;  /* 0x0002580b01007387 */ /* 0x0001e20000100800 */
[----:B------:R-:W-:-:S03]  /*143240*/  PRMT R3, R3, 0x5210, R10 ;  /* 0x0000521003037816 */ /* 0x000fc6000000000a */
[----:B------:R1:W-:Y:S01]  /*143250*/  STL [R1+0x25c], R9 ;  /* 0x00025c0901007387 */ /* 0x0003e20000100800 */
[----:B0-----:R-:W-:Y:S02]  /*143260*/  PRMT R11, R42, 0x4210, R10 ;  /* 0x000042102a0b7816 */ /* 0x001fe4000000000a */
[----:B-1----:R-:W-:-:S03]  /*143270*/  LOP3.LUT R9, R7, 0xffff, RZ, 0xc0, !PT ;  /* 0x0000ffff07097812 */ /* 0x002fc600078ec0ff */
[----:B------:R-:W-:Y:S01]  /*143280*/  STL [R1+0x868], R11 ;  /* 0x0008680b01007387 */ /* 0x000fe20000100800 */
[----:B------:R-:W-:-:S03]  /*143290*/  LOP3.LUT R10, R21, 0xffff, RZ, 0xc0, !PT ;  /* 0x0000ffff150a7812 */ /* 0x000fc600078ec0ff */
[----:B------:R0:W-:Y:S01]  /*1432a0*/  STL [R1+0x798], R3 ;  /* 0x0007980301007387 */ /* 0x0001e20000100800 */
[--C-:B------:R-:W-:Y:S02]  /*1432b0*/  PRMT R5, R5, 0x5210, R9.reuse ;  /* 0x0000521005057816 */ /* 0x100fe40000000009 */
[----:B------:R-:W-:Y:S02]  /*1432c0*/  PRMT R7, R34, 0x4210, R10 ;  /* 0x0000421022077816 */ /* 0x000fe4000000000a */
[----:B------:R-:W-:Y:S02]  /*1432d0*/  LOP3.LUT R13, R61, 0xffff, RZ, 0xc0, !PT ;  /* 0x0000ffff3d0d7812 */ /* 0x000fe400078ec0ff */
[----:B0-----:R-:W-:Y:S02]  /*1432e0*/  PRMT R3, R20, 0x4210, R9 ;  /* 0x0000421014037816 */ /* 0x001fe40000000009 */
[----:B------:R-:W-:Y:S02]  /*1432f0*/  LOP3.LUT R11, R24, 0xffff, RZ, 0xc0, !PT ;  /* 0x0000ffff180b7812 */ /* 0x000fe400078ec0ff */
[----:B------:R-:W-:Y:S01]  /*143300*/  LOP3.LUT R12, R40, 0xffff, RZ, 0xc0, !PT ;  /* 0x0000ffff280c7812 */ /* 0x000fe200078ec0ff */
[----:B------:R0:W-:Y:S01]  /*143310*/  STL [R1+0x850], R3 ;  /* 0x0008500301007387 */ /* 0x0001e20000100800 */
[----:B------:R-:W-:-:S03]  /*143320*/  PRMT R9, R11, 0x3340, R0 ;  /* 0x000033400b097816 */ /* 0x000fc60000000000 */
[----:B------:R1:W-:Y:S01]  /*143330*/  STL [R1+0x770], R5 ;  /* 0x0007700501007387 */ /* 0x0003e20000100800 */
[----:B0-----:R-:W-:Y:S02]  /*143340*/  PRMT R3, R38, 0x5210, R10 ;  /* 0x0000521026037816 */ /* 0x001fe4000000000a */
[----:B------:R-:W-:Y:S01]  /*143350*/  PRMT R10, R13, 0x3340, R12 ;  /* 0x000033400d0a7816 */ /* 0x000fe2000000000c */
[----:B-1----:R-:W4:Y:S04]  /*143360*/  LDL.LU R5, [R1+0x5278] ;  /* 0x0052780001057983 */ /* 0x002f280000300800 */
[----:B------:R-:W-:Y:S04]  /*143370*/  STL [R1+0x854], R7 ;  /* 0x0008540701007387 */ /* 0x000fe80000100800 */
[----:B------:R0:W-:Y:S04]  /*143380*/  STL [R1+0x774], R3 ;  /* 0x0007740301007387 */ /* 0x0001e80000100800 */
[----:B------:R-:W2:Y:S04]  /*143390*/  LDL.LU R34, [R1+0x21f4] ;  /* 0x0021f40001227983 */ /* 0x000ea80000300800 */
[----:B------:R-:W3:Y:S01]  /*1433a0*/  LDL.LU R38, [R1+0x2c] ;  /* 0x00002c0001267983 */ /* 0x000ee20000300800 */
[----:B0-----:R-:W-:-:S03]  /*1433b0*/  PRMT R3, R10, 0x5410, R9 ;  /* 0x000054100a037816 */ /* 0x001fc60000000009 */
[----:B------:R-:W3:Y:S01]  /*1433c0*/  LDL.LU R61, [R1+0x2210] ;  /* 0x00221000013d7983 */ /* 0x000ee20000300800 */
[----:B------:R-:W-:-:S03]  /*1433d0*/  SHF.R.U32.HI R10, RZ, 0x8, R13 ;  /* 0x00000008ff0a7819 */ /* 0x000fc6000001160d */
[----:B------:R-:W3:Y:S01]  /*1433e0*/  LDL.LU R22, [R1+0x5514] ;  /* 0x0055140001167983 */ /* 0x000ee20000300800 */
[----:B------:R-:W-:-:S03]  /*1433f0*/  SHF.R.U32.HI R9, RZ, 0x8, R12 ;  /* 0x00000008ff097819 */ /* 0x000fc6000001160c */
[----:B------:R-:W3:Y:S01]  /*143400*/  LDL.LU R14, [R1+0x21f0] ;  /* 0x0021f000010e7983 */ /* 0x000ee20000300800 */
[----:B------:R-:W-:-:S03]  /*143410*/  LOP3.LUT R10, R10, 0xffff, RZ, 0xc0, !PT ;  /* 0x0000ffff0a0a7812 */ /* 0x000fc600078ec0ff */
[----:B------:R-:W3:Y:S01]  /*143420*/  LDL.LU R42, [R1+0x34] ;  /* 0x00003400012a7983 */ /* 0x000ee20000300800 */
[----:B------:R-:W-:-:S03]  /*143430*/  LOP3.LUT R9, R9, 0xffff, RZ, 0xc0, !PT ;  /* 0x0000ffff09097812 */ /* 0x000fc600078ec0ff */
[----:B------:R0:W-:Y:S01]  /*143440*/  STL [R1+0x460], R3 ;  /* 0x0004600301007387 */ /* 0x0001e20000100800 */
[----:B------:R-:W-:-:S03]  /*143450*/  PRMT R9, R10, 0x3340, R9 ;  /* 0x000033400a097816 */ /* 0x000fc60000000009 */
[----:B0-----:R-:W3:Y:S04]  /*143460*/  LDL.LU R3, [R1+0x53d8] ;  /* 0x0053d80001037983 */ /* 0x001ee80000300800 */
[----:B------:R-:W3:Y:S04]  /*143470*/  LDL.LU R7, [R1+0x5580] ;  /* 0x0055800001077983 */ /* 0x000ee80000300800 */
[----:B------:R-:W3:Y:S04]  /*143480*/  LDL.LU R21, [R1+0x21dc] ;  /* 0x0021dc0001157983 */ /* 0x000ee80000300800 */
[----:B------:R-:W3:Y:S04]  /*143490*/  LDL.LU R20, [R1+0x38] ;  /* 0x0000380001147983 */ /* 0x000ee80000300800 */
[----:B------:R-:W3:Y:S04]  /*1434a0*/  LDL.LU R40, [R1+0x730] ;  /* 0x0007300001287983 */ /* 0x000ee80000300800 */
[----:B------:R-:W3:Y:S01]  /*1434b0*/  LDL.LU R13, [R1+0x5464] ;  /* 0x00546400010d7983 */ /* 0x000ee20000300800 */
[----:B------:R-:W-:-:S03]  /*1434c0*/  SHF.R.U32.HI R11, RZ, 0x8, R11 ;  /* 0x00000008ff0b7819 */ /* 0x000fc6000001160b */
[----:B------:R-:W3:Y:S04]  /*1434d0*/  LDL.LU R12, [R1+0x30] ;  /* 0x00003000010c7983 */ /* 0x000ee80000300800 */
[----:B------:R-:W3:Y:S01]  /*1434e0*/  LDL.LU R10, [R1+0x53f0] ;  /* 0x0053f000010a7983 */ /* 0x000ee20000300800 */
[----:B------:R-:W-:-:S03]  /*1434f0*/  LOP3.LUT R11, R11, 0xffff, RZ, 0xc0, !PT ;  /* 0x0000ffff0b0b7812 */ /* 0x000fc600078ec0ff */
[----:B------:R-:W3:Y:S04]  /*143500*/  LDL.LU R24, [R1+0x3c] ;  /* 0x00003c0001187983 */ /* 0x000ee80000300800 */
[----:B------:R0:W-:Y:S02]  /*143510*/  STL [R1+0x3e8], R9 ;  /* 0x0003e80901007387 */ /* 0x0001e40000100800 */
[----:B0-----:R-:W-:Y:S02]  /*143520*/  PRMT R9, R11, 0x3340, R0 ;  /* 0x000033400b097816 */ /* 0x001fe40000000000 */
[----:B------:R-:W3:Y:S04]  /*143530*/  LDL.LU R11, [R1+0x54b4] ;  /* 0x0054b400010b7983 */ /* 0x000ee80000300800 */
[----:B------:R4:W-:Y:S02]  /*143540*/  STL [R1+0x250], R9 ;  /* 0x0002500901007387 */ /* 0x0009e40000100800 */
[----:B----4-:R-:W-:-:S02]  /*143550*/  LOP3.LUT R9, R5, 0xffff, RZ, 0xc0, !PT ;  /* 0x0000ffff05097812 */ /* 0x010fc400078ec0ff */
[----:B------:R-:W4:Y:S02]  /*143560*/  LDL.LU R5, [R1+0x5398] ;  /* 0x0053980001057983 */ /* 0x000f240000300800 */
[--C-:B--2---:R-:W-:Y:S02]  /*143570*/  PRMT R34, R34, 0x4210, R9.reuse ;  /* 0x0000421022227816 */ /* 0x104fe40000000009 */
[----:B---3--:R-:W-:-:S03]  /*143580*/  PRMT R9, R38, 0x5210, R9 ;  /* 0x0000521026097816 */ /* 0x008fc60000000009 */
[----:B------:R0:W-:Y:S04]  /*143590*/  STL [R1+0x858], R34 ;  /* 0x0008582201007387 */ /* 0x0001e80000100800 */
[----:B0-----:R-:W2:Y:S04]  /*1435a0*/  LDL.LU R34, [R1+0x6898] ;  /* 0x0068980001227983 */ /* 0x001ea80000300800 */
[----:B------:R-:W3:Y:S04]  /*1435b0*/  LDL.LU R38, [R1+0x6894] ;  /* 0x0068940001267983 */ /* 0x000ee80000300800 */
[----:B------:R0:W-:Y:S01]  /*1435c0*/  STL [R1+0x778], R9 ;  /* 0x0007780901007387 */ /* 0x0001e20000100800 */
[----:B------:R-:W-:-:S04]  /*1435d0*/  LOP3.LUT R10, R10, 0xffff, RZ, 0xc0, !PT ;  /* 0x0000ffff0a0a7812 */ /* 0x000fc800078ec0ff */
[----:B0-----:R-:W-:Y:S02]  /*1435e0*/  PRMT R9, R61, 0x4210, R10 ;  /* 0x000042103d097816 */ /* 0x001fe4000000000a */
[----:B------:R-:W2:Y:S01]  /*1435f0*/  LDL.LU R61, [R1+0x52f8] ;  /* 0x0052f800013d7983 */ /* 0x000ea20000300800 */
[----:B------:R-:W-:-:S03]  /*143600*/  LOP3.LUT R13, R13, 0xffff, RZ, 0xc0, !PT ;  /* 0x0000ffff0d0d7812 */ /* 0x000fc600078ec0ff */
[----:B------:R0:W-:Y:S02]  /*143610*/  STL [R1+0x840], R9 ;  /* 0x0008400901007387 */ /* 0x0001e40000100800 */
[----:B0-----:R-:W-:Y:S02]  /*143620*/  PRMT R9, R12, 0x5210, R10 ;  /* 0x000052100c097816 */ /* 0x001fe4000000000a */
[----:B------:R-:W-:Y:S02]  /*143630*/  LOP3.LUT R12, R22, 0xffff, RZ, 0xc0, !PT ;  /* 0x0000ffff160c7812 */ /* 0x000fe400078ec0ff */
[----:B------:R-:W-:Y:S01]  /*143640*/  LOP3.LUT R11, R11, 0xffff, RZ, 0xc0, !PT ;  /* 0x0000ffff0b0b7812 */ /* 0x000fe200078ec0ff */
[----:B------:R-:W2:Y:S03]  /*143650*/  LDL.LU R22, [R1+0x5358] ;  /* 0x0053580001167983 */ /* 0x000ea60000300800 */
[----:B------:R-:W-:Y:S01]  /*143660*/  PRMT R10, R12, 0x3340, R11 ;  /* 0x000033400c0a7816 */ /* 0x000fe2000000000b */
[----:B------:R0:W-:Y:S02]  /*143670*/  STL [R1+0x760], R9 ;  /* 0x0007600901007387 */ /* 0x0001e40000100800 */
[----:B0-----:R-:W-:-:S04]  /*143680*/  PRMT R9, R13, 0x3340, R0 ;  /* 0x000033400d097816 */ /* 0x001fc80000000000 */
[----:B------:R-:W-:Y:S02]  /*143690*/  PRMT R9, R10, 0x5410, R9 ;  /* 0x000054100a097816 */ /* 0x000fe40000000009 */
[----:B------:R-:W-:Y:S02]  /*1436a0*/  SHF.R.U32.HI R10, RZ, 0x8, R12 ;  /* 0x00000008ff0a7819 */ /* 0x000fe4000001160c */
[----:B------:R-:W2:Y:S04]  /*1436b0*/  LDL.LU R12, [R1+0x5400] ;  /* 0x00540000010c7983 */ /* 0x000ea80000300800 */
[----:B------:R0:W-:Y:S01]  /*1436c0*/  STL [R1+0x448], R9 ;  /* 0x0004480901007387 */ /* 0x0001e20000100800 */
[----:B------:R-:W-:Y:S02]  /*1436d0*/  LOP3.LUT R10, R10, 0xffff, RZ, 0xc0, !PT ;  /* 0x0000ffff0a0a7812 */ /* 0x000fe400078ec0ff */
[----:B0-----:R-:W-:-:S04]  /*1436e0*/  SHF.R.U32.HI R9, RZ, 0x8, R11 ;  /* 0x00000008ff097819 */ /* 0x001fc8000001160b */
[----:B------:R-:W-:-:S04]  /*1436f0*/  LOP3.LUT R9, R9, 0xffff, RZ, 0xc0, !PT ;  /* 0x0000ffff09097812 */ /* 0x000fc800078ec0ff */
[----:B------:R-:W-:-:S05]  /*143700*/  PRMT R9, R10, 0x3340, R9 ;  /* 0x000033400a097816 */ /* 0x000fca0000000009 */
[----:B------:R0:W-:Y:S02]  /*143710*/  STL [R1+0x3e4], R9 ;  /* 0x0003e40901007387 */ /* 0x0001e40000100800 */
[----:B0-----:R-:W-:-:S04]  /*143720*/  LOP3.LUT R9, R3, 0xffff, RZ, 0xc0, !PT ;  /* 0x0000ffff03097812 */ /* 0x001fc800078ec0ff */
[----:B------:R-:W-:Y:S02]  /*143730*/  PRMT R3, R20, 0x5210, R9 ;  /* 0x0000521014037816 */ /* 0x000fe40000000009 */
[----:B--2---:R-:W-:-:S04]  /*143740*/  LOP3.LUT R11, R12, 0xffff, RZ, 0xc0, !PT ;  /* 0x0000ffff0c0b7812 */ /* 0x004fc800078ec0ff */
[--C-:B------:R-:W-:Y:S02]  /*143750*/  PRMT R10, R14, 0x4210, R11.reuse ;  /* 0x000042100e0a7816 */ /* 0x100fe4000000000b */
[----:B------:R-:W-:-:S03]  /*143760*/  PRMT R11, R42, 0x5210, R11 ;  /* 0x000052102a0b7816 */ /* 0x000fc6000000000b */
[----:B------:R0:W-:Y:S04]  /*143770*/  STL [R1+0x844], R10 ;  /* 0x0008440a01007387 */ /* 0x0001e80000100800 */
[----:B------:R1:W-:Y:S01]  /*143780*/  STL [R1+0x764], R11 ;  /* 0x0007640b01007387 */ /* 0x0003e20000100800 */
[----:B0-----:R-:W-:Y:S02]  /*143790*/  LOP3.LUT R10, R7, 0xffff, RZ, 0xc0, !PT ;  /* 0x0000ffff070a7812 */ /* 0x001fe400078ec0ff */
[----:B-1----:R-:W-:Y:S02]  /*1437a0*/  PRMT R11, R21, 0x4210, R9 ;  /* 0x00004210150b7816 */ /* 0x002fe40000000009 */
[----:B------:R-:W-:-:S03]  /*1437b0*/  PRMT R7, R40, 0x4210, R10 ;  /* 0x0000421028077816 */ /* 0x000fc6000000000a */
[----:B------:R-:W-:Y:S04]  /*1437c0*/  STL [R1+0x848], R11 ;  /* 0x0008480b01007387 */ /* 0x000fe80000100800 */
[----:B------:R-:W2:Y:S04]  /*1437d0*/  LDL.LU R40, [R1+0x21d0] ;  /* 0x0021d00001287983 */ /* 0x000ea80000300800 */
[----:B------:R0:W-:Y:S04]  /*1437e0*/  STL [R1+0x768], R3 ;  /* 0x0007680301007387 */ /* 0x0001e80000100800 */
[----:B------:R1:W-:Y:S01]  /*1437f0*/  STL [R1+0x730], R7 ;  /* 0x0007300701007387 */ /* 0x0003e20000100800 */
[----:B----4-:R-:W-:-:S03]  /*143800*/  LOP3.LUT R12, R5, 0xffff, RZ, 0xc0, !PT ;  /* 0x0000ffff050c7812 */ /* 0x010fc600078ec0ff */
[----:B------:R-:W4:Y:S01]  /*143810*/  LDL.LU R14, [R1+0x21b4] ;  /* 0x0021b400010e7983 */ /* 0x000f220000300800 */
[----:B0-----:R-:W-:-:S03]  /*143820*/  PRMT R3, R24, 0x5210, R10 ;  /* 0x0000521018037816 */ /* 0x001fc6000000000a */
[----:B------:R-:W2:Y:S01]  /*143830*/  LDL.LU R42, [R1+0x4c] ;  /* 0x00004c00012a7983 */ /* 0x000ea20000300800 */
[----:B------:R-:W-:-:S03]  /*143840*/  LOP3.LUT R11, R22, 0xffff, RZ, 0xc0, !PT ;  /* 0x0000ffff160b7812 */ /* 0x000fc600078ec0ff */
[----:B------:R0:W-:Y:S01]  /*143850*/  STL [R1+0x690], R3 ;  /* 0x0006900301007387 */ /* 0x0001e20000100800 */
[----:B------:R-:W-:-:S03]  /*143860*/  PRMT R10, R12, 0x3340, R11 ;  /* 0x000033400c0a7816 */ /* 0x000fc6000000000b */
[----:B-1----:R-:W2:Y:S01]  /*143870*/  LDL.LU R7, [R1+0x48] ;  /* 0x0000480001077983 */ /* 0x002ea20000300800 */
[----:B0-----:R-:W-:-:S03]  /*143880*/  LOP3.LUT R3, R61, 0xffff, RZ, 0xc0, !PT ;  /* 0x0000ffff3d037812 */ /* 0x001fc600078ec0ff */
[----:B------:R-:W2:Y:S01]  /*143890*/  LDL.LU R21, [R1+0x5544] ;  /* 0x0055440001157983 */ /* 0x000ea20000300800 */
[----:B------:R-:W-:-:S03]  /*1438a0*/  PRMT R9, R3, 0x3340, R0 ;  /* 0x0000334003097816 */ /* 0x000fc60000000000 */
[----:B------:R-:W2:Y:S01]  /*1438b0*/  LDL.LU R20, [R1+0x547c] ;  /* 0x00547c0001147983 */ /* 0x000ea20000300800 */
[----:B------:R-:W-:-:S03]  /*1438c0*/  PRMT R10, R10, 0x5410, R9 ;  /* 0x000054100a0a7816 */ /* 0x000fc60000000009 */
[----:B------:R-:W2:Y:S01]  /*1438d0*/  LDL.LU R24, [R1+0x54d0] ;  /* 0x0054d00001187983 */ /* 0x000ea20000300800 */
[----:B------:R-:W-:Y:S02]  /*1438e0*/  SHF.R.U32.HI R9, RZ, 0x8, R13 ;  /* 0x00000008ff097819 */ /* 0x000fe4000001160d */
[----:B------:R-:W-:Y:S01]  /*1438f0*/  SHF.R.U32.HI R12, RZ, 0x8, R12 ;  /* 0x00000008ff0c7819 */ /* 0x000fe2000001160c */
[----:B------:R-:W2:Y:S01]  /*143900*/  LDL.LU R5, [R1+0x5508] ;  /* 0x0055080001057983 */ /* 0x000ea20000300800 */
[----:B------:R-:W-:-:S03]  /*143910*/  LOP3.LUT R9, R9, 0xffff, RZ, 0xc0, !PT ;  /* 0x0000ffff09097812 */ /* 0x000fc600078ec0ff */
[----:B------:R-:W2:Y:S04]  /*143920*/  LDL.LU R61, [R1+0x5454] ;  /* 0x00545400013d7983 */ /* 0x000ea80000300800 */
[----:B------:R-:W2:Y:S01]  /*143930*/  LDL.LU R13, [R1+0x1ef0] ;  /* 0x001ef000010d7983 */ /* 0x000ea20000300800 */
[----:B------:R-:W-:-:S03]  /*143940*/  PRMT R22, R9, 0x3340, R0 ;  /* 0x0000334009167816 */ /* 0x000fc60000000000 */
[----:B------:R0:W-:Y:S02]  /*143950*/  STL [R1+0x454], R10 ;  /* 0x0004540a01007387 */ /* 0x0001e40000100800 */
[----:B0-----:R-:W-:Y:S02]  /*143960*/  SHF.R.U32.HI R10, RZ, 0x8, R11 ;  /* 0x00000008ff0a7819 */ /* 0x001fe4000001160b */
[----:B------:R-:W-:Y:S02]  /*143970*/  LOP3.LUT R11, R12, 0xffff, RZ, 0xc0, !PT ;  /* 0x0000ffff0c0b7812 */ /* 0x000fe400078ec0ff */
[----:B------:R-:W2:Y:S04]  /*143980*/  LDL.LU R12, [R1+0x5554] ;  /* 0x00555400010c7983 */ /* 0x000ea80000300800 */
[----:B------:R-:W2:Y:S01]  /*143990*/  LDL.LU R9, [R1+0x558c] ;  /* 0x00558c0001097983 */ /* 0x000ea20000300800 */
[----:B------:R-:W-:-:S03]  /*1439a0*/  LOP3.LUT R10, R10, 0xffff, RZ, 0xc0, !PT ;  /* 0x0000ffff0a0a7812 */ /* 0x000fc600078ec0ff */
[----:B------:R0:W-:Y:S02]  /*1439b0*/  STL [R1+0x228], R22 ;  /* 0x0002281601007387 */ /* 0x0001e40000100800 */
[----:B0-----:R-:W-:Y:S02]  /*1439c0*/  PRMT R22, R11, 0x3340, R10 ;  /* 0x000033400b167816 */ /* 0x001fe4000000000a */
[----:B------:R-:W3:Y:S04]  /*1439d0*/  LDL.LU R10, [R1+0x5548] ;  /* 0x00554800010a7983 */ /* 0x000ee80000300800 */
[----:B------:R-:W3:Y:S04]  /*1439e0*/  LDL.LU R11, [R1+0x44] ;  /* 0x00004400010b7983 */ /* 0x000ee80000300800 */
[----:B------:R0:W-:Y:S04]  /*1439f0*/  STL [R1+0x66d8], R22 ;  /* 0x0066d81601007387 */ /* 0x0001e80000100800 */
[----:B0-----:R-:W4:Y:S01]  /*143a00*/  LDL.LU R22, [R1+0x73c] ;  /* 0x00073c0001167983 */ /* 0x001f220000300800 */
[----:B--2---:R-:W-:-:S04]  /*143a10*/  LOP3.LUT R9, R9, 0xffff, RZ, 0xc0, !PT ;  /* 0x0000ffff09097812 */ /* 0x004fc800078ec0ff */
[----:B------:R-:W-:-:S05]  /*143a20*/  PRMT R40, R40, 0x4210, R9 ;  /* 0x0000421028287816 */ /* 0x000fca0000000009 */
[----:B------:R0:W-:Y:S04]  /*143a30*/  STL [R1+0x734], R40 ;  /* 0x0007342801007387 */ /* 0x0001e80000100800 */
[----:B0-----:R-:W2:Y:S01]  /*143a40*/  LDL.LU R40, [R1+0x6890] ;  /* 0x0068900001287983 */ /* 0x001ea20000300800 */
[----:B---3--:R-:W-:-:S04]  /*143a50*/  LOP3.LUT R10, R10, 0xffff, RZ, 0xc0, !PT ;  /* 0x0000ffff0a0a7812 */ /* 0x008fc800078ec0ff */
[--C-:B------:R-:W-:Y:S02]  /*143a60*/  PRMT R11, R11, 0x5210, R10.reuse ;  /* 0x000052100b0b7816 */ /* 0x100fe4000000000a */
[----:B--2---:R-:W-:Y:S02]  /*143a70*/  PRMT R9, R40, 0x5210, R9 ;  /* 0x0000521028097816 */ /* 0x004fe40000000009 */
[----:B------:R-:W2:Y:S01]  /*143a80*/  LDL.LU R40, [R1+0x688c] ;  /* 0x00688c0001287983 */ /* 0x000ea20000300800 */
[----:B----4-:R-:W-:-:S03]  /*143a90*/  PRMT R22, R22, 0x4210, R10 ;  /* 0x0000421016167816 */ /* 0x010fc6000000000a */
[----:B------:R0:W-:Y:S01]  /*143aa0*/  STL [R1+0x694], R9 ;  /* 0x0006940901007387 */ /* 0x0001e20000100800 */
[----:B------:R-:W-:Y:S02]  /*143ab0*/  LOP3.LUT R10, R13, 0xffff, RZ, 0xc0, !PT ;  /* 0x0000ffff0d0a7812 */ /* 0x000fe400078ec0ff */
[----:B0-----:R-:W-:Y:S01]  /*143ac0*/  LOP3.LUT R9, R12, 0xffff, RZ, 0xc0, !PT ;  /* 0x0000ffff0c097812 */ /* 0x001fe200078ec0ff */
[----:B------:R-:W-:Y:S03]  /*143ad0*/  STL [R1+0x738], R22 ;  /* 0x0007381601007387 */ /* 0x000fe60000100800 */
[----:B------:R-:W-:Y:S01]  /*143ae0*/  PRMT R12, R14, 0x4210, R9 ;  /* 0x000042100e0c7816 */ /* 0x000fe20000000009 */
[----:B------:R2:W-:Y:S04]  /*143af0*/  STL [R1+0x698], R11 ;  /* 0x0006980b01007387 */ /* 0x0005e80000100800 */
[----:B------:R0:W-:Y:S01]  /*143b00*/  STL [R1+0x73c], R12 ;  /* 0x00073c0c01007387 */ /* 0x0001e20000100800 */
[----:B--2---:R-:W-:-:S03]  /*143b10*/  PRMT R11, R40, 0x4210, R10 ;  /* 0x00004210280b7816 */ /* 0x004fc6000000000a */
[----:B------:R-:W2:Y:S01]  /*143b20*/  LDL.LU R40, [R1+0x6888] ;  /* 0x0068880001287983 */ /* 0x000ea20000300800 */
[----:B------:R-:W-:Y:S02]  /*143b30*/  PRMT R9, R42, 0x5210, R9 ;  /* 0x000052102a097816 */ /* 0x000fe40000000009 */
[----:B------:R-:W-:-:S03]  /*143b40*/  LOP3.LUT R14, R21, 0xffff, RZ, 0xc0, !PT ;  /* 0x0000ffff150e7812 */ /* 0x000fc600078ec0ff */
[----:B------:R1:W-:Y:S01]  /*143b50*/  STL [R1+0x69c], R9 ;  /* 0x00069c0901007387 */ /* 0x0003e20000100800 */
[----:B0-----:R-:W-:-:S03]  /*143b60*/  LOP3.LUT R12, R24, 0xffff, RZ, 0xc0, !PT ;  /* 0x0000ffff180c7812 */ /* 0x001fc600078ec0ff */
[----:B------:R-:W-:Y:S01]  /*143b70*/  STL [R1+0x830], R11 ;  /* 0x0008300b01007387 */ /* 0x000fe20000100800 */
[----:B-1----:R-:W-:Y:S02]  /*143b80*/  PRMT R9, R7, 0x5210, R10 ;  /* 0x0000521007097816 */ /* 0x002fe4000000000a */
[----:B------:R-:W-:Y:S02]  /*143b90*/  LOP3.LUT R7, R20, 0xffff, RZ, 0xc0, !PT ;  /* 0x0000ffff14077812 */ /* 0x000fe400078ec0ff */
[----:B------:R-:W-:Y:S01]  /*143ba0*/  PRMT R10, R14, 0x3340, R12 ;  /* 0x000033400e0a7816 */ /* 0x000fe2000000000c */
[----:B------:R0:W-:Y:S01]  /*143bb0*/  STL [R1+0x720], R9 ;  /* 0x0007200901007387 */ /* 0x0001e20000100800 */
[----:B------:R-:W-:Y:S02]  /*143bc0*/  LOP3.LUT R13, R5, 0xffff, RZ, 0xc0, !PT ;  /* 0x0000ffff050d7812 */ /* 0x000fe400078ec0ff */
[----:B------:R-:W-:Y:S01]  /*143bd0*/  LOP3.LUT R20, R61, 0xffff, RZ, 0xc0, !PT ;  /* 0x0000ffff3d147812 */ /* 0x000fe200078ec0ff */
[----:B------:R-:W3:Y:S01]  /*143be0*/  LDL.LU R21, [R1+0x728] ;  /* 0x0007280001157983 */ /* 0x000ee20000300800 */
[----:B0-----:R-:W-:-:S04]  /*143bf0*/  PRMT R9, R7, 0x3340, R0 ;  /* 0x0000334007097816 */ /* 0x001fc80000000000 */
[----:B------:R-:W-:Y:S02]  /*143c00*/  PRMT R5, R10, 0x5410, R9 ;  /* 0x000054100a057816 */ /* 0x000fe40000000009 */
[----:B------:R-:W-:-:S03]  /*143c10*/  PRMT R9, R20, 0x3340, R0 ;  /* 0x0000334014097816 */ /* 0x000fc60000000000 */
[----:B------:R0:W-:Y:S04]  /*143c20*/  STL [R1+0x440], R5 ;  /* 0x0004400501007387 */ /* 0x0001e80000100800 */
[----:B0-----:R-:W4:Y:S04]  /*143c30*/  LDL.LU R5, [R1+0x52d8] ;  /* 0x0052d80001057983 */ /* 0x001f280000300800 */
[----:B------:R-:W3:Y:S01]  /*143c40*/  LDL.LU R61, [R1+0x52d4] ;  /* 0x0052d400013d7983 */ /* 0x000ee20000300800 */
[----:B--2---:R-:W-:-:S04]  /*143c50*/  LOP3.LUT R11, R40, 0xffff, RZ, 0xc0, !PT ;  /* 0x0000ffff280b7812 */ /* 0x004fc800078ec0ff */
[----:B------:R-:W-:-:S04]  /*143c60*/  PRMT R10, R13, 0x3340, R11 ;  /* 0x000033400d0a7816 */ /* 0x000fc8000000000b */
[----:B------:R-:W-:Y:S02]  /*143c70*/  PRMT R9, R10, 0x5410, R9 ;  /* 0x000054100a097816 */ /* 0x000fe40000000009 */
[----:B------:R-:W-:-:S03]  /*143c80*/  SHF.R.U32.HI R10, RZ, 0x8, R14 ;  /* 0x00000008ff0a7819 */ /* 0x000fc6000001160e */
[----:B------:R0:W-:Y:S01]  /*143c90*/  STL [R1+0x43c], R9 ;  /* 0x00043c0901007387 */ /* 0x0001e20000100800 */
[----:B------:R-:W-:Y:S02]  /*143ca0*/  SHF.R.U32.HI R13, RZ, 0x8, R13 ;  /* 0x00000008ff0d7819 */ /* 0x000fe4000001160d */
[----:B------:R-:W-:Y:S01]  /*143cb0*/  LOP3.LUT R10, R10, 0xffff, RZ, 0xc0, !PT ;  /* 0x0000ffff0a0a7812 */ /* 0x000fe200078ec0ff */
[----:B------:R-:W2:Y:S01]  /*143cc0*/  LDL.LU R22, [R1+0x219c] ;  /* 0x00219c0001167983 */ /* 0x000ea20000300800 */
[----:B------:R-:W-:-:S03]  /*143cd0*/  SHF.R.U32.HI R11, RZ, 0x8, R11 ;  /* 0x00000008ff0b7819 */ /* 0x000fc6000001160b */
[----:B------:R-:W2:Y:S01]  /*143ce0*/  LDL.LU R24, [R1+0x58] ;  /* 0x0000580001187983 */ /* 0x000ea20000300800 */
[----:B0-----:R-:W-:-:S04]  /*143cf0*/  SHF.R.U32.HI R9, RZ, 0x8, R12 ;  /* 0x00000008ff097819 */ /* 0x001fc8000001160c */
[----:B------:R-:W-:Y:S02]  /*143d00*/  LOP3.LUT R9, R9, 0xffff, RZ, 0xc0, !PT ;  /* 0x0000ffff09097812 */ /* 0x000fe400078ec0ff */
[----:B------:R-:W-:Y:S02]  /*143d10*/  LOP3.LUT R12, R13, 0xffff, RZ, 0xc0, !PT ;  /* 0x0000ffff0d0c7812 */ /* 0x000fe400078ec0ff */
[----:B------:R-:W-:Y:S01]  /*143d20*/  PRMT R14, R10, 0x3340, R9 ;  /* 0x000033400a0e7816 */ /* 0x000fe20000000009 */
[----:B------:R-:W2:Y:S01]  /*143d30*/  LDL.LU R13, [R1+0x50] ;  /* 0x00005000010d7983 */ /* 0x000ea20000300800 */
[----:B------:R-:W-:-:S03]  /*143d40*/  LOP3.LUT R11, R11, 0xffff, RZ, 0xc0, !PT ;  /* 0x0000ffff0b0b7812 */ /* 0x000fc600078ec0ff */
[----:B------:R-:W2:Y:S04]  /*143d50*/  LDL.LU R9, [R1+0x1ef8] ;  /* 0x001ef80001097983 */ /* 0x000ea80000300800 */
[----:B------:R-:W3:Y:S01]  /*143d60*/  LDL.LU R10, [R1+0x1d0c] ;  /* 0x001d0c00010a7983 */ /* 0x000ee20000300800 */
[----:B------:R-:W-:-:S03]  /*143d70*/  PRMT R12, R12, 0x3340, R11 ;  /* 0x000033400c0c7816 */ /* 0x000fc6000000000b */
[----:B------:R0:W-:Y:S04]  /*143d80*/  STL [R1+0x3e0], R14 ;  /* 0x0003e00e01007387 */ /* 0x0001e80000100800 */
[----:B0-----:R-:W4:Y:S04]  /*143d90*/  LDL.LU R14, [R1+0x569c] ;  /* 0x00569c00010e7983 */ /* 0x001f280000300800 */
[----:B------:R-:W4:Y:S04]  /*143da0*/  LDL.LU R42, [R1+0x566c] ;  /* 0x00566c00012a7983 */ /* 0x000f280000300800 */
[----:B------:R-:W4:Y:S04]  /*143db0*/  LDL.LU R40, [R1+0x563c] ;  /* 0x00563c0001287983 */ /* 0x000f280000300800 */
[----:B------:R-:W4:Y:S04]  /*143dc0*/  LDL.LU R11, [R1+0x21b0] ;  /* 0x0021b000010b7983 */ /* 0x000f280000300800 */
[----:B------:R0:W-:Y:S01]  /*143dd0*/  STL [R1+0x3dc], R12 ;  /* 0x0003dc0c01007387 */ /* 0x0001e20000100800 */
[----:B--2---:R-:W-:-:S04]  /*143de0*/  LOP3.LUT R9, R9, 0xffff, RZ, 0xc0, !PT ;  /* 0x0000ffff09097812 */ /* 0x004fc800078ec0ff */
[--C-:B0-----:R-:W-:Y:S02]  /*143df0*/  PRMT R12, R13, 0x5210, R9.reuse ;  /* 0x000052100d0c7816 */ /* 0x101fe40000000009 */
[----:B---3--:R-:W-:Y:S02]  /*143e00*/  LOP3.LUT R10, R10, 0xffff, RZ, 0xc0, !PT ;  /* 0x0000ffff0a0a7812 */ /* 0x008fe400078ec0ff */
[----:B----4-:R-:W-:-:S05]  /*143e10*/  PRMT R11, R11, 0x4210, R9 ;  /* 0x000042100b0b7816 */ /* 0x010fca0000000009 */
[----:B------:R0:W-:Y:S04]  /*143e20*/  STL [R1+0x834], R11 ;  /* 0x0008340b01007387 */ /* 0x0001e80000100800 */
[----:B------:R-:W-:Y:S01]  /*143e30*/  STL [R1+0x724], R12 ;  /* 0x0007240c01007387 */ /* 0x000fe20000100800 */
[----:B0-----:R-:W-:-:S03]  /*143e40*/  PRMT R11, R38, 0x5210, R10 ;  /* 0x00005210260b7816 */ /* 0x001fc6000000000a */
[----:B------:R-:W2:Y:S01]  /*143e50*/  LDL.LU R38, [R1+0x6884] ;  /* 0x0068840001267983 */ /* 0x000ea20000300800 */
[----:B------:R-:W-:Y:S02]  /*143e60*/  PRMT R9, R21, 0x4210, R10 ;  /* 0x0000421015097816 */ /* 0x000fe4000000000a */
[----:B------:R-:W-:-:S03]  /*143e70*/  SHF.R.U32.HI R10, RZ, 0x8, R7 ;  /* 0x00000008ff0a7819 */ /* 0x000fc60000011607 */
[----:B------:R0:W-:Y:S01]  /*143e80*/  STL [R1+0x838], R9 ;  /* 0x0008380901007387 */ /* 0x0001e20000100800 */
[----:B------:R-:W-:Y:S02]  /*143e90*/  LOP3.LUT R10, R10, 0xffff, RZ, 0xc0, !PT ;  /* 0x0000ffff0a0a7812 */ /* 0x000fe400078ec0ff */
[----:B0-----:R-:W-:-:S04]  /*143ea0*/  SHF.R.U32.HI R9, RZ, 0x8, R20 ;  /* 0x00000008ff097819 */ /* 0x001fc80000011614 */
[----:B------:R-:W-:Y:S01]  /*143eb0*/  LOP3.LUT R9, R9, 0xffff, RZ, 0xc0, !PT ;  /* 0x0000ffff09097812 */ /* 0x000fe200078ec0ff */
[----:B------:R0:W-:Y:S03]  /*143ec0*/  STL [R1+0x728], R11 ;  /* 0x0007280b01007387 */ /* 0x0001e60000100800 */
[----:B------:R-:W-:Y:S01]  /*143ed0*/  PRMT R12, R9, 0x3340, R0 ;  /* 0x00003340090c7816 */ /* 0x000fe20000000000 */
[----:B------:R-:W3:Y:S01]  /*143ee0*/  LDL.LU R7, [R1+0x2190] ;  /* 0x0021900001077983 */ /* 0x000ee20000300800 */
[----:B------:R-:W-:-:S03]  /*143ef0*/  LOP3.LUT R9, R5, 0xffff, RZ, 0xc0, !PT ;  /* 0x0000ffff05097812 */ /* 0x000fc600078ec0ff */
[----:B------:R-:W4:Y:S01]  /*143f00*/  LDL.LU R21, [R1+0x60] ;  /* 0x0000600001157983 */ /* 0x000f220000300800 */
[----:B0-----:R-:W-:-:S03]  /*143f10*/  PRMT R11, R10, 0x3340, R0 ;  /* 0x000033400a0b7816 */ /* 0x001fc60000000000 */
[----:B------:R-:W3:Y:S04]  /*143f20*/  LDL.LU R20, [R1+0x5434] ;  /* 0x0054340001147983 */ /* 0x000ee80000300800 */
[----:B------:R-:W-:Y:S01]  /*143f30*/  STL [R1+0x22c], R12 ;  /* 0x00022c0c01007387 */ /* 0x000fe20000100800 */
[----:B------:R-:W-:-:S03]  /*143f40*/  LOP3.LUT R10, R61, 0xffff, RZ, 0xc0, !PT ;  /* 0x0000ffff3d0a7812 */ /* 0x000fc600078ec0ff */
[----:B------:R0:W-:Y:S04]  /*143f50*/  STL [R1+0x234], R11 ;  /* 0x0002340b01007387 */ /* 0x0001e80000100800 */
[----:B------:R-:W3:Y:S04]  /*143f60*/  LDL.LU R13, [R1+0x6f0] ;  /* 0x0006f000010d7983 */ /* 0x000ee80000300800 */
[----:B------:R-:W3:Y:S01]  /*143f70*/  LDL.LU R5, [R1+0x64] ;  /* 0x0000640001057983 */ /* 0x000ee20000300800 */
[----:B0-----:R-:W-:-:S03]  /*143f80*/  PRMT R11, R22, 0x4210, R9 ;  /* 0x00004210160b7816 */ /* 0x001fc60000000009 */
[----:B------:R-:W3:Y:S01]  /*143f90*/  LDL.LU R61, [R1+0x215c] ;  /* 0x00215c00013d7983 */ /* 0x000ee20000300800 */
[----:B------:R-:W-:-:S03]  /*143fa0*/  PRMT R9, R24, 0x5210, R9 ;  /* 0x0000521018097816 */ /* 0x000fc60000000009 */
[----:B------:R-:W3:Y:S04]  /*143fb0*/  LDL.LU R22, [R1+0x68] ;  /* 0x0000680001167983 */ /* 0x000ee80000300800 */
[----:B------:R-:W-:Y:S04]  /*143fc0*/  STL [R1+0x820], R11 ;  /* 0x0008200b01007387 */ /* 0x000fe80000100800 */
[----:B------:R-:W3:Y:S04]  /*143fd0*/  LDL.LU R24, [R1+0x56ac] ;  /* 0x0056ac0001187983 */ /* 0x000ee80000300800 */
[----:B------:R0:W-:Y:S02]  /*143fe0*/  STL [R1+0x710], R9 ;  /* 0x0007100901007387 */ /* 0x0001e40000100800 */
[----:B0-----:R-:W-:-:S02]  /*143ff0*/  PRMT R9, R34, 0x5210, R10 ;  /* 0x0000521022097816 */ /* 0x001fc4000000000a */
[----:B--2---:R-:W-:Y:S02]  /*144000*/  PRMT R11, R38, 0x4210, R10 ;  /* 0x00004210260b7816 */ /* 0x004fe4000000000a */
[----:B------:R-:W2:Y:S04]  /*144010*/  LDL.LU R38, [R1+0x5650] ;  /* 0x0056500001267983 */ /* 0x000ea80000300800 */
[----:B------:R0:W-:Y:S04]  /*144020*/  STL [R1+0x824], R11 ;  /* 0x0008240b01007387 */ /* 0x0001e80000100800 */
[----:B------:R-:W2:Y:S01]  /*144030*/  LDL.LU R34, [R1+0x6880] ;  /* 0x0068800001227983 */ /* 0x000ea20000300800 */
[----:B------:R-:W-:-:S02]  /*144040*/  LOP3.LUT R12, R14, 0xffff, RZ, 0xc0, !PT ;  /* 0x0000ffff0e0c7812 */ /* 0x000fc400078ec0ff */
[----:B------:R-:W-:Y:S02]  /*144050*/  LOP3.LUT R14, R42, 0xffff, RZ, 0xc0, !PT ;  /* 0x0000ffff2a0e7812 */ /* 0x000fe400078ec0ff */
[----:B0-----:R-:W-:Y:S01]  /*144060*/  LOP3.LUT R11, R40, 0xffff, RZ, 0xc0, !PT ;  /* 0x0000ffff280b7812 */ /* 0x001fe200078ec0ff */
[----:B------:R0:W-:Y:S03]  /*144070*/  STL [R1+0x714], R9 ;  /* 0x0007140901007387 */ /* 0x0001e60000100800 */
[----:B------:R-:W-:Y:S02]  /*144080*/  PRMT R10, R12, 0x3340, R11 ;  /* 0x000033400c0a7816 */ /* 0x000fe4000000000b */
[----:B0-----:R-:W-:-:S04]  /*144090*/  PRMT R9, R14, 0x3340, R0 ;  /* 0x000033400e097816 */ /* 0x001fc80000000000 */
[----:B------:R-:W-:Y:S02]  /*1440a0*/  PRMT R40, R10, 0x5410, R9 ;  /* 0x000054100a287816 */ /* 0x000fe40000000009 */
[----:B------:R-:W-:-:S03]  /*1440b0*/  SHF.R.U32.HI R9, RZ, 0x8, R11 ;  /* 0x00000008ff097819 */ /* 0x000fc6000001160b */
[----:B------:R-:W-:Y:S01]  /*1440c0*/  STL [R1+0x66d4], R40 ;  /* 0x0066d42801007387 */ /* 0x000fe20000100800 */
[----:B--2---:R-:W-:-:S03]  /*1440d0*/  LOP3.LUT R11, R34, 0xffff, RZ, 0xc0, !PT ;  /* 0x0000ffff220b7812 */ /* 0x004fc600078ec0ff */
[----:B------:R-:W2:Y:S01]  /*1440e0*/  LDL.LU R34, [R1+0x687c] ;  /* 0x00687c0001227983 */ /* 0x000ea20000300800 */
[----:B------:R-:W-:Y:S02]  /*1440f0*/  SHF.R.U32.HI R10, RZ, 0x8, R12 ;  /* 0x00000008ff0a7819 */ /* 0x000fe4000001160c */
[----:B------:R-:W-:Y:S02]  /*144100*/  LOP3.LUT R9, R9, 0xffff, RZ, 0xc0, !PT ;  /* 0x0000ffff09097812 */ /* 0x000fe400078ec0ff */
[----:B------:R-:W-:-:S04]  /*144110*/  LOP3.LUT R10, R10, 0xffff, RZ, 0xc0, !PT ;  /* 0x0000ffff0a0a7812 */ /* 0x000fc800078ec0ff */
[----:B------:R-:W-:Y:S02]  /*144120*/  PRMT R10, R10, 0x3340, R9 ;  /* 0x000033400a0a7816 */ /* 0x000fe40000000009 */
[--C-:B---3--:R-:W-:Y:S02]  /*144130*/  PRMT R9, R7, 0x4210, R11.reuse ;  /* 0x0000421007097816 */ /* 0x108fe4000000000b */
[----:B----4-:R-:W-:Y:S01]  /*144140*/  PRMT R7, R21, 0x5210, R11 ;  /* 0x0000521015077816 */ /* 0x010fe2000000000b */
[----:B------:R-:W-:Y:S04]  /*144150*/  STL [R1+0x3d8], R10 ;  /* 0x0003d80a01007387 */ /* 0x000fe80000100800 */
[----:B------:R-:W3:Y:S04]  /*144160*/  LDL.LU R42, [R1+0x541c] ;  /* 0x00541c00012a7983 */ /* 0x000ee80000300800 */
[----:B------:R0:W-:Y:S04]  /*144170*/  STL [R1+0x828], R9 ;  /* 0x0008280901007387 */ /* 0x0001e80000100800 */
[----:B------:R1:W-:Y:S01]  /*144180*/  STL [R1+0x718], R7 ;  /* 0x0007180701007387 */ /* 0x0003e20000100800 */
[----:B0-----:R-:W-:-:S03]  /*144190*/  LOP3.LUT R9, R20, 0xffff, RZ, 0xc0, !PT ;  /* 0x0000ffff14097812 */ /* 0x001fc600078ec0ff */
[----:B-1----:R-:W4:Y:S04]  /*1441a0*/  LDL.LU R7, [R1+0x6f8] ;  /* 0x0006f80001077983 */ /* 0x002f280000300800 */
[----:B------:R-:W3:Y:S04]  /*1441b0*/  LDL.LU R21, [R1+0x6c] ;  /* 0x00006c0001157983 */ /* 0x000ee80000300800 */
[----:B------:R-:W3:Y:S01]  /*1441c0*/  LDL.LU R20, [R1+0x5420] ;  /* 0x0054200001147983 */ /* 0x000ee20000300800 */
[----:B--2---:R-:W-:-:S03]  /*1441d0*/  LOP3.LUT R10, R34, 0xffff, RZ, 0xc0, !PT ;  /* 0x0000ffff220a7812 */ /* 0x004fc600078ec0ff */
[----:B------:R-:W2:Y:S01]  /*1441e0*/  LDL.LU R34, [R1+0x6878] ;  /* 0x0068780001227983 */ /* 0x000ea20000300800 */
[--C-:B------:R-:W-:Y:S02]  /*1441f0*/  PRMT R12, R13, 0x4210, R9.reuse ;  /* 0x000042100d0c7816 */ /* 0x100fe40000000009 */
[----:B------:R-:W-:Y:S02]  /*144200*/  PRMT R11, R5, 0x5210, R9 ;  /* 0x00005210050b7816 */ /* 0x000fe40000000009 */
[----:B------:R-:W-:Y:S01]  /*144210*/  PRMT R9, R61, 0x4210, R10 ;  /* 0x000042103d097816 */ /* 0x000fe2000000000a */
[----:B------:R0:W-:Y:S04]  /*144220*/  STL [R1+0x6f0], R12 ;  /* 0x0006f00c01007387 */ /* 0x0001e80000100800 */
[----:B------:R-:W3:Y:S04]  /*144230*/  LDL.LU R5, [R1+0x55e8] ;  /* 0x0055e80001057983 */ /* 0x000ee80000300800 */
[----:B------:R1:W-:Y:S04]  /*144240*/  STL [R1+0x680], R11 ;  /* 0x0006800b01007387 */ /* 0x0003e80000100800 */
[----:B------:R-:W3:Y:S01]  /*144250*/  LDL.LU R61, [R1+0x2158] ;  /* 0x00215800013d7983 */ /* 0x000ee20000300800 */
[----:B0-----:R-:W-:-:S03]  /*144260*/  LOP3.LUT R12, R24, 0xffff, RZ, 0xc0, !PT ;  /* 0x0000ffff180c7812 */ /* 0x001fc600078ec0ff */
[----:B------:R0:W-:Y:S01]  /*144270*/  STL [R1+0x6f4], R9 ;  /* 0x0006f40901007387 */ /* 0x0001e20000100800 */
[----:B-1----:R-:W-:Y:S02]  /*144280*/  LOP3.LUT R11, R38, 0xffff, RZ, 0xc0, !PT ;  /* 0x0000ffff260b7812 */ /* 0x002fe400078ec0ff */
[----:B0-----:R-:W-:Y:S02]  /*144290*/  PRMT R9, R22, 0x5210, R10 ;  /* 0x0000521016097816 */ /* 0x001fe4000000000a */
[----:B------:R-:W-:-:S03]  /*1442a0*/  PRMT R10, R12, 0x3340, R11 ;  /* 0x000033400c0a7816 */ /* 0x000fc6000000000b */
[----:B------:R0:W-:Y:S04]  /*1442b0*/  STL [R1+0x684], R9 ;  /* 0x0006840901007387 */ /* 0x0001e80000100800 */
[----:B------:R-:W3:Y:S01]  /*1442c0*/  LDL.LU R24, [R1+0x5640] ;  /* 0x0056400001187983 */ /* 0x000ee20000300800 */
[----:B--2---:R-:W-:-:S03]  /*1442d0*/  LOP3.LUT R13, R34, 0xffff, RZ, 0xc0, !PT ;  /* 0x0000ffff220d7812 */ /* 0x004fc600078ec0ff */
[----:B------:R-:W2:Y:S01]  /*1442e0*/  LDL.LU R34, [R1+0x5624] ;  /* 0x0056240001227983 */ /* 0x000ea20000300800 */
[----:B0-----:R-:W-:-:S04]  /*1442f0*/  PRMT R9, R13, 0x3340, R0 ;  /* 0x000033400d097816 */ /* 0x001fc80000000000 */
[----:B------:R-:W-:Y:S02]  /*144300*/  PRMT R38, R10, 0x5410, R9 ;  /* 0x000054100a267816 */ /* 0x000fe40000000009 */
[----:B------:R-:W-:-:S03]  /*144310*/  SHF.R.U32.HI R10, RZ, 0x8, R12 ;  /* 0x00000008ff0a7819 */ /* 0x000fc6000001160c */
[----:B------:R0:W-:Y:S01]  /*144320*/  STL [R1+0x66dc], R38 ;  /* 0x0066dc2601007387 */ /* 0x0001e20000100800 */
[----:B------:R-:W-:-:S03]  /*144330*/  SHF.R.U32.HI R9, RZ, 0x8, R11 ;  /* 0x00000008ff097819 */ /* 0x000fc6000001160b */
[----:B0-----:R-:W2:Y:S04]  /*144340*/  LDL.LU R38, [R1+0x5694] ;  /* 0x0056940001267983 */ /* 0x001ea80000300800 */
[----:B------:R-:W2:Y:S04]  /*144350*/  LDL.LU R12, [R1+0x74] ;  /* 0x00007400010c7983 */ /* 0x000ea80000300800 */
[----:B------:R-:W2:Y:S01]  /*144360*/  LDL.LU R11, [R1+0x700] ;  /* 0x00070000010b7983 */ /* 0x000ea20000300800 */
[----:B------:R-:W-:Y:S02]  /*144370*/  LOP3.LUT R10, R10, 0xffff, RZ, 0xc0, !PT ;  /* 0x0000ffff0a0a7812 */ /* 0x000fe400078ec0ff */
[----:B------:R-:W-:-:S02]  /*144380*/  LOP3.LUT R9, R9, 0xffff, RZ, 0xc0, !PT ;  /* 0x0000ffff09097812 */ /* 0x000fc400078ec0ff */
[----:B------:R-:W-:Y:S02]  /*144390*/  SHF.R.U32.HI R13, RZ, 0x8, R13 ;  /* 0x00000008ff0d7819 */ /* 0x000fe4000001160d */
[----:B------:R-:W-:Y:S02]  /*1443a0*/  PRMT R22, R10, 0x3340, R9 ;  /* 0x000033400a167816 */ /* 0x000fe40000000009 */
[----:B------:R-:W-:Y:S02]  /*1443b0*/  LOP3.LUT R9, R13, 0xffff, RZ, 0xc0, !PT ;  /* 0x0000ffff0d097812 */ /* 0x000fe400078ec0ff */
[----:B---3--:R-:W-:Y:S02]  /*1443c0*/  LOP3.LUT R10, R42, 0xffff, RZ, 0xc0, !PT ;  /* 0x0000ffff2a0a7812 */ /* 0x008fe400078ec0ff */
[----:B------:R-:W-:Y:S02]  /*1443d0*/  PRMT R9, R9, 0x3340, R0 ;  /* 0x0000334009097816 */ /* 0x000fe40000000000 */
[--C-:B----4-:R-:W-:Y:S01]  /*1443e0*/  PRMT R13, R7, 0x4210, R10.reuse ;  /* 0x00004210070d7816 */ /* 0x110fe2000000000a */
[----:B------:R-:W-:Y:S01]  /*1443f0*/  STL [R1+0x3d4], R22 ;  /* 0x0003d41601007387 */ /* 0x000fe20000100800 */
[----:B------:R-:W-:-:S03]  /*144400*/  PRMT R7, R21, 0x5210, R10 ;  /* 0x0000521015077816 */ /* 0x000fc6000000000a */
[----:B------:R0:W-:Y:S01]  /*144410*/  STL [R1+0x224], R9 ;  /* 0x0002240901007387 */ /* 0x0001e20000100800 */
[----:B------:R-:W-:-:S03]  /*144420*/  LOP3.LUT R10, R5, 0xffff, RZ, 0xc0, !PT ;  /* 0x0000ffff050a7812 */ /* 0x000fc600078ec0ff */
[----:B------:R-:W-:Y:S04]  /*144430*/  STL [R1+0x6f8], R13 ;  /* 0x0006f80d01007387 */ /* 0x000fe80000100800 */
[----:B------:R-:W3:Y:S01]  /*144440*/  LDL.LU R40, [R1+0x55fc] ;  /* 0x0055fc0001287983 */ /* 0x000ee20000300800 */
[----:B0-----:R-:W-:-:S03]  /*144450*/  LOP3.LUT R9, R20, 0xffff, RZ, 0xc0, !PT ;  /* 0x0000ffff14097812 */ /* 0x001fc600078ec0ff */
[----:B------:R0:W-:Y:S01]  /*144460*/  STL [R1+0x688], R7 ;  /* 0x0006880701007387 */ /* 0x0001e20000100800 */
[----:B------:R-:W-:-:S03]  /*144470*/  PRMT R5, R61, 0x4210, R9 ;  /* 0x000042103d057816 */ /* 0x000fc60000000009 */
[----:B------:R-:W4:Y:S01]  /*144480*/  LDL.LU R22, [R1+0x55c0] ;  /* 0x0055c00001167983 */ /* 0x000f220000300800 */
[----:B------:R-:W-:-:S03]  /*144490*/  PRMT R9, R36, 0x5210, R9 ;  /* 0x0000521024097816 */ /* 0x000fc60000000009 */
[----:B0-----:R-:W3:Y:S04]  /*1444a0*/  LDL.LU R7, [R1+0x704] ;  /* 0x0007040001077983 */ /* 0x001ee80000300800 */
[----:B------:R-:W3:Y:S04]  /*1444b0*/  LDL.LU R21, [R1+0x78] ;  /* 0x0000780001157983 */ /* 0x000ee80000300800 */
[----:B------:R-:W3:Y:S04]  /*1444c0*/  LDL.LU R42, [R1+0x210c] ;  /* 0x00210c00012a7983 */ /* 0x000ee80000300800 */
[----:B------:R-:W3:Y:S04]  /*1444d0*/  LDL.LU R20, [R1+0x7c] ;  /* 0x00007c0001147983 */ /* 0x000ee80000300800 */
[----:B------:R0:W-:Y:S01]  /*1444e0*/  STL [R1+0x6fc], R5 ;  /* 0x0006fc0501007387 */ /* 0x0001e20000100800 */
[----:B------:R-:W-:-:S03]  /*1444f0*/  LOP3.LUT R24, R24, 0xffff, RZ, 0xc0, !PT ;  /* 0x0000ffff18187812 */ /* 0x000fc600078ec0ff */
[----:B0-----:R-:W4:Y:S04]  /*144500*/  LDL.LU R5, [R1+0x5698] ;  /* 0x0056980001057983 */ /* 0x001f280000300800 */
[----:B------:R-:W4:Y:S04]  /*144510*/  LDL.LU R61, [R1+0x5664] ;  /* 0x00566400013d7983 */ /* 0x000f280000300800 */
[----:B------:R2:W-:Y:S04]  /*144520*/  STL [R1+0x68c], R9 ;  /* 0x00068c0901007387 */ /* 0x0005e80000100800 */
[----:B------:R-:W4:Y:S01]  /*144530*/  LDL.LU R36, [R1+0x5638] ;  /* 0x0056380001247983 */ /* 0x000f220000300800 */
[----:B--2---:R-:W-:-:S02]  /*144540*/  PRMT R9, R12, 0x5210, R10 ;  /* 0x000052100c097816 */ /* 0x004fc4000000000a */
[----:B------:R-:W-:Y:S02]  /*144550*/  PRMT R11, R11, 0x4210, R10 ;  /* 0x000042100b0b7816 */ /* 0x000fe4000000000a */
[----:B------:R-:W-:-:S03]  /*144560*/  LOP3.LUT R12, R38, 0xffff, RZ, 0xc0, !PT ;  /* 0x0000ffff260c7812 */ /* 0x000fc600078ec0ff */
[----:B------:R0:W-:Y:S04]  /*144570*/  STL [R1+0x810], R11 ;  /* 0x0008100b01007387 */ /* 0x0001e80000100800 */
[----:B------:R1:W-:Y:S01]  /*144580*/  STL [R1+0x700], R9 ;  /* 0x0007000901007387 */ /* 0x0003e20000100800 */
[----:B0-----:R-:W-:Y:S02]  /*144590*/  LOP3.LUT R11, R34, 0xffff, RZ, 0xc0, !PT ;  /* 0x0000ffff220b7812 */ /* 0x001fe400078ec0ff */
[----:B-1----:R-:W-:Y:S02]  /*1445a0*/  PRMT R9, R24, 0x3340, R0 ;  /* 0x0000334018097816 */ /* 0x002fe40000000000 */
[----:B------:R-:W-:Y:S02]  /*1445b0*/  PRMT R10, R12, 0x3340, R11 ;  /* 0x000033400c0a7816 */ /* 0x000fe4000000000b */
[----:B------:R-:W-:-:S02]  /*1445c0*/  SHF.R.U32.HI R12, RZ, 0x8, R12 ;  /* 0x00000008ff0c7819 */ /* 0x000fc4000001160c */
[----:B------:R-:W-:Y:S02]  /*1445d0*/  PRMT R34, R10, 0x5410, R9 ;  /* 0x000054100a227816 */ /* 0x000fe40000000009 */
[----:B------:R-:W-:Y:S02]  /*1445e0*/  SHF.R.U32.HI R10, RZ, 0x8, R11 ;  /* 0x00000008ff0a7819 */ /* 0x000fe4000001160b */
[----:B------:R-:W-:Y:S02]  /*1445f0*/  SHF.R.U32.HI R9, RZ, 0x8, R14 ;  /* 0x00000008ff097819 */ /* 0x000fe4000001160e */
[----:B------:R-:W-:Y:S02]  /*144600*/  LOP3.LUT R11, R12, 0xffff, RZ, 0xc0, !PT ;  /* 0x0000ffff0c0b7812 */ /* 0x000fe400078ec0ff */
[----:B------:R-:W-:Y:S02]  /*144610*/  LOP3.LUT R10, R10, 0xffff, RZ, 0xc0, !PT ;  /* 0x0000ffff0a0a7812 */ /* 0x000fe400078ec0ff */
[----:B------:R-:W-:Y:S01]  /*144620*/  LOP3.LUT R9, R9, 0xffff, RZ, 0xc0, !PT ;  /* 0x0000ffff09097812 */ /* 0x000fe200078ec0ff */
[----:B------:R0:W-:Y:S03]  /*144630*/  STL [R1+0x66e0], R34 ;  /* 0x0066e02201007387 */ /* 0x0001e60000100800 */
[----:B------:R-:W-:-:S02]  /*144640*/  PRMT R9, R9, 0x3340, R0 ;  /* 0x0000334009097816 */ /* 0x000fc40000000000 */
[----:B0-----:R-:W-:-:S05]  /*144650*/  PRMT R34, R11, 0x3340, R10 ;  /* 0x000033400b227816 */ /* 0x001fca000000000a */
[----:B------:R0:W-:Y:S04]  /*144660*/  STL [R1+0x66e8], R34 ;  /* 0x0066e82201007387 */ /* 0x0001e80000100800 */
[----:B------:R3:W-:Y:S04]  /*144670*/  STL [R1+0x218], R9 ;  /* 0x0002180901007387 */ /* 0x0007e80000100800 */
[----:B0-----:R-:W2:Y:S01]  /*144680*/  LDL.LU R34, [R1+0x1f48] ;  /* 0x001f480001227983 */ /* 0x001ea20000300800 */
[----:B---3--:R-:W-:Y:S02]  /*144690*/  LOP3.LUT R9, R40, 0xffff, RZ, 0xc0, !PT ;  /* 0x0000ffff28097812 */ /* 0x008fe400078ec0ff */
[----:B----4-:R-:W-:-:S02]  /*1446a0*/  LOP3.LUT R10, R22, 0xffff, RZ, 0xc0, !PT ;  /* 0x0000ffff160a7812 */ /* 0x010fc400078ec0ff */
[--C-:B------:R-:W-:Y:S02]  /*1446b0*/  PRMT R11, R7, 0x4210, R9.reuse ;  /* 0x00004210070b7816 */ /* 0x100fe40000000009 */
[----:B------:R-:W-:Y:S01]  /*1446c0*/  PRMT R9, R21, 0x5210, R9 ;  /* 0x0000521015097816 */ /* 0x000fe20000000009 */
[----:B------:R-:W3:Y:S04]  /*1446d0*/  LDL.LU R7, [R1+0x20ec] ;  /* 0x0020ec0001077983 */ /* 0x000ee80000300800 */
[----:B------:R0:W-:Y:S04]  /*1446e0*/  STL [R1+0x814], R11 ;  /* 0x0008140b01007387 */ /* 0x0001e80000100800 */
[----:B------:R-:W4:Y:S04]  /*1446f0*/  LDL.LU R21, [R1+0x80] ;  /* 0x0000800001157983 */ /* 0x000f280000300800 */
[----:B------:R1:W-:Y:S01]  /*144700*/  STL [R1+0x704], R9 ;  /* 0x0007040901007387 */ /* 0x0003e20000100800 */
[----:B0-----:R-:W-:-:S02]  /*144710*/  PRMT R11, R42, 0x4210, R10 ;  /* 0x000042102a0b7816 */ /* 0x001fc4000000000a */
[----:B------:R-:W-:Y:S02]  /*144720*/  LOP3.LUT R12, R5, 0xffff, RZ, 0xc0, !PT ;  /* 0x0000ffff050c7812 */ /* 0x000fe400078ec0ff */
[----:B------:R-:W-:Y:S02]  /*144730*/  LOP3.LUT R13, R61, 0xffff, RZ, 0xc0, !PT ;  /* 0x0000ffff3d0d7812 */ /* 0x000fe400078ec0ff */
[----:B-1----:R-:W-:Y:S02]  /*144740*/  PRMT R9, R20, 0x5210, R10 ;  /* 0x0000521014097816 */ /* 0x002fe4000000000a */
[----:B------:R-:W4:Y:S04]  /*144750*/  LDL.LU R20, [R1+0x2108] ;  /* 0x0021080001147983 */ /* 0x000f280000300800 */
[----:B------:R0:W-:Y:S04]  /*144760*/  STL [R1+0x818], R11 ;  /* 0x0008180b01007387 */ /* 0x0001e80000100800 */
[----:B------:R1:W-:Y:S04]  /*144770*/  STL [R1+0x708], R9 ;  /* 0x0007080901007387 */ /* 0x0003e80000100800 */
[----:B------:R-:W4:Y:S01]  /*144780*/  LDL.LU R14, [R1+0x20e8] ;  /* 0x0020e800010e7983 */ /* 0x000f220000300800 */
[----:B0-----:R-:W-:-:S03]  /*144790*/  LOP3.LUT R11, R36, 0xffff, RZ, 0xc0, !PT ;  /* 0x0000ffff240b7812 */ /* 0x001fc600078ec0ff */
[----:B------:R-:W4:Y:S01]  /*1447a0*/  LDL.LU R40, [R1+0x8c] ;  /* 0x00008c0001287983 */ /* 0x000f220000300800 */
[----:B-1----:R-:W-:Y:S02]  /*1447b0*/  PRMT R9, R13, 0x3340, R0 ;  /* 0x000033400d097816 */ /* 0x002fe40000000000 */
[----:B------:R-:W-:Y:S01]  /*1447c0*/  PRMT R10, R12, 0x3340, R11 ;  /* 0x000033400c0a7816 */ /* 0x000fe2000000000b */
[----:B------:R-:W4:Y:S03]  /*1447d0*/  LDL.LU R42, [R1+0x20cc] ;  /* 0x0020cc00012a7983 */ /* 0x000f260000300800 */
[----:B------:R-:W-:Y:S01]  /*1447e0*/  PRMT R36, R10, 0x5410, R9 ;  /* 0x000054100a247816 */ /* 0x000fe20000000009 */
[----:B------:R-:W4:Y:S01]  /*1447f0*/  LDL.LU R38, [R1+0x90] ;  /* 0x0000900001267983 */ /* 0x000f220000300800 */
[----:B------:R-:W-:Y:S02]  /*144800*/  SHF.R.U32.HI R9, RZ, 0x8, R11 ;  /* 0x00000008ff097819 */ /* 0x000fe4000001160b */
[----:B------:R-:W-:Y:S01]  /*144810*/  SHF.R.U32.HI R10, RZ, 0x8, R12 ;  /* 0x00000008ff0a7819 */ /* 0x000fe2000001160c */
[----:B------:R-:W4:Y:S01]  /*144820*/  LDL.LU R22, [R1+0x5588] ;  /* 0x0055880001167983 */ /* 0x000f220000300800 */
[----:B------:R-:W-:-:S02]  /*144830*/  LOP3.LUT R9, R9, 0xffff, RZ, 0xc0, !PT ;  /* 0x0000ffff09097812 */ /* 0x000fc400078ec0ff */
[----:B------:R-:W-:Y:S01]  /*144840*/  LOP3.LUT R10, R10, 0xffff, RZ, 0xc0, !PT ;  /* 0x0000ffff0a0a7812 */ /* 0x000fe200078ec0ff */
[----:B------:R-:W4:Y:S04]  /*144850*/  LDL.LU R5, [R1+0x54a8] ;  /* 0x0054a80001057983 */ /* 0x000f280000300800 */
[----:B------:R-:W4:Y:S04]  /*144860*/  LDL.LU R61, [R1+0x5504] ;  /* 0x00550400013d7983 */ /* 0x000f280000300800 */
[----:B------:R0:W-:Y:S04]  /*144870*/  STL [R1+0x66e4], R36 ;  /* 0x0066e42401007387 */ /* 0x0001e80000100800 */
[----:B0-----:R-:W4:Y:S04]  /*144880*/  LDL.LU R36, [R1+0x1f10] ;  /* 0x001f100001247983 */ /* 0x001f280000300800 */
[----:B------:R-:W4:Y:S01]  /*144890*/  LDL.LU R12, [R1+0x5318] ;  /* 0x00531800010c7983 */ /* 0x000f220000300800 */
[----:B--2---:R-:W-:-:S02]  /*1448a0*/  LOP3.LUT R11, R34, 0xffff, RZ, 0xc0, !PT ;  /* 0x0000ffff220b7812 */ /* 0x004fc400078ec0ff */
[----:B------:R-:W-:Y:S02]  /*1448b0*/  PRMT R34, R10, 0x3340, R9 ;  /* 0x000033400a227816 */ /* 0x000fe40000000009 */
[----:B------:R-:W2:Y:S04]  /*1448c0*/  LDL.LU R9, [R1+0x1f60] ;  /* 0x001f600001097983 */ /* 0x000ea80000300800 */
[----:B------:R-:W2:Y:S01]  /*1448d0*/  LDL.LU R10, [R1+0x88] ;  /* 0x00008800010a7983 */ /* 0x000ea20000300800 */
[----:B---3--:R-:W-:-:S03]  /*1448e0*/  PRMT R7, R7, 0x4210, R11 ;  /* 0x0000421007077816 */ /* 0x008fc6000000000b */
[----:B------:R0:W-:Y:S01]  /*1448f0*/  STL [R1+0x66f0], R34 ;  /* 0x0066f02201007387 */ /* 0x0001e20000100800 */
[----:B------:R-:W-:Y:S02]  /*144900*/  SHF.R.U32.HI R13, RZ, 0x8, R13 ;  /* 0x00000008ff0d7819 */ /* 0x000fe4000001160d */
[----:B----4-:R-:W-:Y:S01]  /*144910*/  PRMT R11, R21, 0x5210, R11 ;  /* 0x00005210150b7816 */ /* 0x010fe2000000000b */
[----:B0-----:R-:W3:Y:S04]  /*144920*/  LDL.LU R34, [R1+0x531c] ;  /* 0x00531c0001227983 */ /* 0x001ee80000300800 */
[----:B------:R0:W-:Y:S04]  /*144930*/  STL [R1+0x800], R7 ;  /* 0x0008000701007387 */ /* 0x0001e80000100800 */
[----:B0-----:R-:W4:Y:S04]  /*144940*/  LDL.LU R7, [R1+0x6874] ;  /* 0x0068740001077983 */ /* 0x001f280000300800 */
[----:B------:R-:W3:Y:S04]  /*144950*/  LDL.LU R21, [R1+0x6870] ;  /* 0x0068700001157983 */ /* 0x000ee80000300800 */
[----:B------:R0:W-:Y:S04]  /*144960*/  STL [R1+0x6e0], R11 ;  /* 0x0006e00b01007387 */ /* 0x0001e80000100800 */
[----:B0-----:R-:W3:Y:S01]  /*144970*/  LDL.LU R11, [R1+0x84] ;  /* 0x00008400010b7983 */ /* 0x001ee20000300800 */
[----:B--2---:R-:W-:-:S04]  /*144980*/  LOP3.LUT R9, R9, 0xffff, RZ, 0xc0, !PT ;  /* 0x0000ffff09097812 */ /* 0x004fc800078ec0ff */
[--C-:B------:R-:W-:Y:S02]  /*144990*/  PRMT R20, R20, 0x4210, R9.reuse ;  /* 0x0000421014147816 */ /* 0x100fe40000000009 */
[----:B------:R-:W-:Y:S02]  /*1449a0*/  PRMT R10, R10, 0x5210, R9 ;  /* 0x000052100a0a7816 */ /* 0x000fe40000000009 */
[----:B------:R-:W-:Y:S01]  /*1449b0*/  LOP3.LUT R9, R13, 0xffff, RZ, 0xc0, !PT ;  /* 0x0000ffff0d097812 */ /* 0x000fe200078ec0ff */
[----:B------:R0:W-:Y:S04]  /*1449c0*/  STL [R1+0x804], R20 ;  /* 0x0008041401007387 */ /* 0x0001e80000100800 */
[----:B0-----:R-:W2:Y:S04]  /*1449d0*/  LDL.LU R20, [R1+0x686c] ;  /* 0x00686c0001147983 */ /* 0x001ea80000300800 */
[----:B------:R-:W2:Y:S01]  /*1449e0*/  LDL.LU R13, [R1+0x6e8] ;  /* 0x0006e800010d7983 */ /* 0x000ea20000300800 */
[----:B------:R-:W-:-:S03]  /*1449f0*/  PRMT R9, R9, 0x3340, R0 ;  /* 0x0000334009097816 */ /* 0x000fc60000000000 */
[----:B------:R0:W-:Y:S02]  /*144a00*/  STL [R1+0x6e4], R10 ;  /* 0x0006e40a01007387 */ /* 0x0001e40000100800 */
[----:B0-----:R-:W-:Y:S02]  /*144a10*/  SHF.R.U32.HI R10, RZ, 0x8, R24 ;  /* 0x00000008ff0a7819 */ /* 0x001fe40000011618 */
[----:B------:R-:W4:Y:S04]  /*144a20*/  LDL.LU R24, [R1+0x6868] ;  /* 0x0068680001187983 */ /* 0x000f280000300800 */
[----:B------:R0:W-:Y:S02]  /*144a30*/  STL [R1+0x220], R9 ;  /* 0x0002200901007387 */ /* 0x0001e40000100800 */
[----:B0-----:R-:W-:-:S02]  /*144a40*/  LOP3.LUT R9, R10, 0xffff, RZ, 0xc0, !PT ;  /* 0x0000ffff0a097812 */ /* 0x001fc400078ec0ff */
[----:B------:R-:W-:Y:S02]  /*144a50*/  LOP3.LUT R10, R36, 0xffff, RZ, 0xc0, !PT ;  /* 0x0000ffff240a7812 */ /* 0x000fe400078ec0ff */
[----:B------:R-:W-:Y:S02]  /*144a60*/  PRMT R36, R9, 0x3340, R0 ;  /* 0x0000334009247816 */ /* 0x000fe40000000000 */
[--C-:B---3--:R-:W-:Y:S02]  /*144a70*/  PRMT R11, R11, 0x5210, R10.reuse ;  /* 0x000052100b0b7816 */ /* 0x108fe4000000000a */
[----:B------:R-:W-:Y:S01]  /*144a80*/  LOP3.LUT R9, R34, 0xffff, RZ, 0xc0, !PT ;  /* 0x0000ffff22097812 */ /* 0x000fe200078ec0ff */
[----:B------:R0:W-:Y:S01]  /*144a90*/  STL [R1+0x66ec], R36 ;  /* 0x0066ec2401007387 */ /* 0x0001e20000100800 */
[----:B--2---:R-:W-:Y:S02]  /*144aa0*/  PRMT R13, R13, 0x4210, R10 ;  /* 0x000042100d0d7816 */ /* 0x004fe4000000000a */
[----:B------:R-:W-:-:S02]  /*144ab0*/  LOP3.LUT R10, R12, 0xffff, RZ, 0xc0, !PT ;  /* 0x0000ffff0c0a7812 */ /* 0x000fc400078ec0ff */
[--C-:B------:R-:W-:Y:S01]  /*144ac0*/  PRMT R12, R14, 0x4210, R9.reuse ;  /* 0x000042100e0c7816 */ /* 0x100fe20000000009 */
[----:B------:R-:W-:Y:S04]  /*144ad0*/  STL [R1+0x808], R13 ;  /* 0x0008080d01007387 */ /* 0x000fe80000100800 */
[----:B------:R1:W-:Y:S04]  /*144ae0*/  STL [R1+0x6e8], R11 ;  /* 0x0006e80b01007387 */ /* 0x0003e80000100800 */
[----:B------:R2:W-:Y:S04]  /*144af0*/  STL [R1+0x7e0], R12 ;  /* 0x0007e00c01007387 */ /* 0x0005e80000100800 */
[----:B0-----:R-:W3:Y:S01]  /*144b00*/  LDL.LU R36, [R1+0x94] ;  /* 0x0000940001247983 */ /* 0x001ee20000300800 */
[----:B-1----:R-:W-:-:S02]  /*144b10*/  PRMT R11, R40, 0x5210, R9 ;  /* 0x00005210280b7816 */ /* 0x002fc40000000009 */
[----:B------:R-:W-:-:S03]  /*144b20*/  PRMT R9, R42, 0x4210, R10 ;  /* 0x000042102a097816 */ /* 0x000fc6000000000a */
[----:B------:R0:W-:Y:S04]  /*144b30*/  STL [R1+0x6d0], R11 ;  /* 0x0006d00b01007387 */ /* 0x0001e80000100800 */
[----:B------:R-:W3:Y:S01]  /*144b40*/  LDL.LU R40, [R1+0x20c8] ;  /* 0x0020c80001287983 */ /* 0x000ee20000300800 */
[----:B------:R-:W-:-:S03]  /*144b50*/  LOP3.LUT R13, R22, 0xffff, RZ, 0xc0, !PT ;  /* 0x0000ffff160d7812 */ /* 0x000fc600078ec0ff */
[----:B------:R1:W-:Y:S01]  /*144b60*/  STL [R1+0x7e4], R9 ;  /* 0x0007e40901007387 */ /* 0x0003e20000100800 */
[----:B--2---:R-:W-:Y:S02]  /*144b70*/  LOP3.LUT R12, R61, 0xffff, RZ, 0xc0, !PT ;  /* 0x0000ffff3d0c7812 */ /* 0x004fe400078ec0ff */
[----:B0-----:R-:W-:Y:S01]  /*144b80*/  LOP3.LUT R11, R5, 0xffff, RZ, 0xc0, !PT ;  /* 0x0000ffff050b7812 */ /* 0x001fe200078ec0ff */
[----:B------:R-:W2:Y:S01]  /*144b90*/  LDL.LU R42, [R1+0x9c] ;  /* 0x00009c00012a7983 */ /* 0x000ea20000300800 */
[----:B-1----:R-:W-:Y:S02]  /*144ba0*/  PRMT R9, R38, 0x5210, R10 ;  /* 0x0000521026097816 */ /* 0x002fe4000000000a */
[----:B------:R-:W-:-:S03]  /*144bb0*/  PRMT R10, R13, 0x3340, R12 ;  /* 0x000033400d0a7816 */ /* 0x000fc6000000000c */
[----:B------:R0:W-:Y:S04]  /*144bc0*/  STL [R1+0x6d4], R9 ;  /* 0x0006d40901007387 */ /* 0x0001e80000100800 */
[----:B------:R-:W2:Y:S04]  /*144bd0*/  LDL.LU R34, [R1+0x5474] ;  /* 0x0054740001227983 */ /* 0x000ea80000300800 */
[----:B------:R-:W2:Y:S01]  /*144be0*/  LDL.LU R5, [R1+0x55ac] ;  /* 0x0055ac0001057983 */ /* 0x000ea20000300800 */
[----:B0-----:R-:W-:-:S04]  /*144bf0*/  PRMT R9, R11, 0x3340, R0 ;  /* 0x000033400b097816 */ /* 0x001fc80000000000 */
[----:B------:R-:W-:Y:S02]  /*144c00*/  PRMT R9, R10, 0x5410, R9 ;  /* 0x000054100a097816 */ /* 0x000fe40000000009 */
[----:B------:R-:W-:-:S03]  /*144c10*/  SHF.R.U32.HI R10, RZ, 0x8, R13 ;  /* 0x00000008ff0a7819 */ /* 0x000fc6000001160d */
[----:B------:R0:W-:Y:S01]  /*144c20*/  STL [R1+0x41c], R9 ;  /* 0x00041c0901007387 */ /* 0x0001e20000100800 */
[----:B------:R-:W-:-:S03]  /*144c30*/  LOP3.LUT R10, R10, 0xffff, RZ, 0xc0, !PT ;  /* 0x0000ffff0a0a7812 */ /* 0x000fc600078ec0ff */
[----:B------:R-:W2:Y:S04]  /*144c40*/  LDL.LU R14, [R1+0x54b8] ;  /* 0x0054b800010e7983 */ /* 0x000ea80000300800 */
[----:B------:R-:W2:Y:S01]  /*144c50*/  LDL.LU R61, [R1+0x5520] ;  /* 0x00552000013d7983 */ /* 0x000ea20000300800 */
[----:B0-----:R-:W-:-:S03]  /*144c60*/  SHF.R.U32.HI R9, RZ, 0x8, R12 ;  /* 0x00000008ff097819 */ /* 0x001fc6000001160c */
[----:B------:R-:W2:Y:S01]  /*144c70*/  LDL.LU R13, [R1+0xa0] ;  /* 0x0000a000010d7983 */ /* 0x000ea20000300800 */
[----:B------:R-:W-:-:S03]  /*144c80*/  LOP3.LUT R9, R9, 0xffff, RZ, 0xc0, !PT ;  /* 0x0000ffff09097812 */ /* 0x000fc600078ec0ff */
[----:B------:R-:W2:Y:S01]  /*144c90*/  LDL.LU R12, [R1+0x6c8] ;  /* 0x0006c800010c7983 */ /* 0x000ea20000300800 */
[----:B------:R-:W-:-:S03]  /*144ca0*/  PRMT R22, R10, 0x3340, R9 ;  /* 0x000033400a167816 */ /* 0x000fc60000000009 */
[----:B------:R-:W2:Y:S04]  /*144cb0*/  LDL.LU R9, [R1+0x52fc] ;  /* 0x0052fc0001097983 */ /* 0x000ea80000300800 */
[----:B------:R-:W3:Y:S04]  /*144cc0*/  LDL.LU R10, [R1+0x546c] ;  /* 0x00546c00010a7983 */ /* 0x000ee80000300800 */
[----:B------:R0:W-:Y:S04]  /*144cd0*/  STL [R1+0x66f4], R22 ;  /* 0x0066f41601007387 */ /* 0x0001e80000100800 */
[----:B0-----:R-:W4:Y:S01]  /*144ce0*/  LDL.LU R22, [R1+0x20e4] ;  /* 0x0020e40001167983 */ /* 0x001f220000300800 */
[----:B------:R-:W-:-:S04]  /*144cf0*/  SHF.R.U32.HI R11, RZ, 0x8, R11 ;  /* 0x00000008ff0b7819 */ /* 0x000fc8000001160b */
[----:B------:R-:W-:-:S04]  /*144d00*/  LOP3.LUT R11, R11, 0xffff, RZ, 0xc0, !PT ;  /* 0x0000ffff0b0b7812 */ /* 0x000fc800078ec0ff */
[----:B------:R-:W-:Y:S02]  /*144d10*/  PRMT R38, R11, 0x3340, R0 ;  /* 0x000033400b267816 */ /* 0x000fe40000000000 */
[----:B------:R-:W4:Y:S04]  /*144d20*/  LDL.LU R11, [R1+0x98] ;  /* 0x00009800010b7983 */ /* 0x000f280000300800 */
[----:B------:R0:W-:Y:S04]  /*144d30*/  STL [R1+0x66f8], R38 ;  /* 0x0066f82601007387 */ /* 0x0001e80000100800 */
[----:B0-----:R-:W4:Y:S01]  /*144d40*/  LDL.LU R38, [R1+0x6c4] ;  /* 0x0006c40001267983 */ /* 0x001f220000300800 */
[----:B--2---:R-:W-:-:S02]  /*144d50*/  LOP3.LUT R9, R9, 0xffff, RZ, 0xc0, !PT ;  /* 0x0000ffff09097812 */ /* 0x004fc400078ec0ff */
[----:B---3--:R-:W-:Y:S02]  /*144d60*/  LOP3.LUT R10, R10, 0xffff, RZ, 0xc0, !PT ;  /* 0x0000ffff0a0a7812 */ /* 0x008fe400078ec0ff */
[--C-:B----4-:R-:W-:Y:S02]  /*144d70*/  PRMT R22, R22, 0x4210, R9.reuse ;  /* 0x0000421016167816 */ /* 0x110fe40000000009 */
[----:B------:R-:W-:-:S03]  /*144d80*/  PRMT R9, R36, 0x5210, R9 ;  /* 0x0000521024097816 */ /* 0x000fc60000000009 */
[----:B------:R0:W-:Y:S01]  /*144d90*/  STL [R1+0x7e8], R22 ;  /* 0x0007e81601007387 */ /* 0x0001e20000100800 */
[----:B------:R-:W-:-:S03]  /*144da0*/  PRMT R36, R40, 0x4210, R10 ;  /* 0x0000421028247816 */ /* 0x000fc6000000000a */
[----:B------:R1:W-:Y:S01]  /*144db0*/  STL [R1+0x6d8], R9 ;  /* 0x0006d80901007387 */ /* 0x0003e20000100800 */
[----:B0-----:R-:W-:Y:S02]  /*144dc0*/  PRMT R22, R42, 0x5210, R10 ;  /* 0x000052102a167816 */ /* 0x001fe4000000000a */
[----:B-1----:R-:W-:Y:S01]  /*144dd0*/  SHF.R.U32.HI R9, RZ, 0x8, R3 ;  /* 0x00000008ff097819 */ /* 0x002fe20000011603 */
[----:B------:R-:W-:Y:S03]  /*144de0*/  STL [R1+0x7d0], R36 ;  /* 0x0007d02401007387 */ /* 0x000fe60000100800 */
[----:B------:R-:W-:Y:S01]  /*144df0*/  LOP3.LUT R9, R9, 0xffff, RZ, 0xc0, !PT ;  /* 0x0000ffff09097812 */ /* 0x000fe200078ec0ff */
[----:B------:R0:W-:Y:S01]  /*144e00*/  STL [R1+0x6c0], R22 ;  /* 0x0006c01601007387 */ /* 0x0001e20000100800 */
[----:B------:R-:W-:Y:S02]  /*144e10*/  SHF.R.U32.HI R10, RZ, 0x8, R2 ;  /* 0x00000008ff0a7819 */ /* 0x000fe40000011602 */
[----:B------:R-:W-:Y:S01]  /*144e20*/  PRMT R40, R9, 0x3340, R0 ;  /* 0x0000334009287816 */ /* 0x000fe20000000000 */
[----:B------:R-:W2:Y:S04]  /*144e30*/  LDL.LU R3, [R1+0x5628] ;  /* 0x0056280001037983 */ /* 0x000ea80000300800 */
[----:B------:R-:W3:Y:S04]  /*144e40*/  LDL.LU R2, [R1+0x20c0] ;  /* 0x0020c00001027983 */ /* 0x000ee80000300800 */
[----:B0-----:R-:W4:Y:S04]  /*144e50*/  LDL.LU R22, [R1+0xa4] ;  /* 0x0000a40001167983 */ /* 0x001f280000300800 */
[----:B------:R-:W2:Y:S04]  /*144e60*/  LDL.LU R36, [R1+0x5630] ;  /* 0x0056300001247983 */ /* 0x000ea80000300800 */
[----:B------:R0:W-:Y:S04]  /*144e70*/  STL [R1+0x66fc], R40 ;  /* 0x0066fc2801007387 */ /* 0x0001e80000100800 */
[----:B0-----:R-:W2:Y:S01]  /*144e80*/  LDL.LU R40, [R1+0x544c] ;  /* 0x00544c0001287983 */ /* 0x001ea20000300800 */
[----:B------:R-:W-:-:S04]  /*144e90*/  LOP3.LUT R10, R10, 0xffff, RZ, 0xc0, !PT ;  /* 0x0000ffff0a0a7812 */ /* 0x000fc800078ec0ff */
[----:B------:R-:W-:Y:S02]  /*144ea0*/  PRMT R42, R10, 0x3340, R0 ;  /* 0x000033400a2a7816 */ /* 0x000fe40000000000 */
[----:B------:R-:W-:-:S03]  /*144eb0*/  LOP3.LUT R9, R34, 0xffff, RZ, 0xc0, !PT ;  /* 0x0000ffff22097812 */ /* 0x000fc600078ec0ff */
[----:B------:R0:W-:Y:S04]  /*144ec0*/  STL [R1+0x6700], R42 ;  /* 0x0067002a01007387 */ /* 0x0001e80000100800 */
[----:B------:R-:W3:Y:S01]  /*144ed0*/  LDL.LU R34, [R1+0x20c4] ;  /* 0x0020c40001227983 */ /* 0x000ee20000300800 */
[--C-:B0-----:R-:W-:Y:S02]  /*144ee0*/  PRMT R42, R38, 0x4210, R9.reuse ;  /* 0x00004210262a7816 */ /* 0x101fe40000000009 */
[----:B------:R-:W-:Y:S02]  /*144ef0*/  PRMT R38, R11, 0x5210, R9 ;  /* 0x000052100b267816 */ /* 0x000fe40000000009 */
[----:B--2---:R-:W-:Y:S02]  /*144f00*/  LOP3.LUT R10, R40, 0xffff, RZ, 0xc0, !PT ;  /* 0x0000ffff280a7812 */ /* 0x004fe400078ec0ff */
[----:B------:R-:W2:Y:S02]  /*144f10*/  LDL.LU R40, [R1+0xa8] ;  /* 0x0000a80001287983 */ /* 0x000ea40000300800 */
[----:B------:R-:W-:-:S02]  /*144f20*/  PRMT R11, R12, 0x4210, R10 ;  /* 0x000042100c0b7816 */ /* 0x000fc4000000000a */
[----:B------:R-:W-:Y:S01]  /*144f30*/  STL [R1+0x7d4], R42 ;  /* 0x0007d42a01007387 */ /* 0x000fe20000100800 */
[----:B------:R-:W-:-:S03]  /*144f40*/  LOP3.LUT R12, R5, 0xffff, RZ, 0xc0, !PT ;  /* 0x0000ffff050c7812 */ /* 0x000fc600078ec0ff */
[----:B------:R-:W-:Y:S04]  /*144f50*/  STL [R1+0x6c4], R38 ;  /* 0x0006c42601007387 */ /* 0x000fe80000100800 */
[----:B------:R0:W-:Y:S04]  /*144f60*/  STL [R1+0x7d8], R11 ;  /* 0x0007d80b01007387 */ /* 0x0001e80000100800 */
[----:B------:R-:W2:Y:S01]  /*144f70*/  LDL.LU R5, [R1+0x5608] ;  /* 0x0056080001057983 */ /* 0x000ea20000300800 */
[----:B------:R-:W-:Y:S02]  /*144f80*/  PRMT R9, R13, 0x5210, R10 ;  /* 0x000052100d097816 */ /* 0x000fe4000000000a */
[----:B------:R-:W-:-:S02]  /*144f90*/  LOP3.LUT R13, R14, 0xffff, RZ, 0xc0, !PT ;  /* 0x0000ffff0e0d7812 */ /* 0x000fc400078ec0ff */
[----:B0-----:R-:W-:Y:S01]  /*144fa0*/  LOP3.LUT R11, R61, 0xffff, RZ, 0xc0, !PT ;  /* 0x0000ffff3d0b7812 */ /* 0x001fe200078ec0ff */
[----:B------:R0:W-:Y:S03]  /*144fb0*/  STL [R1+0x6c8], R9 ;  /* 0x0006c80901007387 */ /* 0x0001e60000100800 */
[----:B------:R-:W-:Y:S01]  /*144fc0*/  PRMT R10, R12, 0x3340, R11 ;  /* 0x000033400c0a7816 */ /* 0x000fe2000000000b */
[----:B------:R-:W2:Y:S04]  /*144fd0*/  LDL.LU R38, [R1+0x20a4] ;  /* 0x0020a40001267983 */ /* 0x000ea80000300800 */
[----:B------:R-:W2:Y:S01]  /*144fe0*/  LDL.LU R14, [R1+0x560c] ;  /* 0x00560c00010e7983 */ /* 0x000ea20000300800 */
[----:B0-----:R-:W-:-:S03]  /*144ff0*/  PRMT R9, R13, 0x3340, R0 ;  /* 0x000033400d097816 */ /* 0x001fc60000000000 */
[----:B------:R-:W2:Y:S01]  /*145000*/  LDL.LU R61, [R1+0x20ac] ;  /* 0x0020ac00013d7983 */ /* 0x000ea20000300800 */
[----:B------:R-:W-:Y:S02]  /*145010*/  PRMT R42, R10, 0x5410, R9 ;  /* 0x000054100a2a7816 */ /* 0x000fe40000000009 */
[----:B------:R-:W-:Y:S02]  /*145020*/  SHF.R.U32.HI R10, RZ, 0x8, R12 ;  /* 0x00000008ff0a7819 */ /* 0x000fe4000001160c */
[----:B------:R-:W-:Y:S02]  /*145030*/  SHF.R.U32.HI R9, RZ, 0x8, R11 ;  /* 0x00000008ff097819 */ /* 0x000fe4000001160b */
[----:B------:R-:W-:Y:S02]  /*145040*/  LOP3.LUT R10, R10, 0xffff, RZ, 0xc0, !PT ;  /* 0x0000ffff0a0a7812 */ /* 0x000fe400078ec0ff */
[----:B------:R-:W-:Y:S02]  /*145050*/  LOP3.LUT R9, R9, 0xffff, RZ, 0xc0, !PT ;  /* 0x0000ffff09097812 */ /* 0x000fe400078ec0ff */
[----:B------:R-:W-:-:S02]  /*145060*/  LOP3.LUT R11, R3, 0xffff, RZ, 0xc0, !PT ;  /* 0x0000ffff030b7812 */ /* 0x000fc400078ec0ff */
[----:B------:R-:W-:Y:S02]  /*145070*/  PRMT R3, R10, 0x3340, R9 ;  /* 0x000033400a037816 */ /* 0x000fe40000000009 */
[--C-:B---3--:R-:W-:Y:S01]  /*145080*/  PRMT R9, R2, 0x4210, R11.reuse ;  /* 0x0000421002097816 */ /* 0x108fe2000000000b */
[----:B------:R-:W-:Y:S04]  /*145090*/  STL [R1+0x478], R42 ;  /* 0x0004782a01007387 */ /* 0x000fe80000100800 */
[----:B------:R4:W-:Y:S04]  /*1450a0*/  STL [R1+0x6704], R3 ;  /* 0x0067040301007387 */ /* 0x0009e80000100800 */
[----:B------:R-:W3:Y:S04]  /*1450b0*/  LDL.LU R2, [R1+0x1f8c] ;  /* 0x001f8c0001027983 */ /* 0x000ee80000300800 */
[----:B------:R0:W-:Y:S01]  /*1450c0*/  STL [R1+0x6a0], R9 ;  /* 0x0006a00901007387 */ /* 0x0001e20000100800 */
[----:B----4-:R-:W-:-:S03]  /*1450d0*/  PRMT R3, R22, 0x5210, R11 ;  /* 0x0000521016037816 */ /* 0x010fc6000000000b */
[----:B------:R-:W4:Y:S01]  /*1450e0*/  LDL.LU R22, [R1+0x20a0] ;  /* 0x0020a00001167983 */ /* 0x000f220000300800 */
[----:B------:R-:W-:Y:S02]  /*1450f0*/  SHF.R.U32.HI R13, RZ, 0x8, R13 ;  /* 0x00000008ff0d7819 */ /* 0x000fe4000001160d */
[----:B0-----:R-:W-:Y:S01]  /*145100*/  LOP3.LUT R9, R36, 0xffff, RZ, 0xc0, !PT ;  /* 0x0000ffff24097812 */ /* 0x001fe200078ec0ff */
[----:B------:R-:W-:Y:S03]  /*145110*/  STL [R1+0x90], R3 ;  /* 0x0000900301007387 */ /* 0x000fe60000100800 */
[----:B------:R-:W-:Y:S01]  /*145120*/  PRMT R10, R34, 0x4210, R9 ;  /* 0x00004210220a7816 */ /* 0x000fe20000000009 */
[----:B------:R-:W4:Y:S04]  /*145130*/  LDL.LU R36, [R1+0x1fa0] ;  /* 0x001fa00001247983 */ /* 0x000f280000300800 */
[----:B------:R-:W4:Y:S04]  /*145140*/  LDL.LU R34, [R1+0x75c] ;  /* 0x00075c0001227983 */ /* 0x000f280000300800 */
[----:B------:R0:W-:Y:S02]  /*145150*/  STL [R1+0x6a4], R10 ;  /* 0x0006a40a01007387 */ /* 0x0001e40000100800 */
[----:B0-----:R-:W-:-:S02]  /*145160*/  SHF.R.U32.HI R10, RZ, 0x8, R16 ;  /* 0x00000008ff0a7819 */ /* 0x001fc40000011610 */
[----:B--2---:R-:W-:Y:S02]  /*145170*/  PRMT R3, R40, 0x5210, R9 ;  /* 0x0000521028037816 */ /* 0x004fe40000000009 */
[----:B------:R-:W-:-:S04]  /*145180*/  LOP3.LUT R9, R13, 0xffff, RZ, 0xc0, !PT ;  /* 0x0000ffff0d097812 */ /* 0x000fc800078ec0ff */
[--C-:B------:R-:W-:Y:S02]  /*145190*/  PRMT R16, R9, 0x3340, R0.reuse ;  /* 0x0000334009107816 */ /* 0x100fe40000000000 */
[----:B------:R-:W-:Y:S01]  /*1451a0*/  LOP3.LUT R9, R10, 0xffff, RZ, 0xc0, !PT ;  /* 0x0000ffff0a097812 */ /* 0x000fe200078ec0ff */
[----:B------:R0:W-:Y:S01]  /*1451b0*/  STL [R1+0x94], R3 ;  /* 0x0000940301007387 */ /* 0x0001e20000100800 */
[----:B------:R-:W-:Y:S02]  /*1451c0*/  LOP3.LUT R10, R5, 0xffff, RZ, 0xc0, !PT ;  /* 0x0000ffff050a7812 */ /* 0x000fe400078ec0ff */
[----:B------:R-:W-:Y:S01]  /*1451d0*/  PRMT R5, R9, 0x3340, R0 ;  /* 0x0000334009057816 */ /* 0x000fe20000000000 */
[----:B------:R-:W-:Y:S01]  /*1451e0*/  STL [R1+0x6708], R16 ;  /* 0x0067081001007387 */ /* 0x000fe20000100800 */
[----:B0-----:R-:W-:-:S03]  /*1451f0*/  PRMT R3, R20, 0x5210, R10 ;  /* 0x0000521014037816 */ /* 0x001fc6000000000a */
[----:B------:R0:W-:Y:S04]  /*145200*/  STL [R1+0x670c], R5 ;  /* 0x00670c0501007387 */ /* 0x0001e80000100800 */
[----:B------:R-:W2:Y:S01]  /*145210*/  LDL.LU R20, [R1+0x6864] ;  /* 0x0068640001147983 */ /* 0x000ea20000300800 */
[----:B0-----:R-:W-:Y:S02]  /*145220*/  PRMT R5, R38, 0x4210, R10 ;  /* 0x0000421026057816 */ /* 0x001fe4000000000a */
[----:B------:R-:W-:Y:S02]  /*145230*/  LOP3.LUT R9, R14, 0xffff, RZ, 0xc0, !PT ;  /* 0x0000ffff0e097812 */ /* 0x000fe400078ec0ff */
[----:B------:R-:W-:Y:S01]  /*145240*/  SHF.R.U32.HI R10, RZ, 0x8, R4 ;  /* 0x00000008ff0a7819 */ /* 0x000fe20000011604 */
[----:B------:R0:W-:Y:S04]  /*145250*/  STL [R1+0x6a8], R5 ;  /* 0x0006a80501007387 */ /* 0x0001e80000100800 */
[----:B------:R1:W-:Y:S04]  /*145260*/  STL [R1+0x98], R3 ;  /* 0x0000980301007387 */ /* 0x0003e80000100800 */
[----:B------:R-:W2:Y:S01]  /*145270*/  LDL.LU R4, [R1+0x6860] ;  /* 0x0068600001047983 */ /* 0x000ea20000300800 */
[----:B0-----:R-:W-:-:S03]  /*145280*/  PRMT R5, R61, 0x4210, R9 ;  /* 0x000042103d057816 */ /* 0x001fc60000000009 */
[----:B------:R-:W2:Y:S01]  /*145290*/  LDL.LU R14, [R1+0x5364] ;  /* 0x00536400010e7983 */ /* 0x000ea20000300800 */
[----:B-1----:R-:W-:Y:S02]  /*1452a0*/  PRMT R3, R24, 0x5210, R9 ;  /* 0x0000521018037816 */ /* 0x002fe40000000009 */
[----:B------:R-:W-:Y:S02]  /*1452b0*/  LOP3.LUT R9, R10, 0xffff, RZ, 0xc0, !PT ;  /* 0x0000ffff0a097812 */ /* 0x000fe400078ec0ff */
[----:B------:R-:W-:Y:S02]  /*1452c0*/  SHF.R.U32.HI R10, RZ, 0x8, R19 ;  /* 0x00000008ff0a7819 */ /* 0x000fe40000011613 */
[----:B------:R-:W-:Y:S02]  /*1452d0*/  PRMT R19, R9, 0x3340, R0 ;  /* 0x0000334009137816 */ /* 0x000fe40000000000 */
[----:B------:R-:W-:Y:S01]  /*1452e0*/  LOP3.LUT R9, R10, 0xffff, RZ, 0xc0, !PT ;  /* 0x0000ffff0a097812 */ /* 0x000fe200078ec0ff */
[----:B------:R-:W-:Y:S01]  /*1452f0*/  STL [R1+0x6ac], R5 ;  /* 0x0006ac0501007387 */ /* 0x000fe20000100800 */
[----:B---3--:R-:W-:-:S02]  /*145300*/  LOP3.LUT R10, R2, 0xffff, RZ, 0xc0, !PT ;  /* 0x0000ffff020a7812 */ /* 0x008fc400078ec0ff */
[----:B------:R-:W-:Y:S01]  /*145310*/  PRMT R2, R9, 0x3340, R0 ;  /* 0x0000334009027816 */ /* 0x000fe20000000000 */
[----:B------:R4:W-:Y:S04]  /*145320*/  STL [R1+0x9c], R3 ;  /* 0x00009c0301007387 */ /* 0x0009e80000100800 */
[----:B------:R-:W3:Y:S04]  /*145330*/  LDL.LU R61, [R1+0x740] ;  /* 0x00074000013d7983 */ /* 0x000ee80000300800 */
[----:B------:R-:W3:Y:S01]  /*145340*/  LDL.LU R24, [R1+0x55d4] ;  /* 0x0055d40001187983 */ /* 0x000ee20000300800 */
[----:B----4-:R-:W-:-:S03]  /*145350*/  PRMT R3, R22, 0x4210, R10 ;  /* 0x0000421016037816 */ /* 0x010fc6000000000a */
[----:B------:R-:W-:Y:S04]  /*145360*/  STL [R1+0x6710], R19 ;  /* 0x0067101301007387 */ /* 0x000fe80000100800 */
[----:B------:R0:W-:Y:S02]  /*145370*/  STL [R1+0x6714], R2 ;  /* 0x0067140201007387 */ /* 0x0001e40000100800 */
[----:B0-----:R-:W-:Y:S02]  /*145380*/  PRMT R2, R21, 0x5210, R10 ;  /* 0x0000521015027816 */ /* 0x001fe4000000000a */
[----:B------:R-:W4:Y:S04]  /*145390*/  LDL.LU R21, [R1+0x685c] ;  /* 0x00685c0001157983 */ /* 0x000f280000300800 */
[----:B------:R0:W-:Y:S04]  /*1453a0*/  STL [R1+0x780], R3 ;  /* 0x0007800301007387 */ /* 0x0001e80000100800 */
[----:B------:R1:W-:Y:S01]  /*1453b0*/  STL [R1+0x170], R2 ;  /* 0x0001700201007387 */ /* 0x0003e20000100800 */
[----:B--2---:R-:W-:-:S03]  /*1453c0*/  SHF.R.U32.HI R10, RZ, 0x8, R20 ;  /* 0x00000008ff0a7819 */ /* 0x004fc60000011614 */
[----:B------:R-:W2:Y:S01]  /*1453d0*/  LDL.LU R20, [R1+0x6858] ;  /* 0x0068580001147983 */ /* 0x000ea20000300800 */
[----:B------:R-:W-:-:S04]  /*1453e0*/  LOP3.LUT R9, R36, 0xffff, RZ, 0xc0, !PT ;  /* 0x0000ffff24097812 */ /* 0x000fc800078ec0ff */
[--C-:B0-----:R-:W-:Y:S02]  /*1453f0*/  PRMT R3, R34, 0x4210, R9.reuse ;  /* 0x0000421022037816 */ /* 0x101fe40000000009 */
[----:B-1----:R-:W-:Y:S02]  /*145400*/  PRMT R2, R7, 0x5210, R9 ;  /* 0x0000521007027816 */ /* 0x002fe40000000009 */
[----:B------:R-:W-:Y:S02]  /*145410*/  LOP3.LUT R9, R10, 0xffff, RZ, 0xc0, !PT ;  /* 0x0000ffff0a097812 */ /* 0x000fe400078ec0ff */
[----:B------:R-:W-:Y:S02]  /*145420*/  SHF.R.U32.HI R10, RZ, 0x8, R4 ;  /* 0x00000008ff0a7819 */ /* 0x000fe40000011604 */
[--C-:B------:R-:W-:Y:S02]  /*145430*/  PRMT R4, R9, 0x3340, R0.reuse ;  /* 0x0000334009047816 */ /* 0x100fe40000000000 */
[----:B------:R-:W-:Y:S01]  /*145440*/  LOP3.LUT R9, R10, 0xffff, RZ, 0xc0, !PT ;  /* 0x0000ffff0a097812 */ /* 0x000fe200078ec0ff */
[----:B------:R2:W-:Y:S03]  /*145450*/  STL [R1+0x784], R3 ;  /* 0x0007840301007387 */ /* 0x0005e60000100800 */
[----:B------:R-:W-:Y:S01]  /*145460*/  PRMT R7, R9, 0x3340, R0 ;  /* 0x0000334009077816 */ /* 0x000fe20000000000 */
[----:B------:R0:W-:Y:S04]  /*145470*/  STL [R1+0x174], R2 ;  /* 0x0001740201007387 */ /* 0x0001e80000100800 */
[----:B------:R-:W-:Y:S01]  /*145480*/  STL [R1+0x6718], R4 ;  /* 0x0067180401007387 */ /* 0x000fe20000100800 */
[----:B----4-:R-:W-:-:S03]  /*145490*/  LOP3.LUT R10, R21, 0xffff, RZ, 0xc0, !PT ;  /* 0x0000ffff150a7812 */ /* 0x010fc600078ec0ff */
[----:B------:R-:W4:Y:S04]  /*1454a0*/  LDL.LU R21, [R1+0x6854] ;  /* 0x0068540001157983 */ /* 0x000f280000300800 */
[----:B------:R-:W-:Y:S01]  /*1454b0*/  STL [R1+0x671c], R7 ;  /* 0x00671c0701007387 */ /* 0x000fe20000100800 */
[----:B--2---:R-:W-:-:S03]  /*1454c0*/  PRMT R3, R20, 0x4210, R10 ;  /* 0x0000421014037816 */ /* 0x004fc6000000000a */
[----:B------:R-:W2:Y:S01]  /*1454d0*/  LDL.LU R20, [R1+0x6850] ;  /* 0x0068500001147983 */ /* 0x000ea20000300800 */
[----:B0-----:R-:W-:-:S03]  /*1454e0*/  PRMT R2, R8, 0x5210, R10 ;  /* 0x0000521008027816 */ /* 0x001fc6000000000a */
[----:B------:R-:W3:Y:S01]  /*1454f0*/  LDL.LU R8, [R1+0x684c] ;  /* 0x00684c0001087983 */ /* 0x000ee20000300800 */
[----:B------:R-:W-:-:S03]  /*145500*/  LOP3.LUT R9, R14, 0xffff, RZ, 0xc0, !PT ;  /* 0x0000ffff0e097812 */ /* 0x000fc600078ec0ff */
[----:B------:R-:W-:Y:S04]  /*145510*/  STL [R1+0x788], R3 ;  /* 0x0007880301007387 */ /* 0x000fe80000100800 */
[----:B------:R-:W3:Y:S04]  /*145520*/  LDL.LU R40, [R1+0x5338] ;  /* 0x0053380001287983 */ /* 0x000ee80000300800 */
[----:B------:R-:W3:Y:S04]  /*145530*/  LDL.LU R38, [R1+0x54a4] ;  /* 0x0054a40001267983 */ /* 0x000ee80000300800 */
[----:B------:R2:W-:Y:S04]  /*145540*/  STL [R1+0x178], R2 ;  /* 0x0001780201007387 */ /* 0x0005e80000100800 */
[----:B------:R-:W3:Y:S04]  /*145550*/  LDL.LU R22, [R1+0x758] ;  /* 0x0007580001167983 */ /* 0x000ee80000300800 */
[----:B------:R-:W3:Y:S01]  /*145560*/  LDL.LU R36, [R1+0x2040] ;  /* 0x0020400001247983 */ /* 0x000ee20000300800 */
[----:B----4-:R-:W-:-:S03]  /*145570*/  LOP3.LUT R10, R21, 0xffff, RZ, 0xc0, !PT ;  /* 0x0000ffff150a7812 */ /* 0x010fc600078ec0ff */
[----:B------:R-:W4:Y:S01]  /*145580*/  LDL.LU R21, [R1+0x6848] ;  /* 0x0068480001157983 */ /* 0x000f220000300800 */
[----:B--2---:R-:W-:-:S03]  /*145590*/  PRMT R2, R20, 0x4210, R9 ;  /* 0x0000421014027816 */ /* 0x004fc60000000009 */
[----:B------:R-:W2:Y:S01]  /*1455a0*/  LDL.LU R20, [R1+0x6844] ;  /* 0x0068440001147983 */ /* 0x000ea20000300800 */
[----:B------:R-:W-:Y:S02]  /*1455b0*/  PRMT R4, R6, 0x5210, R9 ;  /* 0x0000521006047816 */ /* 0x000fe40000000009 */
[----:B---3--:R-:W-:Y:S01]  /*1455c0*/  LOP3.LUT R13, R24, 0xffff, RZ, 0xc0, !PT ;  /* 0x0000ffff180d7812 */ /* 0x008fe200078ec0ff */
[----:B------:R-:W3:Y:S01]  /*1455d0*/  LDL.LU R6, [R1+0x6840] ;  /* 0x0068400001067983 */ /* 0x000ee20000300800 */
[----:B------:R-:W-:-:S03]  /*1455e0*/  PRMT R3, R61, 0x4210, R10 ;  /* 0x000042103d037816 */ /* 0x000fc6000000000a */
[----:B------:R0:W-:Y:S04]  /*1455f0*/  STL [R1+0x750], R2 ;  /* 0x0007500201007387 */ /* 0x0001e80000100800 */
[----:B------:R-:W-:Y:S01]  /*145600*/  STL [R1+0x150], R4 ;  /* 0x0001500401007387 */ /* 0x000fe20000100800 */
[----:B0-----:R-:W-:-:S03]  /*145610*/  PRMT R2, R30, 0x5210, R10 ;  /* 0x000052101e027816 */ /* 0x001fc6000000000a */
[----:B------:R-:W-:Y:S04]  /*145620*/  STL [R1+0x754], R3 ;  /* 0x0007540301007387 */ /* 0x000fe80000100800 */
[----:B------:R0:W-:Y:S04]  /*145630*/  STL [R1+0x154], R2 ;  /* 0x0001540201007387 */ /* 0x0001e80000100800 */
[----:B------:R-:W3:Y:S04]  /*145640*/  LDL.LU R34, [R1+0x54b0] ;  /* 0x0054b00001227983 */ /* 0x000ee80000300800 */
[----:B------:R-:W3:Y:S04]  /*145650*/  LDL.LU R14, [R1+0x5484] ;  /* 0x00548400010e7983 */ /* 0x000ee80000300800 */
[----:B------:R-:W3:Y:S04]  /*145660*/  LDL.LU R61, [R1+0x748] ;  /* 0x00074800013d7983 */ /* 0x000ee80000300800 */
[----:B------:R-:W3:Y:S01]  /*145670*/  LDL.LU R30, [R1+0x543c] ;  /* 0x00543c00011e7983 */ /* 0x000ee20000300800 */
[----:B----4-:R-:W-:-:S04]  /*145680*/  LOP3.LUT R11, R21, 0xffff, RZ, 0xc0, !PT ;  /* 0x0000ffff150b7812 */ /* 0x010fc800078ec0ff */
[----:B------:R-:W-:Y:S02]  /*145690*/  PRMT R9, R11, 0x3340, R0 ;  /* 0x000033400b097816 */ /* 0x000fe40000000000 */
[----:B------:R-:W-:-:S04]  /*1456a0*/  SHF.R.U32.HI R11, RZ, 0x8, R11 ;  /* 0x00000008ff0b7819 */ /* 0x000fc8000001160b */
[----:B------:R-:W-:-:S04]  /*1456b0*/  LOP3.LUT R11, R11, 0xffff, RZ, 0xc0, !PT ;  /* 0x0000ffff0b0b7812 */ /* 0x000fc800078ec0ff */
[----:B------:R-:W-:Y:S02]  /*1456c0*/  PRMT R21, R11, 0x3340, R0 ;  /* 0x000033400b157816 */ /* 0x000fe40000000000 */
[----:B--2---:R-:W-:-:S04]  /*1456d0*/  LOP3.LUT R12, R20, 0xffff, RZ, 0xc0, !PT ;  /* 0x0000ffff140c7812 */ /* 0x004fc800078ec0ff */
[----:B------:R-:W-:-:S04]  /*1456e0*/  PRMT R10, R13, 0x3340, R12 ;  /* 0x000033400d0a7816 */ /* 0x000fc8000000000c */
[----:B0-----:R-:W-:Y:S02]  /*1456f0*/  PRMT R2, R10, 0x5410, R9 ;  /* 0x000054100a027816 */ /* 0x001fe40000000009 */
[----:B------:R-:W-:Y:S02]  /*145700*/  SHF.R.U32.HI R10, RZ, 0x8, R13 ;  /* 0x00000008ff0a7819 */ /* 0x000fe4000001160d */
[----:B------:R-:W-:Y:S02]  /*145710*/  SHF.R.U32.HI R9, RZ, 0x8, R12 ;  /* 0x00000008ff097819 */ /* 0x000fe4000001160c */
[----:B------:R-:W-:Y:S02]  /*145720*/  LOP3.LUT R10, R10, 0xffff, RZ, 0xc0, !PT ;  /* 0x0000ffff0a0a7812 */ /* 0x000fe400078ec0ff */
[----:B------:R-:W-:-:S04]  /*145730*/  LOP3.LUT R9, R9, 0xffff, RZ, 0xc0, !PT ;  /* 0x0000ffff09097812 */ /* 0x000fc800078ec0ff */
[----:B------:R-:W-:Y:S02]  /*145740*/  PRMT R20, R10, 0x3340, R9 ;  /* 0x000033400a147816 */ /* 0x000fe40000000009 */
[----:B------:R-:W-:Y:S01]  /*145750*/  LOP3.LUT R9, R40, 0xffff, RZ, 0xc0, !PT ;  /* 0x0000ffff28097812 */ /* 0x000fe200078ec0ff */
[----:B------:R0:W-:Y:S01]  /*145760*/  STL [R1+0x75c], R2 ;  /* 0x00075c0201007387 */ /* 0x0001e20000100800 */
[----:B------:R-:W-:Y:S02]  /*145770*/  LOP3.LUT R10, R38, 0xffff, RZ, 0xc0, !PT ;  /* 0x0000ffff260a7812 */ /* 0x000fe400078ec0ff */
[--C-:B------:R-:W-:Y:S01]  /*145780*/  PRMT R4, R32, 0x5210, R9.reuse ;  /* 0x0000521020047816 */ /* 0x100fe20000000009 */
[----:B------:R-:W2:Y:S04]  /*145790*/  LDL.LU R24, [R1+0x539c] ;  /* 0x00539c0001187983 */ /* 0x000ea80000300800 */
[----:B------:R-:W-:Y:S01]  /*1457a0*/  STL [R1+0x6720], R20 ;  /* 0x0067201401007387 */ /* 0x000fe20000100800 */
[----:B0-----:R-:W-:-:S03]  /*1457b0*/  PRMT R2, R22, 0x4210, R9 ;  /* 0x0000421016027816 */ /* 0x001fc60000000009 */
[----:B------:R-:W-:Y:S04]  /*1457c0*/  STL [R1+0x6724], R21 ;  /* 0x0067241501007387 */ /* 0x000fe80000100800 */
[----:B------:R-:W4:Y:S04]  /*1457d0*/  LDL.LU R32, [R1+0x683c] ;  /* 0x00683c0001207983 */ /* 0x000f280000300800 */
[----:B------:R0:W-:Y:S04]  /*1457e0*/  STL [R1+0x758], R2 ;  /* 0x0007580201007387 */ /* 0x0001e80000100800 */
[----:B------:R-:W-:Y:S01]  /*1457f0*/  STL [R1+0x158], R4 ;  /* 0x0001580401007387 */ /* 0x000fe20000100800 */
[----:B0-----:R-:W-:-:S03]  /*145800*/  PRMT R2, R17, 0x5210, R10 ;  /* 0x0000521011027816 */ /* 0x001fc6000000000a */
[----:B------:R-:W2:Y:S01]  /*145810*/  LDL.LU R17, [R1+0x6838] ;  /* 0x0068380001117983 */ /* 0x000ea20000300800 */
[----:B------:R-:W-:Y:S02]  /*145820*/  PRMT R3, R36, 0x4210, R10 ;  /* 0x0000421024037816 */ /* 0x000fe4000000000a */
[----:B------:R-:W-:Y:S02]  /*145830*/  SHF.R.U32.HI R9, RZ, 0x8, R8 ;  /* 0x00000008ff097819 */ /* 0x000fe40000011608 */
[----:B---3--:R-:W-:Y:S02]  /*145840*/  SHF.R.U32.HI R10, RZ, 0x8, R6 ;  /* 0x00000008ff0a7819 */ /* 0x008fe40000011606 */
[----:B------:R-:W-:Y:S02]  /*145850*/  LOP3.LUT R9, R9, 0xffff, RZ, 0xc0, !PT ;  /* 0x0000ffff09097812 */ /* 0x000fe400078ec0ff */
[----:B------:R-:W-:Y:S02]  /*145860*/  LOP3.LUT R10, R10, 0xffff, RZ, 0xc0, !PT ;  /* 0x0000ffff0a0a7812 */ /* 0x000fe400078ec0ff */
[----:B------:R-:W-:-:S02]  /*145870*/  PRMT R8, R9, 0x3340, R0 ;  /* 0x0000334009087816 */ /* 0x000fc40000000000 */
[----:B------:R-:W-:Y:S01]  /*145880*/  PRMT R6, R10, 0x3340, R0 ;  /* 0x000033400a067816 */ /* 0x000fe20000000000 */
[----:B------:R-:W-:Y:S01]  /*145890*/  STL [R1+0x740], R3 ;  /* 0x0007400301007387 */ /* 0x000fe20000100800 */
[----:B------:R-:W-:-:S03]  /*1458a0*/  LOP3.LUT R9, R34, 0xffff, RZ, 0xc0, !PT ;  /* 0x0000ffff22097812 */ /* 0x000fc600078ec0ff */
[----:B------:R2:W-:Y:S04]  /*1458b0*/  STL [R1+0x140], R2 ;  /* 0x0001400201007387 */ /* 0x0005e80000100800 */
[----:B------:R-:W-:Y:S04]  /*1458c0*/  STL [R1+0x6728], R8 ;  /* 0x0067280801007387 */ /* 0x000fe80000100800 */
[----:B------:R-:W-:Y:S01]  /*1458d0*/  STL [R1+0x672c], R6 ;  /* 0x00672c0601007387 */ /* 0x000fe20000100800 */
[----:B--2---:R-:W-:-:S03]  /*1458e0*/  PRMT R2, R17, 0x4210, R9 ;  /* 0x0000421011027816 */ /* 0x004fc60000000009 */
[----:B------:R-:W2:Y:S04]  /*1458f0*/  LDL.LU R17, [R1+0x6834] ;  /* 0x0068340001117983 */ /* 0x000ea80000300800 */
[----:B------:R-:W3:Y:S01]  /*145900*/  LDL.LU R5, [R1+0x2004] ;  /* 0x0020040001057983 */ /* 0x000ee20000300800 */
[----:B------:R-:W-:-:S03]  /*145910*/  LOP3.LUT R10, R14, 0xffff, RZ, 0xc0, !PT ;  /* 0x0000ffff0e0a7812 */ /* 0x000fc600078ec0ff */
[----:B------:R-:W3:Y:S04]  /*145920*/  LDL.LU R16, [R1+0xd8] ;  /* 0x0000d80001107983 */ /* 0x000ee80000300800 */
[----:B------:R0:W-:Y:S01]  /*145930*/  STL [R1+0x744], R2 ;  /* 0x0007440201007387 */ /* 0x0001e20000100800 */
[----:B------:R-:W-:-:S03]  /*145940*/  PRMT R4, R61, 0x4210, R10 ;  /* 0x000042103d047816 */ /* 0x000fc6000000000a */
[----:B------:R-:W3:Y:S04]  /*145950*/  LDL.LU R3, [R1+0x5684] ;  /* 0x0056840001037983 */ /* 0x000ee80000300800 */
[----:B------:R-:W3:Y:S01]  /*145960*/  LDL.LU R42, [R1+0x2008] ;  /* 0x00200800012a7983 */ /* 0x000ee20000300800 */
[----:B0-----:R-:W-:-:S03]  /*145970*/  PRMT R2, R43, 0x5210, R9 ;  /* 0x000052102b027816 */ /* 0x001fc60000000009 */
[----:B------:R-:W3:Y:S04]  /*145980*/  LDL.LU R40, [R1+0xdc] ;  /* 0x0000dc0001287983 */ /* 0x000ee80000300800 */
[----:B------:R0:W-:Y:S04]  /*145990*/  STL [R1+0x144], R2 ;  /* 0x0001440201007387 */ /* 0x0001e80000100800 */
[----:B------:R-:W-:Y:S01]  /*1459a0*/  STL [R1+0x748], R4 ;  /* 0x0007480401007387 */ /* 0x000fe20000100800 */
[----:B0-----:R-:W-:-:S05]  /*1459b0*/  PRMT R2, R26, 0x5210, R10 ;  /* 0x000052101a027816 */ /* 0x001fca000000000a */
[----:B------:R0:W-:Y:S01]  /*1459c0*/  STL [R1+0x148], R2 ;  /* 0x0001480201007387 */ /* 0x0001e20000100800 */
[----:B------:R-:W-:Y:S02]  /*1459d0*/  LOP3.LUT R12, R30, 0xffff, RZ, 0xc0, !PT ;  /* 0x0000ffff1e0c7812 */ /* 0x000fe400078ec0ff */
[----:B------:R-:W-:-:S04]  /*1459e0*/  LOP3.LUT R13, R24, 0xffff, RZ, 0xc0, !PT ;  /* 0x0000ffff180d7812 */ /* 0x000fc800078ec0ff */
[----:B------:R-:W-:Y:S02]  /*1459f0*/  PRMT R9, R13, 0x3340, R0 ;  /* 0x000033400d097816 */ /* 0x000fe40000000000 */
[----:B--2---:R-:W-:Y:S02]  /*145a00*/  LOP3.LUT R11, R17, 0xffff, RZ, 0xc0, !PT ;  /* 0x0000ffff110b7812 */ /* 0x004fe400078ec0ff */
[----:B------:R-:W2:Y:S02]  /*145a10*/  LDL.LU R17, [R1+0x6830] ;  /* 0x0068300001117983 */ /* 0x000ea40000300800 */
[----:B------:R-:W-:Y:S02]  /*145a20*/  PRMT R10, R12, 0x3340, R11 ;  /* 0x000033400c0a7816 */ /* 0x000fe4000000000b */
[----:B------:R-:W3:Y:S02]  /*145a30*/  LDL.LU R26, [R1+0x5668] ;  /* 0x00566800011a7983 */ /* 0x000ee40000300800 */
[----:B0-----:R-:W-:-:S02]  /*145a40*/  PRMT R2, R10, 0x5410, R9 ;  /* 0x000054100a027816 */ /* 0x001fc40000000009 */
[----:B------:R-:W4:Y:S04]  /*145a50*/  LDL.LU R24, [R1+0x7f8] ;  /* 0x0007f80001187983 */ /* 0x000f280000300800 */
[----:B------:R-:W4:Y:S04]  /*145a60*/  LDL.LU R38, [R1+0xe0] ;  /* 0x0000e00001267983 */ /* 0x000f280000300800 */
[----:B------:R-:W4:Y:S04]  /*145a70*/  LDL.LU R22, [R1+0x1fcc] ;  /* 0x001fcc0001167983 */ /* 0x000f280000300800 */
[----:B------:R0:W-:Y:S04]  /*145a80*/  STL [R1+0x78c], R2 ;  /* 0x00078c0201007387 */ /* 0x0001e80000100800 */
[----:B------:R-:W4:Y:S04]  /*145a90*/  LDL.LU R36, [R1+0x1fc8] ;  /* 0x001fc80001247983 */ /* 0x000f280000300800 */
[----:B------:R-:W4:Y:S04]  /*145aa0*/  LDL.LU R34, [R1+0x7ec] ;  /* 0x0007ec0001227983 */ /* 0x000f280000300800 */
[----:B------:R-:W4:Y:S01]  /*145ab0*/  LDL.LU R14, [R1+0x7cc] ;  /* 0x0007cc00010e7983 */ /* 0x000f220000300800 */
[----:B------:R-:W-:-:S02]  /*145ac0*/  SHF.R.U32.HI R10, RZ, 0x8, R12 ;  /* 0x00000008ff0a7819 */ /* 0x000fc4000001160c */
[----:B------:R-:W-:Y:S01]  /*145ad0*/  SHF.R.U32.HI R9, RZ, 0x8, R11 ;  /* 0x00000008ff097819 */ /* 0x000fe2000001160b */
[----:B------:R-:W4:Y:S01]  /*145ae0*/  LDL.LU R43, [R1+0x5600] ;  /* 0x00560000012b7983 */ /* 0x000f220000300800 */
[----:B------:R-:W-:Y:S02]  /*145af0*/  LOP3.LUT R10, R10, 0xffff, RZ, 0xc0, !PT ;  /* 0x0000ffff0a0a7812 */ /* 0x000fe400078ec0ff */
[----:B------:R-:W-:Y:S01]  /*145b00*/  LOP3.LUT R9, R9, 0xffff, RZ, 0xc0, !PT ;  /* 0x0000ffff09097812 */ /* 0x000fe200078ec0ff */
[----:B------:R-:W4:Y:S01]  /*145b10*/  LDL.LU R61, [R1+0x5500] ;  /* 0x00550000013d7983 */ /* 0x000f220000300800 */
[----:B------:R-:W-:-:S03]  /*145b20*/  SHF.R.U32.HI R13, RZ, 0x8, R13 ;  /* 0x00000008ff0d7819 */ /* 0x000fc6000001160d */
[----:B------:R-:W4:Y:S01]  /*145b30*/  LDL.LU R30, [R1+0x5584] ;  /* 0x00558400011e7983 */ /* 0x000f220000300800 */
[----:B--2---:R-:W-:Y:S02]  /*145b40*/  LOP3.LUT R11, R17, 0xffff, RZ, 0xc0, !PT ;  /* 0x0000ffff110b7812 */ /* 0x004fe400078ec0ff */
[----:B------:R-:W-:Y:S02]  /*145b50*/  PRMT R17, R10, 0x3340, R9 ;  /* 0x000033400a117816 */ /* 0x000fe40000000009 */
[--C-:B---3--:R-:W-:Y:S02]  /*145b60*/  PRMT R4, R5, 0x4210, R11.reuse ;  /* 0x0000421005047816 */ /* 0x108fe4000000000b */
[----:B0-----:R-:W-:Y:S01]  /*145b70*/  PRMT R2, R16, 0x5210, R11 ;  /* 0x0000521010027816 */ /* 0x001fe2000000000b */
[----:B------:R-:W-:Y:S01]  /*145b80*/  STL [R1+0x6730], R17 ;  /* 0x0067301101007387 */ /* 0x000fe20000100800 */
[----:B------:R-:W-:-:S03]  /*145b90*/  LOP3.LUT R9, R3, 0xffff, RZ, 0xc0, !PT ;  /* 0x0000ffff03097812 */ /* 0x000fc600078ec0ff */
[----:B------:R-:W-:Y:S01]  /*145ba0*/  STL [R1+0x1e0], R4 ;  /* 0x0001e00401007387 */ /* 0x000fe20000100800 */
[----:B------:R-:W-:-:S03]  /*145bb0*/  PRMT R3, R42, 0x4210, R9 ;  /* 0x000042102a037816 */ /* 0x000fc60000000009 */
[----:B------:R0:W-:Y:S01]  /*145bc0*/  STL [R1+0x130], R2 ;  /* 0x0001300201007387 */ /* 0x0001e20000100800 */
[----:B----4-:R-:W-:Y:S02]  /*145bd0*/  SHF.R.U32.HI R10, RZ, 0x8, R32 ;  /* 0x00000008ff0a7819 */ /* 0x010fe40000011620 */
[----:B0-----:R-:W-:Y:S02]  /*145be0*/  PRMT R2, R40, 0x5210, R9 ;  /* 0x0000521028027816 */ /* 0x001fe40000000009 */
[----:B------:R-:W-:-:S04]  /*145bf0*/  LOP3.LUT R9, R13, 0xffff, RZ, 0xc0, !PT ;  /* 0x0000ffff0d097812 */ /* 0x000fc800078ec0ff */
[--C-:B------:R-:W-:Y:S02]  /*145c00*/  PRMT R32, R9, 0x3340, R0.reuse ;  /* 0x0000334009207816 */ /* 0x100fe40000000000 */
[----:B------:R-:W-:Y:S02]  /*145c10*/  LOP3.LUT R9, R10, 0xffff, RZ, 0xc0, !PT ;  /* 0x0000ffff0a097812 */ /* 0x000fe400078ec0ff */
[----:B------:R-:W-:Y:S01]  /*145c20*/  LOP3.LUT R10, R26, 0xffff, RZ, 0xc0, !PT ;  /* 0x0000ffff1a0a7812 */ /* 0x000fe200078ec0ff */
[----:B------:R0:W-:Y:S01]  /*145c30*/  STL [R1+0x1e4], R3 ;  /* 0x0001e40301007387 */ /* 0x0001e20000100800 */
[----:B------:R-:W-:-:S03]  /*145c40*/  PRMT R26, R9, 0x3340, R0 ;  /* 0x00003340091a7816 */ /* 0x000fc60000000000 */
[----:B------:R1:W-:Y:S01]  /*145c50*/  STL [R1+0x134], R2 ;  /* 0x0001340201007387 */ /* 0x0003e20000100800 */
[----:B------:R-:W-:-:S03]  /*145c60*/  LOP3.LUT R9, R22, 0xffff, RZ, 0xc0, !PT ;  /* 0x0000ffff16097812 */ /* 0x000fc600078ec0ff */
[----:B------:R-:W-:Y:S01]  /*145c70*/  STL [R1+0x6734], R32 ;  /* 0x0067342001007387 */ /* 0x000fe20000100800 */
[----:B0-----:R-:W-:-:S03]  /*145c80*/  PRMT R3, R24, 0x4210, R10 ;  /* 0x0000421018037816 */ /* 0x001fc6000000000a */
[----:B------:R-:W-:Y:S01]  /*145c90*/  STL [R1+0x6738], R26 ;  /* 0x0067381a01007387 */ /* 0x000fe20000100800 */
[----:B-1----:R-:W-:-:S03]  /*145ca0*/  PRMT R2, R38, 0x5210, R10 ;  /* 0x0000521026027816 */ /* 0x002fc6000000000a */
[----:B------:R-:W2:Y:S04]  /*145cb0*/  LDL.LU R24, [R1+0x1fa8] ;  /* 0x001fa80001187983 */ /* 0x000ea80000300800 */
[----:B------:R0:W-:Y:S01]  /*145cc0*/  STL [R1+0x1e8], R3 ;  /* 0x0001e80301007387 */ /* 0x0001e20000100800 */
[----:B------:R-:W-:-:S03]  /*145cd0*/  LOP3.LUT R10, R36, 0xffff, RZ, 0xc0, !PT ;  /* 0x0000ffff240a7812 */ /* 0x000fc600078ec0ff */
[----:B------:R1:W-:Y:S01]  /*145ce0*/  STL [R1+0x138], R2 ;  /* 0x0001380201007387 */ /* 0x0003e20000100800 */
[----:B0-----:R-:W-:-:S03]  /*145cf0*/  PRMT R3, R53, 0x5210, R9 ;  /* 0x0000521035037816 */ /* 0x001fc60000000009 */
[----:B------:R-:W3:Y:S01]  /*145d00*/  LDL.LU R53, [R1+0x682c] ;  /* 0x00682c0001357983 */ /* 0x000ee20000300800 */
[----:B-1----:R-:W-:-:S05]  /*145d10*/  PRMT R2, R34, 0x4210, R9 ;  /* 0x0000421022027816 */ /* 0x002fca0000000009 */
[----:B------:R0:W-:Y:S04]  /*145d20*/  STL [R1+0x1d0], R2 ;  /* 0x0001d00201007387 */ /* 0x0001e80000100800 */
[----:B------:R-:W4:Y:S01]  /*145d30*/  LDL.LU R38, [R1+0x7f4] ;  /* 0x0007f40001267983 */ /* 0x000f220000300800 */
[----:B0-----:R-:W-:-:S03]  /*145d40*/  PRMT R2, R14, 0x4210, R10 ;  /* 0x000042100e027816 */ /* 0x001fc6000000000a */
[----:B------:R-:W-:Y:S04]  /*145d50*/  STL [R1+0x100], R3 ;  /* 0x0001000301007387 */ /* 0x000fe80000100800 */
[----:B------:R-:W3:Y:S04]  /*145d60*/  LDL.LU R22, [R1+0xec] ;  /* 0x0000ec0001167983 */ /* 0x000ee80000300800 */
[----:B------:R0:W-:Y:S04]  /*145d70*/  STL [R1+0x1d4], R2 ;  /* 0x0001d40201007387 */ /* 0x0001e80000100800 */
[----:B------:R-:W3:Y:S01]  /*145d80*/  LDL.LU R34, [R1+0x5380] ;  /* 0x0053800001227983 */ /* 0x000ee20000300800 */
[----:B0-----:R-:W-:-:S03]  /*145d90*/  PRMT R2, R25, 0x5210, R10 ;  /* 0x0000521019027816 */ /* 0x001fc6000000000a */
[----:B------:R-:W3:Y:S04]  /*145da0*/  LDL.LU R25, [R1+0x6828] ;  /* 0x0068280001197983 */ /* 0x000ee80000300800 */
[----:B------:R-:W3:Y:S01]  /*145db0*/  LDL.LU R14, [R1+0x7bc] ;  /* 0x0007bc00010e7983 */ /* 0x000ee20000300800 */
[----:B------:R-:W-:Y:S02]  /*145dc0*/  LOP3.LUT R12, R43, 0xffff, RZ, 0xc0, !PT ;  /* 0x0000ffff2b0c7812 */ /* 0x000fe400078ec0ff */
[----:B------:R-:W-:Y:S02]  /*145dd0*/  LOP3.LUT R13, R61, 0xffff, RZ, 0xc0, !PT ;  /* 0x0000ffff3d0d7812 */ /* 0x000fe400078ec0ff */
[----:B------:R-:W-:Y:S02]  /*145de0*/  LOP3.LUT R11, R30, 0xffff, RZ, 0xc0, !PT ;  /* 0x0000ffff1e0b7812 */ /* 0x000fe400078ec0ff */
[----:B------:R-:W-:-:S02]  /*145df0*/  PRMT R9, R13, 0x3340, R0 ;  /* 0x000033400d097816 */ /* 0x000fc40000000000 */
[----:B------:R-:W-:Y:S01]  /*145e00*/  PRMT R10, R12, 0x3340, R11 ;  /* 0x000033400c0a7816 */ /* 0x000fe2000000000b */
[----:B------:R0:W-:Y:S04]  /*145e10*/  STL [R1+0x104], R2 ;  /* 0x0001040201007387 */ /* 0x0001e80000100800 */
[----:B------:R-:W3:Y:S04]  /*145e20*/  LDL.LU R30, [R1+0x538c] ;  /* 0x00538c00011e7983 */ /* 0x000ee80000300800 */
[----:B------:R-:W3:Y:S01]  /*145e30*/  LDL.LU R19, [R1+0x76c] ;  /* 0x00076c0001137983 */ /* 0x000ee20000300800 */
[----:B0-----:R-:W-:-:S02]  /*145e40*/  PRMT R2, R10, 0x5410, R9 ;  /* 0x000054100a027816 */ /* 0x001fc40000000009 */
[----:B------:R-:W-:Y:S02]  /*145e50*/  SHF.R.U32.HI R10, RZ, 0x8, R12 ;  /* 0x00000008ff0a7819 */ /* 0x000fe4000001160c */
[----:B------:R-:W-:Y:S02]  /*145e60*/  SHF.R.U32.HI R9, RZ, 0x8, R11 ;  /* 0x00000008ff097819 */ /* 0x000fe4000001160b */
[----:B------:R-:W-:Y:S02]  /*145e70*/  LOP3.LUT R10, R10, 0xffff, RZ, 0xc0, !PT ;  /* 0x0000ffff0a0a7812 */ /* 0x000fe400078ec0ff */
[----:B------:R-:W-:Y:S01]  /*145e80*/  LOP3.LUT R9, R9, 0xffff, RZ, 0xc0, !PT ;  /* 0x0000ffff09097812 */ /* 0x000fe200078ec0ff */
[----:B------:R3:W-:Y:S03]  /*145e90*/  STL [R1+0x7ec], R2 ;  /* 0x0007ec0201007387 */ /* 0x0007e60000100800 */
[----:B------:R-:W-:Y:S01]  /*145ea0*/  PRMT R61, R10, 0x3340, R9 ;  /* 0x000033400a3d7816 */ /* 0x000fe20000000009 */
[----:B------:R-:W3:Y:S04]  /*145eb0*/  LDL.LU R5, [R1+0x5370] ;  /* 0x0053700001057983 */ /* 0x000ee80000300800 */
[----:B------:R-:W3:Y:S04]  /*145ec0*/  LDL.LU R16, [R1+0x54d8] ;  /* 0x0054d80001107983 */ /* 0x000ee80000300800 */
[----:B------:R-:W3:Y:S01]  /*145ed0*/  LDL.LU R3, [R1+0x72c] ;  /* 0x00072c0001037983 */ /* 0x000ee20000300800 */
[----:B------:R-:W-:-:S03]  /*145ee0*/  SHF.R.U32.HI R13, RZ, 0x8, R13 ;  /* 0x00000008ff0d7819 */ /* 0x000fc6000001160d */
[----:B------:R-:W-:Y:S04]  /*145ef0*/  STL [R1+0x673c], R61 ;  /* 0x00673c3d01007387 */ /* 0x000fe80000100800 */
[----:B------:R-:W3:Y:S04]  /*145f00*/  LDL.LU R42, [R1+0x71c] ;  /* 0x00071c00012a7983 */ /* 0x000ee80000300800 */
[----:B------:R-:W3:Y:S04]  /*145f10*/  LDL.LU R40, [R1+0x5618] ;  /* 0x0056180001287983 */ /* 0x000ee80000300800 */
[----:B------:R-:W3:Y:S01]  /*145f20*/  LDL.LU R36, [R1+0x551c] ;  /* 0x00551c0001247983 */ /* 0x000ee20000300800 */
[----:B------:R-:W-:-:S04]  /*145f30*/  LOP3.LUT R9, R13, 0xffff, RZ, 0xc0, !PT ;  /* 0x0000ffff0d097812 */ /* 0x000fc800078ec0ff */
[----:B------:R-:W-:Y:S02]  /*145f40*/  PRMT R43, R9, 0x3340, R0 ;  /* 0x00003340092b7816 */ /* 0x000fe40000000000 */
[----:B--2---:R-:W-:Y:S02]  /*145f50*/  LOP3.LUT R10, R24, 0xffff, RZ, 0xc0, !PT ;  /* 0x0000ffff180a7812 */ /* 0x004fe400078ec0ff */
[----:B------:R-:W2:Y:S04]  /*145f60*/  LDL.LU R24, [R1+0x55b0] ;  /* 0x0055b00001187983 */ /* 0x000ea80000300800 */
[----:B------:R-:W-:Y:S01]  /*145f70*/  STL [R1+0x6740], R43 ;  /* 0x0067402b01007387 */ /* 0x000fe20000100800 */
[----:B----4-:R-:W-:-:S05]  /*145f80*/  PRMT R4, R38, 0x4210, R10 ;  /* 0x0000421026047816 */ /* 0x010fca000000000a */
[----:B------:R-:W-:Y:S01]  /*145f90*/  STL [R1+0x1d8], R4 ;  /* 0x0001d80401007387 */ /* 0x000fe20000100800 */
[----:B---3--:R-:W-:Y:S02]  /*145fa0*/  PRMT R2, R22, 0x5210, R10 ;  /* 0x0000521016027816 */ /* 0x008fe4000000000a */
[----:B------:R-:W-:Y:S02]  /*145fb0*/  SHF.R.U32.HI R10, RZ, 0x8, R53 ;  /* 0x00000008ff0a7819 */ /* 0x000fe40000011635 */
[----:B------:R-:W-:Y:S01]  /*145fc0*/  LOP3.LUT R9, R34, 0xffff, RZ, 0xc0, !PT ;  /* 0x0000ffff22097812 */ /* 0x000fe200078ec0ff */
[----:B------:R0:W-:Y:S04]  /*145fd0*/  STL [R1+0x108], R2 ;  /* 0x0001080201007387 */ /* 0x0001e80000100800 */
[----:B------:R-:W3:Y:S01]  /*145fe0*/  LDL.LU R53, [R1+0x6824] ;  /* 0x0068240001357983 */ /* 0x000ee20000300800 */
[----:B0-----:R-:W-:-:S02]  /*145ff0*/  PRMT R2, R49, 0x5210, R9 ;  /* 0x0000521031027816 */ /* 0x001fc40000000009 */
[----:B------:R-:W-:Y:S02]  /*146000*/  PRMT R4, R14, 0x4210, R9 ;  /* 0x000042100e047816 */ /* 0x000fe40000000009 */
[----:B------:R-:W-:Y:S02]  /*146010*/  LOP3.LUT R9, R10, 0xffff, RZ, 0xc0, !PT ;  /* 0x0000ffff0a097812 */ /* 0x000fe400078ec0ff */
[----:B------:R-:W-:Y:S01]  /*146020*/  SHF.R.U32.HI R10, RZ, 0x8, R25 ;  /* 0x00000008ff0a7819 */ /* 0x000fe20000011619 */
[----:B------:R0:W-:Y:S01]  /*146030*/  STL [R1+0x1c0], R4 ;  /* 0x0001c00401007387 */ /* 0x0001e20000100800 */
[----:B------:R-:W-:-:S03]  /*146040*/  PRMT R49, R9, 0x3340, R0 ;  /* 0x0000334009317816 */ /* 0x000fc60000000000 */
[----:B------:R1:W-:Y:S04]  /*146050*/  STL [R1+0xf0], R2 ;  /* 0x0000f00201007387 */ /* 0x0003e80000100800 */
[----:B------:R-:W4:Y:S04]  /*146060*/  LDL.LU R25, [R1+0x54e0] ;  /* 0x0054e00001197983 */ /* 0x000f280000300800 */
[----:B------:R-:W-:Y:S04]  /*146070*/  STL [R1+0x6744], R49 ;  /* 0x0067443101007387 */ /* 0x000fe80000100800 */
[----:B------:R-:W3:Y:S04]  /*146080*/  LDL.LU R38, [R1+0x70c] ;  /* 0x00070c0001267983 */ /* 0x000ee80000300800 */
[----:B------:R-:W3:Y:S04]  /*146090*/  LDL.LU R22, [R1+0x561c] ;  /* 0x00561c0001167983 */ /* 0x000ee80000300800 */
[----:B------:R-:W3:Y:S04]  /*1460a0*/  LDL.LU R34, [R1+0x5528] ;  /* 0x0055280001227983 */ /* 0x000ee80000300800 */
[----:B------:R-:W3:Y:S01]  /*1460b0*/  LDL.LU R14, [R1+0x55b8] ;  /* 0x0055b800010e7983 */ /* 0x000ee20000300800 */
[----:B------:R-:W-:-:S02]  /*1460c0*/  LOP3.LUT R9, R10, 0xffff, RZ, 0xc0, !PT ;  /* 0x0000ffff0a097812 */ /* 0x000fc400078ec0ff */
[----:B------:R-:W-:Y:S02]  /*1460d0*/  LOP3.LUT R10, R30, 0xffff, RZ, 0xc0, !PT ;  /* 0x0000ffff1e0a7812 */ /* 0x000fe400078ec0ff */
[----:B------:R-:W-:Y:S02]  /*1460e0*/  PRMT R30, R9, 0x3340, R0 ;  /* 0x00003340091e7816 */ /* 0x000fe40000000000 */
[--C-:B0-----:R-:W-:Y:S02]  /*1460f0*/  PRMT R4, R19, 0x4210, R10.reuse ;  /* 0x0000421013047816 */ /* 0x101fe4000000000a */
[----:B-1----:R-:W-:Y:S01]  /*146100*/  PRMT R2, R23, 0x5210, R10 ;  /* 0x0000521017027816 */ /* 0x002fe2000000000a */
[----:B------:R-:W-:Y:S01]  /*146110*/  STL [R1+0x6748], R30 ;  /* 0x0067481e01007387 */ /* 0x000fe20000100800 */
[----:B------:R-:W-:-:S03]  /*146120*/  LOP3.LUT R9, R5, 0xffff, RZ, 0xc0, !PT ;  /* 0x0000ffff05097812 */ /* 0x000fc600078ec0ff */
[----:B------:R-:W3:Y:S01]  /*146130*/  LDL.LU R23, [R1+0x6820] ;  /* 0x0068200001177983 */ /* 0x000ee20000300800 */
[----:B------:R-:W-:-:S03]  /*146140*/  LOP3.LUT R10, R16, 0xffff, RZ, 0xc0, !PT ;  /* 0x0000ffff100a7812 */ /* 0x000fc600078ec0ff */
[----:B------:R0:W-:Y:S04]  /*146150*/  STL [R1+0x1c4], R4 ;  /* 0x0001c40401007387 */ /* 0x0001e80000100800 */
[----:B------:R1:W-:Y:S01]  /*146160*/  STL [R1+0xf4], R2 ;  /* 0x0000f40201007387 */ /* 0x0003e20000100800 */
[----:B------:R-:W-:Y:S02]  /*146170*/  LOP3.LUT R12, R40, 0xffff, RZ, 0xc0, !PT ;  /* 0x0000ffff280c7812 */ /* 0x000fe400078ec0ff */
[----:B------:R-:W-:Y:S02]  /*146180*/  LOP3.LUT R13, R36, 0xffff, RZ, 0xc0, !PT ;  /* 0x0000ffff240d7812 */ /* 0x000fe400078ec0ff */
[--C-:B0-----:R-:W-:Y:S02]  /*146190*/  PRMT R4, R33, 0x5210, R9.reuse ;  /* 0x0000521021047816 */ /* 0x101fe40000000009 */
[----:B------:R-:W3:Y:S01]  /*1461a0*/  LDL.LU R33, [R1+0x681c] ;  /* 0x00681c0001217983 */ /* 0x000ee20000300800 */
[----:B-1----:R-:W-:-:S02]  /*1461b0*/  PRMT R2, R3, 0x4210, R9 ;  /* 0x0000421003027816 */ /* 0x002fc40000000009 */
[----:B------:R-:W-:-:S03]  /*1461c0*/  PRMT R3, R42, 0x4210, R10 ;  /* 0x000042102a037816 */ /* 0x000fc6000000000a */
[----:B------:R0:W-:Y:S01]  /*1461d0*/  STL [R1+0x1c8], R2 ;  /* 0x0001c80201007387 */ /* 0x0001e20000100800 */
[----:B------:R-:W-:-:S03]  /*1461e0*/  PRMT R9, R13, 0x3340, R0 ;  /* 0x000033400d097816 */ /* 0x000fc60000000000 */
[----:B------:R-:W-:Y:S01]  /*1461f0*/  STL [R1+0xf8], R4 ;  /* 0x0000f80401007387 */ /* 0x000fe20000100800 */
[----:B0-----:R-:W-:-:S03]  /*146200*/  PRMT R2, R31, 0x5210, R10 ;  /* 0x000052101f027816 */ /* 0x001fc6000000000a */
[----:B------:R-:W3:Y:S04]  /*146210*/  LDL.LU R31, [R1+0x6818] ;  /* 0x00681800011f7983 */ /* 0x000ee80000300800 */
[----:B------:R-:W-:Y:S04]  /*146220*/  STL [R1+0x1b0], R3 ;  /* 0x0001b00301007387 */ /* 0x000fe80000100800 */
[----:B------:R0:W-:Y:S01]  /*146230*/  STL [R1+0xd0], R2 ;  /* 0x0000d00201007387 */ /* 0x0001e20000100800 */
[----:B------:R-:W-:Y:S02]  /*146240*/  SHF.R.U32.HI R13, RZ, 0x8, R13 ;  /* 0x00000008ff0d7819 */ /* 0x000fe4000001160d */
        /* <DEDUP_REMOVED lines=9> */
[----:B------:R0:W-:Y:S04]  /*1462e0*/  STL [R1+0x87c], R2 ;  /* 0x00087c0201007387 */ /* 0x0001e80000100800 */
[----:B------:R-:W-:Y:S04]  /*1462f0*/  STL [R1+0x674c], R24 ;  /* 0x00674c1801007387 */ /* 0x000fe80000100800 */
[----:B------:R-:W2:Y:S01]  /*146300*/  LDL.LU R36, [R1+0x6ec] ;  /* 0x0006ec0001247983 */ /* 0x000ea20000300800 */
[----:B----4-:R-:W-:-:S02]  /*146310*/  LOP3.LUT R10, R25, 0xffff, RZ, 0xc0, !PT ;  /* 0x0000ffff190a7812 */ /* 0x010fc400078ec0ff */
[----:B------:R-:W-:Y:S02]  /*146320*/  PRMT R25, R9, 0x3340, R0 ;  /* 0x0000334009197816 */ /* 0x000fe40000000000 */
[----:B0-----:R-:W-:-:S03]  /*146330*/  PRMT R2, R18, 0x5210, R10 ;  /* 0x0000521012027816 */ /* 0x001fc6000000000a */
[----:B------:R-:W-:Y:S01]  /*146340*/  STL [R1+0x6750], R25 ;  /* 0x0067501901007387 */ /* 0x000fe20000100800 */
[----:B---3--:R-:W-:-:S03]  /*146350*/  PRMT R3, R38, 0x4210, R10 ;  /* 0x0000421026037816 */ /* 0x008fc6000000000a */
[----:B------:R-:W3:Y:S01]  /*146360*/  LDL.LU R18, [R1+0x6814] ;  /* 0x0068140001127983 */ /* 0x000ee20000300800 */
[----:B------:R-:W-:Y:S02]  /*146370*/  LOP3.LUT R12, R22, 0xffff, RZ, 0xc0, !PT ;  /* 0x0000ffff160c7812 */ /* 0x000fe400078ec0ff */
[----:B------:R-:W-:Y:S02]  /*146380*/  LOP3.LUT R13, R34, 0xffff, RZ, 0xc0, !PT ;  /* 0x0000ffff220d7812 */ /* 0x000fe400078ec0ff */
[----:B------:R-:W-:Y:S02]  /*146390*/  LOP3.LUT R11, R14, 0xffff, RZ, 0xc0, !PT ;  /* 0x0000ffff0e0b7812 */ /* 0x000fe400078ec0ff */
[----:B------:R-:W-:Y:S02]  /*1463a0*/  PRMT R9, R13, 0x3340, R0 ;  /* 0x000033400d097816 */ /* 0x000fe40000000000 */
[----:B------:R-:W-:Y:S01]  /*1463b0*/  PRMT R10, R12, 0x3340, R11 ;  /* 0x000033400c0a7816 */ /* 0x000fe2000000000b */
[----:B------:R-:W-:Y:S04]  /*1463c0*/  STL [R1+0x1b4], R3 ;  /* 0x0001b40301007387 */ /* 0x000fe80000100800 */
[----:B------:R0:W-:Y:S04]  /*1463d0*/  STL [R1+0xd4], R2 ;  /* 0x0000d40201007387 */ /* 0x0001e80000100800 */
[----:B------:R-:W4:Y:S01]  /*1463e0*/  LDL.LU R34, [R1+0x56c8] ;  /* 0x0056c80001227983 */ /* 0x000f220000300800 */
[----:B0-----:R-:W-:-:S05]  /*1463f0*/  PRMT R2, R10, 0x5410, R9 ;  /* 0x000054100a027816 */ /* 0x001fca0000000009 */
[----:B------:R0:W-:Y:S04]  /*146400*/  STL [R1+0x898], R2 ;  /* 0x0008980201007387 */ /* 0x0001e80000100800 */
[----:B------:R-:W4:Y:S01]  /*146410*/  LDL.LU R14, [R1+0x56c4] ;  /* 0x0056c400010e7983 */ /* 0x000f220000300800 */
[----:B------:R-:W-:Y:S02]  /*146420*/  SHF.R.U32.HI R9, RZ, 0x8, R53 ;  /* 0x00000008ff097819 */ /* 0x000fe40000011635 */
[----:B------:R-:W-:Y:S01]  /*146430*/  SHF.R.U32.HI R10, RZ, 0x8, R23 ;  /* 0x00000008ff0a7819 */ /* 0x000fe20000011617 */
[----:B------:R-:W4:Y:S01]  /*146440*/  LDL.LU R42, [R1+0x6dc] ;  /* 0x0006dc00012a7983 */ /* 0x000f220000300800 */
[----:B------:R-:W-:Y:S02]  /*146450*/  LOP3.LUT R9, R9, 0xffff, RZ, 0xc0, !PT ;  /* 0x0000ffff09097812 */ /* 0x000fe400078ec0ff */
[----:B------:R-:W-:Y:S01]  /*146460*/  LOP3.LUT R10, R10, 0xffff, RZ, 0xc0, !PT ;  /* 0x0000ffff0a0a7812 */ /* 0x000fe200078ec0ff */
[----:B------:R-:W4:Y:S01]  /*146470*/  LDL.LU R40, [R1+0x562c] ;  /* 0x00562c0001287983 */ /* 0x000f220000300800 */
[----:B------:R-:W-:-:S02]  /*146480*/  PRMT R23, R9, 0x3340, R0 ;  /* 0x0000334009177816 */ /* 0x000fc40000000000 */
[----:B------:R-:W-:Y:S01]  /*146490*/  PRMT R53, R10, 0x3340, R0 ;  /* 0x000033400a357816 */ /* 0x000fe20000000000 */
[----:B------:R-:W4:Y:S01]  /*1464a0*/  LDL.LU R38, [R1+0x554c] ;  /* 0x00554c0001267983 */ /* 0x000f220000300800 */
[----:B------:R-:W-:Y:S02]  /*1464b0*/  SHF.R.U32.HI R10, RZ, 0x8, R12 ;  /* 0x00000008ff0a7819 */ /* 0x000fe4000001160c */
[----:B------:R-:W-:Y:S02]  /*1464c0*/  SHF.R.U32.HI R9, RZ, 0x8, R11 ;  /* 0x00000008ff097819 */ /* 0x000fe4000001160b */
[----:B------:R-:W-:Y:S02]  /*1464d0*/  LOP3.LUT R10, R10, 0xffff, RZ, 0xc0, !PT ;  /* 0x0000ffff0a0a7812 */ /* 0x000fe400078ec0ff */
[----:B------:R-:W-:Y:S01]  /*1464e0*/  LOP3.LUT R9, R9, 0xffff, RZ, 0xc0, !PT ;  /* 0x0000ffff09097812 */ /* 0x000fe200078ec0ff */
[----:B------:R-:W-:Y:S04]  /*1464f0*/  STL [R1+0x6754], R23 ;  /* 0x0067541701007387 */ /* 0x000fe80000100800 */
[----:B------:R-:W-:Y:S01]  /*146500*/  STL [R1+0x6758], R53 ;  /* 0x0067583501007387 */ /* 0x000fe20000100800 */
[----:B---3--:R-:W-:-:S02]  /*146510*/  LOP3.LUT R11, R18, 0xffff, RZ, 0xc0, !PT ;  /* 0x0000ffff120b7812 */ /* 0x008fc400078ec0ff */
[----:B------:R-:W-:Y:S02]  /*146520*/  PRMT R18, R10, 0x3340, R9 ;  /* 0x000033400a127816 */ /* 0x000fe40000000009 */
[----:B------:R-:W-:Y:S02]  /*146530*/  SHF.R.U32.HI R9, RZ, 0x8, R13 ;  /* 0x00000008ff097819 */ /* 0x000fe4000001160d */
[----:B------:R-:W-:Y:S02]  /*146540*/  SHF.R.U32.HI R10, RZ, 0x8, R33 ;  /* 0x00000008ff0a7819 */ /* 0x000fe40000011621 */
[--C-:B--2---:R-:W-:Y:S02]  /*146550*/  PRMT R3, R36, 0x4210, R11.reuse ;  /* 0x0000421024037816 */ /* 0x104fe4000000000b */
[----:B------:R-:W-:Y:S02]  /*146560*/  LOP3.LUT R9, R9, 0xffff, RZ, 0xc0, !PT ;  /* 0x0000ffff09097812 */ /* 0x000fe400078ec0ff */
[----:B0-----:R-:W-:-:S02]  /*146570*/  PRMT R2, R37, 0x5210, R11 ;  /* 0x0000521025027816 */ /* 0x001fc4000000000b */
[----:B------:R-:W-:Y:S01]  /*146580*/  LOP3.LUT R10, R10, 0xffff, RZ, 0xc0, !PT ;  /* 0x0000ffff0a0a7812 */ /* 0x000fe200078ec0ff */
[----:B------:R-:W-:Y:S01]  /*146590*/  STL [R1+0x675c], R18 ;  /* 0x00675c1201007387 */ /* 0x000fe20000100800 */
[--C-:B------:R-:W-:Y:S02]  /*1465a0*/  PRMT R37, R9, 0x3340, R0.reuse ;  /* 0x0000334009257816 */ /* 0x100fe40000000000 */
[----:B------:R-:W-:Y:S01]  /*1465b0*/  PRMT R33, R10, 0x3340, R0 ;  /* 0x000033400a217816 */ /* 0x000fe20000000000 */
[----:B------:R0:W-:Y:S01]  /*1465c0*/  STL [R1+0x1b8], R3 ;  /* 0x0001b80301007387 */ /* 0x0001e20000100800 */
[----:B----4-:R-:W-:-:S03]  /*1465d0*/  LOP3.LUT R9, R34, 0xffff, RZ, 0xc0, !PT ;  /* 0x0000ffff22097812 */ /* 0x010fc600078ec0ff */
[----:B------:R1:W-:Y:S04]  /*1465e0*/  STL [R1+0xd8], R2 ;  /* 0x0000d80201007387 */ /* 0x0003e80000100800 */
[----:B------:R-:W2:Y:S04]  /*1465f0*/  LDL.LU R22, [R1+0x56a8] ;  /* 0x0056a80001167983 */ /* 0x000ea80000300800 */
[----:B------:R-:W3:Y:S01]  /*146600*/  LDL.LU R36, [R1+0x56a4] ;  /* 0x0056a40001247983 */ /* 0x000ee20000300800 */
[----:B0-----:R-:W-:-:S03]  /*146610*/  PRMT R3, R31, 0x4210, R9 ;  /* 0x000042101f037816 */ /* 0x001fc60000000009 */
[----:B------:R-:W-:Y:S01]  /*146620*/  STL [R1+0x6760], R37 ;  /* 0x0067602501007387 */ /* 0x000fe20000100800 */
[----:B------:R-:W-:-:S03]  /*146630*/  LOP3.LUT R10, R14, 0xffff, RZ, 0xc0, !PT ;  /* 0x0000ffff0e0a7812 */ /* 0x000fc600078ec0ff */
[----:B------:R-:W-:Y:S04]  /*146640*/  STL [R1+0x6764], R33 ;  /* 0x0067642101007387 */ /* 0x000fe80000100800 */
[----:B------:R-:W4:Y:S04]  /*146650*/  LDL.LU R14, [R1+0x160] ;  /* 0x00016000010e7983 */ /* 0x000f280000300800 */
[----:B------:R-:W2:Y:S01]  /*146660*/  LDL.LU R31, [R1+0x6810] ;  /* 0x00681000011f7983 */ /* 0x000ea20000300800 */
[----:B-1----:R-:W-:-:S03]  /*146670*/  PRMT R2, R28, 0x5210, R9 ;  /* 0x000052101c027816 */ /* 0x002fc60000000009 */
[----:B------:R-:W3:Y:S04]  /*146680*/  LDL.LU R28, [R1+0x680c] ;  /* 0x00680c00011c7983 */ /* 0x000ee80000300800 */
[----:B------:R-:W-:Y:S04]  /*146690*/  STL [R1+0x70], R3 ;  /* 0x0000700301007387 */ /* 0x000fe80000100800 */
[----:B------:R-:W4:Y:S04]  /*1466a0*/  LDL.LU R34, [R1+0x678] ;  /* 0x0006780001227983 */ /* 0x000f280000300800 */
[----:B------:R0:W-:Y:S02]  /*1466b0*/  STL [R1+0x30], R2 ;  /* 0x0000300201007387 */ /* 0x0001e40000100800 */
[----:B0-----:R-:W-:-:S02]  /*1466c0*/  PRMT R2, R27, 0x5210, R10 ;  /* 0x000052101b027816 */ /* 0x001fc4000000000a */
[----:B------:R-:W4:Y:S01]  /*1466d0*/  LDL.LU R27, [R1+0x6808] ;  /* 0x00680800011b7983 */ /* 0x000f220000300800 */
[----:B------:R-:W-:Y:S02]  /*1466e0*/  LOP3.LUT R12, R40, 0xffff, RZ, 0xc0, !PT ;  /* 0x0000ffff280c7812 */ /* 0x000fe400078ec0ff */
[----:B------:R-:W-:Y:S02]  /*1466f0*/  LOP3.LUT R13, R38, 0xffff, RZ, 0xc0, !PT ;  /* 0x0000ffff260d7812 */ /* 0x000fe400078ec0ff */
[----:B------:R-:W-:Y:S02]  /*146700*/  PRMT R3, R42, 0x4210, R10 ;  /* 0x000042102a037816 */ /* 0x000fe4000000000a */
[----:B------:R-:W-:-:S03]  /*146710*/  PRMT R9, R13, 0x3340, R0 ;  /* 0x000033400d097816 */ /* 0x000fc60000000000 */
[----:B------:R-:W-:Y:S04]  /*146720*/  STL [R1+0x74], R3 ;  /* 0x0000740301007387 */ /* 0x000fe80000100800 */
[----:B------:R0:W-:Y:S04]  /*146730*/  STL [R1+0x34], R2 ;  /* 0x0000340201007387 */ /* 0x0001e80000100800 */
[----:B------:R-:W4:Y:S01]  /*146740*/  LDL.LU R19, [R1+0x2024] ;  /* 0x0020240001137983 */ /* 0x000f220000300800 */
[----:B--2---:R-:W-:-:S04]  /*146750*/  LOP3.LUT R11, R31, 0xffff, RZ, 0xc0, !PT ;  /* 0x0000ffff1f0b7812 */ /* 0x004fc800078ec0ff */
[----:B------:R-:W-:Y:S02]  /*146760*/  PRMT R10, R12, 0x3340, R11 ;  /* 0x000033400c0a7816 */ /* 0x000fe4000000000b */
[----:B------:R-:W-:Y:S02]  /*146770*/  SHF.R.U32.HI R12, RZ, 0x8, R12 ;  /* 0x00000008ff0c7819 */ /* 0x000fe4000001160c */
[----:B0-----:R-:W-:Y:S02]  /*146780*/  PRMT R2, R10, 0x5410, R9 ;  /* 0x000054100a027816 */ /* 0x001fe40000000009 */
[----:B---3--:R-:W-:Y:S02]  /*146790*/  SHF.R.U32.HI R9, RZ, 0x8, R28 ;  /* 0x00000008ff097819 */ /* 0x008fe4000001161c */
[----:B------:R-:W-:Y:S02]  /*1467a0*/  SHF.R.U32.HI R10, RZ, 0x8, R11 ;  /* 0x00000008ff0a7819 */ /* 0x000fe4000001160b */
[----:B------:R-:W-:-:S02]  /*1467b0*/  LOP3.LUT R9, R9, 0xffff, RZ, 0xc0, !PT ;  /* 0x0000ffff09097812 */ /* 0x000fc400078ec0ff */
[----:B------:R-:W-:Y:S02]  /*1467c0*/  LOP3.LUT R11, R12, 0xffff, RZ, 0xc0, !PT ;  /* 0x0000ffff0c0b7812 */ /* 0x000fe400078ec0ff */
[----:B------:R-:W-:Y:S01]  /*1467d0*/  LOP3.LUT R10, R10, 0xffff, RZ, 0xc0, !PT ;  /* 0x0000ffff0a0a7812 */ /* 0x000fe200078ec0ff */
[----:B------:R0:W-:Y:S01]  /*1467e0*/  STL [R1+0x89c], R2 ;  /* 0x00089c0201007387 */ /* 0x0001e20000100800 */
[----:B------:R-:W-:Y:S02]  /*1467f0*/  PRMT R31, R9, 0x3340, R0 ;  /* 0x00003340091f7816 */ /* 0x000fe40000000000 */
[----:B------:R-:W-:Y:S01]  /*146800*/  PRMT R28, R11, 0x3340, R10 ;  /* 0x000033400b1c7816 */ /* 0x000fe2000000000a */
[----:B------:R-:W2:Y:S01]  /*146810*/  LDL.LU R16, [R1+0x5634] ;  /* 0x0056340001107983 */ /* 0x000ea20000300800 */
[----:B------:R-:W-:-:S03]  /*146820*/  LOP3.LUT R9, R22, 0xffff, RZ, 0xc0, !PT ;  /* 0x0000ffff16097812 */ /* 0x000fc600078ec0ff */
[----:B------:R-:W3:Y:S01]  /*146830*/  LDL.LU R5, [R1+0x5560] ;  /* 0x0055600001057983 */ /* 0x000ee20000300800 */
[----:B----4-:R-:W-:-:S03]  /*146840*/  PRMT R4, R27, 0x4210, R9 ;  /* 0x000042101b047816 */ /* 0x010fc60000000009 */
[----:B------:R-:W4:Y:S04]  /*146850*/  LDL.LU R3, [R1+0x55d0] ;  /* 0x0055d00001037983 */ /* 0x000f280000300800 */
[----:B------:R-:W2:Y:S04]  /*146860*/  LDL.LU R38, [R1+0x660] ;  /* 0x0006600001267983 */ /* 0x000ea80000300800 */
[----:B------:R-:W-:Y:S04]  /*146870*/  STL [R1+0x6768], R31 ;  /* 0x0067681f01007387 */ /* 0x000fe80000100800 */
[----:B------:R-:W-:Y:S04]  /*146880*/  STL [R1+0x676c], R28 ;  /* 0x00676c1c01007387 */ /* 0x000fe80000100800 */
[----:B------:R-:W2:Y:S01]  /*146890*/  LDL.LU R27, [R1+0x6804] ;  /* 0x00680400011b7983 */ /* 0x000ea20000300800 */
[----:B0-----:R-:W-:-:S02]  /*1468a0*/  PRMT R2, R14, 0x5210, R9 ;  /* 0x000052100e027816 */ /* 0x001fc40000000009 */
[----:B------:R-:W-:Y:S01]  /*1468b0*/  LOP3.LUT R10, R36, 0xffff, RZ, 0xc0, !PT ;  /* 0x0000ffff240a7812 */ /* 0x000fe200078ec0ff */
[----:B------:R-:W3:Y:S04]  /*1468c0*/  LDL.LU R22, [R1+0x5648] ;  /* 0x0056480001167983 */ /* 0x000ee80000300800 */
[----:B------:R0:W-:Y:S04]  /*1468d0*/  STL [R1+0x78], R4 ;  /* 0x0000780401007387 */ /* 0x0001e80000100800 */
[----:B------:R-:W3:Y:S04]  /*1468e0*/  LDL.LU R36, [R1+0x5568] ;  /* 0x0055680001247983 */ /* 0x000ee80000300800 */
[----:B------:R-:W3:Y:S01]  /*1468f0*/  LDL.LU R14, [R1+0x55ec] ;  /* 0x0055ec00010e7983 */ /* 0x000ee20000300800 */
[----:B0-----:R-:W-:-:S03]  /*146900*/  PRMT R4, R34, 0x4210, R10 ;  /* 0x0000421022047816 */ /* 0x001fc6000000000a */
[----:B------:R0:W-:Y:S04]  /*146910*/  STL [R1+0x38], R2 ;  /* 0x0000380201007387 */ /* 0x0001e80000100800 */
[----:B------:R-:W3:Y:S01]  /*146920*/  LDL.LU R42, [R1+0x548c] ;  /* 0x00548c00012a7983 */ /* 0x000ee20000300800 */
[----:B0-----:R-:W-:-:S03]  /*146930*/  PRMT R2, R29, 0x5210, R10 ;  /* 0x000052101d027816 */ /* 0x001fc6000000000a */
[----:B------:R0:W-:Y:S04]  /*146940*/  STL [R1+0x7c], R4 ;  /* 0x00007c0401007387 */ /* 0x0001e80000100800 */
[----:B------:R1:W-:Y:S04]  /*146950*/  STL [R1+0x3c], R2 ;  /* 0x00003c0201007387 */ /* 0x0003e80000100800 */
[----:B------:R-:W3:Y:S01]  /*146960*/  LDL.LU R34, [R1+0x53f4] ;  /* 0x0053f40001227983 */ /* 0x000ee20000300800 */
[----:B------:R-:W-:-:S03]  /*146970*/  SHF.R.U32.HI R9, RZ, 0x8, R13 ;  /* 0x00000008ff097819 */ /* 0x000fc6000001160d */
[----:B------:R-:W3:Y:S01]  /*146980*/  LDL.LU R40, [R1+0x5438] ;  /* 0x0054380001287983 */ /* 0x000ee20000300800 */
[----:B------:R-:W-:-:S04]  /*146990*/  LOP3.LUT R9, R9, 0xffff, RZ, 0xc0, !PT ;  /* 0x0000ffff09097812 */ /* 0x000fc800078ec0ff */
[----:B------:R-:W-:Y:S02]  /*1469a0*/  PRMT R29, R9, 0x3340, R0 ;  /* 0x00003340091d7816 */ /* 0x000fe40000000000 */
[----:B------:R-:W-:-:S03]  /*1469b0*/  LOP3.LUT R9, R19, 0xffff, RZ, 0xc0, !PT ;  /* 0x0000ffff13097812 */ /* 0x000fc600078ec0ff */
[----:B------:R-:W-:Y:S01]  /*1469c0*/  STL [R1+0x6770], R29 ;  /* 0x0067701d01007387 */ /* 0x000fe20000100800 */
[----:B--2---:R-:W-:-:S04]  /*1469d0*/  SHF.R.U32.HI R10, RZ, 0x8, R27 ;  /* 0x00000008ff0a7819 */ /* 0x004fc8000001161b */
[----:B------:R-:W-:-:S04]  /*1469e0*/  LOP3.LUT R10, R10, 0xffff, RZ, 0xc0, !PT ;  /* 0x0000ffff0a0a7812 */ /* 0x000fc800078ec0ff */
[----:B------:R-:W-:-:S05]  /*1469f0*/  PRMT R27, R10, 0x3340, R0 ;  /* 0x000033400a1b7816 */ /* 0x000fca0000000000 */
[----:B------:R2:W-:Y:S04]  /*146a00*/  STL [R1+0x6774], R27 ;  /* 0x0067741b01007387 */ /* 0x0005e80000100800 */
[----:B0-----:R-:W3:Y:S04]  /*146a10*/  LDL.LU R4, [R1+0x5660] ;  /* 0x0056600001047983 */ /* 0x001ee80000300800 */
[----:B-1----:R-:W3:Y:S04]  /*146a20*/  LDL.LU R2, [R1+0x5570] ;  /* 0x0055700001027983 */ /* 0x002ee80000300800 */
[----:B------:R-:W3:Y:S01]  /*146a30*/  LDL.LU R19, [R1+0x55f4] ;  /* 0x0055f40001137983 */ /* 0x000ee20000300800 */
[----:B------:R-:W-:-:S02]  /*146a40*/  PRMT R8, R38, 0x4210, R9 ;  /* 0x0000421026087816 */ /* 0x000fc40000000009 */
[----:B------:R-:W-:Y:S02]  /*146a50*/  LOP3.LUT R7, R16, 0xffff, RZ, 0xc0, !PT ;  /* 0x0000ffff10077812 */ /* 0x000fe400078ec0ff */
[----:B------:R-:W3:Y:S01]  /*146a60*/  LDL.LU R16, [R1+0x565c] ;  /* 0x00565c0001107983 */ /* 0x000ee20000300800 */
[----:B----4-:R-:W-:-:S03]  /*146a70*/  LOP3.LUT R6, R3, 0xffff, RZ, 0xc0, !PT ;  /* 0x0000ffff03067812 */ /* 0x010fc600078ec0ff */
[----:B------:R-:W4:Y:S01]  /*146a80*/  LDL.LU R3, [R1+0x5574] ;  /* 0x0055740001037983 */ /* 0x000f220000300800 */
[----:B---3--:R-:W-:-:S03]  /*146a90*/  LOP3.LUT R5, R5, 0xffff, RZ, 0xc0, !PT ;  /* 0x0000ffff05057812 */ /* 0x008fc600078ec0ff */
[----:B------:R-:W3:Y:S04]  /*146aa0*/  LDL.LU R38, [R1+0x55f8] ;  /* 0x0055f80001267983 */ /* 0x000ee80000300800 */
[----:B------:R0:W-:Y:S01]  /*146ab0*/  STL [R1+0x1a0], R8 ;  /* 0x0001a00801007387 */ /* 0x0001e20000100800 */
[----:B------:R-:W-:Y:S02]  /*146ac0*/  PRMT R10, R7, 0x3340, R6 ;  /* 0x00003340070a7816 */ /* 0x000fe40000000006 */
[----:B--2---:R-:W-:Y:S02]  /*146ad0*/  LOP3.LUT R27, R22, 0xffff, RZ, 0xc0, !PT ;  /* 0x0000ffff161b7812 */ /* 0x004fe400078ec0ff */
[----:B0-----:R-:W-:Y:S02]  /*146ae0*/  PRMT R8, R55, 0x5210, R9 ;  /* 0x0000521037087816 */ /* 0x001fe40000000009 */
[----:B------:R-:W2:Y:S01]  /*146af0*/  LDL.LU R55, [R1+0x6800] ;  /* 0x0068000001377983 */ /* 0x000ea20000300800 */
[----:B------:R-:W-:-:S02]  /*146b00*/  PRMT R9, R5, 0x3340, R0 ;  /* 0x0000334005097816 */ /* 0x000fc40000000000 */
[----:B------:R-:W-:Y:S01]  /*146b10*/  LOP3.LUT R25, R36, 0xffff, RZ, 0xc0, !PT ;  /* 0x0000ffff24197812 */ /* 0x000fe200078ec0ff */
[----:B------:R0:W-:Y:S01]  /*146b20*/  STL [R1+0xc0], R8 ;  /* 0x0000c00801007387 */ /* 0x0001e20000100800 */
[----:B------:R-:W-:-:S03]  /*146b30*/  LOP3.LUT R26, R14, 0xffff, RZ, 0xc0, !PT ;  /* 0x0000ffff0e1a7812 */ /* 0x000fc600078ec0ff */
[----:B------:R-:W2:Y:S04]  /*146b40*/  LDL.LU R22, [R1+0x5658] ;  /* 0x0056580001167983 */ /* 0x000ea80000300800 */
[----:B------:R-:W2:Y:S01]  /*146b50*/  LDL.LU R36, [R1+0x556c] ;  /* 0x00556c0001247983 */ /* 0x000ea20000300800 */
[----:B0-----:R-:W-:-:S03]  /*146b60*/  PRMT R8, R10, 0x5410, R9 ;  /* 0x000054100a087816 */ /* 0x001fc60000000009 */
[----:B------:R-:W2:Y:S01]  /*146b70*/  LDL.LU R14, [R1+0x55f0] ;  /* 0x0055f000010e7983 */ /* 0x000ea20000300800 */
[----:B------:R-:W-:-:S03]  /*146b80*/  LOP3.LUT R21, R34, 0xffff, RZ, 0xc0, !PT ;  /* 0x0000ffff22157812 */ /* 0x000fc600078ec0ff */
[----:B------:R0:W-:Y:S04]  /*146b90*/  STL [R1+0x1e30], R8 ;  /* 0x001e300801007387 */ /* 0x0001e80000100800 */
[----:B------:R-:W2:Y:S01]  /*146ba0*/  LDL.LU R34, [R1+0x2508] ;  /* 0x0025080001227983 */ /* 0x000ea20000300800 */
[----:B------:R-:W-:Y:S02]  /*146bb0*/  PRMT R9, R25, 0x3340, R0 ;  /* 0x0000334019097816 */ /* 0x000fe40000000000 */
[----:B------:R-:W-:Y:S02]  /*146bc0*/  PRMT R10, R27, 0x3340, R26 ;  /* 0x000033401b0a7816 */ /* 0x000fe4000000001a */
[----:B------:R-:W-:Y:S02]  /*146bd0*/  LOP3.LUT R24, R42, 0xffff, RZ, 0xc0, !PT ;  /* 0x0000ffff2a187812 */ /* 0x000fe400078ec0ff */
[----:B------:R-:W-:Y:S01]  /*146be0*/  LOP3.LUT R23, R40, 0xffff, RZ, 0xc0, !PT ;  /* 0x0000ffff28177812 */ /* 0x000fe200078ec0ff */
[----:B------:R-:W2:Y:S01]  /*146bf0*/  LDL.LU R42, [R1+0x250c] ;  /* 0x00250c00012a7983 */ /* 0x000ea20000300800 */
[----:B0-----:R-:W-:-:S02]  /*146c00*/  PRMT R8, R10, 0x5410, R9 ;  /* 0x000054100a087816 */ /* 0x001fc40000000009 */
[----:B------:R-:W-:Y:S01]  /*146c10*/  PRMT R9, R21, 0x3340, R0 ;  /* 0x0000334015097816 */ /* 0x000fe20000000000 */
[----:B------:R-:W2:Y:S01]  /*146c20*/  LDL.LU R40, [R1+0x2514] ;  /* 0x0025140001287983 */ /* 0x000ea20000300800 */
[----:B------:R-:W-:-:S03]  /*146c30*/  PRMT R10, R24, 0x3340, R23 ;  /* 0x00003340180a7816 */ /* 0x000fc60000000017 */
[----:B------:R-:W-:Y:S04]  /*146c40*/  STL [R1+0x1e10], R8 ;  /* 0x001e100801007387 */ /* 0x000fe80000100800 */
[----:B------:R-:W2:Y:S01]  /*146c50*/  LDL.LU R49, [R1+0x2048] ;  /* 0x0020480001317983 */ /* 0x000ea20000300800 */
[----:B------:R-:W-:Y:S02]  /*146c60*/  LOP3.LUT R20, R4, 0xffff, RZ, 0xc0, !PT ;  /* 0x0000ffff04147812 */ /* 0x000fe400078ec0ff */
[----:B------:R-:W-:Y:S02]  /*146c70*/  LOP3.LUT R18, R2, 0xffff, RZ, 0xc0, !PT ;  /* 0x0000ffff02127812 */ /* 0x000fe400078ec0ff */
[----:B------:R-:W-:Y:S02]  /*146c80*/  PRMT R2, R10, 0x5410, R9 ;  /* 0x000054100a027816 */ /* 0x000fe40000000009 */
[----:B------:R-:W-:-:S02]  /*146c90*/  LOP3.LUT R19, R19, 0xffff, RZ, 0xc0, !PT ;  /* 0x0000ffff13137812 */ /* 0x000fc400078ec0ff */
[----:B------:R-:W-:Y:S02]  /*146ca0*/  PRMT R9, R18, 0x3340, R0 ;  /* 0x0000334012097816 */ /* 0x000fe40000000000 */
[----:B------:R-:W-:Y:S01]  /*146cb0*/  PRMT R10, R20, 0x3340, R19 ;  /* 0x00003340140a7816 */ /* 0x000fe20000000013 */
[----:B------:R0:W-:Y:S04]  /*146cc0*/  STL [R1+0x1e14], R2 ;  /* 0x001e140201007387 */ /* 0x0001e80000100800 */
[----:B------:R-:W2:Y:S01]  /*146cd0*/  LDL.LU R43, [R1+0x200c] ;  /* 0x00200c00012b7983 */ /* 0x000ea20000300800 */
[----:B0-----:R-:W-:Y:S02]  /*146ce0*/  PRMT R2, R10, 0x5410, R9 ;  /* 0x000054100a027816 */ /* 0x001fe40000000009 */
[----:B------:R-:W-:-:S03]  /*146cf0*/  LOP3.LUT R17, R16, 0xffff, RZ, 0xc0, !PT ;  /* 0x0000ffff10117812 */ /* 0x000fc600078ec0ff */
[----:B------:R0:W-:Y:S01]  /*146d00*/  STL [R1+0x1e18], R2 ;  /* 0x001e180201007387 */ /* 0x0001e20000100800 */
[----:B---3--:R-:W-:-:S03]  /*146d10*/  LOP3.LUT R16, R38, 0xffff, RZ, 0xc0, !PT ;  /* 0x0000ffff26107812 */ /* 0x008fc600078ec0ff */
[----:B------:R-:W3:Y:S04]  /*146d20*/  LDL.LU R61, [R1+0x180] ;  /* 0x00018000013d7983 */ /* 0x000ee80000300800 */
[----:B------:R-:W3:Y:S04]  /*146d30*/  LDL.LU R32, [R1+0x53e4] ;  /* 0x0053e40001207983 */ /* 0x000ee80000300800 */
[----:B------:R-:W3:Y:S01]  /*146d40*/  LDL.LU R38, [R1+0x664] ;  /* 0x0006640001267983 */ /* 0x000ee20000300800 */
[----:B----4-:R-:W-:Y:S02]  /*146d50*/  LOP3.LUT R8, R3, 0xffff, RZ, 0xc0, !PT ;  /* 0x0000ffff03087812 */ /* 0x010fe400078ec0ff */
[----:B--2---:R-:W-:-:S02]  /*146d60*/  LOP3.LUT R3, R22, 0xffff, RZ, 0xc0, !PT ;  /* 0x0000ffff16037812 */ /* 0x004fc400078ec0ff */
[----:B------:R-:W2:Y:S01]  /*146d70*/  LDL.LU R22, [R1+0x53e8] ;  /* 0x0053e80001167983 */ /* 0x000ea20000300800 */
[----:B0-----:R-:W-:Y:S02]  /*146d80*/  LOP3.LUT R2, R36, 0xffff, RZ, 0xc0, !PT ;  /* 0x0000ffff24027812 */ /* 0x001fe400078ec0ff */
[----:B------:R-:W-:Y:S02]  /*146d90*/  LOP3.LUT R4, R14, 0xffff, RZ, 0xc0, !PT ;  /* 0x0000ffff0e047812 */ /* 0x000fe400078ec0ff */
[----:B------:R-:W4:Y:S04]  /*146da0*/  LDL.LU R14, [R1+0x53c4] ;  /* 0x0053c400010e7983 */ /* 0x000f280000300800 */
[----:B------:R-:W4:Y:S01]  /*146db0*/  LDL.LU R36, [R1+0x67c] ;  /* 0x00067c0001247983 */ /* 0x000f220000300800 */
[----:B------:R-:W-:-:S03]  /*146dc0*/  SHF.R.U32.HI R13, RZ, 0x8, R34 ;  /* 0x00000008ff0d7819 */ /* 0x000fc60000011622 */
[----:B------:R-:W4:Y:S01]  /*146dd0*/  LDL.LU R34, [R1+0x658] ;  /* 0x0006580001227983 */ /* 0x000f220000300800 */
[----:B------:R-:W-:Y:S02]  /*146de0*/  PRMT R9, R8, 0x3340, R0 ;  /* 0x0000334008097816 */ /* 0x000fe40000000000 */
[----:B------:R-:W-:-:S04]  /*146df0*/  PRMT R10, R17, 0x3340, R16 ;  /* 0x00003340110a7816 */ /* 0x000fc80000000010 */
[----:B------:R-:W-:Y:S02]  /*146e00*/  PRMT R9, R10, 0x5410, R9 ;  /* 0x000054100a097816 */ /* 0x000fe40000000009 */
[----:B------:R-:W-:Y:S02]  /*146e10*/  SHF.R.U32.HI R12, RZ, 0x8, R42 ;  /* 0x00000008ff0c7819 */ /* 0x000fe4000001162a */
[----:B------:R-:W-:Y:S01]  /*146e20*/  PRMT R10, R3, 0x3340, R4 ;  /* 0x00003340030a7816 */ /* 0x000fe20000000004 */
[----:B------:R0:W-:Y:S01]  /*146e30*/  STL [R1+0x1e1c], R9 ;  /* 0x001e1c0901007387 */ /* 0x0001e20000100800 */
[----:B------:R-:W-:Y:S02]  /*146e40*/  SHF.R.U32.HI R11, RZ, 0x8, R40 ;  /* 0x00000008ff0b7819 */ /* 0x000fe40000011628 */
[----:B------:R-:W-:Y:S01]  /*146e50*/  LOP3.LUT R13, R13, 0xffff, RZ, 0xc0, !PT ;  /* 0x0000ffff0d0d7812 */ /* 0x000fe200078ec0ff */
[----:B------:R-:W4:Y:S01]  /*146e60*/  LDL.LU R42, [R1+0x654] ;  /* 0x00065400012a7983 */ /* 0x000f220000300800 */
[----:B------:R-:W-:-:S02]  /*146e70*/  LOP3.LUT R12, R12, 0xffff, RZ, 0xc0, !PT ;  /* 0x0000ffff0c0c7812 */ /* 0x000fc400078ec0ff */
[--C-:B0-----:R-:W-:Y:S01]  /*146e80*/  PRMT R9, R2, 0x3340, R0.reuse ;  /* 0x0000334002097816 */ /* 0x101fe20000000000 */
[----:B------:R-:W4:Y:S01]  /*146e90*/  LDL.LU R40, [R1+0x2520] ;  /* 0x0025200001287983 */ /* 0x000f220000300800 */
[----:B------:R-:W-:Y:S02]  /*146ea0*/  LOP3.LUT R11, R11, 0xffff, RZ, 0xc0, !PT ;  /* 0x0000ffff0b0b7812 */ /* 0x000fe400078ec0ff */
[----:B------:R-:W-:Y:S02]  /*146eb0*/  PRMT R9, R10, 0x5410, R9 ;  /* 0x000054100a097816 */ /* 0x000fe40000000009 */
[--C-:B------:R-:W-:Y:S02]  /*146ec0*/  PRMT R13, R13, 0x3340, R0.reuse ;  /* 0x000033400d0d7816 */ /* 0x100fe40000000000 */
[----:B------:R-:W-:Y:S01]  /*146ed0*/  PRMT R12, R12, 0x3340, R0 ;  /* 0x000033400c0c7816 */ /* 0x000fe20000000000 */
[----:B------:R-:W-:Y:S01]  /*146ee0*/  STL [R1+0x1e34], R9 ;  /* 0x001e340901007387 */ /* 0x000fe20000100800 */
[----:B------:R-:W-:-:S02]  /*146ef0*/  LOP3.LUT R10, R49, 0xffff, RZ, 0xc0, !PT ;  /* 0x0000ffff310a7812 */ /* 0x000fc400078ec0ff */
[----:B------:R-:W-:Y:S01]  /*146f00*/  PRMT R11, R11, 0x3340, R0 ;  /* 0x000033400b0b7816 */ /* 0x000fe20000000000 */
[----:B------:R-:W-:Y:S04]  /*146f10*/  STL [R1+0x6778], R13 ;  /* 0x0067780d01007387 */ /* 0x000fe80000100800 */
[----:B------:R0:W-:Y:S04]  /*146f20*/  STL [R1+0x677c], R12 ;  /* 0x00677c0c01007387 */ /* 0x0001e80000100800 */
[----:B------:R3:W-:Y:S01]  /*146f30*/  STL [R1+0x6780], R11 ;  /* 0x0067800b01007387 */ /* 0x0007e20000100800 */
[----:B0-----:R-:W-:-:S03]  /*146f40*/  PRMT R12, R55, 0x4210, R10 ;  /* 0x00004210370c7816 */ /* 0x001fc6000000000a */
[----:B------:R-:W4:Y:S04]  /*146f50*/  LDL.LU R55, [R1+0x5578] ;  /* 0x0055780001377983 */ /* 0x000f280000300800 */
[----:B------:R0:W-:Y:S01]  /*146f60*/  STL [R1+0x1a4], R12 ;  /* 0x0001a40c01007387 */ /* 0x0001e20000100800 */
[----:B------:R-:W-:Y:S02]  /*146f70*/  LOP3.LUT R9, R43, 0xffff, RZ, 0xc0, !PT ;  /* 0x0000ffff2b097812 */ /* 0x000fe400078ec0ff */
[----:B---3--:R-:W-:-:S05]  /*146f80*/  PRMT R11, R61, 0x5210, R10 ;  /* 0x000052103d0b7816 */ /* 0x008fca000000000a */
[----:B------:R1:W-:Y:S01]  /*146f90*/  STL [R1+0xc4], R11 ;  /* 0x0000c40b01007387 */ /* 0x0003e20000100800 */
[--C-:B0-----:R-:W-:Y:S02]  /*146fa0*/  PRMT R12, R38, 0x4210, R9.reuse ;  /* 0x00004210260c7816 */ /* 0x101fe40000000009 */
[----:B------:R-:W-:Y:S02]  /*146fb0*/  LOP3.LUT R10, R32, 0xffff, RZ, 0xc0, !PT ;  /* 0x0000ffff200a7812 */ /* 0x000fe400078ec0ff */
[----:B-1----:R-:W-:Y:S02]  /*146fc0*/  PRMT R11, R51, 0x5210, R9 ;  /* 0x00005210330b7816 */ /* 0x002fe40000000009 */
[----:B------:R-:W3:Y:S04]  /*146fd0*/  LDL.LU R51, [R1+0x67fc] ;  /* 0x0067fc0001337983 */ /* 0x000ee80000300800 */
[----:B------:R-:W-:Y:S04]  /*146fe0*/  STL [R1+0x1a8], R12 ;  /* 0x0001a80c01007387 */ /* 0x000fe80000100800 */
[----:B------:R-:W3:Y:S01]  /*146ff0*/  LDL.LU R38, [R1+0x557c] ;  /* 0x00557c0001267983 */ /* 0x000ee20000300800 */
[----:B--2---:R-:W-:-:S03]  /*147000*/  LOP3.LUT R9, R22, 0xffff, RZ, 0xc0, !PT ;  /* 0x0000ffff16097812 */ /* 0x004fc600078ec0ff */
[----:B------:R4:W-:Y:S04]  /*147010*/  STL [R1+0xc8], R11 ;  /* 0x0000c80b01007387 */ /* 0x0009e80000100800 */
[----:B------:R-:W2:Y:S01]  /*147020*/  LDL.LU R22, [R1+0x5530] ;  /* 0x0055300001167983 */ /* 0x000ea20000300800 */
[----:B----4-:R-:W-:-:S03]  /*147030*/  PRMT R11, R36, 0x4210, R10 ;  /* 0x00004210240b7816 */ /* 0x010fc6000000000a */
[----:B------:R-:W4:Y:S01]  /*147040*/  LDL.LU R36, [R1+0x56ec] ;  /* 0x0056ec0001247983 */ /* 0x000f220000300800 */
[----:B------:R-:W-:-:S03]  /*147050*/  PRMT R10, R46, 0x5210, R10 ;  /* 0x000052102e0a7816 */ /* 0x000fc6000000000a */
[----:B------:R0:W-:Y:S04]  /*147060*/  STL [R1+0x190], R11 ;  /* 0x0001900b01007387 */ /* 0x0001e80000100800 */
[----:B------:R-:W2:Y:S01]  /*147070*/  LDL.LU R46, [R1+0x67f8] ;  /* 0x0067f800012e7983 */ /* 0x000ea20000300800 */
[----:B0-----:R-:W-:-:S03]  /*147080*/  PRMT R11, R34, 0x4210, R9 ;  /* 0x00004210220b7816 */ /* 0x001fc60000000009 */
[----:B------:R-:W2:Y:S04]  /*147090*/  LDL.LU R34, [R1+0x650] ;  /* 0x0006500001227983 */ /* 0x000ea80000300800 */
[----:B------:R0:W-:Y:S04]  /*1470a0*/  STL [R1+0xb0], R10 ;  /* 0x0000b00a01007387 */ /* 0x0001e80000100800 */
[----:B------:R1:W-:Y:S01]  /*1470b0*/  STL [R1+0x194], R11 ;  /* 0x0001940b01007387 */ /* 0x0003e20000100800 */
[----:B0-----:R-:W-:-:S03]  /*1470c0*/  PRMT R10, R59, 0x5210, R9 ;  /* 0x000052103b0a7816 */ /* 0x001fc60000000009 */
[----:B------:R-:W2:Y:S01]  /*1470d0*/  LDL.LU R59, [R1+0x67f4] ;  /* 0x0067f400013b7983 */ /* 0x000ea20000300800 */
[----:B------:R-:W-:-:S03]  /*1470e0*/  LOP3.LUT R14, R14, 0xffff, RZ, 0xc0, !PT ;  /* 0x0000ffff0e0e7812 */ /* 0x000fc600078ec0ff */
[----:B------:R0:W-:Y:S01]  /*1470f0*/  STL [R1+0xb4], R10 ;  /* 0x0000b40a01007387 */ /* 0x0001e20000100800 */
[----:B-1----:R-:W-:-:S03]  /*147100*/  PRMT R11, R35, 0x5210, R14 ;  /* 0x00005210230b7816 */ /* 0x002fc6000000000e */
[----:B------:R-:W3:Y:S01]  /*147110*/  LDL.LU R35, [R1+0x67f0] ;  /* 0x0067f00001237983 */ /* 0x000ee20000300800 */
[----:B------:R-:W-:Y:S02]  /*147120*/  PRMT R9, R42, 0x4210, R14 ;  /* 0x000042102a097816 */ /* 0x000fe4000000000e */
[----:B0-----:R-:W-:-:S03]  /*147130*/  SHF.R.U32.HI R10, RZ, 0x8, R40 ;  /* 0x00000008ff0a7819 */ /* 0x001fc60000011628 */
[----:B------:R0:W-:Y:S01]  /*147140*/  STL [R1+0x198], R9 ;  /* 0x0001980901007387 */ /* 0x0001e20000100800 */
[----:B------:R-:W-:Y:S02]  /*147150*/  SHF.R.U32.HI R14, RZ, 0x8, R26 ;  /* 0x00000008ff0e7819 */ /* 0x000fe4000001161a */
[----:B------:R-:W-:Y:S02]  /*147160*/  LOP3.LUT R10, R10, 0xffff, RZ, 0xc0, !PT ;  /* 0x0000ffff0a0a7812 */ /* 0x000fe400078ec0ff */
[----:B------:R-:W-:Y:S01]  /*147170*/  SHF.R.U32.HI R13, RZ, 0x8, R25 ;  /* 0x00000008ff0d7819 */ /* 0x000fe20000011619 */
[----:B------:R1:W-:Y:S01]  /*147180*/  STL [R1+0xb8], R11 ;  /* 0x0000b80b01007387 */ /* 0x0003e20000100800 */
[----:B------:R-:W-:Y:S02]  /*147190*/  PRMT R10, R10, 0x3340, R0 ;  /* 0x000033400a0a7816 */ /* 0x000fe40000000000 */
[----:B0-----:R-:W-:Y:S02]  /*1471a0*/  SHF.R.U32.HI R9, RZ, 0x8, R27 ;  /* 0x00000008ff097819 */ /* 0x001fe4000001161b */
[----:B------:R-:W-:-:S02]  /*1471b0*/  LOP3.LUT R14, R14, 0xffff, RZ, 0xc0, !PT ;  /* 0x0000ffff0e0e7812 */ /* 0x000fc400078ec0ff */
[----:B-1----:R-:W-:Y:S02]  /*1471c0*/  LOP3.LUT R11, R9, 0xffff, RZ, 0xc0, !PT ;  /* 0x0000ffff090b7812 */ /* 0x002fe400078ec0ff */
[----:B------:R-:W-:Y:S01]  /*1471d0*/  LOP3.LUT R9, R13, 0xffff, RZ, 0xc0, !PT ;  /* 0x0000ffff0d097812 */ /* 0x000fe200078ec0ff */
[----:B------:R0:W-:Y:S03]  /*1471e0*/  STL [R1+0x6784], R10 ;  /* 0x0067840a01007387 */ /* 0x0001e60000100800 */
[----:B------:R-:W-:Y:S02]  /*1471f0*/  PRMT R9, R9, 0x3340, R0 ;  /* 0x0000334009097816 */ /* 0x000fe40000000000 */
[----:B--2---:R-:W-:Y:S02]  /*147200*/  SHF.R.U32.HI R12, RZ, 0x8, R59 ;  /* 0x00000008ff0c7819 */ /* 0x004fe4000001163b */
[----:B------:R-:W-:-:S02]  /*147210*/  PRMT R59, R11, 0x3340, R14 ;  /* 0x000033400b3b7816 */ /* 0x000fc4000000000e */
[----:B0-----:R-:W-:Y:S02]  /*147220*/  LOP3.LUT R10, R12, 0xffff, RZ, 0xc0, !PT ;  /* 0x0000ffff0c0a7812 */ /* 0x001fe400078ec0ff */
[----:B------:R-:W-:Y:S01]  /*147230*/  LOP3.LUT R14, R55, 0xffff, RZ, 0xc0, !PT ;  /* 0x0000ffff370e7812 */ /* 0x000fe200078ec0ff */
[----:B------:R-:W-:Y:S01]  /*147240*/  STL [R1+0x6788], R59 ;  /* 0x0067883b01007387 */ /* 0x000fe20000100800 */
[----:B------:R-:W-:-:S03]  /*147250*/  PRMT R55, R10, 0x3340, R0 ;  /* 0x000033400a377816 */ /* 0x000fc60000000000 */
[----:B------:R3:W-:Y:S01]  /*147260*/  STL [R1+0x678c], R9 ;  /* 0x00678c0901007387 */ /* 0x0007e20000100800 */
[----:B------:R-:W-:-:S03]  /*147270*/  PRMT R11, R47, 0x5210, R14 ;  /* 0x000052102f0b7816 */ /* 0x000fc6000000000e */
[----:B------:R-:W-:Y:S01]  /*147280*/  STL [R1+0x6790], R55 ;  /* 0x0067903701007387 */ /* 0x000fe20000100800 */
[----:B---3--:R-:W-:-:S03]  /*147290*/  PRMT R9, R35, 0x4210, R14 ;  /* 0x0000421023097816 */ /* 0x008fc6000000000e */
[----:B------:R-:W2:Y:S04]  /*1472a0*/  LDL.LU R35, [R1+0x56fc] ;  /* 0x0056fc0001237983 */ /* 0x000ea80000300800 */
[----:B------:R-:W-:Y:S04]  /*1472b0*/  STL [R1+0x180], R9 ;  /* 0x0001800901007387 */ /* 0x000fe80000100800 */
[----:B------:R-:W3:Y:S01]  /*1472c0*/  LDL.LU R47, [R1+0x67ec] ;  /* 0x0067ec00012f7983 */ /* 0x000ee20000300800 */
[----:B------:R-:W-:Y:S02]  /*1472d0*/  LOP3.LUT R10, R38, 0xffff, RZ, 0xc0, !PT ;  /* 0x0000ffff260a7812 */ /* 0x000fe400078ec0ff */
[----:B------:R-:W-:Y:S01]  /*1472e0*/  LOP3.LUT R14, R22, 0xffff, RZ, 0xc0, !PT ;  /* 0x0000ffff160e7812 */ /* 0x000fe200078ec0ff */
[----:B------:R0:W-:Y:S01]  /*1472f0*/  STL [R1+0xa0], R11 ;  /* 0x0000a00b01007387 */ /* 0x0001e20000100800 */
[----:B------:R-:W-:-:S03]  /*147300*/  PRMT R12, R34, 0x4210, R10 ;  /* 0x00004210220c7816 */ /* 0x000fc6000000000a */
[----:B------:R-:W2:Y:S04]  /*147310*/  LDL.LU R40, [R1+0x56e0] ;  /* 0x0056e00001287983 */ /* 0x000ea80000300800 */
[----:B------:R-:W2:Y:S01]  /*147320*/  LDL.LU R38, [R1+0x63c] ;  /* 0x00063c0001267983 */ /* 0x000ea20000300800 */
[----:B0-----:R-:W-:-:S03]  /*147330*/  PRMT R11, R45, 0x5210, R10 ;  /* 0x000052102d0b7816 */ /* 0x001fc6000000000a */
[----:B------:R-:W2:Y:S04]  /*147340*/  LDL.LU R45, [R1+0x67e8] ;  /* 0x0067e800012d7983 */ /* 0x000ea80000300800 */
[----:B------:R-:W-:Y:S01]  /*147350*/  STL [R1+0x184], R12 ;  /* 0x0001840c01007387 */ /* 0x000fe20000100800 */
[----:B----4-:R-:W-:-:S03]  /*147360*/  LOP3.LUT R9, R36, 0xffff, RZ, 0xc0, !PT ;  /* 0x0000ffff24097812 */ /* 0x010fc600078ec0ff */
[----:B------:R-:W4:Y:S04]  /*147370*/  LDL.LU R22, [R1+0x2080] ;  /* 0x0020800001167983 */ /* 0x000f280000300800 */
[----:B------:R0:W-:Y:S02]  /*147380*/  STL [R1+0xa4], R11 ;  /* 0x0000a40b01007387 */ /* 0x0001e40000100800 */
[--C-:B0-----:R-:W-:Y:S02]  /*147390*/  PRMT R11, R44, 0x5210, R14.reuse ;  /* 0x000052102c0b7816 */ /* 0x101fe4000000000e */
[----:B---3--:R-:W-:Y:S02]  /*1473a0*/  PRMT R10, R47, 0x4210, R14 ;  /* 0x000042102f0a7816 */ /* 0x008fe4000000000e */
[----:B------:R-:W3:Y:S04]  /*1473b0*/  LDL.LU R47, [R1+0x67e4] ;  /* 0x0067e400012f7983 */ /* 0x000ee80000300800 */
[----:B------:R-:W2:Y:S04]  /*1473c0*/  LDL.LU R44, [R1+0x67e0] ;  /* 0x0067e000012c7983 */ /* 0x000ea80000300800 */
[----:B------:R0:W-:Y:S04]  /*1473d0*/  STL [R1+0x188], R10 ;  /* 0x0001880a01007387 */ /* 0x0001e80000100800 */
[----:B------:R-:W4:Y:S04]  /*1473e0*/  LDL.LU R36, [R1+0x628] ;  /* 0x0006280001247983 */ /* 0x000f280000300800 */
[----:B------:R-:W-:Y:S01]  /*1473f0*/  STL [R1+0xa8], R11 ;  /* 0x0000a80b01007387 */ /* 0x000fe20000100800 */
[----:B0-----:R-:W-:-:S03]  /*147400*/  PRMT R10, R46, 0x4210, R9 ;  /* 0x000042102e0a7816 */ /* 0x001fc60000000009 */
[----:B------:R-:W4:Y:S01]  /*147410*/  LDL.LU R46, [R1+0x67dc] ;  /* 0x0067dc00012e7983 */ /* 0x000f220000300800 */
[----:B------:R-:W-:-:S03]  /*147420*/  PRMT R9, R15, 0x5210, R9 ;  /* 0x000052100f097816 */ /* 0x000fc60000000009 */
[----:B------:R-:W4:Y:S04]  /*147430*/  LDL.LU R15, [R1+0x67d8] ;  /* 0x0067d800010f7983 */ /* 0x000f280000300800 */
[----:B------:R0:W-:Y:S04]  /*147440*/  STL [R1+0x160], R10 ;  /* 0x0001600a01007387 */ /* 0x0001e80000100800 */
[----:B------:R-:W4:Y:S04]  /*147450*/  LDL.LU R34, [R1+0x2084] ;  /* 0x0020840001227983 */ /* 0x000f280000300800 */
[----:B------:R1:W-:Y:S01]  /*147460*/  STL [R1+0x80], R9 ;  /* 0x0000800901007387 */ /* 0x0003e20000100800 */
[----:B0-----:R-:W-:-:S02]  /*147470*/  SHF.R.U32.HI R10, RZ, 0x8, R21 ;  /* 0x00000008ff0a7819 */ /* 0x001fc40000011615 */
[----:B------:R-:W-:Y:S02]  /*147480*/  SHF.R.U32.HI R11, RZ, 0x8, R24 ;  /* 0x00000008ff0b7819 */ /* 0x000fe40000011618 */
[----:B-1----:R-:W-:Y:S02]  /*147490*/  SHF.R.U32.HI R9, RZ, 0x8, R23 ;  /* 0x00000008ff097819 */ /* 0x002fe40000011617 */
[----:B------:R-:W-:Y:S02]  /*1474a0*/  LOP3.LUT R10, R10, 0xffff, RZ, 0xc0, !PT ;  /* 0x0000ffff0a0a7812 */ /* 0x000fe400078ec0ff */
[----:B------:R-:W-:Y:S02]  /*1474b0*/  LOP3.LUT R12, R9, 0xffff, RZ, 0xc0, !PT ;  /* 0x0000ffff090c7812 */ /* 0x000fe400078ec0ff */
[----:B------:R-:W-:Y:S02]  /*1474c0*/  LOP3.LUT R11, R11, 0xffff, RZ, 0xc0, !PT ;  /* 0x0000ffff0b0b7812 */ /* 0x000fe400078ec0ff */
[----:B---3--:R-:W-:-:S04]  /*1474d0*/  SHF.R.U32.HI R14, RZ, 0x8, R47 ;  /* 0x00000008ff0e7819 */ /* 0x008fc8000001162f */
[----:B------:R-:W-:Y:S02]  /*1474e0*/  LOP3.LUT R14, R14, 0xffff, RZ, 0xc0, !PT ;  /* 0x0000ffff0e0e7812 */ /* 0x000fe400078ec0ff */
[--C-:B------:R-:W-:Y:S02]  /*1474f0*/  PRMT R47, R10, 0x3340, R0.reuse ;  /* 0x000033400a2f7816 */ /* 0x100fe40000000000 */
[----:B------:R-:W-:Y:S02]  /*147500*/  PRMT R14, R14, 0x3340, R0 ;  /* 0x000033400e0e7816 */ /* 0x000fe40000000000 */
[----:B--2---:R-:W-:Y:S02]  /*147510*/  LOP3.LUT R10, R35, 0xffff, RZ, 0xc0, !PT ;  /* 0x0000ffff230a7812 */ /* 0x004fe400078ec0ff */
[----:B----4-:R-:W-:Y:S02]  /*147520*/  SHF.R.U32.HI R9, RZ, 0x8, R46 ;  /* 0x00000008ff097819 */ /* 0x010fe4000001162e */
[----:B------:R-:W-:-:S02]  /*147530*/  PRMT R46, R11, 0x3340, R12 ;  /* 0x000033400b2e7816 */ /* 0x000fc4000000000c */
[----:B------:R-:W-:Y:S01]  /*147540*/  LOP3.LUT R9, R9, 0xffff, RZ, 0xc0, !PT ;  /* 0x0000ffff09097812 */ /* 0x000fe200078ec0ff */
[----:B------:R-:W-:Y:S01]  /*147550*/  STL [R1+0x6794], R14 ;  /* 0x0067940e01007387 */ /* 0x000fe20000100800 */
[----:B------:R-:W-:Y:S02]  /*147560*/  PRMT R12, R38, 0x4210, R10 ;  /* 0x00004210260c7816 */ /* 0x000fe4000000000a */
[----:B------:R-:W-:Y:S01]  /*147570*/  PRMT R35, R9, 0x3340, R0 ;  /* 0x0000334009237816 */ /* 0x000fe20000000000 */
[----:B------:R-:W-:Y:S01]  /*147580*/  STL [R1+0x6798], R46 ;  /* 0x0067982e01007387 */ /* 0x000fe20000100800 */
[----:B------:R-:W-:-:S03]  /*147590*/  PRMT R11, R39, 0x5210, R10 ;  /* 0x00005210270b7816 */ /* 0x000fc6000000000a */
[----:B------:R-:W-:Y:S04]  /*1475a0*/  STL [R1+0x679c], R47 ;  /* 0x00679c2f01007387 */ /* 0x000fe80000100800 */
[----:B------:R-:W-:Y:S04]  /*1475b0*/  STL [R1+0x67a0], R35 ;  /* 0x0067a02301007387 */ /* 0x000fe80000100800 */
[----:B------:R-:W-:Y:S04]  /*1475c0*/  STL [R1+0x164], R12 ;  /* 0x0001640c01007387 */ /* 0x000fe80000100800 */
[----:B------:R-:W2:Y:S01]  /*1475d0*/  LDL.LU R39, [R1+0x67d4] ;  /* 0x0067d40001277983 */ /* 0x000ea20000300800 */
[----:B------:R-:W-:-:S03]  /*1475e0*/  LOP3.LUT R9, R40, 0xffff, RZ, 0xc0, !PT ;  /* 0x0000ffff28097812 */ /* 0x000fc600078ec0ff */
[----:B------:R-:W3:Y:S04]  /*1475f0*/  LDL.LU R40, [R1+0x5428] ;  /* 0x0054280001287983 */ /* 0x000ee80000300800 */
[----:B------:R0:W-:Y:S01]  /*147600*/  STL [R1+0x84], R11 ;  /* 0x0000840b01007387 */ /* 0x0001e20000100800 */
[----:B------:R-:W-:-:S03]  /*147610*/  LOP3.LUT R10, R22, 0xffff, RZ, 0xc0, !PT ;  /* 0x0000ffff160a7812 */ /* 0x000fc600078ec0ff */
[----:B------:R-:W4:Y:S04]  /*147620*/  LDL.LU R38, [R1+0x618] ;  /* 0x0006180001267983 */ /* 0x000f280000300800 */
[----:B------:R-:W3:Y:S01]  /*147630*/  LDL.LU R22, [R1+0x60c] ;  /* 0x00060c0001167983 */ /* 0x000ee20000300800 */
[----:B0-----:R-:W-:-:S05]  /*147640*/  PRMT R11, R36, 0x4210, R9 ;  /* 0x00004210240b7816 */ /* 0x001fca0000000009 */
[----:B------:R0:W-:Y:S02]  /*147650*/  STL [R1+0x168], R11 ;  /* 0x0001680b01007387 */ /* 0x0001e40000100800 */
[----:B0-----:R-:W-:Y:S02]  /*147660*/  PRMT R11, R50, 0x5210, R9 ;  /* 0x00005210320b7816 */ /* 0x001fe40000000009 */
[----:B------:R-:W3:Y:S01]  /*147670*/  LDL.LU R50, [R1+0x67d0] ;  /* 0x0067d00001327983 */ /* 0x000ee20000300800 */
[----:B------:R-:W-:-:S03]  /*147680*/  LOP3.LUT R9, R34, 0xffff, RZ, 0xc0, !PT ;  /* 0x0000ffff22097812 */ /* 0x000fc600078ec0ff */
[----:B------:R0:W-:Y:S02]  /*147690*/  STL [R1+0x88], R11 ;  /* 0x0000880b01007387 */ /* 0x0001e40000100800 */
[--C-:B0-----:R-:W-:Y:S02]  /*1476a0*/  PRMT R11, R60, 0x5210, R10.reuse ;  /* 0x000052103c0b7816 */ /* 0x101fe4000000000a */
[----:B--2---:R-:W-:Y:S02]  /*1476b0*/  PRMT R12, R39, 0x4210, R10 ;  /* 0x00004210270c7816 */ /* 0x004fe4000000000a */
[----:B------:R-:W2:Y:S01]  /*1476c0*/  LDL.LU R39, [R1+0x67cc] ;  /* 0x0067cc0001277983 */ /* 0x000ea20000300800 */
[----:B------:R-:W-:-:S03]  /*1476d0*/  PRMT R10, R15, 0x4210, R9 ;  /* 0x000042100f0a7816 */ /* 0x000fc60000000009 */
[----:B------:R-:W-:Y:S04]  /*1476e0*/  STL [R1+0x120], R12 ;  /* 0x0001200c01007387 */ /* 0x000fe80000100800 */
[----:B------:R-:W3:Y:S04]  /*1476f0*/  LDL.LU R60, [R1+0x67c8] ;  /* 0x0067c800013c7983 */ /* 0x000ee80000300800 */
[----:B------:R-:W3:Y:S01]  /*147700*/  LDL.LU R15, [R1+0x67c4] ;  /* 0x0067c400010f7983 */ /* 0x000ee20000300800 */
[----:B------:R-:W-:-:S03]  /*147710*/  PRMT R9, R41, 0x5210, R9 ;  /* 0x0000521029097816 */ /* 0x000fc60000000009 */
[----:B------:R0:W-:Y:S04]  /*147720*/  STL [R1+0x60], R11 ;  /* 0x0000600b01007387 */ /* 0x0001e80000100800 */
[----:B------:R1:W-:Y:S04]  /*147730*/  STL [R1+0x124], R10 ;  /* 0x0001240a01007387 */ /* 0x0003e80000100800 */
[----:B------:R4:W-:Y:S01]  /*147740*/  STL [R1+0x64], R9 ;  /* 0x0000640901007387 */ /* 0x0009e20000100800 */
[----:B0-----:R-:W-:-:S03]  /*147750*/  SHF.R.U32.HI R11, RZ, 0x8, R20 ;  /* 0x00000008ff0b7819 */ /* 0x001fc60000011614 */
[----:B------:R-:W3:Y:S01]  /*147760*/  LDL.LU R36, [R1+0x5404] ;  /* 0x0054040001247983 */ /* 0x000ee20000300800 */
[----:B-1----:R-:W-:Y:S02]  /*147770*/  SHF.R.U32.HI R10, RZ, 0x8, R18 ;  /* 0x00000008ff0a7819 */ /* 0x002fe40000011612 */
[----:B----4-:R-:W-:Y:S01]  /*147780*/  SHF.R.U32.HI R9, RZ, 0x8, R19 ;  /* 0x00000008ff097819 */ /* 0x010fe20000011613 */
[----:B------:R-:W4:Y:S01]  /*147790*/  LDL.LU R34, [R1+0x600] ;  /* 0x0006000001227983 */ /* 0x000f220000300800 */
[----:B------:R-:W-:Y:S02]  /*1477a0*/  LOP3.LUT R10, R10, 0xffff, RZ, 0xc0, !PT ;  /* 0x0000ffff0a0a7812 */ /* 0x000fe400078ec0ff */
[----:B------:R-:W-:Y:S02]  /*1477b0*/  LOP3.LUT R12, R9, 0xffff, RZ, 0xc0, !PT ;  /* 0x0000ffff090c7812 */ /* 0x000fe400078ec0ff */
[----:B------:R-:W-:-:S04]  /*1477c0*/  LOP3.LUT R11, R11, 0xffff, RZ, 0xc0, !PT ;  /* 0x0000ffff0b0b7812 */ /* 0x000fc800078ec0ff */
[----:B------:R-:W-:Y:S02]  /*1477d0*/  PRMT R41, R11, 0x3340, R12 ;  /* 0x000033400b297816 */ /* 0x000fe4000000000c */
[----:B--2---:R-:W-:Y:S02]  /*1477e0*/  SHF.R.U32.HI R9, RZ, 0x8, R39 ;  /* 0x00000008ff097819 */ /* 0x004fe40000011627 */
[--C-:B------:R-:W-:Y:S02]  /*1477f0*/  PRMT R39, R10, 0x3340, R0.reuse ;  /* 0x000033400a277816 */ /* 0x100fe40000000000 */
[----:B------:R-:W-:Y:S02]  /*147800*/  LOP3.LUT R9, R9, 0xffff, RZ, 0xc0, !PT ;  /* 0x0000ffff09097812 */ /* 0x000fe400078ec0ff */
[----:B---3--:R-:W-:Y:S02]  /*147810*/  LOP3.LUT R10, R15, 0xffff, RZ, 0xc0, !PT ;  /* 0x0000ffff0f0a7812 */ /* 0x008fe400078ec0ff */
[----:B------:R-:W-:-:S02]  /*147820*/  PRMT R15, R9, 0x3340, R0 ;  /* 0x00003340090f7816 */ /* 0x000fc40000000000 */
[--C-:B------:R-:W-:Y:S02]  /*147830*/  PRMT R12, R38, 0x4210, R10.reuse ;  /* 0x00004210260c7816 */ /* 0x100fe4000000000a */
[----:B------:R-:W-:Y:S02]  /*147840*/  LOP3.LUT R9, R40, 0xffff, RZ, 0xc0, !PT ;  /* 0x0000ffff28097812 */ /* 0x000fe400078ec0ff */
[----:B------:R-:W-:Y:S02]  /*147850*/  PRMT R11, R58, 0x5210, R10 ;  /* 0x000052103a0b7816 */ /* 0x000fe4000000000a */
[----:B------:R-:W2:Y:S01]  /*147860*/  LDL.LU R58, [R1+0x67c0] ;  /* 0x0067c000013a7983 */ /* 0x000ea20000300800 */
[--C-:B------:R-:W-:Y:S02]  /*147870*/  PRMT R10, R22, 0x4210, R9.reuse ;  /* 0x00004210160a7816 */ /* 0x100fe40000000009 */
[----:B------:R-:W-:Y:S01]  /*147880*/  PRMT R9, R57, 0x5210, R9 ;  /* 0x0000521039097816 */ /* 0x000fe20000000009 */
[----:B------:R-:W-:Y:S04]  /*147890*/  STL [R1+0x128], R12 ;  /* 0x0001280c01007387 */ /* 0x000fe80000100800 */
[----:B------:R0:W-:Y:S04]  /*1478a0*/  STL [R1+0x68], R11 ;  /* 0x0000680b01007387 */ /* 0x0001e80000100800 */
[----:B------:R-:W3:Y:S04]  /*1478b0*/  LDL.LU R57, [R1+0x67bc] ;  /* 0x0067bc0001397983 */ /* 0x000ee80000300800 */
[----:B------:R1:W-:Y:S01]  /*1478c0*/  STL [R1+0x110], R10 ;  /* 0x0001100a01007387 */ /* 0x0003e20000100800 */
[----:B0-----:R-:W-:-:S03]  /*1478d0*/  SHF.R.U32.HI R11, RZ, 0x8, R16 ;  /* 0x00000008ff0b7819 */ /* 0x001fc60000011610 */
[----:B------:R0:W-:Y:S01]  /*1478e0*/  STL [R1+0x50], R9 ;  /* 0x0000500901007387 */ /* 0x0001e20000100800 */
[----:B-1----:R-:W-:Y:S02]  /*1478f0*/  SHF.R.U32.HI R10, RZ, 0x8, R60 ;  /* 0x00000008ff0a7819 */ /* 0x002fe4000001163c */
[----:B0-----:R-:W-:Y:S02]  /*147900*/  SHF.R.U32.HI R9, RZ, 0x8, R17 ;  /* 0x00000008ff097819 */ /* 0x001fe40000011611 */
[----:B------:R-:W-:Y:S02]  /*147910*/  LOP3.LUT R10, R10, 0xffff, RZ, 0xc0, !PT ;  /* 0x0000ffff0a0a7812 */ /* 0x000fe400078ec0ff */
[----:B------:R-:W-:Y:S02]  /*147920*/  LOP3.LUT R9, R9, 0xffff, RZ, 0xc0, !PT ;  /* 0x0000ffff09097812 */ /* 0x000fe400078ec0ff */
[----:B------:R-:W-:Y:S02]  /*147930*/  LOP3.LUT R11, R11, 0xffff, RZ, 0xc0, !PT ;  /* 0x0000ffff0b0b7812 */ /* 0x000fe400078ec0ff */
[----:B------:R-:W-:-:S02]  /*147940*/  PRMT R60, R10, 0x3340, R0 ;  /* 0x000033400a3c7816 */ /* 0x000fc40000000000 */
[----:B---3--:R-:W-:Y:S02]  /*147950*/  LOP3.LUT R10, R57, 0xffff, RZ, 0xc0, !PT ;  /* 0x0000ffff390a7812 */ /* 0x008fe400078ec0ff */
[----:B------:R-:W-:Y:S02]  /*147960*/  PRMT R57, R9, 0x3340, R11 ;  /* 0x0000334009397816 */ /* 0x000fe4000000000b */
[--C-:B--2---:R-:W-:Y:S02]  /*147970*/  PRMT R11, R58, 0x4210, R10.reuse ;  /* 0x000042103a0b7816 */ /* 0x104fe4000000000a */
[----:B------:R-:W-:Y:S01]  /*147980*/  PRMT R10, R56, 0x5210, R10 ;  /* 0x00005210380a7816 */ /* 0x000fe2000000000a */
[----:B------:R-:W2:Y:S01]  /*147990*/  LDL.LU R58, [R1+0x67b8] ;  /* 0x0067b800013a7983 */ /* 0x000ea20000300800 */
[----:B------:R-:W-:-:S03]  /*1479a0*/  LOP3.LUT R9, R36, 0xffff, RZ, 0xc0, !PT ;  /* 0x0000ffff24097812 */ /* 0x000fc600078ec0ff */
[----:B------:R-:W3:Y:S04]  /*1479b0*/  LDL.LU R56, [R1+0x67b4] ;  /* 0x0067b40001387983 */ /* 0x000ee80000300800 */
[----:B------:R-:W-:Y:S04]  /*1479c0*/  STL [R1+0x114], R11 ;  /* 0x0001140b01007387 */ /* 0x000fe80000100800 */
[----:B------:R4:W-:Y:S02]  /*1479d0*/  STL [R1+0x54], R10 ;  /* 0x0000540a01007387 */ /* 0x0009e40000100800 */
[----:B----4-:R-:W-:-:S02]  /*1479e0*/  PRMT R10, R34, 0x4210, R9 ;  /* 0x00004210220a7816 */ /* 0x010fc40000000009 */
[----:B------:R-:W-:Y:S02]  /*1479f0*/  PRMT R9, R54, 0x5210, R9 ;  /* 0x0000521036097816 */ /* 0x000fe40000000009 */
[----:B------:R-:W4:Y:S01]  /*147a00*/  LDL.LU R54, [R1+0x67b0] ;  /* 0x0067b00001367983 */ /* 0x000f220000300800 */
[----:B------:R-:W-:-:S03]  /*147a10*/  SHF.R.U32.HI R8, RZ, 0x8, R8 ;  /* 0x00000008ff087819 */ /* 0x000fc60000011608 */
[----:B------:R0:W-:Y:S04]  /*147a20*/  STL [R1+0x118], R10 ;  /* 0x0001180a01007387 */ /* 0x0001e80000100800 */
[----:B------:R2:W-:Y:S04]  /*147a30*/  STL [R1+0x58], R9 ;  /* 0x0000580901007387 */ /* 0x0005e80000100800 */
[----:B------:R-:W4:Y:S01]  /*147a40*/  LDL.LU R40, [R1+0x559c] ;  /* 0x00559c0001287983 */ /* 0x000f220000300800 */
[----:B0-----:R-:W-:-:S03]  /*147a50*/  LOP3.LUT R10, R8, 0xffff, RZ, 0xc0, !PT ;  /* 0x0000ffff080a7812 */ /* 0x001fc600078ec0ff */
[----:B------:R-:W4:Y:S04]  /*147a60*/  LDL.LU R38, [R1+0x5f8] ;  /* 0x0005f80001267983 */ /* 0x000f280000300800 */
[----:B------:R-:W4:Y:S04]  /*147a70*/  LDL.LU R22, [R1+0x26c] ;  /* 0x00026c0001167983 */ /* 0x000f280000300800 */
[----:B------:R-:W4:Y:S04]  /*147a80*/  LDL.LU R36, [R1+0x5728] ;  /* 0x0057280001247983 */ /* 0x000f280000300800 */
[----:B------:R-:W4:Y:S01]  /*147a90*/  LDL.LU R34, [R1+0x278] ;  /* 0x0002780001227983 */ /* 0x000f220000300800 */
[----:B--2---:R-:W-:-:S02]  /*147aa0*/  SHF.R.U32.HI R9, RZ, 0x8, R58 ;  /* 0x00000008ff097819 */ /* 0x004fc4000001163a */
[----:B------:R-:W-:Y:S02]  /*147ab0*/  PRMT R58, R10, 0x3340, R0 ;  /* 0x000033400a3a7816 */ /* 0x000fe40000000000 */
[----:B---3--:R-:W-:Y:S02]  /*147ac0*/  SHF.R.U32.HI R8, RZ, 0x8, R56 ;  /* 0x00000008ff087819 */ /* 0x008fe40000011638 */
[----:B------:R-:W-:Y:S02]  /*147ad0*/  LOP3.LUT R10, R9, 0xffff, RZ, 0xc0, !PT ;  /* 0x0000ffff090a7812 */ /* 0x000fe400078ec0ff */
[----:B------:R-:W-:Y:S02]  /*147ae0*/  LOP3.LUT R9, R8, 0xffff, RZ, 0xc0, !PT ;  /* 0x0000ffff08097812 */ /* 0x000fe400078ec0ff */
[----:B----4-:R-:W-:Y:S02]  /*147af0*/  LOP3.LUT R8, R54, 0xffff, RZ, 0xc0, !PT ;  /* 0x0000ffff36087812 */ /* 0x010fe400078ec0ff */
[----:B------:R-:W-:-:S02]  /*147b00*/  PRMT R54, R9, 0x3340, R0 ;  /* 0x0000334009367816 */ /* 0x000fc40000000000 */
[--C-:B------:R-:W-:Y:S02]  /*147b10*/  PRMT R9, R50, 0x4210, R8.reuse ;  /* 0x0000421032097816 */ /* 0x100fe40000000008 */
[----:B------:R-:W2:Y:S01]  /*147b20*/  LDL.LU R50, [R1+0x67ac] ;  /* 0x0067ac0001327983 */ /* 0x000ea20000300800 */
[----:B------:R-:W-:Y:S02]  /*147b30*/  PRMT R8, R52, 0x5210, R8 ;  /* 0x0000521034087816 */ /* 0x000fe40000000008 */
[----:B------:R-:W-:Y:S02]  /*147b40*/  SHF.R.U32.HI R5, RZ, 0x8, R5 ;  /* 0x00000008ff057819 */ /* 0x000fe40000011605 */
[----:B------:R-:W-:Y:S01]  /*147b50*/  SHF.R.U32.HI R6, RZ, 0x8, R6 ;  /* 0x00000008ff067819 */ /* 0x000fe20000011606 */
[----:B------:R-:W-:Y:S01]  /*147b60*/  STL [R1+0xe0], R9 ;  /* 0x0000e00901007387 */ /* 0x000fe20000100800 */
[----:B------:R-:W-:Y:S02]  /*147b70*/  SHF.R.U32.HI R7, RZ, 0x8, R7 ;  /* 0x00000008ff077819 */ /* 0x000fe40000011607 */
[----:B------:R-:W-:Y:S01]  /*147b80*/  LOP3.LUT R5, R5, 0xffff, RZ, 0xc0, !PT ;  /* 0x0000ffff05057812 */ /* 0x000fe200078ec0ff */
[----:B------:R0:W-:Y:S01]  /*147b90*/  STL [R1+0x40], R8 ;  /* 0x0000400801007387 */ /* 0x0001e20000100800 */
[----:B------:R-:W-:-:S02]  /*147ba0*/  LOP3.LUT R7, R7, 0xffff, RZ, 0xc0, !PT ;  /* 0x0000ffff07077812 */ /* 0x000fc400078ec0ff */
[----:B------:R-:W-:Y:S02]  /*147bb0*/  PRMT R52, R5, 0x3340, R0 ;  /* 0x0000334005347816 */ /* 0x000fe40000000000 */
[----:B0-----:R-:W-:Y:S02]  /*147bc0*/  LOP3.LUT R8, R6, 0xffff, RZ, 0xc0, !PT ;  /* 0x0000ffff06087812 */ /* 0x001fe400078ec0ff */
[----:B------:R-:W-:Y:S02]  /*147bd0*/  SHF.R.U32.HI R6, RZ, 0x8, R51 ;  /* 0x00000008ff067819 */ /* 0x000fe40000011633 */
[----:B------:R-:W-:Y:S02]  /*147be0*/  PRMT R51, R7, 0x3340, R8 ;  /* 0x0000334007337816 */ /* 0x000fe40000000008 */
[----:B------:R-:W-:Y:S02]  /*147bf0*/  LOP3.LUT R6, R6, 0xffff, RZ, 0xc0, !PT ;  /* 0x0000ffff06067812 */ /* 0x000fe400078ec0ff */
[----:B--2---:R-:W-:-:S02]  /*147c00*/  LOP3.LUT R5, R50, 0xffff, RZ, 0xc0, !PT ;  /* 0x0000ffff32057812 */ /* 0x004fc400078ec0ff */
[----:B------:R-:W-:Y:S02]  /*147c10*/  PRMT R50, R6, 0x3340, R0 ;  /* 0x0000334006327816 */ /* 0x000fe40000000000 */
[--C-:B------:R-:W-:Y:S02]  /*147c20*/  PRMT R7, R38, 0x4210, R5.reuse ;  /* 0x0000421026077816 */ /* 0x100fe40000000005 */
[----:B------:R-:W-:Y:S02]  /*147c30*/  PRMT R8, R22, 0x5210, R5 ;  /* 0x0000521016087816 */ /* 0x000fe40000000005 */
[----:B------:R-:W-:Y:S01]  /*147c40*/  LOP3.LUT R6, R40, 0xffff, RZ, 0xc0, !PT ;  /* 0x0000ffff28067812 */ /* 0x000fe200078ec0ff */
[----:B------:R0:W-:Y:S04]  /*147c50*/  STL [R1+0xe4], R7 ;  /* 0x0000e40701007387 */ /* 0x0001e80000100800 */
[----:B------:R-:W-:Y:S01]  /*147c60*/  STL [R1+0x44], R8 ;  /* 0x0000440801007387 */ /* 0x000fe20000100800 */
[----:B0-----:R-:W-:-:S03]  /*147c70*/  PRMT R7, R44, 0x4210, R6 ;  /* 0x000042102c077816 */ /* 0x001fc60000000006 */
[----:B------:R-:W2:Y:S01]  /*147c80*/  LDL.LU R44, [R1+0x67a8] ;  /* 0x0067a800012c7983 */ /* 0x000ea20000300800 */
[----:B------:R-:W-:Y:S02]  /*147c90*/  LOP3.LUT R5, R36, 0xffff, RZ, 0xc0, !PT ;  /* 0x0000ffff24057812 */ /* 0x000fe400078ec0ff */
[----:B------:R-:W-:Y:S01]  /*147ca0*/  PRMT R6, R34, 0x5210, R6 ;  /* 0x0000521022067816 */ /* 0x000fe20000000006 */
[----:B------:R0:W-:Y:S02]  /*147cb0*/  STL [R1+0xe8], R7 ;  /* 0x0000e80701007387 */ /* 0x0001e40000100800 */
[--C-:B0-----:R-:W-:Y:S02]  /*147cc0*/  PRMT R7, R45, 0x4210, R5.reuse ;  /* 0x000042102d077816 */ /* 0x101fe40000000005 */
[----:B------:R-:W3:Y:S04]  /*147cd0*/  LDL.LU R45, [R1+0x67a4] ;  /* 0x0067a400012d7983 */ /* 0x000ee80000300800 */
[----:B------:R0:W-:Y:S04]  /*147ce0*/  STL [R1+0x48], R6 ;  /* 0x0000480601007387 */ /* 0x0001e80000100800 */
[----:B------:R-:W-:Y:S01]  /*147cf0*/  STL [R1+0x20], R7 ;  /* 0x0000200701007387 */ /* 0x000fe20000100800 */
[----:B0-----:R-:W-:-:S05]  /*147d00*/  PRMT R6, R48, 0x5210, R5 ;  /* 0x0000521030067816 */ /* 0x001fca0000000005 */
        /* <DEDUP_REMOVED lines=8> */
[----:B------:R-:W4:Y:S01]  /*147d90*/  LDL.LU R21, [R1+0x24dc] ;  /* 0x0024dc0001157983 */ /* 0x000f220000300800 */
[----:B------:R-:W-:-:S02]  /*147da0*/  SHF.R.U32.HI R4, RZ, 0x8, R4 ;  /* 0x00000008ff047819 */ /* 0x000fc40000011604 */
[----:B------:R-:W-:Y:S01]  /*147db0*/  SHF.R.U32.HI R2, RZ, 0x8, R2 ;  /* 0x00000008ff027819 */ /* 0x000fe20000011602 */
[----:B------:R-:W4:Y:S01]  /*147dc0*/  LDL.LU R20, [R1+0x390] ;  /* 0x0003900001147983 */ /* 0x000f220000300800 */
[----:B------:R-:W-:Y:S02]  /*147dd0*/  SHF.R.U32.HI R5, RZ, 0x8, R3 ;  /* 0x00000008ff057819 */ /* 0x000fe40000011603 */
[----:B------:R-:W-:Y:S01]  /*147de0*/  LOP3.LUT R11, R4, 0xffff, RZ, 0xc0, !PT ;  /* 0x0000ffff040b7812 */ /* 0x000fe200078ec0ff */
[----:B------:R-:W4:Y:S01]  /*147df0*/  LDL.LU R7, [R1+0x5cc] ;  /* 0x0005cc0001077983 */ /* 0x000f220000300800 */
[----:B------:R-:W-:Y:S02]  /*147e00*/  LOP3.LUT R9, R2, 0xffff, RZ, 0xc0, !PT ;  /* 0x0000ffff02097812 */ /* 0x000fe400078ec0ff */
[----:B------:R-:W-:Y:S01]  /*147e10*/  PRMT R56, R10, 0x3340, R0 ;  /* 0x000033400a387816 */ /* 0x000fe20000000000 */
[----:B------:R-:W4:Y:S01]  /*147e20*/  LDL.LU R4, [R1+0x38c] ;  /* 0x00038c0001047983 */ /* 0x000f220000300800 */
[----:B------:R-:W-:-:S03]  /*147e30*/  LOP3.LUT R10, R5, 0xffff, RZ, 0xc0, !PT ;  /* 0x0000ffff050a7812 */ /* 0x000fc600078ec0ff */
[----:B------:R-:W4:Y:S04]  /*147e40*/  LDL.LU R2, [R1+0x5c4] ;  /* 0x0005c40001027983 */ /* 0x000f280000300800 */
[----:B------:R-:W4:Y:S04]  /*147e50*/  LDL.LU R19, [R1+0x388] ;  /* 0x0003880001137983 */ /* 0x000f280000300800 */
[----:B------:R-:W4:Y:S04]  /*147e60*/  LDL.LU R5, [R1+0x5c0] ;  /* 0x0005c00001057983 */ /* 0x000f280000300800 */
[----:B------:R-:W4:Y:S01]  /*147e70*/  LDL.LU R16, [R1+0x384] ;  /* 0x0003840001107983 */ /* 0x000f220000300800 */
[----:B--2---:R-:W-:-:S04]  /*147e80*/  SHF.R.U32.HI R3, RZ, 0x8, R44 ;  /* 0x00000008ff037819 */ /* 0x004fc8000001162c */
[----:B------:R-:W-:-:S04]  /*147e90*/  LOP3.LUT R3, R3, 0xffff, RZ, 0xc0, !PT ;  /* 0x0000ffff03037812 */ /* 0x000fc800078ec0ff */
[----:B------:R-:W-:Y:S02]  /*147ea0*/  PRMT R48, R3, 0x3340, R0 ;  /* 0x0000334003307816 */ /* 0x000fe40000000000 */
[----:B------:R-:W2:Y:S04]  /*147eb0*/  LDL.LU R3, [R1+0x5b8] ;  /* 0x0005b80001037983 */ /* 0x000ea80000300800 */
[----:B------:R-:W2:Y:S04]  /*147ec0*/  LDL.LU R42, [R1+0x380] ;  /* 0x00038000012a7983 */ /* 0x000ea80000300800 */
[----:B------:R-:W2:Y:S04]  /*147ed0*/  LDL.LU R40, [R1+0x5bc] ;  /* 0x0005bc0001287983 */ /* 0x000ea80000300800 */
[----:B------:R-:W2:Y:S04]  /*147ee0*/  LDL.LU R38, [R1+0x37c] ;  /* 0x00037c0001267983 */ /* 0x000ea80000300800 */
[----:B------:R-:W2:Y:S04]  /*147ef0*/  LDL.LU R22, [R1+0x5b4] ;  /* 0x0005b40001167983 */ /* 0x000ea80000300800 */
[----:B------:R-:W2:Y:S04]  /*147f00*/  LDL.LU R36, [R1+0x378] ;  /* 0x0003780001247983 */ /* 0x000ea80000300800 */
[----:B------:R-:W2:Y:S01]  /*147f10*/  LDL.LU R34, [R1+0x5b0] ;  /* 0x0005b00001227983 */ /* 0x000ea20000300800 */
[----:B------:R-:W-:-:S02]  /*147f20*/  PRMT R44, R10, 0x3340, R11 ;  /* 0x000033400a2c7816 */ /* 0x000fc4000000000b */
[----:B---3--:R-:W-:Y:S02]  /*147f30*/  LOP3.LUT R10, R45, 0xffff, RZ, 0xc0, !PT ;  /* 0x0000ffff2d0a7812 */ /* 0x008fe400078ec0ff */
[----:B------:R-:W-:Y:S02]  /*147f40*/  PRMT R45, R9, 0x3340, R0 ;  /* 0x00003340092d7816 */ /* 0x000fe40000000000 */
[--C-:B----4-:R-:W-:Y:S02]  /*147f50*/  PRMT R11, R61, 0x4210, R10.reuse ;  /* 0x000042103d0b7816 */ /* 0x110fe4000000000a */
[----:B------:R-:W-:Y:S02]  /*147f60*/  LOP3.LUT R9, R43, 0xffff, RZ, 0xc0, !PT ;  /* 0x0000ffff2b097812 */ /* 0x000fe400078ec0ff */
[----:B------:R-:W-:Y:S01]  /*147f70*/  PRMT R10, R26, 0x5210, R10 ;  /* 0x000052101a0a7816 */ /* 0x000fe2000000000a */
[----:B------:R0:W-:Y:S04]  /*147f80*/  STL [R1+0x24], R11 ;  /* 0x0000240b01007387 */ /* 0x0001e80000100800 */
[----:B------:R1:W-:Y:S01]  /*147f90*/  STL [R1+0x14], R10 ;  /* 0x0000140a01007387 */ /* 0x0003e20000100800 */
[----:B0-----:R-:W-:-:S02]  /*147fa0*/  PRMT R11, R32, 0x4210, R9 ;  /* 0x00004210200b7816 */ /* 0x001fc40000000009 */
[----:B-1----:R-:W-:Y:S02]  /*147fb0*/  PRMT R10, R17, 0x5210, R9 ;  /* 0x00005210110a7816 */ /* 0x002fe40000000009 */
[----:B------:R-:W-:Y:S02]  /*147fc0*/  SHF.R.U32.HI R9, RZ, 0x8, R6 ;  /* 0x00000008ff097819 */ /* 0x000fe40000011606 */
[----:B------:R-:W-:Y:S02]  /*147fd0*/  SHF.R.U32.HI R8, RZ, 0x8, R8 ;  /* 0x00000008ff087819 */ /* 0x000fe40000011608 */
[----:B------:R-:W-:Y:S02]  /*147fe0*/  SHF.R.U32.HI R6, RZ, 0x8, R21 ;  /* 0x00000008ff067819 */ /* 0x000fe40000011615 */
[----:B------:R-:W-:Y:S02]  /*147ff0*/  LOP3.LUT R9, R9, 0xffff, RZ, 0xc0, !PT ;  /* 0x0000ffff09097812 */ /* 0x000fe400078ec0ff */
[----:B------:R-:W-:-:S02]  /*148000*/  LOP3.LUT R8, R8, 0xffff, RZ, 0xc0, !PT ;  /* 0x0000ffff08087812 */ /* 0x000fc400078ec0ff */
[----:B------:R-:W-:Y:S02]  /*148010*/  LOP3.LUT R6, R6, 0xffff, RZ, 0xc0, !PT ;  /* 0x0000ffff06067812 */ /* 0x000fe400078ec0ff */
[--C-:B------:R-:W-:Y:S02]  /*148020*/  PRMT R9, R9, 0x3340, R0.reuse ;  /* 0x0000334009097816 */ /* 0x100fe40000000000 */
[--C-:B------:R-:W-:Y:S01]  /*148030*/  PRMT R8, R8, 0x3340, R0.reuse ;  /* 0x0000334008087816 */ /* 0x100fe20000000000 */
[----:B------:R-:W-:Y:S01]  /*148040*/  STL [R1+0x28], R11 ;  /* 0x0000280b01007387 */ /* 0x000fe20000100800 */
[----:B------:R-:W-:-:S03]  /*148050*/  PRMT R6, R6, 0x3340, R0 ;  /* 0x0000334006067816 */ /* 0x000fc60000000000 */
[----:B------:R-:W-:Y:S01]  /*148060*/  STL [R1+0x18], R10 ;  /* 0x0000180a01007387 */ /* 0x000fe20000100800 */
[----:B------:R-:W-:-:S03]  /*148070*/  PRMT R7, R7, 0x5410, R20 ;  /* 0x0000541007077816 */ /* 0x000fc60000000014 */
[----:B------:R-:W-:Y:S04]  /*148080*/  STL [R1+0x1dc], R9 ;  /* 0x0001dc0901007387 */ /* 0x000fe80000100800 */
[----:B------:R-:W-:Y:S04]  /*148090*/  STL [R1+0x1cc], R8 ;  /* 0x0001cc0801007387 */ /* 0x000fe80000100800 */
[----:B------:R0:W-:Y:S04]  /*1480a0*/  STL [R1+0x1ec], R6 ;  /* 0x0001ec0601007387 */ /* 0x0001e80000100800 */
[----:B------:R-:W-:Y:S01]  /*1480b0*/  STL [R1+0x390], R7 ;  /* 0x0003900701007387 */ /* 0x000fe20000100800 */
[----:B0-----:R-:W-:-:S02]  /*1480c0*/  PRMT R6, R2, 0x5410, R4 ;  /* 0x0000541002067816 */ /* 0x001fc40000000004 */
[----:B------:R-:W-:-:S03]  /*1480d0*/  PRMT R4, R5, 0x5410, R19 ;  /* 0x0000541005047816 */ /* 0x000fc60000000013 */
[----:B------:R-:W-:Y:S04]  /*1480e0*/  STL [R1+0x38c], R6 ;  /* 0x00038c0601007387 */ /* 0x000fe80000100800 */
[----:B------:R0:W-:Y:S01]  /*1480f0*/  STL [R1+0x388], R4 ;  /* 0x0003880401007387 */ /* 0x0001e20000100800 */
[----:B--2---:R-:W-:-:S05]  /*148100*/  PRMT R2, R3, 0x5410, R16 ;  /* 0x0000541003027816 */ /* 0x004fca0000000010 */
[----:B------:R1:W-:Y:S01]  /*148110*/  STL [R1+0x384], R2 ;  /* 0x0003840201007387 */ /* 0x0003e20000100800 */
[----:B0-----:R-:W-:-:S05]  /*148120*/  PRMT R4, R40, 0x5410, R42 ;  /* 0x0000541028047816 */ /* 0x001fca000000002a */
[----:B------:R0:W-:Y:S01]  /*148130*/  STL [R1+0x380], R4 ;  /* 0x0003800401007387 */ /* 0x0001e20000100800 */
[----:B------:R-:W-:-:S03]  /*148140*/  PRMT R3, R22, 0x5410, R38 ;  /* 0x0000541016037816 */ /* 0x000fc60000000026 */
[----:B------:R-:W2:Y:S04]  /*148150*/  LDL.LU R35, [R1+0x374] ;  /* 0x0003740001237983 */ /* 0x000ea80000300800 */
[----:B------:R-:W-:Y:S01]  /*148160*/  STL [R1+0x37c], R3 ;  /* 0x00037c0301007387 */ /* 0x000fe20000100800 */
[----:B-1----:R-:W-:-:S03]  /*148170*/  PRMT R2, R34, 0x5410, R36 ;  /* 0x0000541022027816 */ /* 0x002fc60000000024 */
[----:B------:R-:W2:Y:S04]  /*148180*/  LDL.LU R47, [R1+0x5ac] ;  /* 0x0005ac00012f7983 */ /* 0x000ea80000300800 */
[----:B------:R1:W-:Y:S04]  /*148190*/  STL [R1+0x378], R2 ;  /* 0x0003780201007387 */ /* 0x0003e80000100800 */
        /* <DEDUP_REMOVED lines=44> */
[----:B--2---:R-:W-:-:S05]  /*148460*/  PRMT R35, R47, 0x5410, R35 ;  /* 0x000054102f237816 */ /* 0x004fca0000000023 */
[----:B------:R-:W-:Y:S01]  /*148470*/  STL [R1+0x374], R35 ;  /* 0x0003742301007387 */ /* 0x000fe20000100800 */
[----:B---3--:R-:W-:-:S05]  /*148480*/  PRMT R14, R14, 0x5410, R46 ;  /* 0x000054100e0e7816 */ /* 0x008fca000000002e */
[----:B------:R0:W-:Y:S01]  /*148490*/  STL [R1+0x370], R14 ;  /* 0x0003700e01007387 */ /* 0x0001e20000100800 */
[----:B----4-:R-:W-:-:S05]  /*1484a0*/  PRMT R9, R9, 0x5410, R55 ;  /* 0x0000541009097816 */ /* 0x010fca0000000037 */
[----:B------:R1:W-:Y:S01]  /*1484b0*/  STL [R1+0x36c], R9 ;  /* 0x00036c0901007387 */ /* 0x0003e20000100800 */
[----:B0-----:R-:W-:Y:S02]  /*1484c0*/  PRMT R14, R10, 0x5410, R59 ;  /* 0x000054100a0e7816 */ /* 0x001fe4000000003b */
[----:B------:R-:W-:-:S03]  /*1484d0*/  PRMT R10, R12, 0x5410, R11 ;  /* 0x000054100c0a7816 */ /* 0x000fc6000000000b */
[----:B------:R-:W-:Y:S01]  /*1484e0*/  STL [R1+0x368], R14 ;  /* 0x0003680e01007387 */ /* 0x000fe20000100800 */
[----:B-1----:R-:W-:-:S03]  /*1484f0*/  PRMT R9, R27, 0x5410, R13 ;  /* 0x000054101b097816 */ /* 0x002fc6000000000d */
[----:B------:R0:W-:Y:S04]  /*148500*/  STL [R1+0x364], R10 ;  /* 0x0003640a01007387 */ /* 0x0001e80000100800 */
[----:B------:R1:W-:Y:S01]  /*148510*/  STL [R1+0x360], R9 ;  /* 0x0003600901007387 */ /* 0x0003e20000100800 */
[----:B------:R-:W-:Y:S02]  /*148520*/  PRMT R11, R28, 0x5410, R29 ;  /* 0x000054101c0b7816 */ /* 0x000fe4000000001d */
[----:B0-----:R-:W-:-:S03]  /*148530*/  PRMT R10, R33, 0x5410, R31 ;  /* 0x00005410210a7816 */ /* 0x001fc6000000001f */
[----:B------:R0:W-:Y:S01]  /*148540*/  STL [R1+0x35c], R11 ;  /* 0x00035c0b01007387 */ /* 0x0001e20000100800 */
[----:B-1----:R-:W-:-:S03]  /*148550*/  PRMT R9, R18, 0x5410, R37 ;  /* 0x0000541012097816 */ /* 0x002fc60000000025 */
[----:B------:R1:W-:Y:S04]  /*148560*/  STL [R1+0x358], R10 ;  /* 0x0003580a01007387 */ /* 0x0003e80000100800 */
[----:B------:R2:W-:Y:S01]  /*148570*/  STL [R1+0x354], R9 ;  /* 0x0003540901007387 */ /* 0x0005e20000100800 */
[----:B0-----:R-:W-:Y:S02]  /*148580*/  PRMT R11, R23, 0x5410, R53 ;  /* 0x00005410170b7816 */ /* 0x001fe40000000035 */
[----:B-1----:R-:W-:-:S03]  /*148590*/  PRMT R10, R24, 0x5410, R25 ;  /* 0x00005410180a7816 */ /* 0x002fc60000000019 */
[----:B------:R-:W-:Y:S01]  /*1485a0*/  STL [R1+0x350], R11 ;  /* 0x0003500b01007387 */ /* 0x000fe20000100800 */
[----:B--2---:R-:W-:-:S03]  /*1485b0*/  PRMT R9, R49, 0x5410, R30 ;  /* 0x0000541031097816 */ /* 0x004fc6000000001e */
[----:B------:R0:W-:Y:S04]  /*1485c0*/  STL [R1+0x34c], R10 ;  /* 0x00034c0a01007387 */ /* 0x0001e80000100800 */
[----:B------:R1:W-:Y:S01]  /*1485d0*/  STL [R1+0x348], R9 ;  /* 0x0003480901007387 */ /* 0x0003e20000100800 */
[----:B0-----:R-:W-:Y:S02]  /*1485e0*/  PRMT R10, R61, 0x5410, R43 ;  /* 0x000054103d0a7816 */ /* 0x001fe4000000002b */
[----:B-1----:R-:W-:-:S03]  /*1485f0*/  PRMT R9, R32, 0x5410, R26 ;  /* 0x0000541020097816 */ /* 0x002fc6000000001a */
[----:B------:R-:W-:Y:S01]  /*148600*/  STL [R1+0x344], R10 ;  /* 0x0003440a01007387 */ /* 0x000fe20000100800 */
[----:B------:R-:W-:-:S03]  /*148610*/  PRMT R6, R6, 0x5410, R17 ;  /* 0x0000541006067816 */ /* 0x000fc60000000011 */
[----:B------:R-:W-:Y:S04]  /*148620*/  STL [R1+0x340], R9 ;  /* 0x0003400901007387 */ /* 0x000fe80000100800 */
[----:B------:R0:W-:Y:S01]  /*148630*/  STL [R1+0x33c], R6 ;  /* 0x00033c0601007387 */ /* 0x0001e20000100800 */
[----:B------:R-:W-:Y:S02]  /*148640*/  PRMT R8, R21, 0x5410, R8 ;  /* 0x0000541015087816 */ /* 0x000fe40000000008 */
[----:B0-----:R-:W-:-:S03]  /*148650*/  PRMT R6, R7, 0x5410, R20 ;  /* 0x0000541007067816 */ /* 0x001fc60000000014 */
[----:B------:R-:W-:Y:S01]  /*148660*/  STL [R1+0x338], R8 ;  /* 0x0003380801007387 */ /* 0x000fe20000100800 */
[----:B------:R-:W-:-:S03]  /*148670*/  PRMT R2, R2, 0x5410, R4 ;  /* 0x0000541002027816 */ /* 0x000fc60000000004 */
[----:B------:R-:W-:Y:S04]  /*148680*/  STL [R1+0x334], R6 ;  /* 0x0003340601007387 */ /* 0x000fe80000100800 */
[----:B------:R0:W-:Y:S01]  /*148690*/  STL [R1+0x330], R2 ;  /* 0x0003300201007387 */ /* 0x0001e20000100800 */
[----:B------:R-:W-:Y:S02]  /*1486a0*/  PRMT R4, R5, 0x5410, R19 ;  /* 0x0000541005047816 */ /* 0x000fe40000000013 */
[----:B------:R-:W-:-:S03]  /*1486b0*/  PRMT R3, R3, 0x5410, R16 ;  /* 0x0000541003037816 */ /* 0x000fc60000000010 */
[----:B------:R-:W-:Y:S04]  /*1486c0*/  STL [R1+0x32c], R4 ;  /* 0x00032c0401007387 */ /* 0x000fe80000100800 */
[----:B------:R1:W-:Y:S01]  /*1486d0*/  STL [R1+0x328], R3 ;  /* 0x0003280301007387 */ /* 0x0003e20000100800 */
[----:B0-----:R-:W-:-:S05]  /*1486e0*/  PRMT R2, R40, 0x5410, R42 ;  /* 0x0000541028027816 */ /* 0x001fca000000002a */
[----:B------:R0:W-:Y:S01]  /*1486f0*/  STL [R1+0x324], R2 ;  /* 0x0003240201007387 */ /* 0x0001e20000100800 */
[----:B-1----:R-:W-:-:S03]  /*148700*/  PRMT R3, R22, 0x5410, R38 ;  /* 0x0000541016037816 */ /* 0x002fc60000000026 */
[----:B------:R-:W2:Y:S04]  /*148710*/  LDL.LU R35, [R1+0x318] ;  /* 0x0003180001237983 */ /* 0x000ea80000300800 */
[----:B------:R-:W-:Y:S01]  /*148720*/  STL [R1+0x320], R3 ;  /* 0x0003200301007387 */ /* 0x000fe20000100800 */
[----:B0-----:R-:W-:-:S03]  /*148730*/  PRMT R2, R34, 0x5410, R36 ;  /* 0x0000541022027816 */ /* 0x001fc60000000024 */
        /* <DEDUP_REMOVED lines=48> */
[----:B---3--:R-:W-:Y:S02]  /*148a40*/  PRMT R35, R14, 0x5410, R46 ;  /* 0x000054100e237816 */ /* 0x008fe4000000002e */
[----:B----4-:R-:W-:-:S03]  /*148a50*/  PRMT R14, R9, 0x5410, R55 ;  /* 0x00005410090e7816 */ /* 0x010fc60000000037 */
[----:B------:R-:W-:Y:S01]  /*148a60*/  STL [R1+0x314], R35 ;  /* 0x0003142301007387 */ /* 0x000fe20000100800 */
[----:B------:R-:W-:-:S03]  /*148a70*/  PRMT R9, R10, 0x5410, R59 ;  /* 0x000054100a097816 */ /* 0x000fc6000000003b */
[----:B------:R-:W-:Y:S04]  /*148a80*/  STL [R1+0x310], R14 ;  /* 0x0003100e01007387 */ /* 0x000fe80000100800 */
[----:B------:R0:W-:Y:S01]  /*148a90*/  STL [R1+0x30c], R9 ;  /* 0x00030c0901007387 */ /* 0x0001e20000100800 */
[----:B------:R-:W-:Y:S02]  /*148aa0*/  PRMT R11, R12, 0x5410, R11 ;  /* 0x000054100c0b7816 */ /* 0x000fe4000000000b */
[----:B------:R-:W-:-:S03]  /*148ab0*/  PRMT R10, R27, 0x5410, R13 ;  /* 0x000054101b0a7816 */ /* 0x000fc6000000000d */
[----:B------:R1:W-:Y:S01]  /*148ac0*/  STL [R1+0x308], R11 ;  /* 0x0003080b01007387 */ /* 0x0003e20000100800 */
[----:B0-----:R-:W-:-:S03]  /*148ad0*/  PRMT R9, R28, 0x5410, R29 ;  /* 0x000054101c097816 */ /* 0x001fc6000000001d */
[----:B------:R0:W-:Y:S04]  /*148ae0*/  STL [R1+0x304], R10 ;  /* 0x0003040a01007387 */ /* 0x0001e80000100800 */
[----:B------:R2:W-:Y:S01]  /*148af0*/  STL [R1+0x300], R9 ;  /* 0x0003000901007387 */ /* 0x0005e20000100800 */
[----:B-1----:R-:W-:Y:S02]  /*148b00*/  PRMT R11, R33, 0x5410, R31 ;  /* 0x00005410210b7816 */ /* 0x002fe4000000001f */
[----:B0-----:R-:W-:-:S03]  /*148b10*/  PRMT R10, R18, 0x5410, R37 ;  /* 0x00005410120a7816 */ /* 0x001fc60000000025 */
[----:B------:R0:W-:Y:S01]  /*148b20*/  STL [R1+0x2fc], R11 ;  /* 0x0002fc0b01007387 */ /* 0x0001e20000100800 */
[----:B--2---:R-:W-:-:S03]  /*148b30*/  PRMT R9, R23, 0x5410, R53 ;  /* 0x0000541017097816 */ /* 0x004fc60000000035 */
[----:B------:R-:W-:Y:S04]  /*148b40*/  STL [R1+0x2f8], R10 ;  /* 0x0002f80a01007387 */ /* 0x000fe80000100800 */
[----:B------:R1:W-:Y:S01]  /*148b50*/  STL [R1+0x2f4], R9 ;  /* 0x0002f40901007387 */ /* 0x0003e20000100800 */
[----:B0-----:R-:W-:Y:S02]  /*148b60*/  PRMT R11, R24, 0x5410, R25 ;  /* 0x00005410180b7816 */ /* 0x001fe40000000019 */
[----:B-1----:R-:W-:-:S03]  /*148b70*/  PRMT R9, R49, 0x5410, R30 ;  /* 0x0000541031097816 */ /* 0x002fc6000000001e */
        /* <DEDUP_REMOVED lines=12> */
[----:B------:R-:W-:Y:S01]  /*148c40*/  STL [R1+0x2d8], R6 ;  /* 0x0002d80601007387 */ /* 0x000fe20000100800 */
[----:B------:R-:W-:-:S03]  /*148c50*/  PRMT R2, R5, 0x5410, R19 ;  /* 0x0000541005027816 */ /* 0x000fc60000000013 */
[----:B------:R0:W-:Y:S04]  /*148c60*/  STL [R1+0x2d4], R4 ;  /* 0x0002d40401007387 */ /* 0x0001e80000100800 */
[----:B------:R1:W-:Y:S01]  /*148c70*/  STL [R1+0x2d0], R2 ;  /* 0x0002d00201007387 */ /* 0x0003e20000100800 */
[----:B0-----:R-:W-:Y:S02]  /*148c80*/  PRMT R4, R3, 0x5410, R16 ;  /* 0x0000541003047816 */ /* 0x001fe40000000010 */
[----:B-1----:R-:W-:-:S03]  /*148c90*/  PRMT R2, R40, 0x5410, R42 ;  /* 0x0000541028027816 */ /* 0x002fc6000000002a */
[----:B------:R-:W-:Y:S04]  /*148ca0*/  STL [R1+0x2cc], R4 ;  /* 0x0002cc0401007387 */ /* 0x000fe80000100800 */
[----:B------:R0:W-:Y:S01]  /*148cb0*/  STL [R1+0x2c8], R2 ;  /* 0x0002c80201007387 */ /* 0x0001e20000100800 */
[----:B------:R-:W-:-:S05]  /*148cc0*/  PRMT R3, R22, 0x5410, R38 ;  /* 0x0000541016037816 */ /* 0x000fca0000000026 */
[----:B------:R-:W-:Y:S01]  /*148cd0*/  STL [R1+0x2c4], R3 ;  /* 0x0002c40301007387 */ /* 0x000fe20000100800 */
[----:B0-----:R-:W-:-:S03]  /*148ce0*/  PRMT R2, R34, 0x5410, R36 ;  /* 0x0000541022027816 */ /* 0x001fc60000000024 */
[----:B------:R-:W2:Y:S04]  /*148cf0*/  LDL.LU R35, [R1+0x2b8] ;  /* 0x0002b80001237983 */ /* 0x000ea80000300800 */
        /* <DEDUP_REMOVED lines=46> */
[----:B--2---:R-:W-:-:S03]  /*148fe0*/  PRMT R36, R36, 0x5410, R35 ;  /* 0x0000541024247816 */ /* 0x004fc60000000023 */
[----:B------:R-:W2:Y:S04]  /*148ff0*/  LDL.LU R35, [R1+0x67a0] ;  /* 0x0067a00001237983 */ /* 0x000ea80000300800 */
[----:B------:R0:W-:Y:S01]  /*149000*/  STL [R1+0x2b8], R36 ;  /* 0x0002b82401007387 */ /* 0x0001e20000100800 */
[----:B---3--:R-:W-:-:S03]  /*149010*/  PRMT R46, R46, 0x5410, R47 ;  /* 0x000054102e2e7816 */ /* 0x008fc6000000002f */
[----:B0-----:R-:W3:Y:S01]  /*149020*/  LDL.LU R36, [R1+0x220] ;  /* 0x0002200001247983 */ /* 0x001ee20000300800 */
[----:B----4-:R-:W-:-:S03]  /*149030*/  PRMT R55, R55, 0x5410, R14 ;  /* 0x0000541037377816 */ /* 0x010fc6000000000e */
[----:B------:R-:W4:Y:S04]  /*149040*/  LDL.LU R47, [R1+0x679c] ;  /* 0x00679c00012f7983 */ /* 0x000f280000300800 */
[----:B------:R0:W-:Y:S01]  /*149050*/  STL [R1+0x2bc], R46 ;  /* 0x0002bc2e01007387 */ /* 0x0001e20000100800 */
[----:B------:R-:W-:-:S03]  /*149060*/  PRMT R59, R59, 0x5410, R9 ;  /* 0x000054103b3b7816 */ /* 0x000fc60000000009 */
[----:B0-----:R-:W4:Y:S01]  /*149070*/  LDL.LU R46, [R1+0x6798] ;  /* 0x00679800012e7983 */ /* 0x001f220000300800 */
[----:B------:R-:W-:-:S03]  /*149080*/  PRMT R11, R11, 0x5410, R10 ;  /* 0x000054100b0b7816 */ /* 0x000fc6000000000a */
[----:B------:R-:W2:Y:S04]  /*149090*/  LDL.LU R14, [R1+0x6794] ;  /* 0x00679400010e7983 */ /* 0x000ea80000300800 */
[----:B------:R0:W-:Y:S01]  /*1490a0*/  STL [R1+0x280], R55 ;  /* 0x0002803701007387 */ /* 0x0001e20000100800 */
[----:B------:R-:W-:-:S03]  /*1490b0*/  PRMT R13, R13, 0x5410, R12 ;  /* 0x000054100d0d7816 */ /* 0x000fc6000000000c */
[----:B0-----:R-:W2:Y:S04]  /*1490c0*/  LDL.LU R55, [R1+0x6790] ;  /* 0x0067900001377983 */ /* 0x001ea80000300800 */
[----:B------:R-:W2:Y:S04]  /*1490d0*/  LDL.LU R9, [R1+0x678c] ;  /* 0x00678c0001097983 */ /* 0x000ea80000300800 */
[----:B------:R0:W-:Y:S01]  /*1490e0*/  STL [R1+0x288], R59 ;  /* 0x0002883b01007387 */ /* 0x0001e20000100800 */
[----:B------:R-:W-:Y:S02]  /*1490f0*/  PRMT R29, R29, 0x5410, R27 ;  /* 0x000054101d1d7816 */ /* 0x000fe4000000001b */
[----:B------:R-:W-:Y:S01]  /*149100*/  PRMT R31, R31, 0x5410, R28 ;  /* 0x000054101f1f7816 */ /* 0x000fe2000000001c */
[----:B0-----:R-:W2:Y:S04]  /*149110*/  LDL.LU R59, [R1+0x6788] ;  /* 0x00678800013b7983 */ /* 0x001ea80000300800 */
[----:B------:R-:W2:Y:S04]  /*149120*/  LDL.LU R10, [R1+0x6784] ;  /* 0x00678400010a7983 */ /* 0x000ea80000300800 */
[----:B------:R0:W-:Y:S01]  /*149130*/  STL [R1+0x2a4], R11 ;  /* 0x0002a40b01007387 */ /* 0x0001e20000100800 */
[----:B------:R-:W-:-:S03]  /*149140*/  PRMT R37, R37, 0x5410, R33 ;  /* 0x0000541025257816 */ /* 0x000fc60000000021 */
        /* <DEDUP_REMOVED lines=68> */
[----:B0-----:R-:W3:Y:S02]  /*149590*/  LDL.LU R34, [R1+0x66f0] ;  /* 0x0066f00001227983 */ /* 0x001ee40000300800 */
[----:B---3--:R-:W-:-:S02]  /*1495a0*/  PRMT R34, R34, 0x5410, R36 ;  /* 0x0000541022227816 */ /* 0x008fc40000000024 */
[----:B------:R-:W3:Y:S04]  /*1495b0*/  LDL.LU R36, [R1+0x66ec] ;  /* 0x0066ec0001247983 */ /* 0x000ee80000300800 */
[----:B------:R0:W-:Y:S04]  /*1495c0*/  STL [R1+0x220], R34 ;  /* 0x0002202201007387 */ /* 0x0001e80000100800 */
[----:B0-----:R-:W3:Y:S01]  /*1495d0*/  LDL.LU R34, [R1+0x66e8] ;  /* 0x0066e80001227983 */ /* 0x001ee20000300800 */
[----:B--2---:R-:W-:Y:S02]  /*1495e0*/  PRMT R22, R22, 0x5410, R38 ;  /* 0x0000541016167816 */ /* 0x004fe40000000026 */
[----:B---3--:R-:W-:-:S02]  /*1495f0*/  PRMT R34, R34, 0x5410, R36 ;  /* 0x0000541022227816 */ /* 0x008fc40000000024 */
[----:B------:R-:W2:Y:S04]  /*149600*/  LDL.LU R36, [R1+0x66e4] ;  /* 0x0066e40001247983 */ /* 0x000ea80000300800 */
[----:B------:R0:W-:Y:S04]  /*149610*/  STL [R1+0x21c], R34 ;  /* 0x00021c2201007387 */ /* 0x0001e80000100800 */
[----:B0-----:R-:W3:Y:S04]  /*149620*/  LDL.LU R34, [R1+0x66e0] ;  /* 0x0066e00001227983 */ /* 0x001ee80000300800 */
[----:B------:R-:W2:Y:S04]  /*149630*/  LDL.LU R38, [R1+0x66dc] ;  /* 0x0066dc0001267983 */ /* 0x000ea80000300800 */
[----:B------:R0:W-:Y:S04]  /*149640*/  STL [R1+0x214], R22 ;  /* 0x0002141601007387 */ /* 0x0001e80000100800 */
[----:B0-----:R-:W2:Y:S02]  /*149650*/  LDL.LU R22, [R1+0x66d8] ;  /* 0x0066d80001167983 */ /* 0x001ea40000300800 */
[----:B--2---:R-:W-:-:S02]  /*149660*/  PRMT R22, R22, 0x5410, R40 ;  /* 0x0000541016167816 */ /* 0x004fc40000000028 */
[----:B------:R-:W2:Y:S04]  /*149670*/  LDL.LU R40, [R1+0x66d4] ;  /* 0x0066d40001287983 */ /* 0x000ea80000300800 */
[----:B------:R0:W-:Y:S04]  /*149680*/  STL [R1+0x210], R22 ;  /* 0x0002101601007387 */ /* 0x0001e80000100800 */
[----:B0-----:R-:W2:Y:S01]  /*149690*/  LDL.LU R22, [R1+0x66d0] ;  /* 0x0066d00001167983 */ /* 0x001ea20000300800 */
[----:B------:R-:W-:Y:S02]  /*1496a0*/  PRMT R3, R3, 0x5410, R16 ;  /* 0x0000541003037816 */ /* 0x000fe40000000010 */
[----:B--2---:R-:W-:-:S02]  /*1496b0*/  PRMT R22, R22, 0x5410, R42 ;  /* 0x0000541016167816 */ /* 0x004fc4000000002a */
[----:B------:R-:W2:Y:S04]  /*1496c0*/  LDL.LU R42, [R1+0x66cc] ;  /* 0x0066cc00012a7983 */ /* 0x000ea80000300800 */
[----:B------:R0:W-:Y:S04]  /*1496d0*/  STL [R1+0x20c], R22 ;  /* 0x00020c1601007387 */ /* 0x0001e80000100800 */
[----:B0-----:R-:W2:Y:S04]  /*1496e0*/  LDL.LU R22, [R1+0x66c8] ;  /* 0x0066c80001167983 */ /* 0x001ea80000300800 */
[----:B------:R-:W3:Y:S04]  /*1496f0*/  LDL.LU R16, [R1+0x66c4] ;  /* 0x0066c40001107983 */ /* 0x000ee80000300800 */
[----:B------:R0:W-:Y:S04]  /*149700*/  STL [R1+0x208], R3 ;  /* 0x0002080301007387 */ /* 0x0001e80000100800 */
[----:B0-----:R-:W4:Y:S01]  /*149710*/  LDL.LU R3, [R1+0x66c0] ;  /* 0x0066c00001037983 */ /* 0x001f220000300800 */
[----:B--2---:R-:W-:-:S03]  /*149720*/  PRMT R22, R22, 0x5410, R5 ;  /* 0x0000541016167816 */ /* 0x004fc60000000005 */
[----:B------:R-:W2:Y:S04]  /*149730*/  LDL.LU R5, [R1+0x66bc] ;  /* 0x0066bc0001057983 */ /* 0x000ea80000300800 */
[----:B------:R0:W-:Y:S01]  /*149740*/  STL [R1+0x204], R22 ;  /* 0x0002041601007387 */ /* 0x0001e20000100800 */
[----:B---3--:R-:W-:-:S03]  /*149750*/  PRMT R16, R16, 0x5410, R19 ;  /* 0x0000541010107816 */ /* 0x008fc60000000013 */
[----:B0-----:R-:W3:Y:S04]  /*149760*/  LDL.LU R22, [R1+0x66b8] ;  /* 0x0066b80001167983 */ /* 0x001ee80000300800 */
[----:B------:R-:W3:Y:S04]  /*149770*/  LDL.LU R19, [R1+0x66b4] ;  /* 0x0066b40001137983 */ /* 0x000ee80000300800 */
[----:B------:R0:W-:Y:S04]  /*149780*/  STL [R1+0x200], R16 ;  /* 0x0002001001007387 */ /* 0x0001e80000100800 */
[----:B0-----:R-:W3:Y:S01]  /*149790*/  LDL.LU R16, [R1+0x66b0] ;  /* 0x0066b00001107983 */ /* 0x001ee20000300800 */
[----:B----4-:R-:W-:-:S03]  /*1497a0*/  PRMT R3, R3, 0x5410, R2 ;  /* 0x0000541003037816 */ /* 0x010fc60000000002 */
[----:B------:R-:W4:Y:S01]  /*1497b0*/  LDL.LU R2, [R1+0x66ac] ;  /* 0x0066ac0001027983 */ /* 0x000f220000300800 */
[----:B------:R-:W-:-:S03]  /*1497c0*/  PRMT R20, R20, 0x5410, R21 ;  /* 0x0000541014147816 */ /* 0x000fc60000000015 */
[----:B------:R0:W-:Y:S04]  /*1497d0*/  STL [R1+0x1fc], R3 ;  /* 0x0001fc0301007387 */ /* 0x0001e80000100800 */
[----:B0-----:R-:W4:Y:S01]  /*1497e0*/  LDL.LU R3, [R1+0x66a8] ;  /* 0x0066a80001037983 */ /* 0x001f220000300800 */
[----:B--2---:R-:W-:-:S03]  /*1497f0*/  PRMT R5, R5, 0x5410, R4 ;  /* 0x0000541005057816 */ /* 0x004fc60000000004 */
[----:B------:R-:W2:Y:S04]  /*149800*/  LDL.LU R4, [R1+0x66a4] ;  /* 0x0066a40001047983 */ /* 0x000ea80000300800 */
[----:B------:R0:W-:Y:S01]  /*149810*/  STL [R1+0x1f8], R5 ;  /* 0x0001f80501007387 */ /* 0x0001e20000100800 */
[----:B---3--:R-:W-:-:S03]  /*149820*/  PRMT R22, R22, 0x5410, R7 ;  /* 0x0000541016167816 */ /* 0x008fc60000000007 */
[----:B0-----:R-:W3:Y:S01]  /*149830*/  LDL.LU R5, [R1+0x66a0] ;  /* 0x0066a00001057983 */ /* 0x001ee20000300800 */
[----:B------:R-:W-:-:S03]  /*149840*/  PRMT R19, R19, 0x5410, R8 ;  /* 0x0000541013137816 */ /* 0x000fc60000000008 */
[----:B------:R-:W2:Y:S04]  /*149850*/  LDL.LU R7, [R1+0x669c] ;  /* 0x00669c0001077983 */ /* 0x000ea80000300800 */
[----:B------:R0:W-:Y:S04]  /*149860*/  STL [R1+0x1f4], R22 ;  /* 0x0001f41601007387 */ /* 0x0001e80000100800 */
[----:B------:R-:W2:Y:S01]  /*149870*/  LDL R21, [R1+0x2ff8] ;  /* 0x002ff80001157983 */ /* 0x000ea20000100800 */
[----:B------:R-:W-:-:S03]  /*149880*/  PRMT R16, R16, 0x5410, R6 ;  /* 0x0000541010107816 */ /* 0x000fc60000000006 */
[----:B0-----:R-:W2:Y:S04]  /*149890*/  LDL R22, [R1+0x2ff4] ;  /* 0x002ff40001167983 */ /* 0x001ea80000100800 */
[----:B------:R0:W-:Y:S04]  /*1498a0*/  STL [R1+0x1f0], R20 ;  /* 0x0001f01401007387 */ /* 0x0001e80000100800 */
[----:B0-----:R-:W2:Y:S04]  /*1498b0*/  LDL R20, [R1+0x2ffc] ;  /* 0x002ffc0001147983 */ /* 0x001ea80000100800 */
[----:B------:R-:W2:Y:S04]  /*1498c0*/  LDL.LU R8, [R1+0x6698] ;  /* 0x0066980001087983 */ /* 0x000ea80000300800 */
[----:B------:R0:W-:Y:S04]  /*1498d0*/  STL [R1+0x1bc], R19 ;  /* 0x0001bc1301007387 */ /* 0x0001e80000100800 */
[----:B0-----:R-:W2:Y:S04]  /*1498e0*/  LDL R19, [R1+0x3000] ;  /* 0x0030000001137983 */ /* 0x001ea80000100800 */
[----:B------:R-:W2:Y:S04]  /*1498f0*/  LDL.LU R6, [R1+0x6694] ;  /* 0x0066940001067983 */ /* 0x000ea80000300800 */
[----:B------:R0:W-:Y:S04]  /*149900*/  STL [R1+0x1ac], R16 ;  /* 0x0001ac1001007387 */ /* 0x0001e80000100800 */
[----:B0-----:R-:W2:Y:S01]  /*149910*/  LDL.LU R16, [R1+0x6690] ;  /* 0x0066900001107983 */ /* 0x001ea20000300800 */
[----:B------:R-:W-:-:S03]  /*149920*/  PRMT R17, R17, 0x5410, R32 ;  /* 0x0000541011117816 */ /* 0x000fc60000000020 */
[----:B------:R-:W3:Y:S04]  /*149930*/  LDL.LU R32, [R1+0x668c] ;  /* 0x00668c0001207983 */ /* 0x000ee80000300800 */
[----:B------:R0:W-:Y:S04]  /*149940*/  STL [R1+0x19c], R17 ;  /* 0x00019c1101007387 */ /* 0x0001e80000100800 */
[----:B0-----:R-:W3:Y:S01]  /*149950*/  LDL R17, [R1+0x3004] ;  /* 0x0030040001117983 */ /* 0x001ee20000100800 */
[----:B------:R-:W-:Y:S02]  /*149960*/  PRMT R61, R61, 0x5410, R43 ;  /* 0x000054103d3d7816 */ /* 0x000fe4000000002b */
[----:B--2---:R-:W-:-:S02]  /*149970*/  PRMT R16, R16, 0x5410, R26 ;  /* 0x0000541010107816 */ /* 0x004fc4000000001a */
[----:B------:R-:W2:Y:S04]  /*149980*/  LDL.LU R26, [R1+0x6688] ;  /* 0x00668800011a7983 */ /* 0x000ea80000300800 */
[----:B------:R0:W-:Y:S04]  /*149990*/  STL [R1+0x18c], R16 ;  /* 0x00018c1001007387 */ /* 0x0001e80000100800 */
[----:B0-----:R-:W4:Y:S04]  /*1499a0*/  LDL R16, [R1+0x3008] ;  /* 0x0030080001107983 */ /* 0x001f280000100800 */
[----:B------:R-:W4:Y:S04]  /*1499b0*/  LDL.LU R43, [R1+0x6684] ;  /* 0x00668400012b7983 */ /* 0x000f280000300800 */
[----:B------:R0:W-:Y:S04]  /*1499c0*/  STL [R1+0x17c], R61 ;  /* 0x00017c3d01007387 */ /* 0x0001e80000100800 */
[----:B0-----:R-:W4:Y:S01]  /*1499d0*/  LDL.LU R61, [R1+0x6680] ;  /* 0x00668000013d7983 */ /* 0x001f220000300800 */
[----:B---3--:R-:W-:-:S03]  /*1499e0*/  PRMT R32, R32, 0x5410, R49 ;  /* 0x0000541020207816 */ /* 0x008fc60000000031 */
[----:B------:R-:W3:Y:S04]  /*1499f0*/  LDL.LU R49, [R1+0x667c] ;  /* 0x00667c0001317983 */ /* 0x000ee80000300800 */
[----:B------:R0:W-:Y:S04]  /*149a00*/  STL [R1+0x16c], R32 ;  /* 0x00016c2001007387 */ /* 0x0001e80000100800 */
[----:B0-----:R-:W3:Y:S01]  /*149a10*/  LDL.LU R32, [R1+0x6678] ;  /* 0x0066780001207983 */ /* 0x001ee20000300800 */
[----:B------:R-:W-:Y:S02]  /*149a20*/  PRMT R24, R24, 0x5410, R25 ;  /* 0x0000541018187816 */ /* 0x000fe40000000019 */
[----:B--2---:R-:W-:-:S02]  /*149a30*/  PRMT R26, R26, 0x5410, R30 ;  /* 0x000054101a1a7816 */ /* 0x004fc4000000001e */
[----:B------:R-:W2:Y:S04]  /*149a40*/  LDL.LU R30, [R1+0x6674] ;  /* 0x00667400011e7983 */ /* 0x000ea80000300800 */
[----:B------:R0:W-:Y:S04]  /*149a50*/  STL [R1+0x15c], R26 ;  /* 0x00015c1a01007387 */ /* 0x0001e80000100800 */
[----:B0-----:R-:W2:Y:S04]  /*149a60*/  LDL.LU R26, [R1+0x6670] ;  /* 0x00667000011a7983 */ /* 0x001ea80000300800 */
[----:B------:R-:W2:Y:S04]  /*149a70*/  LDL.LU R25, [R1+0x666c] ;  /* 0x00666c0001197983 */ /* 0x000ea80000300800 */
[----:B------:R0:W-:Y:S04]  /*149a80*/  STL [R1+0x14c], R24 ;  /* 0x00014c1801007387 */ /* 0x0001e80000100800 */
[----:B0-----:R-:W2:Y:S01]  /*149a90*/  LDL.LU R24, [R1+0x6668] ;  /* 0x0066680001187983 */ /* 0x001ea20000300800 */
[----:B----4-:R-:W-:-:S03]  /*149aa0*/  PRMT R61, R61, 0x5410, R23 ;  /* 0x000054103d3d7816 */ /* 0x010fc60000000017 */
[----:B------:R-:W4:Y:S01]  /*149ab0*/  LDL.LU R23, [R1+0x6664] ;  /* 0x0066640001177983 */ /* 0x000f220000300800 */
[----:B---3--:R-:W-:Y:S02]  /*149ac0*/  PRMT R49, R49, 0x5410, R53 ;  /* 0x0000541031317816 */ /* 0x008fe40000000035 */
[----:B------:R-:W-:Y:S01]  /*149ad0*/  PRMT R18, R18, 0x5410, R37 ;  /* 0x0000541012127816 */ /* 0x000fe20000000025 */
[----:B------:R0:W-:Y:S04]  /*149ae0*/  STL [R1+0x234], R61 ;  /* 0x0002343d01007387 */ /* 0x0001e80000100800 */
[----:B0-----:R-:W3:Y:S04]  /*149af0*/  LDL.LU R61, [R1+0x6660] ;  /* 0x00666000013d7983 */ /* 0x001ee80000300800 */
[----:B------:R-:W3:Y:S04]  /*149b00*/  LDL.LU R53, [R1+0x665c] ;  /* 0x00665c0001357983 */ /* 0x000ee80000300800 */
[----:B------:R0:W-:Y:S04]  /*149b10*/  STL [R1+0x250], R49 ;  /* 0x0002503101007387 */ /* 0x0001e80000100800 */
[----:B0-----:R-:W3:Y:S04]  /*149b20*/  LDL.LU R49, [R1+0x6658] ;  /* 0x0066580001317983 */ /* 0x001ee80000300800 */
[----:B------:R-:W3:Y:S04]  /*149b30*/  LDL.LU R37, [R1+0x6654] ;  /* 0x0066540001257983 */ /* 0x000ee80000300800 */
[----:B------:R0:W-:Y:S04]  /*149b40*/  STL [R1+0x10c], R18 ;  /* 0x00010c1201007387 */ /* 0x0001e80000100800 */
[----:B0-----:R-:W3:Y:S01]  /*149b50*/  LDL.LU R18, [R1+0x6650] ;  /* 0x0066500001127983 */ /* 0x001ee20000300800 */
[----:B------:R-:W-:-:S02]  /*149b60*/  PRMT R32, R32, 0x5410, R33 ;  /* 0x0000541020207816 */ /* 0x000fc40000000021 */
[----:B------:R-:W-:-:S03]  /*149b70*/  PRMT R28, R28, 0x5410, R29 ;  /* 0x000054101c1c7816 */ /* 0x000fc6000000001d */
[----:B------:R0:W-:Y:S01]  /*149b80*/  STL [R1+0xfc], R32 ;  /* 0x0000fc2001007387 */ /* 0x0001e20000100800 */
[----:B--2---:R-:W-:-:S05]  /*149b90*/  PRMT R30, R30, 0x5410, R31 ;  /* 0x000054101e1e7816 */ /* 0x004fca000000001f */
[----:B------:R1:W-:Y:S04]  /*149ba0*/  STL [R1+0xdc], R30 ;  /* 0x0000dc1e01007387 */ /* 0x0003e80000100800 */
[----:B------:R-:W2:Y:S01]  /*149bb0*/  LDL R33, [R1+0x2fd0] ;  /* 0x002fd00001217983 */ /* 0x000ea20000100800 */
[----:B------:R-:W-:-:S03]  /*149bc0*/  PRMT R26, R26, 0x5410, R27 ;  /* 0x000054101a1a7816 */ /* 0x000fc6000000001b */
[----:B------:R-:W-:Y:S04]  /*149bd0*/  STL [R1+0x6cc], R28 ;  /* 0x0006cc1c01007387 */ /* 0x000fe80000100800 */
[----:B------:R1:W-:Y:S01]  /*149be0*/  STL [R1+0x6dc], R26 ;  /* 0x0006dc1a01007387 */ /* 0x0003e20000100800 */
[----:B------:R-:W-:-:S03]  /*149bf0*/  PRMT R13, R25, 0x5410, R13 ;  /* 0x00005410190d7816 */ /* 0x000fc6000000000d */
[----:B0-----:R-:W2:Y:S04]  /*149c00*/  LDL R32, [R1+0x2f4c] ;  /* 0x002f4c0001207983 */ /* 0x001ea80000100800 */
[----:B------:R-:W-:Y:S01]  /*149c10*/  STL [R1+0x6ec], R13 ;  /* 0x0006ec0d01007387 */ /* 0x000fe20000100800 */
[----:B------:R-:W-:-:S05]  /*149c20*/  PRMT R12, R24, 0x5410, R12 ;  /* 0x00005410180c7816 */ /* 0x000fca000000000c */
[----:B------:R-:W-:Y:S01]  /*149c30*/  STL [R1+0x70c], R12 ;  /* 0x00070c0c01007387 */ /* 0x000fe20000100800 */
[----:B----4-:R-:W-:-:S03]  /*149c40*/  PRMT R11, R23, 0x5410, R11 ;  /* 0x00005410170b7816 */ /* 0x010fc6000000000b */
[----:B------:R-:W4:Y:S04]  /*149c50*/  LDL R31, [R1+0x2e40] ;  /* 0x002e4000011f7983 */ /* 0x000f280000100800 */
[----:B-1----:R-:W4:Y:S04]  /*149c60*/  LDL R30, [R1+0x2fdc] ;  /* 0x002fdc00011e7983 */ /* 0x002f280000100800 */
[----:B------:R-:W-:Y:S04]  /*149c70*/  STL [R1+0x71c], R11 ;  /* 0x00071c0b01007387 */ /* 0x000fe80000100800 */
[----:B------:R-:W4:Y:S04]  /*149c80*/  LDL R26, [R1+0x2fe4] ;  /* 0x002fe400011a7983 */ /* 0x000f280000100800 */
[----:B------:R-:W4:Y:S04]  /*149c90*/  LDL R29, [R1+0x2fd4] ;  /* 0x002fd400011d7983 */ /* 0x000f280000100800 */
[----:B------:R-:W4:Y:S04]  /*149ca0*/  LDL R28, [R1+0x2fd8] ;  /* 0x002fd800011c7983 */ /* 0x000f280000100800 */
[----:B------:R-:W4:Y:S04]  /*149cb0*/  LDL R27, [R1+0x2fe0] ;  /* 0x002fe000011b7983 */ /* 0x000f280000100800 */
[----:B------:R-:W4:Y:S04]  /*149cc0*/  LDL R25, [R1+0x2fe8] ;  /* 0x002fe80001197983 */ /* 0x000f280000100800 */
[----:B------:R-:W4:Y:S04]  /*149cd0*/  LDL R24, [R1+0x2fec] ;  /* 0x002fec0001187983 */ /* 0x000f280000100800 */
[----:B------:R-:W4:Y:S01]  /*149ce0*/  LDL R23, [R1+0x2ff0] ;  /* 0x002ff00001177983 */ /* 0x000f220000100800 */
[----:B------:R-:W-:Y:S01]  /*149cf0*/  ISETP.LT.AND P1, PT, R22, UR41, !P0 ;  /* 0x0000002916007c0c */ /* 0x000fe2000c721270 */
[----:B------:R-:W0:Y:S01]  /*149d00*/  LDCU UR41, c[0x0][0x398] ;  /* 0x00007300ff2977ac */ /* 0x000e220008000800 */
[----:B------:R-:W-:-:S02]  /*149d10*/  ISETP.LT.AND P3, PT, R21, UR11, !P0 ;  /* 0x0000000b15007c0c */ /* 0x000fc4000c761270 */
[----:B---3--:R-:W-:Y:S02]  /*149d20*/  LOP3.LUT R18, R18, 0xfffdffff, RZ, 0xc0, !PT ;  /* 0xfffdffff12127812 */ /* 0x008fe400078ec0ff */
[----:B------:R-:W-:Y:S01]  /*149d30*/  ISETP.LT.AND P2, PT, R20, UR10, !P0 ;  /* 0x0000000a14007c0c */ /* 0x000fe2000c741270 */
[----:B------:R-:W1:Y:S06]  /*149d40*/  LDCU.64 UR10, c[0x0][0x398] ;  /* 0x00007300ff0a77ac */ /* 0x000e6c0008000a00 */
[----:B------:R-:W-:-:S04]  /*149d50*/  @P1 LOP3.LUT R18, R18, 0x20000, RZ, 0xfc, !PT ;  /* 0x0002000012121812 */ /* 0x000fc800078efcff */
[----:B------:R-:W-:-:S04]  /*149d60*/  LOP3.LUT R18, R18, 0xfffeffff, RZ, 0xc0, !PT ;  /* 0xfffeffff12127812 */ /* 0x000fc800078ec0ff */
[----:B------:R-:W-:Y:S02]  /*149d70*/  @P3 LOP3.LUT R18, R18, 0x10000, RZ, 0xfc, !PT ;  /* 0x0001000012123812 */ /* 0x000fe400078efcff */
[----:B------:R-:W-:Y:S01]  /*149d80*/  ISETP.LT.AND P1, PT, R19, UR35, !P0 ;  /* 0x0000002313007c0c */ /* 0x000fe2000c721270 */
        /* <DEDUP_REMOVED lines=13> */
[----:B------:R-:W-:Y:S02]  /*149e60*/  PRMT R10, R61, 0x5410, R10 ;  /* 0x000054103d0a7816 */ /* 0x000fe4000000000a */
[----:B------:R-:W-:Y:S01]  /*149e70*/  LOP3.LUT R18, R18, 0xfffff7ff, RZ, 0xc0, !PT ;  /* 0xfffff7ff12127812 */ /* 0x000fe200078ec0ff */
[----:B------:R-:W3:Y:S04]  /*149e80*/  LDL.LU R61, [R1+0x664c] ;  /* 0x00664c00013d7983 */ /* 0x000ee80000300800 */
[----:B------:R0:W-:Y:S02]  /*149e90*/  STL [R1+0x72c], R10 ;  /* 0x00072c0a01007387 */ /* 0x0001e40000100800 */
[----:B0-----:R-:W-:-:S02]  /*149ea0*/  PRMT R10, R59, 0x5410, R9 ;  /* 0x000054103b0a7816 */ /* 0x001fc40000000009 */
[----:B------:R-:W-:Y:S01]  /*149eb0*/  LOP3.LUT R0, R0, 0x7fffffff, RZ, 0xc0, !PT ;  /* 0x7fffffff00007812 */ /* 0x000fe200078ec0ff */
[----:B------:R-:W3:Y:S04]  /*149ec0*/  LDL.LU R59, [R1+0x6648] ;  /* 0x00664800013b7983 */ /* 0x000ee80000300800 */
[----:B------:R-:W-:Y:S01]  /*149ed0*/  STL [R1+0x76c], R10 ;  /* 0x00076c0a01007387 */ /* 0x000fe20000100800 */
[----:B--2---:R-:W-:Y:S01]  /*149ee0*/  ISETP.LT.AND P1, PT, R33, UR32, !P0 ;  /* 0x0000002021007c0c */ /* 0x004fe2000c721270 */
[----:B------:R-:W0:Y:S01]  /*149ef0*/  LDCU UR32, c[0x0][0x398] ;  /* 0x00007300ff2077ac */ /* 0x000e220008000800 */
[----:B------:R-:W-:Y:S01]  /*149f00*/  ISETP.LT.AND P0, PT, R32, UR31, !P0 ;  /* 0x0000001f20007c0c */ /* 0x000fe2000c701270 */
[----:B------:R-:W2:Y:S10]  /*149f10*/  LDCU UR31, c[0x0][0x398] ;  /* 0x00007300ff1f77ac */ /* 0x000eb40008000800 */
[----:B------:R-:W-:-:S04]  /*149f20*/  @P1 LOP3.LUT R18, R18, 0x800, RZ, 0xfc, !PT ;  /* 0x0000080012121812 */ /* 0x000fc800078efcff */
[----:B------:R-:W-:-:S04]  /*149f30*/  LOP3.LUT R18, R18, 0xfffffbff, RZ, 0xc0, !PT ;  /* 0xfffffbff12127812 */ /* 0x000fc800078ec0ff */
[----:B------:R-:W-:Y:S01]  /*149f40*/  @P0 LOP3.LUT R18, R18, 0x400, RZ, 0xfc, !PT ;  /* 0x0000040012120812 */ /* 0x000fe200078efcff */
[----:B----4-:R-:W-:-:S05]  /*149f50*/  VIADD R9, R31, 0x12 ;  /* 0x000000121f097836 */ /* 0x010fca0000000000 */
[----:B------:R-:W-:Y:S01]  /*149f60*/  ISETP.GE.AND P0, PT, R9, UR47, PT ;  /* 0x0000002f09007c0c */ /* 0x000fe2000bf06270 */
[----:B------:R-:W4:Y:S03]  /*149f70*/  LDCU UR47, c[0x0][0x398] ;  /* 0x00007300ff2f77ac */ /* 0x000f260008000800 */
[----:B-1----:R-:W-:Y:S02]  /*149f80*/  ISETP.LT.AND P3, PT, R26, UR10, !P0 ;  /* 0x0000000a1a007c0c */ /* 0x002fe4000c761270 */
[----:B------:R-:W-:Y:S02]  /*149f90*/  LOP3.LUT R18, R18, 0xffffffdf, RZ, 0xc0, !PT ;  /* 0xffffffdf12127812 */ /* 0x000fe400078ec0ff */
[----:B------:R-:W-:Y:S01]  /*149fa0*/  ISETP.LT.AND P2, PT, R29, UR18, !P0 ;  /* 0x000000121d007c0c */ /* 0x000fe2000c741270 */
[----:B------:R-:W1:Y:S01]  /*149fb0*/  LDCU UR18, c[0x0][0x398] ;  /* 0x00007300ff1277ac */ /* 0x000e620008000800 */
[----:B------:R-:W-:Y:S01]  /*149fc0*/  ISETP.LT.AND P1, PT, R28, UR40, !P0 ;  /* 0x000000281c007c0c */ /* 0x000fe2000c721270 */
        /* <DEDUP_REMOVED lines=51> */
[----:B------:R-:W-:Y:S02]  /*14a300*/  @P2 LOP3.LUT R0, R0, 0x10000000, RZ, 0xfc, !PT ;  /* 0x1000000000002812 */ /* 0x000fe400078efcff */
[----:B------:R-:W-:-:S02]  /*14a310*/  PRMT R9, R53, 0x5410, R55 ;  /* 0x0000541035097816 */ /* 0x000fc40000000037 */
[----:B------:R-:W-:Y:S01]  /*14a320*/  LOP3.LUT R0, R0, 0xf7ffffff, RZ, 0xc0, !PT ;  /* 0xf7ffffff00007812 */ /* 0x000fe200078ec0ff */
[----:B------:R-:W2:Y:S03]  /*14a330*/  LDL.LU R55, [R1+0x6644] ;  /* 0x0066440001377983 */ /* 0x000ea60000300800 */
[----:B------:R-:W-:Y:S01]  /*14a340*/  @P1 LOP3.LUT R0, R0, 0x8000000, RZ, 0xfc, !PT ;  /* 0x0800000000001812 */ /* 0x000fe200078efcff */
[----:B------:R-:W2:Y:S03]  /*14a350*/  LDL.LU R53, [R1+0x6640] ;  /* 0x0066400001357983 */ /* 0x000ea60000300800 */
[----:B------:R-:W-:Y:S01]  /*14a360*/  LOP3.LUT R0, R0, 0xfbffffff, RZ, 0xc0, !PT ;  /* 0xfbffffff00007812 */ /* 0x000fe200078ec0ff */
[----:B------:R0:W-:Y:S03]  /*14a370*/  STL [R1+0x77c], R9 ;  /* 0x00077c0901007387 */ /* 0x0001e60000100800 */
[----:B------:R-:W-:Y:S01]  /*14a380*/  @P0 LOP3.LUT R0, R0, 0x4000000, RZ, 0xfc, !PT ;  /* 0x0400000000000812 */ /* 0x000fe200078efcff */
[----:B0-----:R-:W-:-:S05]  /*14a390*/  VIADD R9, R31, 0x11 ;  /* 0x000000111f097836 */ /* 0x001fca0000000000 */
[----:B------:R-:W-:Y:S01]  /*14a3a0*/  ISETP.GE.AND P0, PT, R9, UR11, PT ;  /* 0x0000000b09007c0c */ /* 0x000fe2000bf06270 */
[----:B------:R-:W0:Y:S03]  /*14a3b0*/  LDCU.64 UR10, c[0x0][0x398] ;  /* 0x00007300ff0a77ac */ /* 0x000e260008000a00 */
[----:B------:R-:W-:Y:S02]  /*14a3c0*/  ISETP.LT.AND P3, PT, R26, UR6, !P0 ;  /* 0x000000061a007c0c */ /* 0x000fe4000c761270 */
[----:B------:R-:W-:Y:S01]  /*14a3d0*/  ISETP.LT.AND P2, PT, R29, UR53, !P0 ;  /* 0x000000351d007c0c */ /* 0x000fe2000c741270 */
[----:B------:R-:W0:Y:S01]  /*14a3e0*/  LDCU UR53, c[0x0][0x398] ;  /* 0x00007300ff3577ac */ /* 0x000e220008000800 */
[----:B------:R-:W-:Y:S02]  /*14a3f0*/  LOP3.LUT R0, R0, 0xffdfffff, RZ, 0xc0, !PT ;  /* 0xffdfffff00007812 */ /* 0x000fe400078ec0ff */
        /* <DEDUP_REMOVED lines=52> */
[----:B------:R-:W-:Y:S02]  /*14a740*/  PRMT R10, R49, 0x5410, R14 ;  /* 0x00005410310a7816 */ /* 0x000fe4000000000e */
[----:B------:R-:W-:Y:S01]  /*14a750*/  @P2 LOP3.LUT R0, R0, 0x1000, RZ, 0xfc, !PT ;  /* 0x0000100000002812 */ /* 0x000fe200078efcff */
[----:B------:R-:W2:Y:S01]  /*14a760*/  LDL.LU R49, [R1+0x663c] ;  /* 0x00663c0001317983 */ /* 0x000ea20000300800 */
[----:B------:R-:W-:-:S02]  /*14a770*/  PRMT R9, R46, 0x5410, R47 ;  /* 0x000054102e097816 */ /* 0x000fc4000000002f */
[----:B------:R-:W-:Y:S01]  /*14a780*/  ISETP.LT.AND P0, PT, R32, UR70, !P0 ;  /* 0x0000004620007c0c */ /* 0x000fe2000c701270 */
[----:B------:R-:W-:Y:S01]  /*14a790*/  STL [R1+0x79c], R10 ;  /* 0x00079c0a01007387 */ /* 0x000fe20000100800 */
[----:B------:R-:W-:Y:S01]  /*14a7a0*/  LOP3.LUT R0, R0, 0xfffff7ff, RZ, 0xc0, !PT ;  /* 0xfffff7ff00007812 */ /* 0x000fe200078ec0ff */
[----:B------:R-:W0:Y:S02]  /*14a7b0*/  LDCU UR70, c[0x0][0x398] ;  /* 0x00007300ff4677ac */ /* 0x000e240008000800 */
[----:B------:R-:W2:Y:S04]  /*14a7c0*/  LDL.LU R47, [R1+0x6638] ;  /* 0x00663800012f7983 */ /* 0x000ea80000300800 */
[----:B------:R-:W2:Y:S01]  /*14a7d0*/  LDL.LU R46, [R1+0x6634] ;  /* 0x00663400012e7983 */ /* 0x000ea20000300800 */
[----:B------:R-:W-:-:S03]  /*14a7e0*/  @P1 LOP3.LUT R0, R0, 0x800, RZ, 0xfc, !PT ;  /* 0x0000080000001812 */ /* 0x000fc600078efcff */
[----:B------:R0:W-:Y:S01]  /*14a7f0*/  STL [R1+0x7bc], R9 ;  /* 0x0007bc0901007387 */ /* 0x0001e20000100800 */
[----:B------:R-:W-:Y:S02]  /*14a800*/  LOP3.LUT R0, R0, 0xfffffbff, RZ, 0xc0, !PT ;  /* 0xfffffbff00007812 */ /* 0x000fe400078ec0ff */
[----:B0-----:R-:W-:Y:S02]  /*14a810*/  PRMT R9, R37, 0x5410, R35 ;  /* 0x0000541025097816 */ /* 0x001fe40000000023 */
[----:B------:R-:W2:Y:S04]  /*14a820*/  LDL.LU R35, [R1+0x6630] ;  /* 0x0066300001237983 */ /* 0x000ea80000300800 */
[----:B------:R-:W2:Y:S04]  /*14a830*/  LDL.LU R37, [R1+0x662c] ;  /* 0x00662c0001257983 */ /* 0x000ea80000300800 */
[----:B------:R0:W-:Y:S01]  /*14a840*/  STL [R1+0x7cc], R9 ;  /* 0x0007cc0901007387 */ /* 0x0001e20000100800 */
[----:B------:R-:W-:Y:S01]  /*14a850*/  @P0 LOP3.LUT R0, R0, 0x400, RZ, 0xfc, !PT ;  /* 0x0000040000000812 */ /* 0x000fe200078efcff */
[----:B0-----:R-:W-:-:S05]  /*14a860*/  VIADD R9, R31, 0x10 ;  /* 0x000000101f097836 */ /* 0x001fca0000000000 */
[----:B------:R-:W-:Y:S01]  /*14a870*/  ISETP.GE.AND P0, PT, R9, UR7, PT ;  /* 0x0000000709007c0c */ /* 0x000fe2000bf06270 */
[----:B------:R-:W0:Y:S03]  /*14a880*/  LDCU.64 UR6, c[0x0][0x398] ;  /* 0x00007300ff0677ac */ /* 0x000e260008000a00 */
        /* <DEDUP_REMOVED lines=63> */
[----:B------:R-:W4:Y:S04]  /*14ac80*/  LDL.LU R39, [R1+0x6628] ;  /* 0x0066280001277983 */ /* 0x000f280000300800 */
[----:B------:R-:W4:Y:S01]  /*14ac90*/  LDL.LU R41, [R1+0x6624] ;  /* 0x0066240001297983 */ /* 0x000f220000300800 */
[----:B------:R-:W-:-:S03]  /*14aca0*/  LOP3.LUT R8, R8, 0xfbffffff, RZ, 0xc0, !PT ;  /* 0xfbffffff08087812 */ /* 0x000fc600078ec0ff */
[----:B------:R0:W-:Y:S01]  /*14acb0*/  STL [R1+0x7f4], R9 ;  /* 0x0007f40901007387 */ /* 0x0001e20000100800 */
[----:B------:R-:W-:Y:S01]  /*14acc0*/  @P0 LOP3.LUT R8, R8, 0x4000000, RZ, 0xfc, !PT ;  /* 0x0400000008080812 */ /* 0x000fe200078efcff */
[----:B0-----:R-:W-:-:S05]  /*14acd0*/  VIADD R9, R31, 0xf ;  /* 0x0000000f1f097836 */ /* 0x001fca0000000000 */
[----:B------:R-:W-:Y:S01]  /*14ace0*/  ISETP.GE.AND P0, PT, R9, UR11, PT ;  /* 0x0000000b09007c0c */ /* 0x000fe2000bf06270 */
[----:B------:R-:W0:Y:S03]  /*14acf0*/  LDCU UR11, c[0x0][0x398] ;  /* 0x00007300ff0b77ac */ /* 0x000e260008000800 */
[----:B------:R-:W-:Y:S01]  /*14ad00*/  ISETP.LT.AND P3, PT, R26, UR6, !P0 ;  /* 0x000000061a007c0c */ /* 0x000fe2000c761270 */
[----:B------:R-:W0:Y:S01]  /*14ad10*/  LDCU UR6, c[0x0][0x398] ;  /* 0x00007300ff0677ac */ /* 0x000e220008000800 */
[----:B------:R-:W-:Y:S02]  /*14ad20*/  ISETP.LT.AND P2, PT, R29, UR12, !P0 ;  /* 0x0000000c1d007c0c */ /* 0x000fe4000c741270 */
[----:B------:R-:W-:Y:S02]  /*14ad30*/  LOP3.LUT R8, R8, 0xffdfffff, RZ, 0xc0, !PT ;  /* 0xffdfffff08087812 */ /* 0x000fe400078ec0ff */
[----:B------:R-:W-:Y:S01]  /*14ad40*/  ISETP.LT.AND P1, PT, R28, UR13, !P0 ;  /* 0x0000000d1c007c0c */ /* 0x000fe2000c721270 */
[----:B------:R-:W0:Y:S06]  /*14ad50*/  LDCU.64 UR12, c[0x0][0x398] ;  /* 0x00007300ff0c77ac */ /* 0x000e2c0008000a00 */
        /* <DEDUP_REMOVED lines=50> */
[----:B---3--:R-:W-:Y:S02]  /*14b080*/  PRMT R10, R61, 0x5410, R15 ;  /* 0x000054103d0a7816 */ /* 0x008fe4000000000f */
[----:B------:R-:W-:Y:S01]  /*14b090*/  ISETP.LT.AND P0, PT, R32, UR49, !P0 ;  /* 0x0000003120007c0c */ /* 0x000fe2000c701270 */
[----:B------:R-:W3:Y:S01]  /*14b0a0*/  LDL.LU R15, [R1+0x6620] ;  /* 0x00662000010f7983 */ /* 0x000ee20000300800 */
[----:B------:R-:W-:Y:S01]  /*14b0b0*/  LOP3.LUT R8, R8, 0xfffff7ff, RZ, 0xc0, !PT ;  /* 0xfffff7ff08087812 */ /* 0x000fe200078ec0ff */
[----:B------:R-:W0:Y:S01]  /*14b0c0*/  LDCU UR49, c[0x0][0x398] ;  /* 0x00007300ff3177ac */ /* 0x000e220008000800 */
[----:B------:R-:W-:Y:S01]  /*14b0d0*/  PRMT R9, R59, 0x5410, R60 ;  /* 0x000054103b097816 */ /* 0x000fe2000000003c */
[----:B------:R-:W3:Y:S01]  /*14b0e0*/  LDL.LU R61, [R1+0x661c] ;  /* 0x00661c00013d7983 */ /* 0x000ee20000300800 */
[----:B------:R-:W-:-:S03]  /*14b0f0*/  @P1 LOP3.LUT R8, R8, 0x800, RZ, 0xfc, !PT ;  /* 0x0000080008081812 */ /* 0x000fc600078efcff */
[----:B------:R-:W-:Y:S01]  /*14b100*/  STL [R1+0x7f8], R10 ;  /* 0x0007f80a01007387 */ /* 0x000fe20000100800 */
[----:B------:R-:W-:-:S03]  /*14b110*/  LOP3.LUT R8, R8, 0xfffffbff, RZ, 0xc0, !PT ;  /* 0xfffffbff08087812 */ /* 0x000fc600078ec0ff */
[----:B------:R-:W3:Y:S04]  /*14b120*/  LDL.LU R60, [R1+0x6618] ;  /* 0x00661800013c7983 */ /* 0x000ee80000300800 */
[----:B------:R-:W3:Y:S04]  /*14b130*/  LDL.LU R59, [R1+0x6614] ;  /* 0x00661400013b7983 */ /* 0x000ee80000300800 */
        /* <DEDUP_REMOVED lines=19> */
[----:B------:R-:W-:Y:S02]  /*14b270*/  ISETP.LT.AND P2, PT, R27, UR68, !P0 ;  /* 0x000000441b007c0c */ /* 0x000fe4000c741270 */
[----:B0-----:R-:W-:Y:S02]  /*14b280*/  ISETP.LT.AND P3, PT, R24, UR75, !P0 ;  /* 0x0000004b18007c0c */ /* 0x001fe4000c761270 */
[----:B------:R-:W-:Y:S02]  /*14b290*/  LOP3.LUT R8, R8, 0xffffff7f, RZ, 0xc0, !PT ;  /* 0xffffff7f08087812 */ /* 0x000fe400078ec0ff */
[----:B------:R-:W-:Y:S02]  /*14b2a0*/  LOP3.LUT R7, R7, 0x7fffffff, RZ, 0xc0, !PT ;  /* 0x7fffffff07077812 */ /* 0x000fe400078ec0ff */
[----:B------:R-:W-:-:S02]  /*14b2b0*/  PRMT R10, R57, 0x5410, R58 ;  /* 0x00005410390a7816 */ /* 0x000fc4000000003a */
[----:B--2---:R-:W-:Y:S02]  /*14b2c0*/  PRMT R9, R55, 0x5410, R56 ;  /* 0x0000541037097816 */ /* 0x004fe40000000038 */
[----:B------:R-:W-:Y:S02]  /*14b2d0*/  @P1 LOP3.LUT R8, R8, 0x80, RZ, 0xfc, !PT ;  /* 0x0000008008081812 */ /* 0x000fe400078efcff */
[----:B------:R-:W-:Y:S01]  /*14b2e0*/  ISETP.LT.AND P1, PT, R25, UR76, !P0 ;  /* 0x0000004c19007c0c */ /* 0x000fe2000c721270 */
[----:B------:R-:W2:Y:S04]  /*14b2f0*/  LDL.LU R58, [R1+0x6610] ;  /* 0x00661000013a7983 */ /* 0x000ea80000300800 */
[----:B------:R-:W2:Y:S01]  /*14b300*/  LDL.LU R57, [R1+0x660c] ;  /* 0x00660c0001397983 */ /* 0x000ea20000300800 */
[----:B------:R-:W-:Y:S01]  /*14b310*/  LOP3.LUT R8, R8, 0xffffffbf, RZ, 0xc0, !PT ;  /* 0xffffffbf08087812 */ /* 0x000fe200078ec0ff */
[----:B------:R-:W0:Y:S01]  /*14b320*/  LDCU UR68, c[0x0][0x398] ;  /* 0x00007300ff4477ac */ /* 0x000e220008000800 */
[----:B------:R-:W-:-:S02]  /*14b330*/  LOP3.LUT R6, R6, 0x7fffffff, RZ, 0xc0, !PT ;  /* 0x7fffffff06067812 */ /* 0x000fc400078ec0ff */
[----:B------:R-:W-:Y:S02]  /*14b340*/  LOP3.LUT R5, R5, 0x7fffffff, RZ, 0xc0, !PT ;  /* 0x7fffffff05057812 */ /* 0x000fe400078ec0ff */
[----:B------:R-:W-:Y:S01]  /*14b350*/  @P2 LOP3.LUT R8, R8, 0x40, RZ, 0xfc, !PT ;  /* 0x0000004008082812 */ /* 0x000fe200078efcff */
[----:B------:R-:W0:Y:S01]  /*14b360*/  LDCU UR76, c[0x0][0x398] ;  /* 0x00007300ff4c77ac */ /* 0x000e220008000800 */
[----:B------:R-:W0:Y:S02]  /*14b370*/  LDCU UR75, c[0x0][0x398] ;  /* 0x00007300ff4b77ac */ /* 0x000e240008000800 */
[----:B------:R-:W-:Y:S02]  /*14b380*/  LOP3.LUT R8, R8, 0xffffffef, RZ, 0xc0, !PT ;  /* 0xffffffef08087812 */ /* 0x000fe400078ec0ff */
[----:B-1----:R-:W-:Y:S01]  /*14b390*/  ISETP.LT.AND P2, PT, R23, UR74, !P0 ;  /* 0x0000004a17007c0c */ /* 0x002fe2000c741270 */
[----:B------:R1:W-:Y:S04]  /*14b3a0*/  STL [R1+0x8a4], R10 ;  /* 0x0008a40a01007387 */ /* 0x0003e80000100800 */
[----:B------:R-:W2:Y:S01]  /*14b3b0*/  LDL.LU R56, [R1+0x6608] ;  /* 0x0066080001387983 */ /* 0x000ea20000300800 */
[----:B------:R-:W-:-:S03]  /*14b3c0*/  @P1 LOP3.LUT R8, R8, 0x10, RZ, 0xfc, !PT ;  /* 0x0000001008081812 */ /* 0x000fc600078efcff */
[----:B------:R-:W2:Y:S01]  /*14b3d0*/  LDL.LU R55, [R1+0x6604] ;  /* 0x0066040001377983 */ /* 0x000ea20000300800 */
[----:B------:R-:W0:Y:S01]  /*14b3e0*/  LDCU UR74, c[0x0][0x398] ;  /* 0x00007300ff4a77ac */ /* 0x000e220008000800 */
[----:B------:R-:W-:Y:S02]  /*14b3f0*/  LOP3.LUT R8, R8, 0xfffffff7, RZ, 0xc0, !PT ;  /* 0xfffffff708087812 */ /* 0x000fe400078ec0ff */
[----:B------:R-:W-:Y:S01]  /*14b400*/  ISETP.LT.AND P1, PT, R22, UR5, !P0 ;  /* 0x0000000516007c0c */ /* 0x000fe2000c721270 */
[----:B------:R0:W-:Y:S01]  /*14b410*/  STL [R1+0x1ce0], R9 ;  /* 0x001ce00901007387 */ /* 0x0001e20000100800 */
[----:B------:R-:W2:Y:S01]  /*14b420*/  LDCU UR5, c[0x0][0x398] ;  /* 0x00007300ff0577ac */ /* 0x000ea20008000800 */
[----:B------:R-:W-:-:S04]  /*14b430*/  @P3 LOP3.LUT R8, R8, 0x8, RZ, 0xfc, !PT ;  /* 0x0000000808083812 */ /* 0x000fc800078efcff */
[----:B------:R-:W-:Y:S02]  /*14b440*/  LOP3.LUT R8, R8, 0xfffffffb, RZ, 0xc0, !PT ;  /* 0xfffffffb08087812 */ /* 0x000fe400078ec0ff */
[----:B------:R-:W-:Y:S02]  /*14b450*/  ISETP.LT.AND P3, PT, R21, UR30, !P0 ;  /* 0x0000001e15007c0c */ /* 0x000fe4000c761270 */
[----:B-1----:R-:W-:Y:S01]  /*14b460*/  PRMT R10, R53, 0x5410, R54 ;  /* 0x00005410350a7816 */ /* 0x002fe20000000036 */
[----:B------:R-:W1:Y:S01]  /*14b470*/  LDCU UR30, c[0x0][0x398] ;  /* 0x00007300ff1e77ac */ /* 0x000e620008000800 */
[----:B------:R-:W-:Y:S02]  /*14b480*/  @P2 LOP3.LUT R8, R8, 0x4, RZ, 0xfc, !PT ;  /* 0x0000000408082812 */ /* 0x000fe400078efcff */
[----:B------:R-:W-:Y:S01]  /*14b490*/  ISETP.LT.AND P2, PT, R20, UR31, !P0 ;  /* 0x0000001f14007c0c */ /* 0x000fe2000c741270 */
[----:B0-----:R-:W-:Y:S01]  /*14b4a0*/  VIADD R9, R31, 0xd ;  /* 0x0000000d1f097836 */ /* 0x001fe20000000000 */
[----:B------:R-:W2:Y:S01]  /*14b4b0*/  LDL.LU R54, [R1+0x6600] ;  /* 0x0066000001367983 */ /* 0x000ea20000300800 */
[----:B------:R-:W-:-:S03]  /*14b4c0*/  LOP3.LUT R8, R8, 0xfffffffd, RZ, 0xc0, !PT ;  /* 0xfffffffd08087812 */ /* 0x000fc600078ec0ff */
[----:B------:R-:W2:Y:S01]  /*14b4d0*/  LDL.LU R53, [R1+0x65fc] ;  /* 0x0065fc0001357983 */ /* 0x000ea20000300800 */
[----:B------:R-:W0:Y:S01]  /*14b4e0*/  LDCU UR31, c[0x0][0x398] ;  /* 0x00007300ff1f77ac */ /* 0x000e220008000800 */
[----:B------:R-:W-:Y:S02]  /*14b4f0*/  @P1 LOP3.LUT R8, R8, 0x2, RZ, 0xfc, !PT ;  /* 0x0000000208081812 */ /* 0x000fe400078efcff */
[----:B------:R-:W-:-:S03]  /*14b500*/  ISETP.LT.AND P1, PT, R19, UR32, !P0 ;  /* 0x0000002013007c0c */ /* 0x000fc6000c721270 */
[----:B------:R-:W-:Y:S02]  /*14b510*/  @P2 LOP3.LUT R7, R7, 0x80000000, RZ, 0xfc, !PT ;  /* 0x8000000007072812 */ /* 0x000fe400078efcff */
[----:B------:R-:W-:Y:S01]  /*14b520*/  LOP3.LUT R8, R8, 0xfffffffe, RZ, 0xc0, !PT ;  /* 0xfffffffe08087812 */ /* 0x000fe200078ec0ff */
[----:B------:R0:W-:Y:S01]  /*14b530*/  STL [R1+0x1ce4], R10 ;  /* 0x001ce40a01007387 */ /* 0x0001e20000100800 */
[----:B------:R-:W0:Y:S02]  /*14b540*/  LDCU UR32, c[0x0][0x398] ;  /* 0x00007300ff2077ac */ /* 0x000e240008000800 */
[----:B------:R-:W-:Y:S02]  /*14b550*/  @P3 LOP3.LUT R8, R8, 0x1, RZ, 0xfc, !PT ;  /* 0x0000000108083812 */ /* 0x000fe400078efcff */
[----:B------:R-:W-:Y:S02]  /*14b560*/  ISETP.LT.AND P3, PT, R17, UR33, !P0 ;  /* 0x0000002111007c0c */ /* 0x000fe4000c761270 */
[----:B------:R-:W-:-:S02]  /*14b570*/  LOP3.LUT R7, R7, 0xbfffffff, RZ, 0xc0, !PT ;  /* 0xbfffffff07077812 */ /* 0x000fc400078ec0ff */
[----:B------:R-:W-:Y:S01]  /*14b580*/  ISETP.LT.AND P2, PT, R16, UR34, !P0 ;  /* 0x0000002210007c0c */ /* 0x000fe2000c741270 */
[----:B------:R-:W1:Y:S01]  /*14b590*/  LDCU UR33, c[0x0][0x398] ;  /* 0x00007300ff2177ac */ /* 0x000e620008000800 */
[----:B------:R-:W1:Y:S01]  /*14b5a0*/  LDCU UR34, c[0x0][0x398] ;  /* 0x00007300ff2277ac */ /* 0x000e620008000800 */
[----:B------:R-:W-:-:S04]  /*14b5b0*/  @P1 LOP3.LUT R7, R7, 0x40000000, RZ, 0xfc, !PT ;  /* 0x4000000007071812 */ /* 0x000fc800078efcff */
[----:B------:R-:W-:Y:S02]  /*14b5c0*/  LOP3.LUT R7, R7, 0xdfffffff, RZ, 0xc0, !PT ;  /* 0xdfffffff07077812 */ /* 0x000fe400078ec0ff */
[----:B------:R-:W-:Y:S02]  /*14b5d0*/  ISETP.LT.AND P1, PT, R33, UR35, !P0 ;  /* 0x0000002321007c0c */ /* 0x000fe4000c721270 */
[----:B------:R-:W-:Y:S02]  /*14b5e0*/  @P3 LOP3.LUT R7, R7, 0x20000000, RZ, 0xfc, !PT ;  /* 0x2000000007073812 */ /* 0x000fe400078efcff */
[----:B0-----:R-:W-:Y:S01]  /*14b5f0*/  PRMT R10, R49, 0x5410, R50 ;  /* 0x00005410310a7816 */ /* 0x001fe20000000032 */
[----:B------:R-:W0:Y:S01]  /*14b600*/  LDCU UR35, c[0x0][0x398] ;  /* 0x00007300ff2377ac */ /* 0x000e220008000800 */
[----:B------:R-:W-:Y:S02]  /*14b610*/  LOP3.LUT R7, R7, 0xefffffff, RZ, 0xc0, !PT ;  /* 0xefffffff07077812 */ /* 0x000fe400078ec0ff */
[----:B------:R-:W-:Y:S01]  /*14b620*/  ISETP.LT.AND P0, PT, R32, UR41, !P0 ;  /* 0x0000002920007c0c */ /* 0x000fe2000c701270 */
[----:B------:R-:W0:Y:S01]  /*14b630*/  LDCU UR41, c[0x0][0x398] ;  /* 0x00007300ff2977ac */ /* 0x000e220008000800 */
[----:B------:R-:W-:-:S04]  /*14b640*/  @P2 LOP3.LUT R7, R7, 0x10000000, RZ, 0xfc, !PT ;  /* 0x1000000007072812 */ /* 0x000fc800078efcff */
        /* <DEDUP_REMOVED lines=14> */
[----:B0-----:R-:W-:Y:S02]  /*14b730*/  ISETP.LT.AND P1, PT, R28, UR42, !P0 ;  /* 0x0000002a1c007c0c */ /* 0x001fe4000c721270 */
[----:B------:R-:W-:Y:S01]  /*14b740*/  ISETP.LT.AND P3, PT, R30, UR13, !P0 ;  /* 0x0000000d1e007c0c */ /* 0x000fe2000c761270 */
[----:B------:R-:W0:Y:S01]  /*14b750*/  LDCU UR42, c[0x0][0x398] ;  /* 0x00007300ff2a77ac */ /* 0x000e220008000800 */
[----:B------:R-:W-:Y:S02]  /*14b760*/  LOP3.LUT R7, R7, 0xfeffffff, RZ, 0xc0, !PT ;  /* 0xfeffffff07077812 */ /* 0x000fe400078ec0ff */
[----:B------:R-:W-:Y:S01]  /*14b770*/  ISETP.LT.AND P2, PT, R27, UR41, !P0 ;  /* 0x000000291b007c0c */ /* 0x000fe2000c741270 */
[----:B------:R-:W0:Y:S01]  /*14b780*/  LDCU UR13, c[0x0][0x398] ;  /* 0x00007300ff0d77ac */ /* 0x000e220008000800 */
[----:B------:R-:W0:Y:S05]  /*14b790*/  LDCU UR41, c[0x0][0x398] ;  /* 0x00007300ff2977ac */ /* 0x000e2a0008000800 */
[----:B------:R-:W-:-:S04]  /*14b7a0*/  @P1 LOP3.LUT R7, R7, 0x1000000, RZ, 0xfc, !PT ;  /* 0x0100000007071812 */ /* 0x000fc800078efcff */
[----:B------:R-:W-:Y:S02]  /*14b7b0*/  LOP3.LUT R7, R7, 0xff7fffff, RZ, 0xc0, !PT ;  /* 0xff7fffff07077812 */ /* 0x000fe400078ec0ff */
[----:B------:R-:W-:Y:S01]  /*14b7c0*/  ISETP.LT.AND P1, PT, R25, UR68, !P0 ;  /* 0x0000004419007c0c */ /* 0x000fe2000c721270 */
[----:B------:R-:W1:Y:S01]  /*14b7d0*/  LDCU UR68, c[0x0][0x398] ;  /* 0x00007300ff4477ac */ /* 0x000e620008000800 */
[----:B------:R-:W-:-:S04]  /*14b7e0*/  @P3 LOP3.LUT R7, R7, 0x800000, RZ, 0xfc, !PT ;  /* 0x0080000007073812 */ /* 0x000fc800078efcff */
[----:B------:R-:W-:Y:S02]  /*14b7f0*/  LOP3.LUT R7, R7, 0xffbfffff, RZ, 0xc0, !PT ;  /* 0xffbfffff07077812 */ /* 0x000fe400078ec0ff */
[----:B0-----:R-:W-:Y:S02]  /*14b800*/  ISETP.LT.AND P3, PT, R24, UR42, !P0 ;  /* 0x0000002a18007c0c */ /* 0x001fe4000c761270 */
[----:B------:R-:W-:Y:S01]  /*14b810*/  PRMT R9, R51, 0x5410, R52 ;  /* 0x0000541033097816 */ /* 0x000fe20000000034 */
[----:B------:R-:W0:Y:S01]  /*14b820*/  LDCU UR42, c[0x0][0x398] ;  /* 0x00007300ff2a77ac */ /* 0x000e220008000800 */
[----:B------:R-:W-:Y:S01]  /*14b830*/  @P2 LOP3.LUT R7, R7, 0x400000, RZ, 0xfc, !PT ;  /* 0x0040000007072812 */ /* 0x000fe200078efcff */
[----:B------:R-:W2:Y:S01]  /*14b840*/  LDL.LU R52, [R1+0x65f8] ;  /* 0x0065f80001347983 */ /* 0x000ea20000300800 */
[----:B------:R-:W-:-:S03]  /*14b850*/  ISETP.LT.AND P2, PT, R23, UR13, !P0 ;  /* 0x0000000d17007c0c */ /* 0x000fc6000c741270 */
[----:B------:R-:W2:Y:S01]  /*14b860*/  LDL.LU R51, [R1+0x65f4] ;  /* 0x0065f40001337983 */ /* 0x000ea20000300800 */
[----:B------:R-:W-:Y:S01]  /*14b870*/  LOP3.LUT R7, R7, 0xffefffff, RZ, 0xc0, !PT ;  /* 0xffefffff07077812 */ /* 0x000fe200078ec0ff */
[----:B------:R-:W0:Y:S03]  /*14b880*/  LDCU UR13, c[0x0][0x398] ;  /* 0x00007300ff0d77ac */ /* 0x000e260008000800 */
[----:B------:R-:W-:-:S04]  /*14b890*/  @P1 LOP3.LUT R7, R7, 0x100000, RZ, 0xfc, !PT ;  /* 0x0010000007071812 */ /* 0x000fc800078efcff */
[----:B------:R-:W-:Y:S02]  /*14b8a0*/  LOP3.LUT R7, R7, 0xfff7ffff, RZ, 0xc0, !PT ;  /* 0xfff7ffff07077812 */ /* 0x000fe400078ec0ff */
[----:B------:R-:W-:Y:S02]  /*14b8b0*/  ISETP.LT.AND P1, PT, R22, UR41, !P0 ;  /* 0x0000002916007c0c */ /* 0x000fe4000c721270 */
[----:B------:R-:W-:-:S04]  /*14b8c0*/  @P3 LOP3.LUT R7, R7, 0x80000, RZ, 0xfc, !PT ;  /* 0x0008000007073812 */ /* 0x000fc800078efcff */
[----:B------:R-:W-:Y:S02]  /*14b8d0*/  LOP3.LUT R7, R7, 0xfffbffff, RZ, 0xc0, !PT ;  /* 0xfffbffff07077812 */ /* 0x000fe400078ec0ff */
[----:B-1----:R-:W-:Y:S01]  /*14b8e0*/  ISETP.LT.AND P3, PT, R21, UR68, !P0 ;  /* 0x0000004415007c0c */ /* 0x002fe2000c761270 */
[----:B------:R1:W-:Y:S01]  /*14b8f0*/  STL [R1+0x1ce8], R9 ;  /* 0x001ce80901007387 */ /* 0x0003e20000100800 */
[----:B------:R-:W0:Y:S01]  /*14b900*/  LDCU UR68, c[0x0][0x398] ;  /* 0x00007300ff4477ac */ /* 0x000e220008000800 */
[----:B------:R-:W-:Y:S02]  /*14b910*/  @P2 LOP3.LUT R7, R7, 0x40000, RZ, 0xfc, !PT ;  /* 0x0004000007072812 */ /* 0x000fe400078efcff */
[----:B------:R-:W2:Y:S01]  /*14b920*/  LDL.LU R50, [R1+0x65f0] ;  /* 0x0065f00001327983 */ /* 0x000ea20000300800 */
[----:B------:R-:W-:Y:S01]  /*14b930*/  ISETP.LT.AND P2, PT, R20, UR40, !P0 ;  /* 0x0000002814007c0c */ /* 0x000fe2000c741270 */
[----:B------:R-:W0:Y:S01]  /*14b940*/  LDCU.64 UR40, c[0x0][0x398] ;  /* 0x00007300ff2877ac */ /* 0x000e220008000a00 */
[----:B------:R-:W-:Y:S01]  /*14b950*/  LOP3.LUT R7, R7, 0xfffdffff, RZ, 0xc0, !PT ;  /* 0xfffdffff07077812 */ /* 0x000fe200078ec0ff */
[----:B------:R-:W2:Y:S03]  /*14b960*/  LDL.LU R49, [R1+0x65ec] ;  /* 0x0065ec0001317983 */ /* 0x000ea60000300800 */
[----:B------:R-:W-:-:S04]  /*14b970*/  @P1 LOP3.LUT R7, R7, 0x20000, RZ, 0xfc, !PT ;  /* 0x0002000007071812 */ /* 0x000fc800078efcff */
[----:B------:R-:W-:Y:S02]  /*14b980*/  LOP3.LUT R7, R7, 0xfffeffff, RZ, 0xc0, !PT ;  /* 0xfffeffff07077812 */ /* 0x000fe400078ec0ff */
[----:B------:R-:W-:Y:S01]  /*14b990*/  ISETP.LT.AND P1, PT, R19, UR18, !P0 ;  /* 0x0000001213007c0c */ /* 0x000fe2000c721270 */
[----:B-1----:R-:W-:Y:S01]  /*14b9a0*/  VIADD R9, R31, 0xc ;  /* 0x0000000c1f097836 */ /* 0x002fe20000000000 */
[----:B------:R1:W-:Y:S01]  /*14b9b0*/  STL [R1+0x1cec], R10 ;  /* 0x001cec0a01007387 */ /* 0x0003e20000100800 */
[----:B------:R-:W-:Y:S02]  /*14b9c0*/  @P3 LOP3.LUT R7, R7, 0x10000, RZ, 0xfc, !PT ;  /* 0x0001000007073812 */ /* 0x000fe400078efcff */
[----:B------:R-:W-:Y:S01]  /*14b9d0*/  LOP3.LUT R4, R4, 0x7fffffff, RZ, 0xc0, !PT ;  /* 0x7fffffff04047812 */ /* 0x000fe200078ec0ff */
[----:B------:R-:W0:Y:S01]  /*14b9e0*/  LDCU UR18, c[0x0][0x398] ;  /* 0x00007300ff1277ac */ /* 0x000e220008000800 */
[----:B------:R-:W-:Y:S02]  /*14b9f0*/  LOP3.LUT R7, R7, 0xffff7fff, RZ, 0xc0, !PT ;  /* 0xffff7fff07077812 */ /* 0x000fe400078ec0ff */
[----:B------:R-:W-:Y:S01]  /*14ba00*/  ISETP.LT.AND P3, PT, R17, UR17, !P0 ;  /* 0x0000001111007c0c */ /* 0x000fe2000c761270 */
[----:B------:R-:W0:Y:S01]  /*14ba10*/  LDCU UR17, c[0x0][0x398] ;  /* 0x00007300ff1177ac */ /* 0x000e220008000800 */
[----:B------:R-:W-:-:S04]  /*14ba20*/  @P2 LOP3.LUT R7, R7, 0x8000, RZ, 0xfc, !PT ;  /* 0x0000800007072812 */ /* 0x000fc800078efcff */
[----:B------:R-:W-:Y:S02]  /*14ba30*/  LOP3.LUT R7, R7, 0xffffbfff, RZ, 0xc0, !PT ;  /* 0xffffbfff07077812 */ /* 0x000fe400078ec0ff */
[----:B------:R-:W-:Y:S02]  /*14ba40*/  ISETP.LT.AND P2, PT, R16, UR16, !P0 ;  /* 0x0000001010007c0c */ /* 0x000fe4000c741270 */
[----:B-1----:R-:W-:Y:S01]  /*14ba50*/  LOP3.LUT R10, R46, 0xffff, RZ, 0xc0, !PT ;  /* 0x0000ffff2e0a7812 */ /* 0x002fe200078ec0ff */
[----:B------:R-:W1:Y:S01]  /*14ba60*/  LDCU UR16, c[0x0][0x398] ;  /* 0x00007300ff1077ac */ /* 0x000e620008000800 */
[----:B------:R-:W-:-:S04]  /*14ba70*/  @P1 LOP3.LUT R7, R7, 0x4000, RZ, 0xfc, !PT ;  /* 0x0000400007071812 */ /* 0x000fc800078efcff */
[----:B------:R-:W-:Y:S02]  /*14ba80*/  LOP3.LUT R7, R7, 0xffffdfff, RZ, 0xc0, !PT ;  /* 0xffffdfff07077812 */ /* 0x000fe400078ec0ff */
[----:B------:R-:W-:Y:S02]  /*14ba90*/  ISETP.LT.AND P1, PT, R33, UR15, !P0 ;  /* 0x0000000f21007c0c */ /* 0x000fe4000c721270 */
[----:B------:R-:W-:Y:S02]  /*14baa0*/  @P3 LOP3.LUT R7, R7, 0x2000, RZ, 0xfc, !PT ;  /* 0x0000200007073812 */ /* 0x000fe400078efcff */
[----:B------:R-:W-:Y:S01]  /*14bab0*/  PRMT R11, R43, 0x4210, R10 ;  /* 0x000042102b0b7816 */ /* 0x000fe2000000000a */
        /* <DEDUP_REMOVED lines=13> */
[----:B------:R-:W-:-:S11]  /*14bb90*/  LOP3.LUT R7, R7, 0xffffffdf, RZ, 0xc0, !PT ;  /* 0xffffffdf07077812 */ /* 0x000fd600078ec0ff */
[----:B------:R-:W-:Y:S02]  /*14bba0*/  @P1 LOP3.LUT R7, R7, 0x20, RZ, 0xfc, !PT ;  /* 0x0000002007071812 */ /* 0x000fe400078efcff */
[----:B------:R-:W-:Y:S02]  /*14bbb0*/  ISETP.LT.AND P1, PT, R29, UR68, !P0 ;  /* 0x000000441d007c0c */ /* 0x000fe4000c721270 */
[----:B-1----:R-:W-:Y:S01]  /*14bbc0*/  ISETP.LT.AND P2, PT, R30, UR43, !P0 ;  /* 0x0000002b1e007c0c */ /* 0x002fe2000c741270 */
[----:B------:R-:W1:Y:S01]  /*14bbd0*/  LDCU UR43, c[0x0][0x398] ;  /* 0x00007300ff2b77ac */ /* 0x000e620008000800 */
[----:B------:R-:W-:Y:S01]  /*14bbe0*/  LOP3.LUT R7, R7, 0xfffffdff, RZ, 0xc0, !PT ;  /* 0xfffffdff07077812 */ /* 0x000fe200078ec0ff */
[----:B------:R-:W1:Y:S01]  /*14bbf0*/  LDCU UR68, c[0x0][0x398] ;  /* 0x00007300ff4477ac */ /* 0x000e620008000800 */
[----:B0-----:R-:W-:Y:S01]  /*14bc00*/  ISETP.LT.AND P3, PT, R28, UR40, !P0 ;  /* 0x000000281c007c0c */ /* 0x001fe2000c761270 */
[----:B------:R-:W0:Y:S06]  /*14bc10*/  LDCU UR40, c[0x0][0x398] ;  /* 0x00007300ff2877ac */ /* 0x000e2c0008000800 */
[----:B------:R-:W-:-:S04]  /*14bc20*/  @P1 LOP3.LUT R7, R7, 0x200, RZ, 0xfc, !PT ;  /* 0x0000020007071812 */ /* 0x000fc800078efcff */
        /* <DEDUP_REMOVED lines=8> */
[----:B------:R-:W-:Y:S02]  /*14bcb0*/  ISETP.LT.AND P1, PT, R25, UR77, !P0 ;  /* 0x0000004d19007c0c */ /* 0x000fe4000c721270 */
[----:B0-----:R-:W-:Y:S01]  /*14bcc0*/  ISETP.LT.AND P3, PT, R24, UR40, !P0 ;  /* 0x0000002818007c0c */ /* 0x001fe2000c761270 */
[----:B------:R-:W0:Y:S01]  /*14bcd0*/  LDCU UR77, c[0x0][0x398] ;  /* 0x00007300ff4d77ac */ /* 0x000e220008000800 */
[----:B------:R-:W-:Y:S02]  /*14bce0*/  LOP3.LUT R7, R7, 0xffffffef, RZ, 0xc0, !PT ;  /* 0xffffffef07077812 */ /* 0x000fe400078ec0ff */
[----:B-1----:R-:W-:-:S07]  /*14bcf0*/  ISETP.LT.AND P2, PT, R23, UR43, !P0 ;  /* 0x0000002b17007c0c */ /* 0x002fce000c741270 */
[----:B------:R-:W-:-:S04]  /*14bd00*/  @P1 LOP3.LUT R7, R7, 0x10, RZ, 0xfc, !PT ;  /* 0x0000001007071812 */ /* 0x000fc800078efcff */
[----:B------:R-:W-:Y:S02]  /*14bd10*/  LOP3.LUT R7, R7, 0xfffffff7, RZ, 0xc0, !PT ;  /* 0xfffffff707077812 */ /* 0x000fe400078ec0ff */
[----:B------:R-:W-:Y:S01]  /*14bd20*/  ISETP.LT.AND P1, PT, R22, UR42, !P0 ;  /* 0x0000002a16007c0c */ /* 0x000fe2000c721270 */
[----:B------:R-:W1:Y:S01]  /*14bd30*/  LDCU.64 UR42, c[0x0][0x398] ;  /* 0x00007300ff2a77ac */ /* 0x000e620008000a00 */
[----:B------:R-:W-:-:S04]  /*14bd40*/  @P3 LOP3.LUT R7, R7, 0x8, RZ, 0xfc, !PT ;  /* 0x0000000807073812 */ /* 0x000fc800078efcff */
[----:B------:R-:W-:Y:S02]  /*14bd50*/  LOP3.LUT R7, R7, 0xfffffffb, RZ, 0xc0, !PT ;  /* 0xfffffffb07077812 */ /* 0x000fe400078ec0ff */
[----:B0-----:R-:W-:Y:S02]  /*14bd60*/  ISETP.LT.AND P3, PT, R21, UR77, !P0 ;  /* 0x0000004d15007c0c */ /* 0x001fe4000c761270 */
[----:B------:R-:W-:Y:S02]  /*14bd70*/  PRMT R9, R47, 0x5410, R48 ;  /* 0x000054102f097816 */ /* 0x000fe40000000030 */
[----:B------:R-:W-:Y:S02]  /*14bd80*/  LOP3.LUT R3, R3, 0x7fffffff, RZ, 0xc0, !PT ;  /* 0x7fffffff03037812 */ /* 0x000fe400078ec0ff */
[----:B------:R-:W-:Y:S02]  /*14bd90*/  @P2 LOP3.LUT R7, R7, 0x4, RZ, 0xfc, !PT ;  /* 0x0000000407072812 */ /* 0x000fe400078efcff */
[----:B------:R-:W-:Y:S01]  /*14bda0*/  ISETP.LT.AND P2, PT, R20, UR68, !P0 ;  /* 0x0000004414007c0c */ /* 0x000fe2000c741270 */
[----:B------:R-:W2:Y:S04]  /*14bdb0*/  LDL.LU R48, [R1+0x65e8] ;  /* 0x0065e80001307983 */ /* 0x000ea80000300800 */
[----:B------:R-:W2:Y:S01]  /*14bdc0*/  LDL.LU R47, [R1+0x65e4] ;  /* 0x0065e400012f7983 */ /* 0x000ea20000300800 */
[----:B------:R-:W-:Y:S01]  /*14bdd0*/  LOP3.LUT R7, R7, 0xfffffffd, RZ, 0xc0, !PT ;  /* 0xfffffffd07077812 */ /* 0x000fe200078ec0ff */
[----:B------:R-:W0:Y:S01]  /*14bde0*/  LDCU UR68, c[0x0][0x398] ;  /* 0x00007300ff4477ac */ /* 0x000e220008000800 */
[----:B------:R-:W0:Y:S02]  /*14bdf0*/  LDCU UR77, c[0x0][0x398] ;  /* 0x00007300ff4d77ac */ /* 0x000e240008000800 */
[----:B------:R-:W-:-:S02]  /*14be00*/  @P1 LOP3.LUT R7, R7, 0x2, RZ, 0xfc, !PT ;  /* 0x0000000207071812 */ /* 0x000fc400078efcff */
[----:B------:R-:W-:Y:S02]  /*14be10*/  ISETP.LT.AND P1, PT, R19, UR69, !P0 ;  /* 0x0000004513007c0c */ /* 0x000fe4000c721270 */
[----:B------:R-:W-:Y:S02]  /*14be20*/  @P2 LOP3.LUT R6, R6, 0x80000000, RZ, 0xfc, !PT ;  /* 0x8000000006062812 */ /* 0x000fe400078efcff */
[----:B------:R-:W-:Y:S01]  /*14be30*/  LOP3.LUT R7, R7, 0xfffffffe, RZ, 0xc0, !PT ;  /* 0xfffffffe07077812 */ /* 0x000fe200078ec0ff */
[----:B------:R0:W-:Y:S01]  /*14be40*/  STL [R1+0x1d00], R9 ;  /* 0x001d000901007387 */ /* 0x0001e20000100800 */
[----:B------:R-:W-:Y:S02]  /*14be50*/  ISETP.LT.AND P2, PT, R16, UR71, !P0 ;  /* 0x0000004710007c0c */ /* 0x000fe4000c741270 */
[----:B------:R-:W-:Y:S02]  /*14be60*/  LOP3.LUT R6, R6, 0xbfffffff, RZ, 0xc0, !PT ;  /* 0xbfffffff06067812 */ /* 0x000fe400078ec0ff */
[----:B------:R-:W-:-:S02]  /*14be70*/  @P3 LOP3.LUT R7, R7, 0x1, RZ, 0xfc, !PT ;  /* 0x0000000107073812 */ /* 0x000fc400078efcff */
[----:B------:R-:W-:Y:S01]  /*14be80*/  ISETP.LT.AND P3, PT, R17, UR70, !P0 ;  /* 0x0000004611007c0c */ /* 0x000fe2000c761270 */
[----:B------:R-:W2:Y:S01]  /*14be90*/  LDL.LU R46, [R1+0x65e0] ;  /* 0x0065e000012e7983 */ /* 0x000ea20000300800 */
[----:B------:R-:W-:Y:S01]  /*14bea0*/  @P1 LOP3.LUT R6, R6, 0x40000000, RZ, 0xfc, !PT ;  /* 0x4000000006061812 */ /* 0x000fe200078efcff */
[----:B------:R-:W1:Y:S01]  /*14beb0*/  LDCU UR71, c[0x0][0x398] ;  /* 0x00007300ff4777ac */ /* 0x000e620008000800 */
[----:B------:R-:W1:Y:S01]  /*14bec0*/  LDCU UR70, c[0x0][0x398] ;  /* 0x00007300ff4677ac */ /* 0x000e620008000800 */
[----:B------:R-:W1:Y:S01]  /*14bed0*/  LDCU UR69, c[0x0][0x398] ;  /* 0x00007300ff4577ac */ /* 0x000e620008000800 */
[----:B------:R-:W-:Y:S02]  /*14bee0*/  LOP3.LUT R6, R6, 0xdfffffff, RZ, 0xc0, !PT ;  /* 0xdfffffff06067812 */ /* 0x000fe400078ec0ff */
[----:B------:R-:W-:-:S05]  /*14bef0*/  ISETP.LT.AND P1, PT, R33, UR72, !P0 ;  /* 0x0000004821007c0c */ /* 0x000fca000c721270 */
[----:B------:R-:W-:Y:S01]  /*14bf00*/  @P3 LOP3.LUT R6, R6, 0x20000000, RZ, 0xfc, !PT ;  /* 0x2000000006063812 */ /* 0x000fe200078efcff */
[----:B0-----:R-:W-:Y:S01]  /*14bf10*/  VIADD R9, R31, 0xb ;  /* 0x0000000b1f097836 */ /* 0x001fe20000000000 */
[----:B------:R-:W0:Y:S02]  /*14bf20*/  LDCU UR72, c[0x0][0x398] ;  /* 0x00007300ff4877ac */ /* 0x000e240008000800 */
        /* <DEDUP_REMOVED lines=9> */
[----:B------:R-:W0:Y:S03]  /*14bfc0*/  LDCU.64 UR40, c[0x0][0x398] ;  /* 0x00007300ff2877ac */ /* 0x000e260008000a00 */
[----:B-1----:R-:W-:Y:S02]  /*14bfd0*/  ISETP.LT.AND P3, PT, R26, UR42, !P0 ;  /* 0x0000002a1a007c0c */ /* 0x002fe4000c761270 */
[----:B------:R-:W-:Y:S02]  /*14bfe0*/  ISETP.LT.AND P2, PT, R29, UR53, !P0 ;  /* 0x000000351d007c0c */ /* 0x000fe4000c741270 */
[----:B------:R-:W-:-:S02]  /*14bff0*/  LOP3.LUT R6, R6, 0xffdfffff, RZ, 0xc0, !PT ;  /* 0xffdfffff06067812 */ /* 0x000fc400078ec0ff */
[----:B------:R-:W-:Y:S02]  /*14c000*/  ISETP.LT.AND P1, PT, R28, UR54, !P0 ;  /* 0x000000361c007c0c */ /* 0x000fe4000c721270 */
[----:B------:R-:W-:Y:S01]  /*14c010*/  PRMT R9, R44, 0x5410, R45 ;  /* 0x000054102c097816 */ /* 0x000fe2000000002d */
[----:B------:R-:W1:Y:S01]  /*14c020*/  LDCU UR53, c[0x0][0x398] ;  /* 0x00007300ff3577ac */ /* 0x000e620008000800 */
[----:B------:R-:W2:Y:S04]  /*14c030*/  LDL.LU R45, [R1+0x65dc] ;  /* 0x0065dc00012d7983 */ /* 0x000ea80000300800 */
[----:B------:R-:W2:Y:S01]  /*14c040*/  LDL.LU R44, [R1+0x65d8] ;  /* 0x0065d800012c7983 */ /* 0x000ea20000300800 */
[----:B------:R-:W0:Y:S01]  /*14c050*/  LDCU UR42, c[0x0][0x398] ;  /* 0x00007300ff2a77ac */ /* 0x000e220008000800 */
[----:B------:R-:W-:Y:S01]  /*14c060*/  @P3 LOP3.LUT R6, R6, 0x200000, RZ, 0xfc, !PT ;  /* 0x0020000006063812 */ /* 0x000fe200078efcff */
[----:B------:R-:W0:Y:S03]  /*14c070*/  LDCU UR54, c[0x0][0x398] ;  /* 0x00007300ff3677ac */ /* 0x000e260008000800 */
[----:B------:R-:W-:-:S02]  /*14c080*/  LOP3.LUT R6, R6, 0xfdffffff, RZ, 0xc0, !PT ;  /* 0xfdffffff06067812 */ /* 0x000fc400078ec0ff */
[----:B------:R-:W-:Y:S01]  /*14c090*/  ISETP.LT.AND P3, PT, R30, UR55, !P0 ;  /* 0x000000371e007c0c */ /* 0x000fe2000c761270 */
[----:B------:R0:W-:Y:S04]  /*14c0a0*/  STL [R1+0x1d04], R9 ;  /* 0x001d040901007387 */ /* 0x0001e80000100800 */
[----:B------:R-:W2:Y:S01]  /*14c0b0*/  LDL.LU R43, [R1+0x65d4] ;  /* 0x0065d400012b7983 */ /* 0x000ea20000300800 */
[----:B------:R-:W-:Y:S01]  /*14c0c0*/  @P2 LOP3.LUT R6, R6, 0x2000000, RZ, 0xfc, !PT ;  /* 0x0200000006062812 */ /* 0x000fe200078efcff */
[----:B------:R-:W1:Y:S03]  /*14c0d0*/  LDCU UR55, c[0x0][0x398] ;  /* 0x00007300ff3777ac */ /* 0x000e660008000800 */
[----:B------:R-:W-:-:S02]  /*14c0e0*/  LOP3.LUT R6, R6, 0xfeffffff, RZ, 0xc0, !PT ;  /* 0xfeffffff06067812 */ /* 0x000fc400078ec0ff */
[----:B------:R-:W-:Y:S01]  /*14c0f0*/  ISETP.LT.AND P2, PT, R27, UR56, !P0 ;  /* 0x000000381b007c0c */ /* 0x000fe2000c741270 */
[----:B0-----:R-:W-:Y:S01]  /*14c100*/  VIADD R9, R31, 0xa ;  /* 0x0000000a1f097836 */ /* 0x001fe20000000000 */
[----:B------:R-:W-:Y:S01]  /*14c110*/  @P1 LOP3.LUT R6, R6, 0x1000000, RZ, 0xfc, !PT ;  /* 0x0100000006061812 */ /* 0x000fe200078efcff */
[----:B------:R0:W-:Y:S01]  /*14c120*/  STL [R1+0x2c], R11 ;  /* 0x00002c0b01007387 */ /* 0x0001e20000100800 */
[----:B------:R-:W1:Y:S02]  /*14c130*/  LDCU UR56, c[0x0][0x398] ;  /* 0x00007300ff3877ac */ /* 0x000e640008000800 */
[----:B------:R-:W-:Y:S02]  /*14c140*/  LOP3.LUT R6, R6, 0xff7fffff, RZ, 0xc0, !PT ;  /* 0xff7fffff06067812 */ /* 0x000fe400078ec0ff */
[----:B------:R-:W-:Y:S02]  /*14c150*/  ISETP.LT.AND P1, PT, R25, UR57, !P0 ;  /* 0x0000003919007c0c */ /* 0x000fe4000c721270 */
[----:B------:R-:W-:Y:S01]  /*14c160*/  LOP3.LUT R2, R2, 0x7fffffff, RZ, 0xc0, !PT ;  /* 0x7fffffff02027812 */ /* 0x000fe200078ec0ff */
[C---:B------:R-:W-:Y:S01]  /*14c170*/  VIADD R12, R31.reuse, 0x3 ;  /* 0x000000031f0c7836 */ /* 0x040fe20000000000 */
[----:B------:R-:W-:Y:S01]  /*14c180*/  @P3 LOP3.LUT R6, R6, 0x800000, RZ, 0xfc, !PT ;  /* 0x0080000006063812 */ /* 0x000fe200078efcff */
[----:B------:R-:W-:Y:S01]  /*14c190*/  VIADD R13, R31, 0x2 ;  /* 0x000000021f0d7836 */ /* 0x000fe20000000000 */
[----:B------:R-:W1:Y:S02]  /*14c1a0*/  LDCU UR57, c[0x0][0x398] ;  /* 0x00007300ff3977ac */ /* 0x000e640008000800 */
[----:B------:R-:W-:-:S02]  /*14c1b0*/  LOP3.LUT R6, R6, 0xffbfffff, RZ, 0xc0, !PT ;  /* 0xffbfffff06067812 */ /* 0x000fc400078ec0ff */
[----:B------:R-:W-:Y:S01]  /*14c1c0*/  ISETP.LT.AND P3, PT, R24, UR58, !P0 ;  /* 0x0000003a18007c0c */ /* 0x000fe2000c761270 */
[----:B0-----:R-:W-:Y:S01]  /*14c1d0*/  VIADD R11, R31, 0x4 ;  /* 0x000000041f0b7836 */ /* 0x001fe20000000000 */
[----:B------:R-:W0:Y:S01]  /*14c1e0*/  LDCU UR58, c[0x0][0x398] ;  /* 0x00007300ff3a77ac */ /* 0x000e220008000800 */
[----:B------:R-:W-:-:S04]  /*14c1f0*/  @P2 LOP3.LUT R6, R6, 0x400000, RZ, 0xfc, !PT ;  /* 0x0040000006062812 */ /* 0x000fc800078efcff */
[----:B------:R-:W-:Y:S02]  /*14c200*/  LOP3.LUT R6, R6, 0xffefffff, RZ, 0xc0, !PT ;  /* 0xffefffff06067812 */ /* 0x000fe400078ec0ff */
[----:B------:R-:W-:Y:S01]  /*14c210*/  ISETP.LT.AND P2, PT, R23, UR59, !P0 ;  /* 0x0000003b17007c0c */ /* 0x000fe2000c741270 */
        /* <DEDUP_REMOVED lines=27> */
[----:B------:R-:W-:Y:S02]  /*14c3d0*/  ISETP.LT.AND P1, PT, R33, UR66, !P0 ;  /* 0x0000004221007c0c */ /* 0x000fe4000c721270 */
[----:B------:R-:W-:Y:S01]  /*14c3e0*/  @P3 LOP3.LUT R6, R6, 0x2000, RZ, 0xfc, !PT ;  /* 0x0000200006063812 */ /* 0x000fe200078efcff */
[----:B------:R-:W0:Y:S03]  /*14c3f0*/  LDCU UR66, c[0x0][0x398] ;  /* 0x00007300ff4277ac */ /* 0x000e260008000800 */
        /* <DEDUP_REMOVED lines=8> */
[----:B------:R-:W-:Y:S02]  /*14c480*/  ISETP.GE.AND P0, PT, R9, UR43, PT ;  /* 0x0000002b09007c0c */ /* 0x000fe4000bf06270 */
[----:B------:R-:W-:Y:S02]  /*14c490*/  LOP3.LUT R6, R6, 0xffffffdf, RZ, 0xc0, !PT ;  /* 0xffffffdf06067812 */ /* 0x000fe400078ec0ff */
[----:B------:R-:W-:Y:S02]  /*14c4a0*/  ISETP.LT.AND P3, PT, R26, UR40, !P0 ;  /* 0x000000281a007c0c */ /* 0x000fe4000c761270 */
[----:B------:R-:W-:Y:S02]  /*14c4b0*/  ISETP.LT.AND P2, PT, R29, UR20, !P0 ;  /* 0x000000141d007c0c */ /* 0x000fe4000c741270 */
[----:B------:R-:W-:Y:S01]  /*14c4c0*/  ISETP.LT.AND P1, PT, R28, UR21, !P0 ;  /* 0x000000151c007c0c */ /* 0x000fe2000c721270 */
[----:B------:R-:W0:Y:S01]  /*14c4d0*/  LDCU.64 UR20, c[0x0][0x398] ;  /* 0x00007300ff1477ac */ /* 0x000e220008000a00 */
[----:B------:R-:W-:Y:S01]  /*14c4e0*/  PRMT R9, R42, 0x5210, R10 ;  /* 0x000052102a097816 */ /* 0x000fe2000000000a */
[----:B------:R-:W0:Y:S01]  /*14c4f0*/  LDCU UR43, c[0x0][0x398] ;  /* 0x00007300ff2b77ac */ /* 0x000e220008000800 */
[----:B------:R-:W3:Y:S05]  /*14c500*/  LDL.LU R42, [R1+0x65d0] ;  /* 0x0065d000012a7983 */ /* 0x000eea0000300800 */
[----:B------:R-:W-:-:S04]  /*14c510*/  @P3 LOP3.LUT R6, R6, 0x20, RZ, 0xfc, !PT ;  /* 0x0000002006063812 */ /* 0x000fc800078efcff */
[----:B------:R-:W-:Y:S02]  /*14c520*/  LOP3.LUT R6, R6, 0xfffffdff, RZ, 0xc0, !PT ;  /* 0xfffffdff06067812 */ /* 0x000fe400078ec0ff */
[----:B------:R-:W-:Y:S02]  /*14c530*/  ISETP.LT.AND P3, PT, R30, UR36, !P0 ;  /* 0x000000241e007c0c */ /* 0x000fe4000c761270 */
[----:B------:R-:W-:-:S04]  /*14c540*/  @P2 LOP3.LUT R6, R6, 0x200, RZ, 0xfc, !PT ;  /* 0x0000020006062812 */ /* 0x000fc800078efcff */
[----:B------:R-:W-:Y:S02]  /*14c550*/  LOP3.LUT R6, R6, 0xfffffeff, RZ, 0xc0, !PT ;  /* 0xfffffeff06067812 */ /* 0x000fe400078ec0ff */
[----:B------:R-:W-:Y:S01]  /*14c560*/  ISETP.LT.AND P2, PT, R27, UR37, !P0 ;  /* 0x000000251b007c0c */ /* 0x000fe2000c741270 */
[----:B------:R0:W-:Y:S01]  /*14c570*/  STL [R1+0x1c], R9 ;  /* 0x00001c0901007387 */ /* 0x0001e20000100800 */
[----:B------:R-:W1:Y:S01]  /*14c580*/  LDCU.64 UR36, c[0x0][0x398] ;  /* 0x00007300ff2477ac */ /* 0x000e620008000a00 */
[----:B------:R-:W-:-:S04]  /*14c590*/  @P1 LOP3.LUT R6, R6, 0x100, RZ, 0xfc, !PT ;  /* 0x0000010006061812 */ /* 0x000fc800078efcff */
[----:B------:R-:W-:Y:S02]  /*14c5a0*/  LOP3.LUT R6, R6, 0xffffff7f, RZ, 0xc0, !PT ;  /* 0xffffff7f06067812 */ /* 0x000fe400078ec0ff */
[----:B------:R-:W-:Y:S01]  /*14c5b0*/  ISETP.LT.AND P1, PT, R25, UR38, !P0 ;  /* 0x0000002619007c0c */ /* 0x000fe2000c721270 */
[----:B------:R-:W1:Y:S01]  /*14c5c0*/  LDCU UR38, c[0x0][0x398] ;  /* 0x00007300ff2677ac */ /* 0x000e620008000800 */
[----:B------:R-:W-:-:S04]  /*14c5d0*/  @P3 LOP3.LUT R6, R6, 0x80, RZ, 0xfc, !PT ;  /* 0x0000008006063812 */ /* 0x000fc800078efcff */
[----:B------:R-:W-:Y:S02]  /*14c5e0*/  LOP3.LUT R6, R6, 0xffffffbf, RZ, 0xc0, !PT ;  /* 0xffffffbf06067812 */ /* 0x000fe400078ec0ff */
[----:B------:R-:W-:Y:S01]  /*14c5f0*/  ISETP.LT.AND P3, PT, R24, UR39, !P0 ;  /* 0x0000002718007c0c */ /* 0x000fe2000c761270 */
[----:B0-----:R-:W-:Y:S01]  /*14c600*/  VIADD R9, R31, 0x9 ;  /* 0x000000091f097836 */ /* 0x001fe20000000000 */
[----:B------:R-:W0:Y:S01]  /*14c610*/  LDCU UR39, c[0x0][0x398] ;  /* 0x00007300ff2777ac */ /* 0x000e220008000800 */
[----:B------:R-:W-:-:S04]  /*14c620*/  @P2 LOP3.LUT R6, R6, 0x40, RZ, 0xfc, !PT ;  /* 0x0000004006062812 */ /* 0x000fc800078efcff */
[----:B------:R-:W-:Y:S02]  /*14c630*/  LOP3.LUT R6, R6, 0xffffffef, RZ, 0xc0, !PT ;  /* 0xffffffef06067812 */ /* 0x000fe400078ec0ff */
[----:B------:R-:W-:Y:S01]  /*14c640*/  ISETP.LT.AND P2, PT, R23, UR44, !P0 ;  /* 0x0000002c17007c0c */ /* 0x000fe2000c741270 */
[----:B------:R-:W-:Y:S01]  /*14c650*/  VIADD R10, R31, 0x5 ;  /* 0x000000051f0a7836 */ /* 0x000fe20000000000 */
        /* <DEDUP_REMOVED lines=9> */
[----:B------:R-:W-:Y:S02]  /*14c6f0*/  @P2 LOP3.LUT R6, R6, 0x4, RZ, 0xfc, !PT ;  /* 0x0000000406062812 */ /* 0x000fe400078efcff */
[----:B----4-:R-:W-:Y:S01]  /*14c700*/  ISETP.LT.AND P2, PT, R20, UR47, !P0 ;  /* 0x0000002f14007c0c */ /* 0x010fe2000c741270 */
[----:B------:R-:W4:Y:S01]  /*14c710*/  LDCU UR47, c[0x0][0x398] ;  /* 0x00007300ff2f77ac */ /* 0x000f220008000800 */
[----:B------:R-:W-:-:S04]  /*14c720*/  LOP3.LUT R6, R6, 0xfffffffd, RZ, 0xc0, !PT ;  /* 0xfffffffd06067812 */ /* 0x000fc800078ec0ff */
[----:B------:R-:W-:Y:S02]  /*14c730*/  @P1 LOP3.LUT R6, R6, 0x2, RZ, 0xfc, !PT ;  /* 0x0000000206061812 */ /* 0x000fe400078efcff */
[----:B------:R-:W-:Y:S01]  /*14c740*/  ISETP.LT.AND P1, PT, R19, UR48, !P0 ;  /* 0x0000003013007c0c */ /* 0x000fe2000c721270 */
[----:B------:R-:W-:Y:S01]  /*14c750*/  VIADD R14, R31, 0x1 ;  /* 0x000000011f0e7836 */ /* 0x000fe20000000000 */
[----:B------:R-:W0:Y:S01]  /*14c760*/  LDCU UR48, c[0x0][0x398] ;  /* 0x00007300ff3077ac */ /* 0x000e220008000800 */
[----:B------:R-:W-:Y:S02]  /*14c770*/  LOP3.LUT R6, R6, 0xfffffffe, RZ, 0xc0, !PT ;  /* 0xfffffffe06067812 */ /* 0x000fe400078ec0ff */
[----:B------:R-:W-:Y:S02]  /*14c780*/  @P2 LOP3.LUT R5, R5, 0x80000000, RZ, 0xfc, !PT ;  /* 0x8000000005052812 */ /* 0x000fe400078efcff */
[----:B------:R-:W-:Y:S02]  /*14c790*/  @P3 LOP3.LUT R6, R6, 0x1, RZ, 0xfc, !PT ;  /* 0x0000000106063812 */ /* 0x000fe400078efcff */
[----:B------:R-:W-:-:S02]  /*14c7a0*/  ISETP.LT.AND P3, PT, R17, UR49, !P0 ;  /* 0x0000003111007c0c */ /* 0x000fc4000c761270 */
[----:B------:R-:W-:Y:S02]  /*14c7b0*/  LOP3.LUT R5, R5, 0xbfffffff, RZ, 0xc0, !PT ;  /* 0xbfffffff05057812 */ /* 0x000fe400078ec0ff */
[----:B------:R-:W-:Y:S01]  /*14c7c0*/  ISETP.LT.AND P2, PT, R16, UR50, !P0 ;  /* 0x0000003210007c0c */ /* 0x000fe2000c741270 */
[----:B------:R-:W0:Y:S01]  /*14c7d0*/  LDCU UR50, c[0x0][0x398] ;  /* 0x00007300ff3277ac */ /* 0x000e220008000800 */
        /* <DEDUP_REMOVED lines=19> */
[----:B------:R-:W-:Y:S01]  /*14c910*/  VIADD R9, R31, 0x8 ;  /* 0x000000081f097836 */ /* 0x000fe20000000000 */
[----:B------:R-:W0:Y:S01]  /*14c920*/  LDCU.64 UR40, c[0x0][0x398] ;  /* 0x00007300ff2877ac */ /* 0x000e220008000a00 */
[----:B------:R-:W0:Y:S01]  /*14c930*/  LDCU UR22, c[0x0][0x398] ;  /* 0x00007300ff1677ac */ /* 0x000e220008000800 */
[----:B------:R-:W0:Y:S01]  /*14c940*/  LDCU UR20, c[0x0][0x398] ;  /* 0x00007300ff1477ac */ /* 0x000e220008000800 */
[----:B------:R-:W0:Y:S04]  /*14c950*/  LDCU UR19, c[0x0][0x398] ;  /* 0x00007300ff1377ac */ /* 0x000e280008000800 */
        /* <DEDUP_REMOVED lines=47> */
[----:B------:R-:W-:-:S04]  /*14cc50*/  @P3 LOP3.LUT R5, R5, 0x2000, RZ, 0xfc, !PT ;  /* 0x0000200005053812 */ /* 0x000fc800078efcff */
        /* <DEDUP_REMOVED lines=10> */
[----:B0-----:R-:W-:Y:S02]  /*14cd00*/  ISETP.LT.AND P3, PT, R26, UR34, !P0 ;  /* 0x000000221a007c0c */ /* 0x001fe4000c761270 */
[----:B------:R-:W-:Y:S02]  /*14cd10*/  ISETP.LT.AND P2, PT, R29, UR76, !P0 ;  /* 0x0000004c1d007c0c */ /* 0x000fe4000c741270 */
[----:B------:R-:W-:Y:S01]  /*14cd20*/  ISETP.LT.AND P1, PT, R28, UR75, !P0 ;  /* 0x0000004b1c007c0c */ /* 0x000fe2000c721270 */
[----:B------:R-:W-:Y:S01]  /*14cd30*/  VIADD R9, R31, 0x7 ;  /* 0x000000071f097836 */ /* 0x000fe20000000000 */
[----:B------:R-:W0:Y:S01]  /*14cd40*/  LDCU UR75, c[0x0][0x398] ;  /* 0x00007300ff4b77ac */ /* 0x000e220008000800 */
        /* <DEDUP_REMOVED lines=9> */
[----:B--2---:R-:W-:Y:S01]  /*14cde0*/  ISETP.LT.AND P2, PT, R27, UR5, !P0 ;  /* 0x000000051b007c0c */ /* 0x004fe2000c741270 */
[----:B------:R-:W2:Y:S01]  /*14cdf0*/  LDCU UR5, c[0x0][0x398] ;  /* 0x00007300ff0577ac */ /* 0x000ea20008000800 */
        /* <DEDUP_REMOVED lines=21> */
[----:B------:R-:W-:Y:S01]  /*14cf50*/  ISETP.LT.AND P2, PT, R20, UR13, !P0 ;  /* 0x0000000d14007c0c */ /* 0x000fe2000c741270 */
[----:B------:R-:W0:Y:S01]  /*14cf60*/  LDCU UR13, c[0x0][0x398] ;  /* 0x00007300ff0d77ac */ /* 0x000e220008000800 */
[----:B------:R-:W-:-:S04]  /*14cf70*/  LOP3.LUT R5, R5, 0xfffffffd, RZ, 0xc0, !PT ;  /* 0xfffffffd05057812 */ /* 0x000fc800078ec0ff */
[----:B------:R-:W-:Y:S02]  /*14cf80*/  @P1 LOP3.LUT R5, R5, 0x2, RZ, 0xfc, !PT ;  /* 0x0000000205051812 */ /* 0x000fe400078efcff */
[----:B------:R-:W-:Y:S01]  /*14cf90*/  ISETP.LT.AND P1, PT, R19, UR14, !P0 ;  /* 0x0000000e13007c0c */ /* 0x000fe2000c721270 */
[----:B------:R-:W0:Y:S01]  /*14cfa0*/  LDCU UR14, c[0x0][0x398] ;  /* 0x00007300ff0e77ac */ /* 0x000e220008000800 */
[----:B------:R-:W-:-:S03]  /*14cfb0*/  LOP3.LUT R5, R5, 0xfffffffe, RZ, 0xc0, !PT ;  /* 0xfffffffe05057812 */ /* 0x000fc600078ec0ff */
[----:B------:R-:W-:Y:S02]  /*14cfc0*/  @P2 LOP3.LUT R4, R4, 0x80000000, RZ, 0xfc, !PT ;  /* 0x8000000004042812 */ /* 0x000fe400078efcff */
[----:B------:R-:W-:Y:S02]  /*14cfd0*/  @P3 LOP3.LUT R5, R5, 0x1, RZ, 0xfc, !PT ;  /* 0x0000000105053812 */ /* 0x000fe400078efcff */
[----:B------:R-:W-:Y:S02]  /*14cfe0*/  ISETP.LT.AND P3, PT, R17, UR15, !P0 ;  /* 0x0000000f11007c0c */ /* 0x000fe4000c761270 */
        /* <DEDUP_REMOVED lines=19> */
[----:B-1----:R-:W-:Y:S02]  /*14d120*/  ISETP.LT.AND P2, PT, R26, UR36, !P0 ;  /* 0x000000241a007c0c */ /* 0x002fe4000c741270 */
[----:B------:R-:W-:Y:S01]  /*14d130*/  ISETP.LT.AND P1, PT, R29, UR53, !P0 ;  /* 0x000000351d007c0c */ /* 0x000fe2000c721270 */
[----:B------:R-:W1:Y:S01]  /*14d140*/  LDCU UR53, c[0x0][0x398] ;  /* 0x00007300ff3577ac */ /* 0x000e620008000800 */
[----:B------:R-:W-:Y:S01]  /*14d150*/  VIADD R9, R31, 0x6 ;  /* 0x000000061f097836 */ /* 0x000fe20000000000 */
[----:B------:R-:W0:Y:S08]  /*14d160*/  LDCU UR35, c[0x0][0x398] ;  /* 0x00007300ff2377ac */ /* 0x000e300008000800 */
[----:B------:R-:W-:-:S04]  /*14d170*/  @P2 LOP3.LUT R4, R4, 0x200000, RZ, 0xfc, !PT ;  /* 0x0020000004042812 */ /* 0x000fc800078efcff */
[----:B------:R-:W-:-:S04]  /*14d180*/  LOP3.LUT R4, R4, 0xfdffffff, RZ, 0xc0, !PT ;  /* 0xfdffffff04047812 */ /* 0x000fc800078ec0ff */
[----:B------:R-:W-:Y:S02]  /*14d190*/  @P1 LOP3.LUT R4, R4, 0x2000000, RZ, 0xfc, !PT ;  /* 0x0200000004041812 */ /* 0x000fe400078efcff */
[----:B------:R-:W-:Y:S02]  /*14d1a0*/  ISETP.LT.AND P1, PT, R28, UR56, !P0 ;  /* 0x000000381c007c0c */ /* 0x000fe4000c721270 */
        /* <DEDUP_REMOVED lines=8> */
[----:B-1----:R-:W-:Y:S01]  /*14d230*/  ISETP.LT.AND P1, PT, R25, UR53, !P0 ;  /* 0x0000003519007c0c */ /* 0x002fe2000c721270 */
[----:B------:R-:W1:Y:S01]  /*14d240*/  LDCU UR53, c[0x0][0x398] ;  /* 0x00007300ff3577ac */ /* 0x000e620008000800 */
[----:B------:R-:W-:-:S04]  /*14d250*/  @P3 LOP3.LUT R4, R4, 0x800000, RZ, 0xfc, !PT ;  /* 0x0080000004043812 */ /* 0x000fc800078efcff */
[----:B------:R-:W-:Y:S02]  /*14d260*/  LOP3.LUT R4, R4, 0xffbfffff, RZ, 0xc0, !PT ;  /* 0xffbfffff04047812 */ /* 0x000fe400078ec0ff */
[----:B0-----:R-:W-:Y:S01]  /*14d270*/  ISETP.LT.AND P3, PT, R24, UR56, !P0 ;  /* 0x0000003818007c0c */ /* 0x001fe2000c761270 */
        /* <DEDUP_REMOVED lines=11> */
[----:B-1----:R-:W-:Y:S01]  /*14d330*/  ISETP.LT.AND P3, PT, R21, UR53, !P0 ;  /* 0x0000003515007c0c */ /* 0x002fe2000c761270 */
[----:B------:R-:W1:Y:S01]  /*14d340*/  LDCU UR53, c[0x0][0x398] ;  /* 0x00007300ff3577ac */ /* 0x000e620008000800 */
        /* <DEDUP_REMOVED lines=31> */
[----:B------:R-:W-:Y:S02]  /*14d540*/  ISETP.LT.AND P2, PT, R26, UR40, !P0 ;  /* 0x000000281a007c0c */ /* 0x000fe4000c741270 */
[----:B------:R-:W-:Y:S02]  /*14d550*/  ISETP.LT.AND P1, PT, R29, UR67, !P0 ;  /* 0x000000431d007c0c */ /* 0x000fe4000c721270 */
[----:B------:R-:W-:Y:S01]  /*14d560*/  LOP3.LUT R4, R4, 0xffffffdf, RZ, 0xc0, !PT ;  /* 0xffffffdf04047812 */ /* 0x000fe200078ec0ff */
[----:B------:R-:W0:Y:S08]  /*14d570*/  LDCU UR67, c[0x0][0x398] ;  /* 0x00007300ff4377ac */ /* 0x000e300008000800 */
[----:B------:R-:W-:-:S04]  /*14d580*/  @P2 LOP3.LUT R4, R4, 0x20, RZ, 0xfc, !PT ;  /* 0x0000002004042812 */ /* 0x000fc800078efcff */
[----:B------:R-:W-:-:S04]  /*14d590*/  LOP3.LUT R4, R4, 0xfffffdff, RZ, 0xc0, !PT ;  /* 0xfffffdff04047812 */ /* 0x000fc800078ec0ff */
[----:B------:R-:W-:Y:S02]  /*14d5a0*/  @P1 LOP3.LUT R4, R4, 0x200, RZ, 0xfc, !PT ;  /* 0x0000020004041812 */ /* 0x000fe400078efcff */
[----:B------:R-:W-:Y:S02]  /*14d5b0*/  ISETP.LT.AND P1, PT, R28, UR32, !P0 ;  /* 0x000000201c007c0c */ /* 0x000fe4000c721270 */
[----:B------:R-:W-:Y:S01]  /*14d5c0*/  ISETP.LT.AND P3, PT, R30, UR39, !P0 ;  /* 0x000000271e007c0c */ /* 0x000fe2000c761270 */
[----:B------:R-:W1:Y:S01]  /*14d5d0*/  LDCU UR32, c[0x0][0x398] ;  /* 0x00007300ff2077ac */ /* 0x000e620008000800 */
[----:B------:R-:W-:Y:S02]  /*14d5e0*/  LOP3.LUT R4, R4, 0xfffffeff, RZ, 0xc0, !PT ;  /* 0xfffffeff04047812 */ /* 0x000fe400078ec0ff */
[----:B------:R-:W-:Y:S01]  /*14d5f0*/  ISETP.LT.AND P2, PT, R27, UR38, !P0 ;  /* 0x000000261b007c0c */ /* 0x000fe2000c741270 */
[----:B------:R-:W1:Y:S01]  /*14d600*/  LDCU UR39, c[0x0][0x398] ;  /* 0x00007300ff2777ac */ /* 0x000e620008000800 */
[----:B------:R-:W1:Y:S05]  /*14d610*/  LDCU UR38, c[0x0][0x398] ;  /* 0x00007300ff2677ac */ /* 0x000e6a0008000800 */
[----:B------:R-:W-:-:S04]  /*14d620*/  @P1 LOP3.LUT R4, R4, 0x100, RZ, 0xfc, !PT ;  /* 0x0000010004041812 */ /* 0x000fc800078efcff */
[----:B------:R-:W-:Y:S02]  /*14d630*/  LOP3.LUT R4, R4, 0xffffff7f, RZ, 0xc0, !PT ;  /* 0xffffff7f04047812 */ /* 0x000fe400078ec0ff */
[----:B0-----:R-:W-:Y:S01]  /*14d640*/  ISETP.LT.AND P1, PT, R25, UR67, !P0 ;  /* 0x0000004319007c0c */ /* 0x001fe2000c721270 */
[----:B------:R-:W0:Y:S01]  /*14d650*/  LDCU UR67, c[0x0][0x398] ;  /* 0x00007300ff4377ac */ /* 0x000e220008000800 */
[----:B------:R-:W-:-:S04]  /*14d660*/  @P3 LOP3.LUT R4, R4, 0x80, RZ, 0xfc, !PT ;  /* 0x0000008004043812 */ /* 0x000fc800078efcff */
[----:B------:R-:W-:Y:S02]  /*14d670*/  LOP3.LUT R4, R4, 0xffffffbf, RZ, 0xc0, !PT ;  /* 0xffffffbf04047812 */ /* 0x000fe400078ec0ff */
[----:B-1----:R-:W-:Y:S01]  /*14d680*/  ISETP.LT.AND P3, PT, R24, UR32, !P0 ;  /* 0x0000002018007c0c */ /* 0x002fe2000c761270 */
[----:B------:R-:W1:Y:S01]  /*14d690*/  LDCU UR32, c[0x0][0x398] ;  /* 0x00007300ff2077ac */ /* 0x000e620008000800 */
[----:B------:R-:W-:-:S04]  /*14d6a0*/  @P2 LOP3.LUT R4, R4, 0x40, RZ, 0xfc, !PT ;  /* 0x0000004004042812 */ /* 0x000fc800078efcff */
[----:B------:R-:W-:Y:S02]  /*14d6b0*/  LOP3.LUT R4, R4, 0xffffffef, RZ, 0xc0, !PT ;  /* 0xffffffef04047812 */ /* 0x000fe400078ec0ff */
[----:B------:R-:W-:Y:S02]  /*14d6c0*/  ISETP.LT.AND P2, PT, R23, UR39, !P0 ;  /* 0x0000002717007c0c */ /* 0x000fe4000c741270 */
[----:B------:R-:W-:-:S04]  /*14d6d0*/  @P1 LOP3.LUT R4, R4, 0x10, RZ, 0xfc, !PT ;  /* 0x0000001004041812 */ /* 0x000fc800078efcff */
[----:B------:R-:W-:Y:S02]  /*14d6e0*/  LOP3.LUT R4, R4, 0xfffffff7, RZ, 0xc0, !PT ;  /* 0xfffffff704047812 */ /* 0x000fe400078ec0ff */
[----:B------:R-:W-:Y:S01]  /*14d6f0*/  ISETP.LT.AND P1, PT, R22, UR38, !P0 ;  /* 0x0000002616007c0c */ /* 0x000fe2000c721270 */
[----:B------:R-:W1:Y:S01]  /*14d700*/  LDCU.64 UR38, c[0x0][0x398] ;  /* 0x00007300ff2677ac */ /* 0x000e620008000a00 */
[----:B------:R-:W-:-:S04]  /*14d710*/  @P3 LOP3.LUT R4, R4, 0x8, RZ, 0xfc, !PT ;  /* 0x0000000804043812 */ /* 0x000fc800078efcff */
[----:B------:R-:W-:Y:S02]  /*14d720*/  LOP3.LUT R4, R4, 0xfffffffb, RZ, 0xc0, !PT ;  /* 0xfffffffb04047812 */ /* 0x000fe400078ec0ff */
[----:B0-----:R-:W-:Y:S01]  /*14d730*/  ISETP.LT.AND P3, PT, R21, UR67, !P0 ;  /* 0x0000004315007c0c */ /* 0x001fe2000c761270 */
        /* <DEDUP_REMOVED lines=22> */
[----:B------:R-:W-:-:S02]  /*14d8a0*/  ISETP.LT.AND P0, PT, R32, UR61, !P0 ;  /* 0x0000003d20007c0c */ /* 0x000fc4000c701270 */
[----:B------:R-:W-:Y:S02]  /*14d8b0*/  LOP3.LUT R41, R41, 0xffff, RZ, 0xc0, !PT ;  /* 0x0000ffff29297812 */ /* 0x000fe400078ec0ff */
[----:B------:R-:W-:Y:S02]  /*14d8c0*/  LOP3.LUT R39, R39, 0xffff, RZ, 0xc0, !PT ;  /* 0x0000ffff27277812 */ /* 0x000fe400078ec0ff */
[----:B------:R-:W-:Y:S01]  /*14d8d0*/  @P2 LOP3.LUT R3, R3, 0x10000000, RZ, 0xfc, !PT ;  /* 0x1000000003032812 */ /* 0x000fe200078efcff */
[----:B------:R-:W0:Y:S03]  /*14d8e0*/  LDCU UR61, c[0x0][0x398] ;  /* 0x00007300ff3d77ac */ /* 0x000e260008000800 */
[----:B------:R-:W-:-:S04]  /*14d8f0*/  LOP3.LUT R3, R3, 0xf7ffffff, RZ, 0xc0, !PT ;  /* 0xf7ffffff03037812 */ /* 0x000fc800078ec0ff */
[----:B------:R-:W-:-:S04]  /*14d900*/  @P1 LOP3.LUT R3, R3, 0x8000000, RZ, 0xfc, !PT ;  /* 0x0800000003031812 */ /* 0x000fc800078efcff */
[----:B------:R-:W-:-:S04]  /*14d910*/  LOP3.LUT R3, R3, 0xfbffffff, RZ, 0xc0, !PT ;  /* 0xfbffffff03037812 */ /* 0x000fc800078ec0ff */
[----:B------:R-:W-:Y:S02]  /*14d920*/  @P0 LOP3.LUT R3, R3, 0x4000000, RZ, 0xfc, !PT ;  /* 0x0400000003030812 */ /* 0x000fe400078efcff */
[----:B------:R-:W-:Y:S01]  /*14d930*/  ISETP.GE.AND P0, PT, R10, UR41, PT ;  /* 0x000000290a007c0c */ /* 0x000fe2000bf06270 */
[----:B------:R-:W0:Y:S03]  /*14d940*/  LDCU.64 UR40, c[0x0][0x398] ;  /* 0x00007300ff2877ac */ /* 0x000e260008000a00 */
[----:B------:R-:W-:Y:S02]  /*14d950*/  ISETP.LT.AND P1, PT, R26, UR36, !P0 ;  /* 0x000000241a007c0c */ /* 0x000fe4000c721270 */
[----:B------:R-:W-:Y:S02]  /*14d960*/  LOP3.LUT R3, R3, 0xffdfffff, RZ, 0xc0, !PT ;  /* 0xffdfffff03037812 */ /* 0x000fe400078ec0ff */
[----:B------:R-:W-:-:S02]  /*14d970*/  ISETP.LT.AND P4, PT, R28, UR75, !P0 ;  /* 0x0000004b1c007c0c */ /* 0x000fc4000c781270 */
[----:B------:R-:W-:Y:S01]  /*14d980*/  ISETP.LT.AND P3, PT, R30, UR76, !P0 ;  /* 0x0000004c1e007c0c */ /* 0x000fe2000c761270 */
[----:B------:R-:W0:Y:S01]  /*14d990*/  LDCU UR75, c[0x0][0x398] ;  /* 0x00007300ff4b77ac */ /* 0x000e220008000800 */
[----:B------:R-:W0:Y:S01]  /*14d9a0*/  LDCU UR76, c[0x0][0x398] ;  /* 0x00007300ff4c77ac */ /* 0x000e220008000800 */
[----:B---3--:R-:W-:Y:S02]  /*14d9b0*/  LOP3.LUT P2, RZ, R15, 0x20000000, RZ, 0xc0, !PT ;  /* 0x200000000fff7812 */ /* 0x008fe4000784c0ff */
[----:B------:R-:W-:Y:S02]  /*14d9c0*/  LOP3.LUT R37, R37, 0xffff, RZ, 0xc0, !PT ;  /* 0x0000ffff25257812 */ /* 0x000fe400078ec0ff */
[----:B------:R-:W-:Y:S01]  /*14d9d0*/  LOP3.LUT R35, R35, 0xffff, RZ, 0xc0, !PT ;  /* 0x0000ffff23237812 */ /* 0x000fe200078ec0ff */
[----:B------:R3:W-:Y:S01]  /*14d9e0*/  STL [R1+0x6c], R41 ;  /* 0x00006c2901007387 */ /* 0x0007e20000100800 */
[----:B------:R-:W-:Y:S02]  /*14d9f0*/  PRMT R40, R40, 0x4210, R41 ;  /* 0x0000421028287816 */ /* 0x000fe40000000029 */
[----:B------:R-:W-:Y:S01]  /*14da00*/  PRMT R38, R38, 0x4210, R39 ;  /* 0x0000421026267816 */ /* 0x000fe20000000027 */
[----:B------:R-:W0:Y:S01]  /*14da10*/  LDCU UR36, c[0x0][0x398] ;  /* 0x00007300ff2477ac */ /* 0x000e220008000800 */
[----:B------:R-:W-:-:S02]  /*14da20*/  @P1 LOP3.LUT R3, R3, 0x200000, RZ, 0xfc, !PT ;  /* 0x0020000003031812 */ /* 0x000fc400078efcff */
[----:B------:R-:W-:Y:S01]  /*14da30*/  ISETP.LT.AND P1, PT, R29, UR74, !P0 ;  /* 0x0000004a1d007c0c */ /* 0x000fe2000c721270 */
[----:B------:R-:W0:Y:S01]  /*14da40*/  LDCU UR74, c[0x0][0x398] ;  /* 0x00007300ff4a77ac */ /* 0x000e220008000800 */
[----:B------:R-:W-:-:S11]  /*14da50*/  LOP3.LUT R3, R3, 0xfdffffff, RZ, 0xc0, !PT ;  /* 0xfdffffff03037812 */ /* 0x000fd600078ec0ff */
[----:B------:R-:W-:-:S04]  /*14da60*/  @P1 LOP3.LUT R3, R3, 0x2000000, RZ, 0xfc, !PT ;  /* 0x0200000003031812 */ /* 0x000fc800078efcff */
[----:B------:R-:W-:Y:S02]  /*14da70*/  LOP3.LUT R3, R3, 0xfeffffff, RZ, 0xc0, !PT ;  /* 0xfeffffff03037812 */ /* 0x000fe400078ec0ff */
[----:B-1----:R-:W-:Y:S01]  /*14da80*/  ISETP.LT.AND P1, PT, R27, UR32, !P0 ;  /* 0x000000201b007c0c */ /* 0x002fe2000c721270 */
[----:B------:R-:W1:Y:S01]  /*14da90*/  LDCU UR32, c[0x0][0x398] ;  /* 0x00007300ff2077ac */ /* 0x000e620008000800 */
[----:B------:R-:W-:-:S04]  /*14daa0*/  @P4 LOP3.LUT R3, R3, 0x1000000, RZ, 0xfc, !PT ;  /* 0x0100000003034812 */ /* 0x000fc800078efcff */
[----:B------:R-:W-:-:S04]  /*14dab0*/  LOP3.LUT R3, R3, 0xff7fffff, RZ, 0xc0, !PT ;  /* 0xff7fffff03037812 */ /* 0x000fc800078ec0ff */
[----:B------:R-:W-:-:S04]  /*14dac0*/  @P3 LOP3.LUT R3, R3, 0x800000, RZ, 0xfc, !PT ;  /* 0x0080000003033812 */ /* 0x000fc800078efcff */
[----:B------:R-:W-:-:S04]  /*14dad0*/  LOP3.LUT R3, R3, 0xffbfffff, RZ, 0xc0, !PT ;  /* 0xffbfffff03037812 */ /* 0x000fc800078ec0ff */
[----:B------:R-:W-:Y:S02]  /*14dae0*/  @P1 LOP3.LUT R3, R3, 0x400000, RZ, 0xfc, !PT ;  /* 0x0040000003031812 */ /* 0x000fe400078efcff */
[----:B0-----:R-:W-:Y:S02]  /*14daf0*/  ISETP.LT.AND P1, PT, R25, UR74, !P0 ;  /* 0x0000004a19007c0c */ /* 0x001fe4000c721270 */
[----:B------:R-:W-:Y:S02]  /*14db00*/  ISETP.LT.AND P4, PT, R24, UR75, !P0 ;  /* 0x0000004b18007c0c */ /* 0x000fe4000c781270 */
[----:B------:R-:W-:Y:S02]  /*14db10*/  ISETP.LT.AND P3, PT, R23, UR76, !P0 ;  /* 0x0000004c17007c0c */ /* 0x000fe4000c761270 */
[----:B------:R-:W-:Y:S02]  /*14db20*/  LOP3.LUT R3, R3, 0xffefffff, RZ, 0xc0, !PT ;  /* 0xffefffff03037812 */ /* 0x000fe400078ec0ff */
[----:B------:R-:W-:-:S02]  /*14db30*/  ISETP.LT.AND P6, PT, R31, UR39, !P2 ;  /* 0x000000271f007c0c */ /* 0x000fc4000d7c1270 */
[----:B------:R-:W-:Y:S01]  /*14db40*/  LOP3.LUT R15, R15, 0x7fffffff, RZ, 0xc0, !PT ;  /* 0x7fffffff0f0f7812 */ /* 0x000fe200078ec0ff */
[----:B------:R-:W-:Y:S01]  /*14db50*/  STL [R1+0x5c], R39 ;  /* 0x00005c2701007387 */ /* 0x000fe20000100800 */
[----:B------:R-:W-:Y:S02]  /*14db60*/  PRMT R36, R36, 0x4210, R37 ;  /* 0x0000421024247816 */ /* 0x000fe40000000025 */
[----:B------:R-:W-:Y:S01]  /*14db70*/  PRMT R34, R34, 0x4210, R35 ;  /* 0x0000421022227816 */ /* 0x000fe20000000023 */
[----:B------:R-:W0:Y:S01]  /*14db80*/  LDCU UR74, c[0x0][0x398] ;  /* 0x00007300ff4a77ac */ /* 0x000e220008000800 */
[----:B------:R-:W0:Y:S01]  /*14db90*/  LDCU UR75, c[0x0][0x398] ;  /* 0x00007300ff4b77ac */ /* 0x000e220008000800 */
[----:B------:R-:W0:Y:S01]  /*14dba0*/  LDCU UR76, c[0x0][0x398] ;  /* 0x00007300ff4c77ac */ /* 0x000e220008000800 */
[----:B------:R-:W-:Y:S01]  /*14dbb0*/  @P1 LOP3.LUT R3, R3, 0x100000, RZ, 0xfc, !PT ;  /* 0x0010000003031812 */ /* 0x000fe200078efcff */
[----:B------:R-:W0:Y:S03]  /*14dbc0*/  LDCU UR39, c[0x0][0x398] ;  /* 0x00007300ff2777ac */ /* 0x000e260008000800 */
[----:B------:R-:W-:-:S02]  /*14dbd0*/  LOP3.LUT R3, R3, 0xfff7ffff, RZ, 0xc0, !PT ;  /* 0xfff7ffff03037812 */ /* 0x000fc400078ec0ff */
[----:B-1----:R-:W-:Y:S01]  /*14dbe0*/  ISETP.LT.AND P1, PT, R22, UR32, !P0 ;  /* 0x0000002016007c0c */ /* 0x002fe2000c721270 */
[----:B------:R-:W1:Y:S01]  /*14dbf0*/  LDCU UR32, c[0x0][0x398] ;  /* 0x00007300ff2077ac */ /* 0x000e620008000800 */
[----:B------:R-:W-:-:S04]  /*14dc00*/  @P4 LOP3.LUT R3, R3, 0x80000, RZ, 0xfc, !PT ;  /* 0x0008000003034812 */ /* 0x000fc800078efcff */
[----:B------:R-:W-:Y:S02]  /*14dc10*/  LOP3.LUT R3, R3, 0xfffbffff, RZ, 0xc0, !PT ;  /* 0xfffbffff03037812 */ /* 0x000fe400078ec0ff */
[----:B------:R-:W-:Y:S01]  /*14dc20*/  ISETP.LT.AND P4, PT, R21, UR77, !P0 ;  /* 0x0000004d15007c0c */ /* 0x000fe2000c781270 */
[----:B------:R-:W-:Y:S01]  /*14dc30*/  STL [R1+0x8c], R37 ;  /* 0x00008c2501007387 */ /* 0x000fe20000100800 */
[----:B------:R-:W-:Y:S01]  /*14dc40*/  @P3 LOP3.LUT R3, R3, 0x40000, RZ, 0xfc, !PT ;  /* 0x0004000003033812 */ /* 0x000fe200078efcff */
[----:B------:R-:W0:Y:S03]  /*14dc50*/  LDCU UR77, c[0x0][0x398] ;  /* 0x00007300ff4d77ac */ /* 0x000e260008000800 */
[----:B------:R-:W-:Y:S02]  /*14dc60*/  LOP3.LUT R3, R3, 0xfffdffff, RZ, 0xc0, !PT ;  /* 0xfffdffff03037812 */ /* 0x000fe400078ec0ff */
[----:B----4-:R-:W-:-:S02]  /*14dc70*/  ISETP.LT.AND P3, PT, R20, UR47, !P0 ;  /* 0x0000002f14007c0c */ /* 0x010fc4000c761270 */
[----:B------:R-:W-:-:S04]  /*14dc80*/  @P1 LOP3.LUT R3, R3, 0x20000, RZ, 0xfc, !PT ;  /* 0x0002000003031812 */ /* 0x000fc800078efcff */
[----:B------:R-:W-:Y:S02]  /*14dc90*/  LOP3.LUT R3, R3, 0xfffeffff, RZ, 0xc0, !PT ;  /* 0xfffeffff03037812 */ /* 0x000fe400078ec0ff */
[----:B------:R-:W-:Y:S01]  /*14dca0*/  ISETP.LT.AND P1, PT, R19, UR46, !P0 ;  /* 0x0000002e13007c0c */ /* 0x000fe2000c721270 */
[----:B------:R-:W4:Y:S01]  /*14dcb0*/  LDCU.64 UR46, c[0x0][0x398] ;  /* 0x00007300ff2e77ac */ /* 0x000f220008000a00 */
        /* <DEDUP_REMOVED lines=23> */
[----:B-1----:R-:W-:Y:S02]  /*14de30*/  ISETP.LT.AND P2, PT, R29, UR32, !P0 ;  /* 0x000000201d007c0c */ /* 0x002fe4000c741270 */
[----:B------:R-:W-:Y:S01]  /*14de40*/  LOP3.LUT R3, R3, 0xffffffdf, RZ, 0xc0, !PT ;  /* 0xffffffdf03037812 */ /* 0x000fe200078ec0ff */
[----:B------:R-:W1:Y:S08]  /*14de50*/  LDCU UR32, c[0x0][0x398] ;  /* 0x00007300ff2077ac */ /* 0x000e700008000800 */
        /* <DEDUP_REMOVED lines=29> */
[----:B-1----:R-:W-:Y:S02]  /*14e030*/  ISETP.LT.AND P2, PT, R21, UR32, !P0 ;  /* 0x0000002015007c0c */ /* 0x002fe4000c741270 */
[----:B------:R-:W-:Y:S01]  /*14e040*/  LOP3.LUT R3, R3, 0xfffffffd, RZ, 0xc0, !PT ;  /* 0xfffffffd03037812 */ /* 0x000fe200078ec0ff */
[----:B------:R-:W1:Y:S03]  /*14e050*/  LDCU UR32, c[0x0][0x398] ;  /* 0x00007300ff2077ac */ /* 0x000e660008000800 */
[----:B------:R-:W-:Y:S02]  /*14e060*/  @P1 LOP3.LUT R3, R3, 0x2, RZ, 0xfc, !PT ;  /* 0x0000000203031812 */ /* 0x000fe400078efcff */
[----:B------:R-:W-:Y:S01]  /*14e070*/  ISETP.LT.AND P1, PT, R20, UR33, !P0 ;  /* 0x0000002114007c0c */ /* 0x000fe2000c721270 */
[----:B------:R-:W1:Y:S01]  /*14e080*/  LDCU UR33, c[0x0][0x398] ;  /* 0x00007300ff2177ac */ /* 0x000e620008000800 */
[----:B------:R-:W-:-:S04]  /*14e090*/  LOP3.LUT R3, R3, 0xfffffffe, RZ, 0xc0, !PT ;  /* 0xfffffffe03037812 */ /* 0x000fc800078ec0ff */
[----:B------:R-:W-:Y:S02]  /*14e0a0*/  @P2 LOP3.LUT R3, R3, 0x1, RZ, 0xfc, !PT ;  /* 0x0000000103032812 */ /* 0x000fe400078efcff */
[----:B--2---:R-:W-:-:S05]  /*14e0b0*/  ISETP.LT.AND P2, PT, R19, UR40, !P0 ;  /* 0x0000002813007c0c */ /* 0x004fca000c741270 */
[----:B------:R-:W-:Y:S02]  /*14e0c0*/  @P1 LOP3.LUT R2, R2, 0x80000000, RZ, 0xfc, !PT ;  /* 0x8000000002021812 */ /* 0x000fe400078efcff */
[----:B0-----:R-:W-:Y:S02]  /*14e0d0*/  ISETP.LT.AND P1, PT, R17, UR37, !P0 ;  /* 0x0000002511007c0c */ /* 0x001fe4000c721270 */
[----:B------:R-:W-:-:S04]  /*14e0e0*/  LOP3.LUT R2, R2, 0xbfffffff, RZ, 0xc0, !PT ;  /* 0xbfffffff02027812 */ /* 0x000fc800078ec0ff */
[----:B------:R-:W-:Y:S02]  /*14e0f0*/  @P2 LOP3.LUT R2, R2, 0x40000000, RZ, 0xfc, !PT ;  /* 0x4000000002022812 */ /* 0x000fe400078efcff */
[----:B-1----:R-:W-:Y:S02]  /*14e100*/  ISETP.LT.AND P3, PT, R16, UR33, !P0 ;  /* 0x0000002110007c0c */ /* 0x002fe4000c761270 */
[----:B------:R-:W-:Y:S02]  /*14e110*/  LOP3.LUT R2, R2, 0xdfffffff, RZ, 0xc0, !PT ;  /* 0xdfffffff02027812 */ /* 0x000fe400078ec0ff */
[----:B------:R-:W-:Y:S02]  /*14e120*/  ISETP.LT.AND P2, PT, R33, UR32, !P0 ;  /* 0x0000002021007c0c */ /* 0x000fe4000c741270 */
[----:B------:R-:W-:-:S04]  /*14e130*/  @P1 LOP3.LUT R2, R2, 0x20000000, RZ, 0xfc, !PT ;  /* 0x2000000002021812 */ /* 0x000fc800078efcff */
[----:B------:R-:W-:Y:S02]  /*14e140*/  LOP3.LUT R2, R2, 0xefffffff, RZ, 0xc0, !PT ;  /* 0xefffffff02027812 */ /* 0x000fe400078ec0ff */
[----:B------:R-:W-:Y:S02]  /*14e150*/  ISETP.LT.AND P1, PT, R32, UR31, !P0 ;  /* 0x0000001f20007c0c */ /* 0x000fe4000c721270 */
[----:B------:R-:W-:Y:S02]  /*14e160*/  @P3 LOP3.LUT R2, R2, 0x10000000, RZ, 0xfc, !PT ;  /* 0x1000000002023812 */ /* 0x000fe400078efcff */
[----:B------:R-:W-:Y:S02]  /*14e170*/  ISETP.GE.AND P0, PT, R12, UR41, PT ;  /* 0x000000290c007c0c */ /* 0x000fe4000bf06270 */
[----:B------:R-:W-:-:S04]  /*14e180*/  LOP3.LUT R2, R2, 0xf7ffffff, RZ, 0xc0, !PT ;  /* 0xf7ffffff02027812 */ /* 0x000fc800078ec0ff */
[----:B------:R-:W-:Y:S02]  /*14e190*/  @P2 LOP3.LUT R2, R2, 0x8000000, RZ, 0xfc, !PT ;  /* 0x0800000002022812 */ /* 0x000fe400078efcff */
[----:B------:R-:W-:Y:S02]  /*14e1a0*/  ISETP.LT.AND P2, PT, R26, UR42, !P0 ;  /* 0x0000002a1a007c0c */ /* 0x000fe4000c741270 */
[----:B------:R-:W-:Y:S02]  /*14e1b0*/  LOP3.LUT R2, R2, 0xfbffffff, RZ, 0xc0, !PT ;  /* 0xfbffffff02027812 */ /* 0x000fe400078ec0ff */
[----:B------:R-:W-:Y:S02]  /*14e1c0*/  ISETP.LT.AND P3, PT, R29, UR30, !P0 ;  /* 0x0000001e1d007c0c */ /* 0x000fe4000c761270 */
[----:B------:R-:W-:-:S04]  /*14e1d0*/  @P1 LOP3.LUT R2, R2, 0x4000000, RZ, 0xfc, !PT ;  /* 0x0400000002021812 */ /* 0x000fc800078efcff */
        /* <DEDUP_REMOVED lines=73> */
[----:B------:R-:W-:Y:S02]  /*14e670*/  ISETP.LT.AND P3, PT, R20, UR60, !P0 ;  /* 0x0000003c14007c0c */ /* 0x000fe4000c761270 */
[----:B------:R-:W-:-:S04]  /*14e680*/  LOP3.LUT R2, R2, 0xfffffffd, RZ, 0xc0, !PT ;  /* 0xfffffffd02027812 */ /* 0x000fc800078ec0ff */
[----:B------:R-:W-:Y:S02]  /*14e690*/  @P2 LOP3.LUT R2, R2, 0x2, RZ, 0xfc, !PT ;  /* 0x0000000202022812 */ /* 0x000fe400078efcff */
[----:B------:R-:W-:Y:S02]  /*14e6a0*/  ISETP.LT.AND P2, PT, R19, UR59, !P0 ;  /* 0x0000003b13007c0c */ /* 0x000fe4000c741270 */
[----:B------:R-:W-:-:S03]  /*14e6b0*/  LOP3.LUT R2, R2, 0xfffffffe, RZ, 0xc0, !PT ;  /* 0xfffffffe02027812 */ /* 0x000fc600078ec0ff */
[----:B------:R-:W-:Y:S02]  /*14e6c0*/  @P3 LOP3.LUT R15, R15, 0x80000000, RZ, 0xfc, !PT ;  /* 0x800000000f0f3812 */ /* 0x000fe400078efcff */
        /* <DEDUP_REMOVED lines=12> */
[----:B------:R-:W-:Y:S02]  /*14e790*/  LOP3.LUT R15, R15, 0xfbffffff, RZ, 0xc0, !PT ;  /* 0xfbffffff0f0f7812 */ /* 0x000fe400078ec0ff */
[----:B------:R-:W-:-:S02]  /*14e7a0*/  ISETP.LT.AND P3, PT, R29, UR54, !P0 ;  /* 0x000000361d007c0c */ /* 0x000fc4000c761270 */
        /* <DEDUP_REMOVED lines=11> */
[----:B----4-:R-:W-:Y:S02]  /*14e860*/  ISETP.LT.AND P2, PT, R26, UR46, !P0 ;  /* 0x0000002e1a007c0c */ /* 0x010fe4000c741270 */
        /* <DEDUP_REMOVED lines=53> */
[----:B------:R-:W-:Y:S01]  /*14ebc0*/  LOP3.LUT R15, R15, 0xffffffef, RZ, 0xc0, !PT ;  /* 0xffffffef0f0f7812 */ /* 0x000fe200078ec0ff */
[----:B------:R-:W-:Y:S04]  /*14ebd0*/  STL [R1+0xac], R35 ;  /* 0x0000ac2301007387 */ /* 0x000fe80000100800 */
[----:B---3--:R-:W2:Y:S01]  /*14ebe0*/  LDL.LU R41, [R1+0x65cc] ;  /* 0x0065cc0001297983 */ /* 0x008ea20000300800 */
[----:B------:R-:W-:-:S03]  /*14ebf0*/  @P2 LOP3.LUT R15, R15, 0x10, RZ, 0xfc, !PT ;  /* 0x000000100f0f2812 */ /* 0x000fc600078efcff */
[----:B------:R0:W-:Y:S01]  /*14ec00*/  STL [R1], R40 ;  /* 0x0000002801007387 */ /* 0x0001e20000100800 */
[----:B------:R-:W-:Y:S02]  /*14ec10*/  ISETP.LT.AND P1, PT, R24, UR62, !P5 ;  /* 0x0000003e18007c0c */ /* 0x000fe4000ef21270 */
[----:B------:R-:W-:Y:S01]  /*14ec20*/  LOP3.LUT R15, R15, 0xfffffff7, RZ, 0xc0, !PT ;  /* 0xfffffff70f0f7812 */ /* 0x000fe200078ec0ff */
[----:B0-----:R-:W3:Y:S04]  /*14ec30*/  LDL.LU R40, [R1+0x65c8] ;  /* 0x0065c80001287983 */ /* 0x001ee80000300800 */
[----:B------:R-:W4:Y:S04]  /*14ec40*/  LDL.LU R39, [R1+0x65c4] ;  /* 0x0065c40001277983 */ /* 0x000f280000300800 */
[----:B------:R0:W-:Y:S01]  /*14ec50*/  STL [R1+0x4], R38 ;  /* 0x0000042601007387 */ /* 0x0001e20000100800 */
[----:B------:R-:W-:-:S02]  /*14ec60*/  @P0 LOP3.LUT R15, R15, 0x8, RZ, 0xfc, !PT ;  /* 0x000000080f0f0812 */ /* 0x000fc400078efcff */
[----:B------:R-:W-:Y:S01]  /*14ec70*/  ISETP.LT.AND P2, PT, R23, UR61, !P5 ;  /* 0x0000003d17007c0c */ /* 0x000fe2000ef41270 */
[----:B0-----:R-:W2:Y:S04]  /*14ec80*/  LDL.LU R38, [R1+0x65c0] ;  /* 0x0065c00001267983 */ /* 0x001ea80000300800 */
[----:B------:R-:W2:Y:S04]  /*14ec90*/  LDL.LU R37, [R1+0x65bc] ;  /* 0x0065bc0001257983 */ /* 0x000ea80000300800 */
[----:B------:R0:W-:Y:S01]  /*14eca0*/  STL [R1+0x8], R36 ;  /* 0x0000082401007387 */ /* 0x0001e20000100800 */
[----:B------:R-:W-:-:S03]  /*14ecb0*/  LOP3.LUT R15, R15, 0xfffffffb, RZ, 0xc0, !PT ;  /* 0xfffffffb0f0f7812 */ /* 0x000fc600078ec0ff */
[----:B0-----:R-:W2:Y:S04]  /*14ecc0*/  LDL.LU R36, [R1+0x65b8] ;  /* 0x0065b80001247983 */ /* 0x001ea80000300800 */
[----:B------:R-:W2:Y:S04]  /*14ecd0*/  LDL.LU R35, [R1+0x65b4] ;  /* 0x0065b40001237983 */ /* 0x000ea80000300800 */
[----:B------:R0:W-:Y:S01]  /*14ece0*/  STL [R1+0xc], R34 ;  /* 0x00000c2201007387 */ /* 0x0001e20000100800 */
[----:B------:R-:W-:-:S03]  /*14ecf0*/  @P1 LOP3.LUT R15, R15, 0x4, RZ, 0xfc, !PT ;  /* 0x000000040f0f1812 */ /* 0x000fc600078efcff */
        /* <DEDUP_REMOVED lines=9> */
[----:B------:R-:W-:-:S03]  /*14ed90*/  LOP3.LUT R15, R15, 0xfffffffd, RZ, 0xc0, !PT ;  /* 0xfffffffd0f0f7812 */ /* 0x000fc600078ec0ff */
[----:B------:R-:W2:Y:S04]  /*14eda0*/  LDL.LU R25, [R1+0x658c] ;  /* 0x00658c0001197983 */ /* 0x000ea80000300800 */
[----:B------:R-:W2:Y:S04]  /*14edb0*/  LDL.LU R24, [R1+0x6588] ;  /* 0x0065880001187983 */ /* 0x000ea80000300800 */
[----:B------:R-:W2:Y:S01]  /*14edc0*/  LDL.LU R23, [R1+0x6584] ;  /* 0x0065840001177983 */ /* 0x000ea20000300800 */
[----:B------:R-:W-:-:S03]  /*14edd0*/  ISETP.LT.AND P0, PT, R22, UR36, !P5 ;  /* 0x0000002416007c0c */ /* 0x000fc6000ef01270 */
[----:B------:R-:W2:Y:S01]  /*14ede0*/  LDL.LU R22, [R1+0x6580] ;  /* 0x0065800001167983 */ /* 0x000ea20000300800 */
[----:B------:R-:W-:Y:S02]  /*14edf0*/  ISETP.LT.AND P1, PT, R21, UR39, !P5 ;  /* 0x0000002715007c0c */ /* 0x000fe4000ef21270 */
[----:B------:R-:W-:Y:S01]  /*14ee00*/  @P2 LOP3.LUT R15, R15, 0x2, RZ, 0xfc, !PT ;  /* 0x000000020f0f2812 */ /* 0x000fe200078efcff */
[----:B------:R-:W2:Y:S01]  /*14ee10*/  LDL.LU R21, [R1+0x657c] ;  /* 0x00657c0001157983 */ /* 0x000ea20000300800 */
[----:B------:R-:W-:-:S03]  /*14ee20*/  ISETP.LT.AND P2, PT, R20, UR74, !P5 ;  /* 0x0000004a14007c0c */ /* 0x000fc6000ef41270 */
[----:B------:R-:W2:Y:S01]  /*14ee30*/  LDL.LU R20, [R1+0x6578] ;  /* 0x0065780001147983 */ /* 0x000ea20000300800 */
[----:B------:R-:W-:Y:S02]  /*14ee40*/  ISETP.LT.AND P3, PT, R19, UR75, !P5 ;  /* 0x0000004b13007c0c */ /* 0x000fe4000ef61270 */
[----:B------:R-:W-:Y:S01]  /*14ee50*/  ISETP.LT.AND P4, PT, R17, UR76, !P5 ;  /* 0x0000004c11007c0c */ /* 0x000fe2000ef81270 */
[----:B------:R-:W2:Y:S04]  /*14ee60*/  LDL.LU R19, [R1+0x6574] ;  /* 0x0065740001137983 */ /* 0x000ea80000300800 */
[----:B------:R-:W2:Y:S01]  /*14ee70*/  LDL.LU R17, [R1+0x6570] ;  /* 0x0065700001117983 */ /* 0x000ea20000300800 */
[----:B------:R-:W-:-:S03]  /*14ee80*/  ISETP.LT.AND P5, PT, R16, UR77, !P5 ;  /* 0x0000004d10007c0c */ /* 0x000fc6000efa1270 */
[----:B------:R-:W2:Y:S01]  /*14ee90*/  LDL.LU R16, [R1+0x656c] ;  /* 0x00656c0001107983 */ /* 0x000ea20000300800 */
[----:B------:R-:W0:Y:S02]  /*14eea0*/  S2R R9, SR_TID.X ;  /* 0x0000000000097919 */ /* 0x000e240000002100 */
[----:B0-----:R-:W-:Y:S01]  /*14eeb0*/  LOP3.LUT R9, R9, 0x1f, RZ, 0xc0, !PT ;  /* 0x0000001f09097812 */ /* 0x001fe200078ec0ff */
[----:B------:R0:W-:Y:S01]  /*14eec0*/  STL [R1+0x6788], R15 ;  /* 0x0067880f01007387 */ /* 0x0001e20000100800 */
[----:B--2---:R-:W-:Y:S01]  /*14eed0*/  LOP3.LUT R16, R16, 0xfffeffff, RZ, 0xc0, !PT ;  /* 0xfffeffff10107812 */ /* 0x004fe200078ec0ff */
[----:B------:R-:W1:Y:S01]  /*14eee0*/  LDCU.64 UR28, c[0x0][0x398] ;  /* 0x00007300ff1c77ac */ /* 0x000e620008000a00 */
[----:B------:R-:W2:Y:S01]  /*14eef0*/  LDCU UR10, c[0x0][0x39c] ;  /* 0x00007380ff0a77ac */ /* 0x000ea20008000800 */
[----:B0-----:R-:W2:Y:S01]  /*14ef00*/  LDL.LU R15, [R1+0x890] ;  /* 0x00089000010f7983 */ /* 0x001ea20000300800 */
[----:B------:R-:W0:Y:S03]  /*14ef10*/  LDCU UR14, c[0x0][0x39c] ;  /* 0x00007380ff0e77ac */ /* 0x000e260008000800 */
[----:B------:R3:W-:Y:S01]  /*14ef20*/  STL [R1+0x676c], R2 ;  /* 0x00676c0201007387 */ /* 0x0007e20000100800 */
[----:B------:R-:W0:Y:S01]  /*14ef30*/  LDCU.64 UR6, c[0x0][0x398] ;  /* 0x00007300ff0677ac */ /* 0x000e220008000a00 */
[----:B------:R-:W0:Y:S01]  /*14ef40*/  LDCU.64 UR12, c[0x0][0x398] ;  /* 0x00007300ff0c77ac */ /* 0x000e220008000a00 */
[----:B------:R-:W0:Y:S01]  /*14ef50*/  LDCU.64 UR16, c[0x0][0x398] ;  /* 0x00007300ff1077ac */ /* 0x000e220008000a00 */
[----:B---3--:R-:W3:Y:S01]  /*14ef60*/  LDL.LU R2, [R1+0x41c] ;  /* 0x00041c0001027983 */ /* 0x008ee20000300800 */
[----:B------:R-:W0:Y:S03]  /*14ef70*/  LDCU.64 UR18, c[0x0][0x398] ;  /* 0x00007300ff1277ac */ /* 0x000e260008000a00 */
[----:B------:R1:W-:Y:S01]  /*14ef80*/  STL [R1+0x6768], R3 ;  /* 0x0067680301007387 */ /* 0x0003e20000100800 */
[----:B------:R-:W0:Y:S01]  /*14ef90*/  LDCU.64 UR20, c[0x0][0x398] ;  /* 0x00007300ff1477ac */ /* 0x000e220008000a00 */
[----:B------:R-:W0:Y:S02]  /*14efa0*/  LDCU.64 UR22, c[0x0][0x398] ;  /* 0x00007300ff1677ac */ /* 0x000e240008000a00 */
[----:B-1----:R-:W3:Y:S01]  /*14efb0*/  LDL.LU R3, [R1+0x54c0] ;  /* 0x0054c00001037983 */ /* 0x002ee20000300800 */
[----:B------:R-:W1:Y:S03]  /*14efc0*/  LDCU.64 UR24, c[0x0][0x398] ;  /* 0x00007300ff1877ac */ /* 0x000e660008000a00 */
[----:B------:R0:W-:Y:S01]  /*14efd0*/  STL [R1+0x6760], R4 ;  /* 0x0067600401007387 */ /* 0x0001e20000100800 */
[----:B------:R-:W1:Y:S01]  /*14efe0*/  LDCU.64 UR26, c[0x0][0x398] ;  /* 0x00007300ff1a77ac */ /* 0x000e620008000a00 */
[----:B------:R-:W1:Y:S01]  /*14eff0*/  LDCU UR46, c[0x0][0x398] ;  /* 0x00007300ff2e77ac */ /* 0x000e620008000800 */
[----:B------:R-:W1:Y:S01]  /*14f000*/  LDCU UR48, c[0x0][0x398] ;  /* 0x00007300ff3077ac */ /* 0x000e620008000800 */
[----:B0-----:R-:W3:Y:S01]  /*14f010*/  LDL.LU R4, [R1+0x43c] ;  /* 0x00043c0001047983 */ /* 0x001ee20000300800 */
[----:B------:R-:W0:Y:S03]  /*14f020*/  LDCU UR49, c[0x0][0x398] ;  /* 0x00007300ff3177ac */ /* 0x000e260008000800 */
[----:B------:R-:W-:Y:S01]  /*14f030*/  STL [R1+0x675c], R5 ;  /* 0x00675c0501007387 */ /* 0x000fe20000100800 */
[----:B------:R-:W0:Y:S03]  /*14f040*/  LDCU UR47, c[0x0][0x39c] ;  /* 0x00007380ff2f77ac */ /* 0x000e260008000800 */
[----:B------:R1:W-:Y:S01]  /*14f050*/  STL [R1+0x6758], R6 ;  /* 0x0067580601007387 */ /* 0x0003e20000100800 */
[----:B------:R-:W0:Y:S01]  /*14f060*/  LDCU UR52, c[0x0][0x398] ;  /* 0x00007300ff3477ac */ /* 0x000e220008000800 */
[----:B------:R-:W0:Y:S02]  /*14f070*/  LDCU UR56, c[0x0][0x398] ;  /* 0x00007300ff3877ac */ /* 0x000e240008000800 */
[----:B-1----:R-:W3:Y:S01]  /*14f080*/  LDL.LU R6, [R1+0x7f0] ;  /* 0x0007f00001067983 */ /* 0x002ee20000300800 */
[----:B------:R-:W1:Y:S03]  /*14f090*/  LDCU UR60, c[0x0][0x398] ;  /* 0x00007300ff3c77ac */ /* 0x000e660008000800 */
[----:B------:R-:W-:Y:S01]  /*14f0a0*/  STL [R1+0x6750], R7 ;  /* 0x0067500701007387 */ /* 0x000fe20000100800 */
[----:B------:R-:W0:Y:S03]  /*14f0b0*/  LDCU UR61, c[0x0][0x398] ;  /* 0x00007300ff3d77ac */ /* 0x000e260008000800 */
[----:B------:R-:W-:Y:S01]  /*14f0c0*/  STL [R1+0x6744], R8 ;  /* 0x0067440801007387 */ /* 0x000fe20000100800 */
[----:B------:R-:W0:Y:S03]  /*14f0d0*/  LDCU UR62, c[0x0][0x398] ;  /* 0x00007300ff3e77ac */ /* 0x000e260008000800 */
[----:B------:R1:W-:Y:S01]  /*14f0e0*/  STL [R1+0x6740], R0 ;  /* 0x0067400001007387 */ /* 0x0003e20000100800 */
[----:B------:R-:W0:Y:S01]  /*14f0f0*/  LDCU UR63, c[0x0][0x398] ;  /* 0x00007300ff3f77ac */ /* 0x000e220008000800 */
[----:B------:R-:W0:Y:S01]  /*14f100*/  LDCU UR64, c[0x0][0x398] ;  /* 0x00007300ff4077ac */ /* 0x000e220008000800 */
[----:B------:R-:W0:Y:S01]  /*14f110*/  LDCU UR65, c[0x0][0x398] ;  /* 0x00007300ff4177ac */ /* 0x000e220008000800 */
[----:B-1----:R-:W3:Y:S01]  /*14f120*/  LDL.LU R0, [R1+0x440] ;  /* 0x0004400001007983 */ /* 0x002ee20000300800 */
[----:B------:R-:W1:Y:S03]  /*14f130*/  LDCU UR59, c[0x0][0x398] ;  /* 0x00007300ff3b77ac */ /* 0x000e660008000800 */
[----:B------:R0:W-:Y:S01]  /*14f140*/  STL [R1+0x673c], R18 ;  /* 0x00673c1201007387 */ /* 0x0001e20000100800 */
[----:B------:R-:W1:Y:S01]  /*14f150*/  LDCU UR58, c[0x0][0x398] ;  /* 0x00007300ff3a77ac */ /* 0x000e620008000800 */
[----:B------:R-:W1:Y:S02]  /*14f160*/  LDCU UR53, c[0x0][0x398] ;  /* 0x00007300ff3577ac */ /* 0x000e640008000800 */
[----:B0-----:R-:W3:Y:S01]  /*14f170*/  LDL.LU R18, [R1+0x567c] ;  /* 0x00567c0001127983 */ /* 0x001ee20000300800 */
        /* <DEDUP_REMOVED lines=18> */
[----:B------:R-:W-:Y:S01]  /*14f2a0*/  STL [R1+0x6718], R22 ;  /* 0x0067181601007387 */ /* 0x000fe20000100800 */
[----:B------:R-:W0:Y:S03]  /*14f2b0*/  LDCU UR54, c[0x0][0x398] ;  /* 0x00007300ff3677ac */ /* 0x000e260008000800 */
[----:B------:R4:W-:Y:S01]  /*14f2c0*/  STL [R1+0x6704], R23 ;  /* 0x0067041701007387 */ /* 0x0009e20000100800 */
[----:B------:R-:W0:Y:S01]  /*14f2d0*/  LDCU UR55, c[0x0][0x398] ;  /* 0x00007300ff3777ac */ /* 0x000e220008000800 */
[----:B------:R-:W0:Y:S02]  /*14f2e0*/  LDCU UR57, c[0x0][0x398] ;  /* 0x00007300ff3977ac */ /* 0x000e240008000800 */
[----:B----4-:R-:W4:Y:S01]  /*14f2f0*/  LDL.LU R23, [R1+0x5654] ;  /* 0x0056540001177983 */ /* 0x010f220000300800 */
[----:B------:R-:W0:Y:S03]  /*14f300*/  LDCU UR51, c[0x0][0x398] ;  /* 0x00007300ff3377ac */ /* 0x000e260008000800 */
[----:B------:R0:W-:Y:S01]  /*14f310*/  STL [R1+0x6700], R24 ;  /* 0x0067001801007387 */ /* 0x0001e20000100800 */
[----:B------:R-:W1:Y:S03]  /*14f320*/  LDCU UR32, c[0x0][0x39c] ;  /* 0x00007380ff2077ac */ /* 0x000e660008000800 */
[----:B------:R0:W-:Y:S01]  /*14f330*/  STL [R1+0x66f8], R25 ;  /* 0x0066f81901007387 */ /* 0x0001e20000100800 */
[----:B------:R-:W1:Y:S03]  /*14f340*/  LDCU UR43, c[0x0][0x39c] ;  /* 0x00007380ff2b77ac */ /* 0x000e660008000800 */
[----:B------:R1:W-:Y:S01]  /*14f350*/  STL [R1+0x66ec], R26 ;  /* 0x0066ec1a01007387 */ /* 0x0003e20000100800 */
[----:B------:R-:W2:Y:S03]  /*14f360*/  LDCU UR33, c[0x0][0x39c] ;  /* 0x00007380ff2177ac */ /* 0x000ea60008000800 */
[----:B------:R1:W-:Y:S01]  /*14f370*/  STL [R1+0x66e8], R27 ;  /* 0x0066e81b01007387 */ /* 0x0003e20000100800 */
[----:B------:R-:W2:Y:S03]  /*14f380*/  LDCU UR30, c[0x0][0x39c] ;  /* 0x00007380ff1e77ac */ /* 0x000ea60008000800 */
[----:B0-----:R-:W4:Y:S01]  /*14f390*/  LDL.LU R24, [R1] ;  /* 0x0000000001187983 */ /* 0x001f220000300800 */
[----:B------:R-:W0:Y:S03]  /*14f3a0*/  LDCU UR31, c[0x0][0x39c] ;  /* 0x00007380ff1f77ac */ /* 0x000e260008000800 */
[----:B------:R-:W4:Y:S04]  /*14f3b0*/  LDL.LU R25, [R1+0x4] ;  /* 0x0000040001197983 */ /* 0x000f280000300800 */
[----:B-1----:R-:W4:Y:S04]  /*14f3c0*/  LDL.LU R26, [R1+0x8] ;  /* 0x00000800011a7983 */ /* 0x002f280000300800 */
[----:B------:R-:W4:Y:S04]  /*14f3d0*/  LDL.LU R27, [R1+0xc] ;  /* 0x00000c00011b7983 */ /* 0x000f280000300800 */
[----:B------:R-:W4:Y:S04]  /*14f3e0*/  LDL.LU R8, [R1+0x1cc] ;  /* 0x0001cc0001087983 */ /* 0x000f280000300800 */
[----:B------:R-:W4:Y:S04]  /*14f3f0*/  LDL.LU R7, [R1+0x2500] ;  /* 0x0025000001077983 */ /* 0x000f280000300800 */
[----:B------:R-:W4:Y:S04]  /*14f400*/  LDL.LU R22, [R1+0x62c] ;  /* 0x00062c0001167983 */ /* 0x000f280000300800 */
[----:B------:R1:W-:Y:S04]  /*14f410*/  STL [R1+0x66d8], R28 ;  /* 0x0066d81c01007387 */ /* 0x0003e80000100800 */
[----:B-1----:R-:W4:Y:S04]  /*14f420*/  LDL.LU R28, [R1+0x1ec] ;  /* 0x0001ec00011c7983 */ /* 0x002f280000300800 */
[----:B------:R1:W-:Y:S04]  /*14f430*/  STL [R1+0x66cc], R29 ;  /* 0x0066cc1d01007387 */ /* 0x0003e80000100800 */
[----:B-1----:R-:W4:Y:S04]  /*14f440*/  LDL.LU R29, [R1+0x24f8] ;  /* 0x0024f800011d7983 */ /* 0x002f280000300800 */
[----:B------:R1:W-:Y:S04]  /*14f450*/  STL [R1+0x66c8], R10 ;  /* 0x0066c80a01007387 */ /* 0x0003e80000100800 */
[----:B-1----:R-:W4:Y:S04]  /*14f460*/  LDL.LU R10, [R1+0x1dc] ;  /* 0x0001dc00010a7983 */ /* 0x002f280000300800 */
        /* <DEDUP_REMOVED lines=14> */
[----:B------:R-:W-:Y:S01]  /*14f550*/  @P0 LOP3.LUT R16, R16, 0x10000, RZ, 0xfc, !PT ;  /* 0x0001000010100812 */ /* 0x000fe200078efcff */
[----:B--2---:R-:W-:-:S02]  /*14f560*/  IMAD.MOV.U32 R5, RZ, RZ, R15 ;  /* 0x000000ffff057224 */ /* 0x004fc400078e000f */
        /* <DEDUP_REMOVED lines=24> */
[----:B------:R2:W-:Y:S01]  /*14f6f0*/  STL [R1+0x6770], R9 ;  /* 0x0067700901007387 */ /* 0x0005e20000100800 */
[----:B------:R-:W-:Y:S01]  /*14f700*/  LEA R15, R9, UR4, 0x4 ;  /* 0x00000004090f7c11 */ /* 0x000fe2000f8e20ff */
[----:B------:R-:W0:Y:S01]  /*14f710*/  LDCU.64 UR4, c[0x0][0x398] ;  /* 0x00007300ff0477ac */ /* 0x000e220008000a00 */
[----:B------:R-:W-:Y:S01]  /*14f720*/  BAR.SYNC.DEFER_BLOCKING 0x0 ;  /* 0x0000000000007b1d */ /* 0x000fe20000010000 */
[----:B---3--:R-:W-:-:S04]  /*14f730*/  LOP3.LUT R18, R18, 0xffff, RZ, 0xc0, !PT ;  /* 0x0000ffff12127812 */ /* 0x008fc800078ec0ff */
[----:B-1----:R-:W-:Y:S02]  /*14f740*/  PRMT R33, R0, 0x4210, R18 ;  /* 0x0000421000217816 */ /* 0x002fe40000000012 */
[----:B----4-:R-:W-:Y:S02]  /*14f750*/  PRMT R16, R7, 0x5410, R8 ;  /* 0x0000541007107816 */ /* 0x010fe40000000008 */
[----:B------:R-:W3:Y:S04]  /*14f760*/  LDL.LU R8, [R1+0x54bc] ;  /* 0x0054bc0001087983 */ /* 0x000ee80000300800 */
[----:B------:R1:W-:Y:S01]  /*14f770*/  STSM.16.M88.4 [R15], R24 ;  /* 0x000000180f007844 */ /* 0x0003e20000000200 */
[----:B------:R-:W-:-:S03]  /*14f780*/  NOP ;  /* 0x0000000000007918 */ /* 0x000fc60000000000 */
[----:B------:R-:W4:Y:S01]  /*14f790*/  LDS.128 R36, [R15] ;  /* 0x000000000f247984 */ /* 0x000f220000000c00 */
[----:B------:R-:W-:Y:S02]  /*14f7a0*/  PRMT R13, R22, 0x5410, R28 ;  /* 0x00005410160d7816 */ /* 0x000fe4000000001c */
[----:B--2---:R-:W-:-:S05]  /*14f7b0*/  PRMT R9, R29, 0x5410, R10 ;  /* 0x000054101d097816 */ /* 0x004fca000000000a */
[----:B------:R-:W-:Y:S04]  /*14f7c0*/  STL [R1+0x1d08], R9 ;  /* 0x001d080901007387 */ /* 0x000fe80000100800 */
[----:B------:R-:W2:Y:S04]  /*14f7d0*/  LDL.LU R7, [R1+0x5494] ;  /* 0x0054940001077983 */ /* 0x000ea80000300800 */
[----:B------:R-:W-:Y:S04]  /*14f7e0*/  STL [R1+0x8a0], R15 ;  /* 0x0008a00f01007387 */ /* 0x000fe80000100800 */
[----:B------:R-:W2:Y:S04]  /*14f7f0*/  LDL.LU R28, [R1+0x5490] ;  /* 0x00549000011c7983 */ /* 0x000ea80000300800 */
[----:B-1----:R-:W2:Y:S04]  /*14f800*/  LDL.LU R25, [R1+0x46c] ;  /* 0x00046c0001197983 */ /* 0x002ea80000300800 */
[----:B------:R-:W2:Y:S01]  /*14f810*/  LDL.LU R24, [R1+0x464] ;  /* 0x0004640001187983 */ /* 0x000ea20000300800 */
[----:B------:R-:W-:-:S02]  /*14f820*/  LOP3.LUT R27, R23, 0xffff, RZ, 0xc0, !PT ;  /* 0x0000ffff171b7812 */ /* 0x000fc400078ec0ff */
[----:B------:R-:W-:Y:S02]  /*14f830*/  LOP3.LUT R23, R21, 0xffff, RZ, 0xc0, !PT ;  /* 0x0000ffff15177812 */ /* 0x000fe400078ec0ff */
[----:B------:R-:W-:Y:S02]  /*14f840*/  LOP3.LUT R22, R20, 0xffff, RZ, 0xc0, !PT ;  /* 0x0000ffff14167812 */ /* 0x000fe400078ec0ff */
[----:B------:R-:W2:Y:S01]  /*14f850*/  LDL.LU R20, [R1+0x460] ;  /* 0x0004600001147983 */ /* 0x000ea20000300800 */
[----:B------:R-:W-:Y:S02]  /*14f860*/  PRMT R34, R4, 0x4210, R27 ;  /* 0x0000421004227816 */ /* 0x000fe4000000001b */
[----:B------:R-:W-:Y:S01]  /*14f870*/  PRMT R35, R2, 0x4210, R23 ;  /* 0x0000421002237816 */ /* 0x000fe20000000017 */
[----:B------:R-:W2:Y:S01]  /*14f880*/  LDL.LU R4, [R1+0x454] ;  /* 0x0004540001047983 */ /* 0x000ea20000300800 */
[----:B----4-:R-:W-:-:S03]  /*14f890*/  IMAD.MOV.U32 R2, RZ, RZ, R37 ;  /* 0x000000ffff027224 */ /* 0x010fc600078e0025 */
[----:B------:R-:W-:Y:S01]  /*14f8a0*/  STL [R1+0x670], R36 ;  /* 0x0006702401007387 */ /* 0x000fe20000100800 */
[----:B------:R-:W-:Y:S01]  /*14f8b0*/  PRMT R32, R19, 0x4210, R22 ;  /* 0x0000421013207816 */ /* 0x000fe20000000016 */
[----:B------:R-:W-:Y:S02]  /*14f8c0*/  NOP ;  /* 0x0000000000007918 */ /* 0x000fe40000000000 */
[----:B------:R-:W-:Y:S01]  /*14f8d0*/  STL.64 [R1+0x678], R38 ;  /* 0x0006782601007387 */ /* 0x000fe20000100a00 */
[----:B------:R-:W-:-:S03]  /*14f8e0*/  LOP3.LUT R21, R3, 0xffff, RZ, 0xc0, !PT ;  /* 0x0000ffff03157812 */ /* 0x000fc600078ec0ff */
[----:B------:R-:W-:Y:S04]  /*14f8f0*/  STL [R1+0x6774], R2 ;  /* 0x0067740201007387 */ /* 0x000fe80000100800 */
[----:B------:R-:W4:Y:S04]  /*14f900*/  LDL.LU R10, [R1+0x212c] ;  /* 0x00212c00010a7983 */ /* 0x000f280000300800 */
[----:B------:R-:W4:Y:S04]  /*14f910*/  LDL.LU R26, [R1+0x2128] ;  /* 0x00212800011a7983 */ /* 0x000f280000300800 */
[----:B------:R-:W4:Y:S04]  /*14f920*/  LDL.LU R3, [R1+0x2104] ;  /* 0x0021040001037983 */ /* 0x000f280000300800 */
[----:B------:R1:W-:Y:S01]  /*14f930*/  STSM.16.M88.4 [R15], R32 ;  /* 0x000000200f007844 */ /* 0x0003e20000000200 */
[----:B------:R-:W-:Y:S01]  /*14f940*/  LOP3.LUT P0, RZ, R17, 0x40, RZ, 0xc0, !PT ;  /* 0x0000004011ff7812 */ /* 0x000fe2000780c0ff */
[----:B------:R-:W-:-:S02]  /*14f950*/  NOP ;  /* 0x0000000000007918 */ /* 0x000fc40000000000 */
[----:B------:R-:W0:Y:S04]  /*14f960*/  LDS.128 R40, [R15] ;  /* 0x000000000f287984 */ /* 0x000e280000000c00 */
[----:B-1----:R-:W4:Y:S04]  /*14f970*/  LDL.LU R34, [R1+0x2100] ;  /* 0x0021000001227983 */ /* 0x002f280000300800 */
[----:B------:R-:W4:Y:S04]  /*14f980*/  LDL.LU R19, [R1+0x4a0] ;  /* 0x0004a00001137983 */ /* 0x000f280000300800 */
[----:B------:R-:W4:Y:S01]  /*14f990*/  LDL.LU R0, [R1+0x498] ;  /* 0x0004980001007983 */ /* 0x000f220000300800 */
[----:B---3--:R-:W-:-:S03]  /*14f9a0*/  LOP3.LUT R17, R8, 0xffff, RZ, 0xc0, !PT ;  /* 0x0000ffff08117812 */ /* 0x008fc600078ec0ff */
[----:B------:R-:W3:Y:S01]  /*14f9b0*/  LDL.LU R8, [R1+0x48c] ;  /* 0x00048c0001087983 */ /* 0x000ee20000300800 */
[----:B--2---:R-:W-:-:S03]  /*14f9c0*/  LOP3.LUT R14, R7, 0xffff, RZ, 0xc0, !PT ;  /* 0x0000ffff070e7812 */ /* 0x004fc600078ec0ff */
[----:B------:R-:W2:Y:S04]  /*14f9d0*/  LDL.LU R7, [R1+0x484] ;  /* 0x0004840001077983 */ /* 0x000ea80000300800 */
[----:B------:R-:W2:Y:S01]  /*14f9e0*/  LDL.LU R33, [R1+0x6c] ;  /* 0x00006c0001217983 */ /* 0x000ea20000300800 */
[----:B------:R-:W-:-:S03]  /*14f9f0*/  LOP3.LUT R12, R28, 0xffff, RZ, 0xc0, !PT ;  /* 0x0000ffff1c0c7812 */ /* 0x000fc600078ec0ff */
[----:B------:R-:W2:Y:S04]  /*14fa00*/  LDL.LU R28, [R1+0x218] ;  /* 0x00021800011c7983 */ /* 0x000ea80000300800 */
[----:B------:R-:W2:Y:S04]  /*14fa10*/  LDL.LU R32, [R1+0x5c] ;  /* 0x00005c0001207983 */ /* 0x000ea80000300800 */
[----:B------:R-:W2:Y:S01]  /*14fa20*/  LDL.LU R29, [R1+0x224] ;  /* 0x00022400011d7983 */ /* 0x000ea20000300800 */
[----:B------:R-:W-:-:S03]  /*14fa30*/  PRMT R36, R25, 0x4210, R21 ;  /* 0x0000421019247816 */ /* 0x000fc60000000015 */
[----:B------:R-:W2:Y:S01]  /*14fa40*/  LDL.LU R31, [R1+0x8c] ;  /* 0x00008c00011f7983 */ /* 0x000ea20000300800 */
[----:B------:R-:W-:-:S03]  /*14fa50*/  PRMT R37, R24, 0x4210, R17 ;  /* 0x0000421018257816 */ /* 0x000fc60000000011 */
[----:B------:R-:W2:Y:S04]  /*14fa60*/  LDL.LU R30, [R1+0x220] ;  /* 0x00022000011e7983 */ /* 0x000ea80000300800 */
[----:B------:R-:W2:Y:S04]  /*14fa70*/  LDL.LU R25, [R1+0xac] ;  /* 0x0000ac0001197983 */ /* 0x000ea80000300800 */
[----:B------:R-:W2:Y:S01]  /*14fa80*/  LDL.LU R24, [R1+0x21c] ;  /* 0x00021c0001187983 */ /* 0x000ea20000300800 */
[----:B------:R-:W-:Y:S02]  /*14fa90*/  PRMT R38, R20, 0x4210, R14 ;  /* 0x0000421014267816 */ /* 0x000fe4000000000e */
[----:B------:R-:W-:Y:S01]  /*14faa0*/  PRMT R39, R4, 0x4210, R12 ;  /* 0x0000421004277816 */ /* 0x000fe2000000000c */
[----:B------:R-:W2:Y:S01]  /*14fab0*/  LDL.LU R20, [R1+0x228] ;  /* 0x0002280001147983 */ /* 0x000ea20000300800 */
[----:B------:R-:W-:-:S03]  /*14fac0*/  NOP ;  /* 0x0000000000007918 */ /* 0x000fc60000000000 */
[----:B------:R-:W2:Y:S01]  /*14fad0*/  LDL.LU R4, [R1+0x22c] ;  /* 0x00022c0001047983 */ /* 0x000ea20000300800 */
[----:B----4-:R-:W-:-:S03]  /*14fae0*/  LOP3.LUT R11, R10, 0xffff, RZ, 0xc0, !PT ;  /* 0x0000ffff0a0b7812 */ /* 0x010fc600078ec0ff */
[----:B0-----:R-:W-:Y:S01]  /*14faf0*/  STL.64 [R1+0x660], R40 ;  /* 0x0006602801007387 */ /* 0x001fe20000100a00 */
[----:B------:R-:W-:-:S03]  /*14fb00*/  LOP3.LUT R10, R26, 0xffff, RZ, 0xc0, !PT ;  /* 0x0000ffff1a0a7812 */ /* 0x000fc600078ec0ff */
[----:B------:R-:W-:Y:S01]  /*14fb10*/  STL.64 [R1+0x668], R42 ;  /* 0x0006682a01007387 */ /* 0x000fe20000100a00 */
[----:B------:R-:W-:-:S03]  /*14fb20*/  LOP3.LUT R9, R3, 0xffff, RZ, 0xc0, !PT ;  /* 0x0000ffff03097812 */ /* 0x000fc600078ec0ff */
[----:B------:R-:W4:Y:S04]  /*14fb30*/  LDL.LU R26, [R1+0x230] ;  /* 0x00023000011a7983 */ /* 0x000f280000300800 */
[----:B------:R-:W4:Y:S04]  /*14fb40*/  LDL.LU R3, [R1+0x214] ;  /* 0x0002140001037983 */ /* 0x000f280000300800 */
[----:B------:R0:W-:Y:S01]  /*14fb50*/  STSM.16.M88.4 [R15], R36 ;  /* 0x000000240f007844 */ /* 0x0001e20000000200 */
[----:B------:R-:W-:-:S03]  /*14fb60*/  NOP ;  /* 0x0000000000007918 */ /* 0x000fc60000000000 */
[----:B------:R-:W1:Y:S01]  /*14fb70*/  LDS.128 R40, [R15] ;  /* 0x000000000f287984 */ /* 0x000e620000000c00 */
[----:B0-----:R-:W-:-:S03]  /*14fb80*/  PRMT R37, R0, 0x4210, R10 ;  /* 0x0000421000257816 */ /* 0x001fc6000000000a */
[----:B------:R-:W4:Y:S01]  /*14fb90*/  LDL.LU R0, [R1+0x238] ;  /* 0x0002380001007983 */ /* 0x000f220000300800 */
[----:B------:R-:W-:-:S03]  /*14fba0*/  PRMT R36, R19, 0x4210, R11 ;  /* 0x0000421013247816 */ /* 0x000fc6000000000b */
[----:B------:R-:W4:Y:S01]  /*14fbb0*/  LDL.LU R19, [R1+0x23c] ;  /* 0x00023c0001137983 */ /* 0x000f220000300800 */
[----:B------:R-:W-:Y:S02]  /*14fbc0*/  LOP3.LUT R2, R34, 0xffff, RZ, 0xc0, !PT ;  /* 0x0000ffff22027812 */ /* 0x000fe400078ec0ff */
[----:B---3--:R-:W-:Y:S02]  /*14fbd0*/  PRMT R38, R8, 0x4210, R9 ;  /* 0x0000421008267816 */ /* 0x008fe40000000009 */
[----:B------:R-:W3:Y:S04]  /*14fbe0*/  LDL.LU R8, [R1+0x240] ;  /* 0x0002400001087983 */ /* 0x000ee80000300800 */
[----:B-1----:R-:W-:Y:S04]  /*14fbf0*/  STL.64 [R1+0x650], R40 ;  /* 0x0006502801007387 */ /* 0x002fe80000100a00 */
[----:B------:R-:W-:Y:S01]  /*14fc00*/  STL.64 [R1+0x658], R42 ;  /* 0x0006582a01007387 */ /* 0x000fe20000100a00 */
[----:B------:R-:W-:Y:S01]  /*14fc10*/  NOP ;  /* 0x0000000000007918 */ /* 0x000fe20000000000 */
[----:B--2---:R-:W-:Y:S01]  /*14fc20*/  PRMT R39, R7, 0x4210, R2 ;  /* 0x0000421007277816 */ /* 0x004fe20000000002 */
[----:B------:R-:W-:-:S02]  /*14fc30*/  IMAD.MOV.U32 R7, RZ, RZ, R6 ;  /* 0x000000ffff077224 */ /* 0x000fc400078e0006 */
[----:B------:R-:W2:Y:S04]  /*14fc40*/  LDL.LU R6, [R1+0x210] ;  /* 0x0002100001067983 */ /* 0x000ea80000300800 */
[----:B------:R-:W-:Y:S01]  /*14fc50*/  STSM.16.M88.4 [R15], R36 ;  /* 0x000000240f007844 */ /* 0x000fe20000000200 */
[----:B------:R-:W-:Y:S01]  /*14fc60*/  PRMT R28, R28, 0x5210, R33 ;  /* 0x000052101c1c7816 */ /* 0x000fe20000000021 */
[----:B------:R-:W-:Y:S01]  /*14fc70*/  NOP ;  /* 0x0000000000007918 */ /* 0x000fe20000000000 */
[----:B------:R-:W-:Y:S02]  /*14fc80*/  PRMT R29, R29, 0x5210, R32 ;  /* 0x000052101d1d7816 */ /* 0x000fe40000000020 */
[----:B------:R-:W0:Y:S01]  /*14fc90*/  LDS.128 R32, [R15] ;  /* 0x000000000f207984 */ /* 0x000e220000000c00 */
[----:B------:R-:W-:-:S02]  /*14fca0*/  PRMT R30, R30, 0x5210, R31 ;  /* 0x000052101e1e7816 */ /* 0x000fc4000000001f */
[----:B------:R-:W-:Y:S01]  /*14fcb0*/  PRMT R31, R24, 0x5210, R25 ;  /* 0x00005210181f7816 */ /* 0x000fe20000000019 */
[----:B------:R-:W-:-:S04]  /*14fcc0*/  NOP ;  /* 0x0000000000007918 */ /* 0x000fc80000000000 */
[----:B------:R-:W-:Y:S01]  /*14fcd0*/  STSM.16.M88.4 [R15], R28 ;  /* 0x0000001c0f007844 */ /* 0x000fe20000000200 */
[----:B------:R-:W-:-:S03]  /*14fce0*/  NOP ;  /* 0x0000000000007918 */ /* 0x000fc60000000000 */
[----:B------:R-:W1:Y:S01]  /*14fcf0*/  LDS.128 R28, [R15] ;  /* 0x000000000f1c7984 */ /* 0x000e620000000c00 */
[----:B------:R-:W-:Y:S02]  /*14fd00*/  PRMT R24, R20, 0x5210, R22 ;  /* 0x0000521014187816 */ /* 0x000fe40000000016 */
[----:B------:R-:W-:Y:S01]  /*14fd10*/  PRMT R25, R4, 0x5210, R18 ;  /* 0x0000521004197816 */ /* 0x000fe20000000012 */
[----:B0-----:R0:W-:Y:S04]  /*14fd20*/  STL.64 [R1+0x640], R32 ;  /* 0x0006402001007387 */ /* 0x0011e80000100a00 */
[----:B------:R-:W-:Y:S04]  /*14fd30*/  STL.64 [R1+0x648], R34 ;  /* 0x0006482201007387 */ /* 0x000fe80000100a00 */
[----:B------:R-:W2:Y:S04]  /*14fd40*/  LDL.LU R22, [R1+0x244] ;  /* 0x0002440001167983 */ /* 0x000ea80000300800 */
[----:B------:R-:W2:Y:S04]  /*14fd50*/  LDL.LU R20, [R1+0x248] ;  /* 0x0002480001147983 */ /* 0x000ea80000300800 */
[----:B------:R-:W2:Y:S04]  /*14fd60*/  LDL.LU R18, [R1+0x24c] ;  /* 0x00024c0001127983 */ /* 0x000ea80000300800 */
[----:B------:R-:W2:Y:S01]  /*14fd70*/  LDL.LU R4, [R1+0x20c] ;  /* 0x00020c0001047983 */ /* 0x000ea20000300800 */
[----:B----4-:R-:W-:-:S02]  /*14fd80*/  PRMT R26, R26, 0x5210, R27 ;  /* 0x000052101a1a7816 */ /* 0x010fc4000000001b */
[----:B------:R-:W-:Y:S01]  /*14fd90*/  PRMT R27, R3, 0x5210, R23 ;  /* 0x00005210031b7816 */ /* 0x000fe20000000017 */
[----:B------:R-:W-:Y:S01]  /*14fda0*/  NOP ;  /* 0x0000000000007918 */ /* 0x000fe20000000000 */
[----:B-1----:R-:W-:Y:S01]  /*14fdb0*/  IMAD.MOV.U32 R3, RZ, RZ, R29 ;  /* 0x000000ffff037224 */ /* 0x002fe200078e001d */
[----:B------:R-:W-:Y:S01]  /*14fdc0*/  STL [R1+0x630], R28 ;  /* 0x0006301c01007387 */ /* 0x000fe20000100800 */
[----:B0-----:R-:W-:-:S03]  /*14fdd0*/  PRMT R32, R0, 0x5210, R21 ;  /* 0x0000521000207816 */ /* 0x001fc60000000015 */
[----:B------:R-:W-:Y:S04]  /*14fde0*/  STL.64 [R1+0x638], R30 ;  /* 0x0006381e01007387 */ /* 0x000fe80000100a00 */
[----:B------:R-:W-:Y:S04]  /*14fdf0*/  STL [R1+0x6778], R3 ;  /* 0x0067780301007387 */ /* 0x000fe80000100800 */
[----:B------:R-:W4:Y:S04]  /*14fe00*/  LDL.LU R0, [R1+0x5774] ;  /* 0x0057740001007983 */ /* 0x000f280000300800 */
[----:B------:R-:W-:Y:S01]  /*14fe10*/  STSM.16.M88.4 [R15], R24 ;  /* 0x000000180f007844 */ /* 0x000fe20000000200 */
[----:B------:R-:W-:-:S03]  /*14fe20*/  NOP ;  /* 0x0000000000007918 */ /* 0x000fc60000000000 */
[----:B------:R-:W0:Y:S01]  /*14fe30*/  LDS.128 R24, [R15] ;  /* 0x000000000f187984 */ /* 0x000e220000000c00 */
[----:B------:R-:W-:Y:S01]  /*14fe40*/  PRMT R33, R19, 0x5210, R17 ;  /* 0x0000521013217816 */ /* 0x000fe20000000011 */
[----:B0-----:R-:W-:Y:S01]  /*14fe50*/  IMAD.MOV.U32 R3, RZ, RZ, R24 ;  /* 0x000000ffff037224 */ /* 0x001fe200078e0018 */
[----:B---3--:R-:W-:Y:S01]  /*14fe60*/  PRMT R34, R8, 0x5210, R14 ;  /* 0x0000521008227816 */ /* 0x008fe2000000000e */
[----:B------:R-:W-:Y:S02]  /*14fe70*/  IMAD.MOV.U32 R8, RZ, RZ, R7 ;  /* 0x000000ffff087224 */ /* 0x000fe400078e0007 */
[----:B------:R-:W3:Y:S04]  /*14fe80*/  LDL.LU R7, [R1+0x5770] ;  /* 0x0057700001077983 */ /* 0x000ee80000300800 */
[----:B------:R-:W-:Y:S04]  /*14fe90*/  STL [R1+0x624], R25 ;  /* 0x0006241901007387 */ /* 0x000fe80000100800 */
[----:B------:R0:W-:Y:S04]  /*14fea0*/  STL.64 [R1+0x628], R26 ;  /* 0x0006281a01007387 */ /* 0x0001e80000100a00 */
[----:B------:R-:W3:Y:S04]  /*14feb0*/  LDL.LU R28, [R1+0x576c] ;  /* 0x00576c00011c7983 */ /* 0x000ee80000300800 */
[----:B0-----:R-:W3:Y:S04]  /*14fec0*/  LDL.LU R27, [R1+0x5764] ;  /* 0x00576400011b7983 */ /* 0x001ee80000300800 */
[----:B------:R-:W3:Y:S04]  /*14fed0*/  LDL.LU R24, [R1+0x4f4] ;  /* 0x0004f40001187983 */ /* 0x000ee80000300800 */
[----:B------:R-:W3:Y:S04]  /*14fee0*/  LDL.LU R21, [R1+0x4f0] ;  /* 0x0004f00001157983 */ /* 0x000ee80000300800 */
[----:B------:R-:W3:Y:S01]  /*14fef0*/  LDL.LU R19, [R1+0x4ec] ;  /* 0x0004ec0001137983 */ /* 0x000ee20000300800 */
[----:B--2---:R-:W-:Y:S01]  /*14ff00*/  PRMT R35, R6, 0x5210, R12 ;  /* 0x0000521006237816 */ /* 0x004fe2000000000c */
[----:B------:R-:W-:-:S04]  /*14ff10*/  NOP ;  /* 0x0000000000007918 */ /* 0x000fc80000000000 */
[----:B------:R-:W-:Y:S01]  /*14ff20*/  STSM.16.M88.4 [R15], R32 ;  /* 0x000000200f007844 */ /* 0x000fe20000000200 */
[----:B------:R-:W-:-:S03]  /*14ff30*/  NOP ;  /* 0x0000000000007918 */ /* 0x000fc60000000000 */
[----:B------:R-:W0:Y:S01]  /*14ff40*/  LDS.128 R36, [R15] ;  /* 0x000000000f247984 */ /* 0x000e220000000c00 */
[----:B------:R-:W-:-:S03]  /*14ff50*/  IMAD.MOV.U32 R6, RZ, RZ, R5 ;  /* 0x000000ffff067224 */ /* 0x000fc600078e0005 */
[----:B------:R-:W2:Y:S04]  /*14ff60*/  LDL.LU R5, [R1+0x4e4] ;  /* 0x0004e40001057983 */ /* 0x000ea80000300800 */
[----:B0-----:R-:W-:Y:S04]  /*14ff70*/  STL [R1+0x614], R37 ;  /* 0x0006142501007387 */ /* 0x001fe80000100800 */
[----:B------:R-:W-:Y:S04]  /*14ff80*/  STL [R1+0x61c], R39 ;  /* 0x00061c2701007387 */ /* 0x000fe80000100800 */
[----:B------:R-:W2:Y:S01]  /*14ff90*/  LDL.LU R23, [R1+0x56b4] ;  /* 0x0056b40001177983 */ /* 0x000ea20000300800 */
[----:B------:R-:W-:-:S02]  /*14ffa0*/  PRMT R32, R22, 0x5210, R11 ;  /* 0x0000521016207816 */ /* 0x000fc4000000000b */
[----:B------:R-:W-:Y:S01]  /*14ffb0*/  PRMT R35, R4, 0x5210, R2 ;  /* 0x0000521004237816 */ /* 0x000fe20000000002 */
[----:B------:R-:W-:Y:S02]  /*14ffc0*/  IMAD.MOV.U32 R2, RZ, RZ, R36 ;  /* 0x000000ffff027224 */ /* 0x000fe400078e0024 */
[----:B------:R-:W-:Y:S01]  /*14ffd0*/  IMAD.MOV.U32 R4, RZ, RZ, R38 ;  /* 0x000000ffff047224 */ /* 0x000fe200078e0026 */
[----:B------:R-:W-:Y:S02]  /*14ffe0*/  PRMT R34, R18, 0x5210, R9 ;  /* 0x0000521012227816 */ /* 0x000fe40000000009 */
[----:B------:R-:W-:Y:S01]  /*14fff0*/  STL.64 [R1+0x6780], R2 ;  /* 0x0067800201007387 */ /* 0x000fe20000100a00 */
[----:B------:R-:W-:Y:S01]  /*150000*/  PRMT R33, R20, 0x5210, R10 ;  /* 0x0000521014217816 */ /* 0x000fe2000000000a */
[----:B------:R-:W-:Y:S02]  /*150010*/  NOP ;  /* 0x0000000000007918 */ /* 0x000fe40000000000 */
[----:B------:R-:W-:Y:S04]  /*150020*/  STL [R1+0x6764], R4 ;  /* 0x0067640401007387 */ /* 0x000fe80000100800 */
[----:B------:R-:W2:Y:S04]  /*150030*/  LDL.LU R22, [R1+0x56b0] ;  /* 0x0056b00001167983 */ /* 0x000ea80000300800 */
[----:B------:R-:W2:Y:S01]  /*150040*/  LDL.LU R18, [R1+0x5690] ;  /* 0x0056900001127983 */ /* 0x000ea20000300800 */
[----:B----4-:R-:W-:-:S03]  /*150050*/  LOP3.LUT R26, R0, 0xffff, RZ, 0xc0, !PT ;  /* 0x0000ffff001a7812 */ /* 0x010fc600078ec0ff */
[----:B------:R0:W-:Y:S01]  /*150060*/  STSM.16.M88.4 [R15], R32 ;  /* 0x000000200f007844 */ /* 0x0001e20000000200 */
[----:B------:R-:W-:-:S03]  /*150070*/  NOP ;  /* 0x0000000000007918 */ /* 0x000fc60000000000 */
[----:B------:R-:W4:Y:S04]  /*150080*/  LDL.LU R0, [R1+0x568c] ;  /* 0x00568c0001007983 */ /* 0x000f280000300800 */
[----:B------:R-:W1:Y:S04]  /*150090*/  LDS.128 R40, [R15] ;  /* 0x000000000f287984 */ /* 0x000e680000000c00 */
[----:B0-----:R-:W4:Y:S04]  /*1500a0*/  LDL.LU R32, [R1+0x514] ;  /* 0x0005140001207983 */ /* 0x001f280000300800 */
[----:B------:R-:W4:Y:S04]  /*1500b0*/  LDL.LU R10, [R1+0x508] ;  /* 0x00050800010a7983 */ /* 0x000f280000300800 */
[----:B------:R-:W4:Y:S01]  /*1500c0*/  LDL.LU R20, [R1+0x500] ;  /* 0x0005000001147983 */ /* 0x000f220000300800 */
[----:B-1----:R-:W-:Y:S01]  /*1500d0*/  IMAD.MOV.U32 R4, RZ, RZ, R41 ;  /* 0x000000ffff047224 */ /* 0x002fe200078e0029 */
[----:B---3--:R-:W-:-:S02]  /*1500e0*/  LOP3.LUT R25, R7, 0xffff, RZ, 0xc0, !PT ;  /* 0x0000ffff07197812 */ /* 0x008fc400078ec0ff */
[----:B------:R-:W3:Y:S04]  /*1500f0*/  LDL.LU R7, [R1+0x478] ;  /* 0x0004780001077983 */ /* 0x000ee80000300800 */
[----:B------:R0:W-:Y:S01]  /*150100*/  STL [R1+0x608], R42 ;  /* 0x0006082a01007387 */ /* 0x0001e20000100800 */
[----:B------:R-:W-:Y:S02]  /*150110*/  LOP3.LUT R34, R28, 0xffff, RZ, 0xc0, !PT ;  /* 0x0000ffff1c227812 */ /* 0x000fe400078ec0ff */
[----:B------:R-:W-:Y:S02]  /*150120*/  LOP3.LUT R30, R27, 0xffff, RZ, 0xc0, !PT ;  /* 0x0000ffff1b1e7812 */ /* 0x000fe400078ec0ff */
[----:B------:R-:W3:Y:S04]  /*150130*/  LDL.LU R27, [R1+0x54f4] ;  /* 0x0054f400011b7983 */ /* 0x000ee80000300800 */
[----:B------:R-:W3:Y:S01]  /*150140*/  LDL.LU R11, [R1+0x54f0] ;  /* 0x0054f000010b7983 */ /* 0x000ee20000300800 */
[----:B------:R-:W-:-:S03]  /*150150*/  PRMT R37, R21, 0x4210, R25 ;  /* 0x0000421015257816 */ /* 0x000fc60000000019 */
[----:B------:R-:W3:Y:S01]  /*150160*/  LDL.LU R21, [R1+0x54c8] ;  /* 0x0054c80001157983 */ /* 0x000ee20000300800 */
[----:B------:R-:W-:-:S03]  /*150170*/  PRMT R38, R19, 0x4210, R34 ;  /* 0x0000421013267816 */ /* 0x000fc60000000022 */
[----:B------:R-:W3:Y:S04]  /*150180*/  LDL.LU R31, [R1+0x54c4] ;  /* 0x0054c400011f7983 */ /* 0x000ee80000300800 */
[----:B------:R-:W3:Y:S04]  /*150190*/  LDL.LU R19, [R1+0x54c] ;  /* 0x00054c0001137983 */ /* 0x000ee80000300800 */
[----:B------:R-:W3:Y:S01]  /*1501a0*/  LDL.LU R29, [R1+0x53c] ;  /* 0x00053c00011d7983 */ /* 0x000ee20000300800 */
[----:B------:R-:W-:-:S03]  /*1501b0*/  PRMT R36, R24, 0x4210, R26 ;  /* 0x0000421018247816 */ /* 0x000fc6000000001a */
[----:B------:R-:W3:Y:S01]  /*1501c0*/  LDL.LU R24, [R1+0x524] ;  /* 0x0005240001187983 */ /* 0x000ee20000300800 */
[----:B--2---:R-:W-:Y:S02]  /*1501d0*/  LOP3.LUT R28, R23, 0xffff, RZ, 0xc0, !PT ;  /* 0x0000ffff171c7812 */ /* 0x004fe400078ec0ff */
[----:B------:R-:W-:Y:S02]  /*1501e0*/  LOP3.LUT R23, R22, 0xffff, RZ, 0xc0, !PT ;  /* 0x0000ffff16177812 */ /* 0x000fe400078ec0ff */
[----:B------:R-:W-:Y:S02]  /*1501f0*/  LOP3.LUT R22, R18, 0xffff, RZ, 0xc0, !PT ;  /* 0x0000ffff12167812 */ /* 0x000fe400078ec0ff */
[----:B------:R-:W2:Y:S01]  /*150200*/  LDL.LU R18, [R1+0x50c] ;  /* 0x00050c0001127983 */ /* 0x000ea20000300800 */
[----:B----4-:R-:W-:-:S03]  /*150210*/  PRMT R41, R10, 0x4210, R23 ;  /* 0x000042100a297816 */ /* 0x010fc60000000017 */
[----:B------:R-:W4:Y:S01]  /*150220*/  LDL.LU R10, [R1+0x2178] ;  /* 0x00217800010a7983 */ /* 0x000f220000300800 */
[----:B0-----:R-:W-:-:S03]  /*150230*/  PRMT R42, R20, 0x4210, R22 ;  /* 0x00004210142a7816 */ /* 0x001fc60000000016 */
[----:B------:R-:W4:Y:S01]  /*150240*/  LDL.LU R20, [R1+0x2174] ;  /* 0x0021740001147983 */ /* 0x000f220000300800 */
[----:B------:R-:W-:Y:S01]  /*150250*/  PRMT R39, R5, 0x4210, R30 ;  /* 0x0000421005277816 */ /* 0x000fe2000000001e */
[----:B------:R-:W-:-:S04]  /*150260*/  NOP ;  /* 0x0000000000007918 */ /* 0x000fc80000000000 */
[----:B------:R0:W-:Y:S01]  /*150270*/  STSM.16.M88.4 [R15], R36 ;  /* 0x000000240f007844 */ /* 0x0001e20000000200 */
[----:B------:R-:W-:-:S03]  /*150280*/  NOP ;  /* 0x0000000000007918 */ /* 0x000fc60000000000 */
[----:B------:R-:W1:Y:S01]  /*150290*/  LDS.128 R44, [R15] ;  /* 0x000000000f2c7984 */ /* 0x000e620000000c00 */
[----:B------:R-:W-:Y:S01]  /*1502a0*/  LOP3.LUT R0, R0, 0xffff, RZ, 0xc0, !PT ;  /* 0x0000ffff00007812 */ /* 0x000fe200078ec0ff */
[----:B------:R-:W-:Y:S02]  /*1502b0*/  IMAD.MOV.U32 R5, RZ, RZ, R43 ;  /* 0x000000ffff057224 */ /* 0x000fe400078e002b */
[----:B------:R-:W-:Y:S01]  /*1502c0*/  IMAD.MOV.U32 R9, RZ, RZ, R40 ;  /* 0x000000ffff097224 */ /* 0x000fe200078e0028 */
[----:B------:R-:W-:Y:S02]  /*1502d0*/  PRMT R40, R32, 0x4210, R28 ;  /* 0x0000421020287816 */ /* 0x000fe4000000001c */
[----:B---3--:R-:W-:Y:S01]  /*1502e0*/  PRMT R43, R7, 0x4210, R0 ;  /* 0x00004210072b7816 */ /* 0x008fe20000000000 */
[----:B------:R-:W-:Y:S01]  /*1502f0*/  NOP ;  /* 0x0000000000007918 */ /* 0x000fe20000000000 */
[----:B------:R-:W3:Y:S04]  /*150300*/  LDL.LU R7, [R1+0x2154] ;  /* 0x0021540001077983 */ /* 0x000ee80000300800 */
[----:B0-----:R-:W3:Y:S04]  /*150310*/  LDL.LU R37, [R1+0x2150] ;  /* 0x0021500001257983 */ /* 0x001ee80000300800 */
[----:B------:R-:W3:Y:S04]  /*150320*/  LDL.LU R36, [R1+0x558] ;  /* 0x0005580001247983 */ /* 0x000ee80000300800 */
[----:B-1----:R-:W-:Y:S04]  /*150330*/  STL.64 [R1+0x5f0], R44 ;  /* 0x0005f02c01007387 */ /* 0x002fe80000100a00 */
[----:B------:R-:W-:Y:S04]  /*150340*/  STL.64 [R1+0x5f8], R46 ;  /* 0x0005f82e01007387 */ /* 0x000fe80000100a00 */
[----:B------:R-:W3:Y:S04]  /*150350*/  LDL.LU R35, [R1+0x55c] ;  /* 0x00055c0001237983 */ /* 0x000ee80000300800 */
[----:B------:R-:W3:Y:S04]  /*150360*/  LDL.LU R33, [R1+0x554] ;  /* 0x0005540001217983 */ /* 0x000ee80000300800 */
[----:B------:R-:W3:Y:S01]  /*150370*/  LDL.LU R32, [R1+0x550] ;  /* 0x0005500001207983 */ /* 0x000ee20000300800 */
[----:B------:R-:W-:-:S02]  /*150380*/  LOP3.LUT R27, R27, 0xffff, RZ, 0xc0, !PT ;  /* 0x0000ffff1b1b7812 */ /* 0x000fc400078ec0ff */
[----:B------:R-:W-:Y:S01]  /*150390*/  LOP3.LUT R14, R21, 0xffff, RZ, 0xc0, !PT ;  /* 0x0000ffff150e7812 */ /* 0x000fe200078ec0ff */
[----:B------:R0:W-:Y:S01]  /*1503a0*/  STSM.16.M88.4 [R15], R40 ;  /* 0x000000280f007844 */ /* 0x0001e20000000200 */
[----:B------:R-:W-:Y:S01]  /*1503b0*/  LOP3.LUT R17, R11, 0xffff, RZ, 0xc0, !PT ;  /* 0x0000ffff0b117812 */ /* 0x000fe200078ec0ff */
[----:B------:R-:W-:Y:S02]  /*1503c0*/  NOP ;  /* 0x0000000000007918 */ /* 0x000fe40000000000 */
[----:B------:R-:W3:Y:S01]  /*1503d0*/  LDL.LU R21, [R1+0x260] ;  /* 0x0002600001157983 */ /* 0x000ee20000300800 */
[----:B------:R-:W-:-:S03]  /*1503e0*/  LOP3.LUT R12, R31, 0xffff, RZ, 0xc0, !PT ;  /* 0x0000ffff1f0c7812 */ /* 0x000fc600078ec0ff */
[----:B------:R-:W1:Y:S01]  /*1503f0*/  LDS.128 R44, [R15] ;  /* 0x000000000f2c7984 */ /* 0x000e620000000c00 */
[----:B0-----:R-:W-:-:S03]  /*150400*/  PRMT R40, R19, 0x4210, R27 ;  /* 0x0000421013287816 */ /* 0x001fc6000000001b */
[----:B------:R-:W3:Y:S01]  /*150410*/  LDL.LU R19, [R1+0x254] ;  /* 0x0002540001137983 */ /* 0x000ee20000300800 */
[----:B------:R-:W-:-:S03]  /*150420*/  PRMT R41, R29, 0x4210, R17 ;  /* 0x000042101d297816 */ /* 0x000fc60000000011 */
[----:B------:R-:W3:Y:S04]  /*150430*/  LDL.LU R31, [R1+0x268] ;  /* 0x00026800011f7983 */ /* 0x000ee80000300800 */
[----:B------:R-:W3:Y:S01]  /*150440*/  LDL.LU R29, [R1+0x264] ;  /* 0x00026400011d7983 */ /* 0x000ee20000300800 */
[----:B------:R-:W-:-:S03]  /*150450*/  PRMT R42, R24, 0x4210, R14 ;  /* 0x00004210182a7816 */ /* 0x000fc6000000000e */
[----:B------:R-:W3:Y:S01]  /*150460*/  LDL.LU R24, [R1+0x270] ;  /* 0x0002700001187983 */ /* 0x000ee20000300800 */
[----:B--2---:R-:W-:Y:S01]  /*150470*/  PRMT R43, R18, 0x4210, R12 ;  /* 0x00004210122b7816 */ /* 0x004fe2000000000c */
[----:B------:R-:W-:Y:S02]  /*150480*/  NOP ;  /* 0x0000000000007918 */ /* 0x000fe40000000000 */
[----:B------:R-:W2:Y:S04]  /*150490*/  LDL.LU R18, [R1+0x278] ;  /* 0x0002780001127983 */ /* 0x000ea80000300800 */
[----:B-1----:R-:W-:Y:S04]  /*1504a0*/  STL.64 [R1+0x5e0], R44 ;  /* 0x0005e02c01007387 */ /* 0x002fe80000100a00 */
[----:B------:R-:W-:Y:S01]  /*1504b0*/  STL.64 [R1+0x5e8], R46 ;  /* 0x0005e82e01007387 */ /* 0x000fe20000100a00 */
[----:B----4-:R-:W-:-:S02]  /*1504c0*/  LOP3.LUT R11, R10, 0xffff, RZ, 0xc0, !PT ;  /* 0x0000ffff0a0b7812 */ /* 0x010fc400078ec0ff */
[----:B------:R-:W-:Y:S02]  /*1504d0*/  LOP3.LUT R10, R20, 0xffff, RZ, 0xc0, !PT ;  /* 0x0000ffff140a7812 */ /* 0x000fe400078ec0ff */
[----:B------:R-:W4:Y:S04]  /*1504e0*/  LDL.LU R20, [R1+0x26c] ;  /* 0x00026c0001147983 */ /* 0x000f280000300800 */
[----:B------:R-:W-:Y:S01]  /*1504f0*/  STSM.16.M88.4 [R15], R40 ;  /* 0x000000280f007844 */ /* 0x000fe20000000200 */
[----:B------:R-:W-:-:S03]  /*150500*/  NOP ;  /* 0x0000000000007918 */ /* 0x000fc60000000000 */
[----:B------:R-:W0:Y:S01]  /*150510*/  LDS.128 R40, [R15] ;  /* 0x000000000f287984 */ /* 0x000e220000000c00 */
[----:B---3--:R-:W-:Y:S02]  /*150520*/  LOP3.LUT R3, R7, 0xffff, RZ, 0xc0, !PT ;  /* 0x0000ffff07037812 */ /* 0x008fe400078ec0ff */
[----:B------:R-:W-:Y:S02]  /*150530*/  LOP3.LUT R2, R37, 0xffff, RZ, 0xc0, !PT ;  /* 0x0000ffff25027812 */ /* 0x000fe400078ec0ff */
[----:B------:R-:W-:Y:S02]  /*150540*/  PRMT R36, R36, 0x4210, R11 ;  /* 0x0000421024247816 */ /* 0x000fe4000000000b */
[----:B------:R-:W-:Y:S02]  /*150550*/  PRMT R37, R35, 0x4210, R10 ;  /* 0x0000421023257816 */ /* 0x000fe4000000000a */
[----:B------:R-:W-:Y:S02]  /*150560*/  PRMT R38, R33, 0x4210, R3 ;  /* 0x0000421021267816 */ /* 0x000fe40000000003 */
[----:B------:R-:W-:Y:S01]  /*150570*/  PRMT R39, R32, 0x4210, R2 ;  /* 0x0000421020277816 */ /* 0x000fe20000000002 */
[----:B------:R-:W-:-:S04]  /*150580*/  NOP ;  /* 0x0000000000007918 */ /* 0x000fc80000000000 */
[----:B------:R-:W-:Y:S01]  /*150590*/  STSM.16.M88.4 [R15], R36 ;  /* 0x000000240f007844 */ /* 0x000fe20000000200 */
[----:B------:R-:W-:-:S03]  /*1505a0*/  NOP ;  /* 0x0000000000007918 */ /* 0x000fc60000000000 */
[----:B------:R-:W1:Y:S01]  /*1505b0*/  LDS.128 R36, [R15] ;  /* 0x000000000f247984 */ /* 0x000e620000000c00 */
[----:B------:R-:W-:Y:S01]  /*1505c0*/  IMAD.MOV.U32 R7, RZ, RZ, R6 ;  /* 0x000000ffff077224 */ /* 0x000fe200078e0006 */
[----:B------:R-:W-:Y:S02]  /*1505d0*/  PRMT R32, R21, 0x5210, R26 ;  /* 0x0000521015207816 */ /* 0x000fe4000000001a */
[----:B------:R-:W3:Y:S04]  /*1505e0*/  LDL.LU R6, [R1+0x208] ;  /* 0x0002080001067983 */ /* 0x000ee80000300800 */
[----:B0-----:R-:W-:Y:S01]  /*1505f0*/  STL.64 [R1+0x5d0], R40 ;  /* 0x0005d02801007387 */ /* 0x001fe20000100a00 */
[----:B------:R-:W-:-:S03]  /*150600*/  PRMT R33, R19, 0x5210, R25 ;  /* 0x0000521013217816 */ /* 0x000fc60000000019 */
[----:B------:R-:W-:Y:S04]  /*150610*/  STL.64 [R1+0x5d8], R42 ;  /* 0x0005d82a01007387 */ /* 0x000fe80000100a00 */
[----:B------:R-:W3:Y:S04]  /*150620*/  LDL.LU R26, [R1+0x280] ;  /* 0x00028000011a7983 */ /* 0x000ee80000300800 */
[----:B------:R-:W3:Y:S04]  /*150630*/  LDL.LU R21, [R1+0x288] ;  /* 0x0002880001157983 */ /* 0x000ee80000300800 */
[----:B------:R-:W3:Y:S04]  /*150640*/  LDL.LU R25, [R1+0x2a4] ;  /* 0x0002a40001197983 */ /* 0x000ee80000300800 */
[----:B------:R-:W3:Y:S01]  /*150650*/  LDL.LU R19, [R1+0x204] ;  /* 0x0002040001137983 */ /* 0x000ee20000300800 */
[----:B------:R-:W-:-:S02]  /*150660*/  PRMT R34, R31, 0x5210, R34 ;  /* 0x000052101f227816 */ /* 0x000fc40000000022 */
[----:B------:R-:W-:Y:S01]  /*150670*/  PRMT R35, R29, 0x5210, R30 ;  /* 0x000052101d237816 */ /* 0x000fe2000000001e */
[----:B------:R-:W-:-:S04]  /*150680*/  NOP ;  /* 0x0000000000007918 */ /* 0x000fc80000000000 */
[----:B------:R0:W-:Y:S04]  /*150690*/  STSM.16.M88.4 [R15], R32 ;  /* 0x000000200f007844 */ /* 0x0001e80000000200 */
[----:B-1----:R-:W-:Y:S04]  /*1506a0*/  STL.64 [R1+0x5c0], R36 ;  /* 0x0005c02401007387 */ /* 0x002fe80000100a00 */
[----:B------:R-:W-:Y:S01]  /*1506b0*/  STL.64 [R1+0x5c8], R38 ;  /* 0x0005c82601007387 */ /* 0x000fe20000100a00 */
[----:B------:R-:W-:-:S03]  /*1506c0*/  NOP ;  /* 0x0000000000007918 */ /* 0x000fc60000000000 */
[----:B------:R-:W1:Y:S01]  /*1506d0*/  LDS.128 R36, [R15] ;  /* 0x000000000f247984 */ /* 0x000e620000000c00 */
[----:B0-----:R-:W-:-:S03]  /*1506e0*/  PRMT R32, R24, 0x5210, R28 ;  /* 0x0000521018207816 */ /* 0x001fc6000000001c */
[----:B------:R-:W3:Y:S04]  /*1506f0*/  LDL.LU R28, [R1+0x2b0] ;  /* 0x0002b000011c7983 */ /* 0x000ee80000300800 */
[----:B------:R-:W3:Y:S04]  /*150700*/  LDL.LU R29, [R1+0x2b8] ;  /* 0x0002b800011d7983 */ /* 0x000ee80000300800 */
[----:B------:R-:W3:Y:S01]  /*150710*/  LDL.LU R24, [R1+0x2bc] ;  /* 0x0002bc0001187983 */ /* 0x000ee20000300800 */
[----:B--2---:R-:W-:-:S03]  /*150720*/  PRMT R33, R18, 0x5210, R23 ;  /* 0x0000521012217816 */ /* 0x004fc60000000017 */
[----:B------:R-:W2:Y:S04]  /*150730*/  LDL.LU R18, [R1+0x200] ;  /* 0x0002000001127983 */ /* 0x000ea80000300800 */
[----:B-1----:R-:W-:Y:S04]  /*150740*/  STL [R1+0x5b4], R37 ;  /* 0x0005b42501007387 */ /* 0x002fe80000100800 */
[----:B------:R-:W-:Y:S04]  /*150750*/  STL [R1+0x5b8], R38 ;  /* 0x0005b82601007387 */ /* 0x000fe80000100800 */
[----:B------:R-:W2:Y:S01]  /*150760*/  LDL.LU R23, [R1+0x578c] ;  /* 0x00578c0001177983 */ /* 0x000ea20000300800 */
[----:B----4-:R-:W-:-:S03]  /*150770*/  PRMT R34, R20, 0x5210, R22 ;  /* 0x0000521014227816 */ /* 0x010fc60000000016 */
[----:B------:R-:W4:Y:S04]  /*150780*/  LDL.LU R22, [R1+0x5788] ;  /* 0x0057880001167983 */ /* 0x000f280000300800 */
[----:B------:R-:W4:Y:S01]  /*150790*/  LDL.LU R20, [R1+0x5780] ;  /* 0x0057800001147983 */ /* 0x000f220000300800 */
[----:B---3--:R-:W-:Y:S01]  /*1507a0*/  PRMT R35, R6, 0x5210, R0 ;  /* 0x0000521006237816 */ /* 0x008fe20000000000 */
[----:B------:R-:W-:-:S04]  /*1507b0*/  NOP ;  /* 0x0000000000007918 */ /* 0x000fc80000000000 */
[----:B------:R0:W-:Y:S01]  /*1507c0*/  STSM.16.M88.4 [R15], R32 ;  /* 0x000000200f007844 */ /* 0x0001e20000000200 */
[----:B------:R-:W-:Y:S02]  /*1507d0*/  IMAD.MOV.U32 R0, RZ, RZ, R39 ;  /* 0x000000ffff007224 */ /* 0x000fe400078e0027 */
[----:B------:R-:W-:Y:S01]  /*1507e0*/  IMAD.MOV.U32 R6, RZ, RZ, R36 ;  /* 0x000000ffff067224 */ /* 0x000fe200078e0024 */
[----:B------:R-:W-:Y:S01]  /*1507f0*/  NOP ;  /* 0x0000000000007918 */ /* 0x000fe20000000000 */
[----:B------:R-:W1:Y:S01]  /*150800*/  LDS.128 R36, [R15] ;  /* 0x000000000f247984 */ /* 0x000e620000000c00 */
[----:B0-----:R-:W-:Y:S02]  /*150810*/  PRMT R32, R26, 0x5210, R27 ;  /* 0x000052101a207816 */ /* 0x001fe4000000001b */
[----:B------:R-:W-:Y:S02]  /*150820*/  PRMT R33, R21, 0x5210, R17 ;  /* 0x0000521015217816 */ /* 0x000fe40000000011 */
[----:B------:R-:W-:-:S02]  /*150830*/  PRMT R34, R25, 0x5210, R14 ;  /* 0x0000521019227816 */ /* 0x000fc4000000000e */
[----:B------:R-:W-:Y:S01]  /*150840*/  PRMT R35, R19, 0x5210, R12 ;  /* 0x0000521013237816 */ /* 0x000fe2000000000c */
[----:B------:R-:W-:Y:S01]  /*150850*/  NOP ;  /* 0x0000000000007918 */ /* 0x000fe20000000000 */
[----:B------:R-:W-:Y:S04]  /*150860*/  STL [R1+0x6748], R0 ;  /* 0x0067480001007387 */ /* 0x000fe80000100800 */
[----:B------:R-:W-:Y:S01]  /*150870*/  STSM.16.M88.4 [R15], R32 ;  /* 0x000000200f007844 */ /* 0x000fe20000000200 */
[----:B------:R-:W-:-:S03]  /*150880*/  NOP ;  /* 0x0000000000007918 */ /* 0x000fc60000000000 */
[----:B------:R-:W3:Y:S04]  /*150890*/  LDL.LU R21, [R1+0x577c] ;  /* 0x00577c0001157983 */ /* 0x000ee80000300800 */
[----:B------:R-:W0:Y:S04]  /*1508a0*/  LDS.128 R32, [R15] ;  /* 0x000000000f207984 */ /* 0x000e280000000c00 */
[----:B------:R-:W3:Y:S01]  /*1508b0*/  LDL.LU R27, [R1+0x570] ;  /* 0x00057000011b7983 */ /* 0x000ee20000300800 */
[----:B------:R-:W-:-:S03]  /*1508c0*/  IMAD.MOV.U32 R19, RZ, RZ, R8 ;  /* 0x000000ffff137224 */ /* 0x000fc600078e0008 */
[----:B-1----:R-:W-:Y:S01]  /*1508d0*/  STL.64 [R1+0x5a0], R36 ;  /* 0x0005a02401007387 */ /* 0x002fe20000100a00 */
[----:B------:R-:W-:-:S03]  /*1508e0*/  PRMT R28, R28, 0x5210, R11 ;  /* 0x000052101c1c7816 */ /* 0x000fc6000000000b */
[----:B------:R-:W-:Y:S01]  /*1508f0*/  STL.64 [R1+0x5a8], R38 ;  /* 0x0005a82601007387 */ /* 0x000fe20000100a00 */
[----:B------:R-:W-:Y:S02]  /*150900*/  PRMT R29, R29, 0x5210, R10 ;  /* 0x000052101d1d7816 */ /* 0x000fe4000000000a */
[----:B------:R-:W-:Y:S01]  /*150910*/  PRMT R30, R24, 0x5210, R3 ;  /* 0x00005210181e7816 */ /* 0x000fe20000000003 */
[----:B------:R-:W3:Y:S04]  /*150920*/  LDL.LU R26, [R1+0x56c] ;  /* 0x00056c00011a7983 */ /* 0x000ee80000300800 */
[----:B------:R-:W3:Y:S04]  /*150930*/  LDL.LU R25, [R1+0x560] ;  /* 0x0005600001197983 */ /* 0x000ee80000300800 */
[----:B------:R-:W3:Y:S01]  /*150940*/  LDL.LU R8, [R1+0x568] ;  /* 0x0005680001087983 */ /* 0x000ee20000300800 */
[----:B0-----:R-:W-:-:S03]  /*150950*/  IMAD.MOV.U32 R0, RZ, RZ, R34 ;  /* 0x000000ffff007224 */ /* 0x001fc600078e0022 */
[----:B------:R-:W-:Y:S04]  /*150960*/  STL [R1+0x590], R32 ;  /* 0x0005902001007387 */ /* 0x000fe80000100800 */
[----:B------:R-:W-:Y:S01]  /*150970*/  STL [R1+0x59c], R35 ;  /* 0x00059c2301007387 */ /* 0x000fe20000100800 */
[----:B--2---:R-:W-:Y:S01]  /*150980*/  PRMT R31, R18, 0x5210, R2 ;  /* 0x00005210121f7816 */ /* 0x004fe20000000002 */
[----:B------:R-:W-:Y:S01]  /*150990*/  IMAD.MOV.U32 R18, RZ, RZ, R7 ;  /* 0x000000ffff127224 */ /* 0x000fe200078e0007 */
[----:B------:R-:W-:Y:S01]  /*1509a0*/  NOP ;  /* 0x0000000000007918 */ /* 0x000fe20000000000 */
[----:B------:R-:W-:Y:S02]  /*1509b0*/  IMAD.MOV.U32 R7, RZ, RZ, R33 ;  /* 0x000000ffff077224 */ /* 0x000fe400078e0021 */
[----:B------:R0:W-:Y:S01]  /*1509c0*/  STSM.16.M88.4 [R15], R28 ;  /* 0x0000001c0f007844 */ /* 0x0001e20000000200 */
[----:B------:R-:W-:-:S03]  /*1509d0*/  NOP ;  /* 0x0000000000007918 */ /* 0x000fc60000000000 */
[----:B------:R-:W-:Y:S04]  /*1509e0*/  STL [R1+0x6754], R7 ;  /* 0x0067540701007387 */ /* 0x000fe80000100800 */
[----:B------:R-:W-:Y:S04]  /*1509f0*/  STL [R1+0x674c], R0 ;  /* 0x00674c0001007387 */ /* 0x000fe80000100800 */
[----:B------:R-:W1:Y:S01]  /*150a00*/  LDS.128 R44, [R15] ;  /* 0x000000000f2c7984 */ /* 0x000e620000000c00 */
[----:B----4-:R-:W-:-:S03]  /*150a10*/  LOP3.LUT R34, R20, 0xffff, RZ, 0xc0, !PT ;  /* 0x0000ffff14227812 */ /* 0x010fc600078ec0ff */
[----:B0-----:R-:W2:Y:S04]  /*150a20*/  LDL.LU R28, [R1+0x56d4] ;  /* 0x0056d400011c7983 */ /* 0x001ea80000300800 */
[----:B------:R-:W4:Y:S04]  /*150a30*/  LDL.LU R33, [R1+0x56d0] ;  /* 0x0056d00001217983 */ /* 0x000f280000300800 */
[----:B------:R-:W2:Y:S01]  /*150a40*/  LDL.LU R20, [R1+0x56c0] ;  /* 0x0056c00001147983 */ /* 0x000ea20000300800 */
[----:B------:R-:W-:-:S03]  /*150a50*/  LOP3.LUT R36, R23, 0xffff, RZ, 0xc0, !PT ;  /* 0x0000ffff17247812 */ /* 0x000fc600078ec0ff */
[----:B------:R-:W4:Y:S01]  /*150a60*/  LDL.LU R10, [R1+0x56bc] ;  /* 0x0056bc00010a7983 */ /* 0x000f220000300800 */
[----:B------:R-:W-:-:S03]  /*150a70*/  LOP3.LUT R35, R22, 0xffff, RZ, 0xc0, !PT ;  /* 0x0000ffff16237812 */ /* 0x000fc600078ec0ff */
[----:B------:R-:W4:Y:S04]  /*150a80*/  LDL.LU R24, [R1+0x57c] ;  /* 0x00057c0001187983 */ /* 0x000f280000300800 */
[----:B------:R-:W4:Y:S04]  /*150a90*/  LDL.LU R23, [R1+0x578] ;  /* 0x0005780001177983 */ /* 0x000f280000300800 */
[----:B------:R-:W4:Y:S01]  /*150aa0*/  LDL.LU R22, [R1+0x574] ;  /* 0x0005740001167983 */ /* 0x000f220000300800 */
[----:B-1----:R-:W-:Y:S01]  /*150ab0*/  IMAD.MOV.U32 R7, RZ, RZ, R44 ;  /* 0x000000ffff077224 */ /* 0x002fe200078e002c */
[----:B---3--:R-:W-:-:S02]  /*150ac0*/  LOP3.LUT R30, R21, 0xffff, RZ, 0xc0, !PT ;  /* 0x0000ffff151e7812 */ /* 0x008fc400078ec0ff */
[----:B------:R-:W3:Y:S04]  /*150ad0*/  LDL.LU R21, [R1+0x564] ;  /* 0x0005640001157983 */ /* 0x000ee80000300800 */
[----:B------:R-:W-:Y:S04]  /*150ae0*/  STL [R1+0x58c], R47 ;  /* 0x00058c2f01007387 */ /* 0x000fe80000100800 */
[----:B------:R-:W3:Y:S01]  /*150af0*/  LDL.LU R32, [R1+0x5540] ;  /* 0x0055400001207983 */ /* 0x000ee20000300800 */
[----:B------:R-:W-:-:S03]  /*150b00*/  PRMT R40, R27, 0x4210, R36 ;  /* 0x000042101b287816 */ /* 0x000fc60000000024 */
[----:B------:R-:W3:Y:S04]  /*150b10*/  LDL.LU R11, [R1+0x553c] ;  /* 0x00553c00010b7983 */ /* 0x000ee80000300800 */
[----:B------:R-:W3:Y:S01]  /*150b20*/  LDL.LU R31, [R1+0x54fc] ;  /* 0x0054fc00011f7983 */ /* 0x000ee20000300800 */
[----:B------:R-:W-:-:S03]  /*150b30*/  PRMT R41, R26, 0x4210, R35 ;  /* 0x000042101a297816 */ /* 0x000fc60000000023 */
[----:B------:R-:W3:Y:S01]  /*150b40*/  LDL.LU R29, [R1+0x54f8] ;  /* 0x0054f800011d7983 */ /* 0x000ee20000300800 */
[----:B------:R-:W-:-:S03]  /*150b50*/  PRMT R42, R25, 0x4210, R34 ;  /* 0x00004210192a7816 */ /* 0x000fc60000000022 */
[----:B------:R-:W3:Y:S04]  /*150b60*/  LDL.LU R27, [R1+0x82c] ;  /* 0x00082c00011b7983 */ /* 0x000ee80000300800 */
[----:B------:R-:W3:Y:S04]  /*150b70*/  LDL.LU R26, [R1+0x83c] ;  /* 0x00083c00011a7983 */ /* 0x000ee80000300800 */
[----:B------:R-:W3:Y:S04]  /*150b80*/  LDL.LU R25, [R1+0x81c] ;  /* 0x00081c0001197983 */ /* 0x000ee80000300800 */
[----:B------:R-:W-:Y:S04]  /*150b90*/  STL.64 [R1+0x6798], R6 ;  /* 0x0067980601007387 */ /* 0x000fe80000100a00 */
[----:B------:R-:W-:Y:S01]  /*150ba0*/  STL.64 [R1+0x6790], R4 ;  /* 0x0067900401007387 */ /* 0x000fe20000100a00 */
[----:B--2---:R-:W-:-:S03]  /*150bb0*/  LOP3.LUT R14, R20, 0xffff, RZ, 0xc0, !PT ;  /* 0x0000ffff140e7812 */ /* 0x004fc600078ec0ff */
[----:B------:R-:W2:Y:S01]  /*150bc0*/  LDL.LU R20, [R1+0x80c] ;  /* 0x00080c0001147983 */ /* 0x000ea20000300800 */
[----:B------:R-:W-:Y:S01]  /*150bd0*/  PRMT R43, R8, 0x4210, R30 ;  /* 0x00004210082b7816 */ /* 0x000fe2000000001e */
[----:B------:R-:W-:-:S04]  /*150be0*/  NOP ;  /* 0x0000000000007918 */ /* 0x000fc80000000000 */
[----:B------:R0:W-:Y:S01]  /*150bf0*/  STSM.16.M88.4 [R15], R40 ;  /* 0x000000280f007844 */ /* 0x0001e20000000200 */
[----:B------:R-:W-:Y:S02]  /*150c00*/  IMAD.MOV.U32 R0, RZ, RZ, R45 ;  /* 0x000000ffff007224 */ /* 0x000fe400078e002d */
[----:B------:R-:W-:Y:S01]  /*150c10*/  IMAD.MOV.U32 R8, RZ, RZ, R46 ;  /* 0x000000ffff087224 */ /* 0x000fe200078e002e */
[----:B------:R-:W-:Y:S01]  /*150c20*/  NOP ;  /* 0x0000000000007918 */ /* 0x000fe20000000000 */
[----:B------:R-:W1:Y:S01]  /*150c30*/  LDS.128 R44, [R15] ;  /* 0x000000000f2c7984 */ /* 0x000e620000000c00 */
[----:B------:R-:W-:Y:S02]  /*150c40*/  LOP3.LUT R28, R28, 0xffff, RZ, 0xc0, !PT ;  /* 0x0000ffff1c1c7812 */ /* 0x000fe400078ec0ff */
[----:B----4-:R-:W-:Y:S01]  /*150c50*/  LOP3.LUT R17, R33, 0xffff, RZ, 0xc0, !PT ;  /* 0x0000ffff21117812 */ /* 0x010fe200078ec0ff */
[----:B0-----:R-:W4:Y:S01]  /*150c60*/  LDL.LU R40, [R1+0x21bc] ;  /* 0x0021bc0001287983 */ /* 0x001f220000300800 */
[----:B------:R-:W-:-:S02]  /*150c70*/  LOP3.LUT R10, R10, 0xffff, RZ, 0xc0, !PT ;  /* 0x0000ffff0a0a7812 */ /* 0x000fc400078ec0ff */
[----:B------:R-:W-:Y:S02]  /*150c80*/  PRMT R4, R24, 0x4210, R28 ;  /* 0x0000421018047816 */ /* 0x000fe4000000001c */
[----:B------:R-:W-:Y:S02]  /*150c90*/  PRMT R5, R23, 0x4210, R17 ;  /* 0x0000421017057816 */ /* 0x000fe40000000011 */
[----:B------:R-:W-:Y:S01]  /*150ca0*/  PRMT R6, R22, 0x4210, R14 ;  /* 0x0000421016067816 */ /* 0x000fe2000000000e */
[----:B------:R-:W-:Y:S01]  /*150cb0*/  IMAD.MOV.U32 R22, RZ, RZ, R19 ;  /* 0x000000ffff167224 */ /* 0x000fe200078e0013 */
[----:B-1----:R-:W-:Y:S04]  /*150cc0*/  STL.64 [R1+0x570], R44 ;  /* 0x0005702c01007387 */ /* 0x002fe80000100a00 */
[----:B------:R-:W-:Y:S04]  /*150cd0*/  STL.64 [R1+0x578], R46 ;  /* 0x0005782e01007387 */ /* 0x000fe80000100a00 */
[----:B------:R-:W4:Y:S04]  /*150ce0*/  LDL.LU R39, [R1+0x21b8] ;  /* 0x0021b80001277983 */ /* 0x000f280000300800 */
[----:B------:R-:W4:Y:S04]  /*150cf0*/  LDL.LU R38, [R1+0x2198] ;  /* 0x0021980001267983 */ /* 0x000f280000300800 */
[----:B------:R-:W4:Y:S04]  /*150d00*/  LDL.LU R37, [R1+0x2194] ;  /* 0x0021940001257983 */ /* 0x000f280000300800 */
[----:B------:R-:W4:Y:S04]  /*150d10*/  LDL.LU R24, [R1+0x894] ;  /* 0x0008940001187983 */ /* 0x000f280000300800 */
[----:B------:R-:W4:Y:S01]  /*150d20*/  LDL.LU R23, [R1+0x88c] ;  /* 0x00088c0001177983 */ /* 0x000f220000300800 */
[----:B---3--:R-:W-:Y:S01]  /*150d30*/  PRMT R7, R21, 0x4210, R10 ;  /* 0x0000421015077816 */ /* 0x008fe2000000000a */
[----:B------:R-:W-:-:S02]  /*150d40*/  NOP ;  /* 0x0000000000007918 */ /* 0x000fc40000000000 */
[----:B------:R-:W3:Y:S04]  /*150d50*/  LDL.LU R21, [R1+0x86c] ;  /* 0x00086c0001157983 */ /* 0x000ee80000300800 */
[----:B------:R-:W3:Y:S01]  /*150d60*/  LDL.LU R19, [R1+0x85c] ;  /* 0x00085c0001137983 */ /* 0x000ee20000300800 */
[----:B------:R-:W-:-:S03]  /*150d70*/  LOP3.LUT R12, R32, 0xffff, RZ, 0xc0, !PT ;  /* 0x0000ffff200c7812 */ /* 0x000fc600078ec0ff */
[----:B------:R0:W-:Y:S01]  /*150d80*/  STSM.16.M88.4 [R15], R4 ;  /* 0x000000040f007844 */ /* 0x0001e20000000200 */
[----:B------:R-:W-:-:S03]  /*150d90*/  NOP ;  /* 0x0000000000007918 */ /* 0x000fc60000000000 */
[----:B------:R-:W3:Y:S04]  /*150da0*/  LDL.LU R32, [R1+0x2d0] ;  /* 0x0002d00001207983 */ /* 0x000ee80000300800 */
[----:B------:R-:W1:Y:S01]  /*150db0*/  LDS.128 R48, [R15] ;  /* 0x000000000f307984 */ /* 0x000e620000000c00 */
[----:B------:R-:W-:-:S03]  /*150dc0*/  LOP3.LUT R11, R11, 0xffff, RZ, 0xc0, !PT ;  /* 0x0000ffff0b0b7812 */ /* 0x000fc600078ec0ff */
[----:B------:R-:W3:Y:S01]  /*150dd0*/  LDL.LU R33, [R1+0x2cc] ;  /* 0x0002cc0001217983 */ /* 0x000ee20000300800 */
[----:B0-----:R-:W-:Y:S02]  /*150de0*/  LOP3.LUT R7, R31, 0xffff, RZ, 0xc0, !PT ;  /* 0x0000ffff1f077812 */ /* 0x001fe400078ec0ff */
[----:B------:R-:W-:Y:S01]  /*150df0*/  LOP3.LUT R6, R29, 0xffff, RZ, 0xc0, !PT ;  /* 0x0000ffff1d067812 */ /* 0x000fe200078ec0ff */
[----:B------:R-:W3:Y:S01]  /*150e00*/  LDL.LU R31, [R1+0x2c4] ;  /* 0x0002c400011f7983 */ /* 0x000ee20000300800 */
[----:B------:R-:W-:Y:S02]  /*150e10*/  PRMT R44, R27, 0x4210, R12 ;  /* 0x000042101b2c7816 */ /* 0x000fe4000000000c */
[----:B------:R-:W-:Y:S01]  /*150e20*/  PRMT R45, R26, 0x4210, R11 ;  /* 0x000042101a2d7816 */ /* 0x000fe2000000000b */
[----:B------:R-:W3:Y:S01]  /*150e30*/  LDL.LU R29, [R1+0x2c8] ;  /* 0x0002c800011d7983 */ /* 0x000ee20000300800 */
[----:B------:R-:W-:-:S03]  /*150e40*/  PRMT R46, R25, 0x4210, R7 ;  /* 0x00004210192e7816 */ /* 0x000fc60000000007 */
[----:B------:R-:W3:Y:S04]  /*150e50*/  LDL.LU R27, [R1+0x2dc] ;  /* 0x0002dc00011b7983 */ /* 0x000ee80000300800 */
[----:B------:R-:W3:Y:S04]  /*150e60*/  LDL.LU R26, [R1+0x2d4] ;  /* 0x0002d400011a7983 */ /* 0x000ee80000300800 */
[----:B-1----:R-:W-:Y:S04]  /*150e70*/  STL.64 [R1+0x560], R48 ;  /* 0x0005603001007387 */ /* 0x002fe80000100a00 */
[----:B------:R-:W-:Y:S01]  /*150e80*/  STL.64 [R1+0x568], R50 ;  /* 0x0005683201007387 */ /* 0x000fe20000100a00 */
[----:B------:R-:W-:-:S03]  /*150e90*/  NOP ;  /* 0x0000000000007918 */ /* 0x000fc60000000000 */
[----:B------:R-:W3:Y:S01]  /*150ea0*/  LDL.LU R25, [R1+0x2d8] ;  /* 0x0002d80001197983 */ /* 0x000ee20000300800 */
[----:B--2---:R-:W-:-:S03]  /*150eb0*/  PRMT R47, R20, 0x4210, R6 ;  /* 0x00004210142f7816 */ /* 0x004fc60000000006 */
[----:B------:R-:W2:Y:S04]  /*150ec0*/  LDL.LU R20, [R1+0x1fc] ;  /* 0x0001fc0001147983 */ /* 0x000ea80000300800 */
[----:B------:R-:W-:Y:S01]  /*150ed0*/  STSM.16.M88.4 [R15], R44 ;  /* 0x0000002c0f007844 */ /* 0x000fe20000000200 */
[----:B------:R-:W-:-:S03]  /*150ee0*/  NOP ;  /* 0x0000000000007918 */ /* 0x000fc60000000000 */
[----:B------:R-:W0:Y:S01]  /*150ef0*/  LDS.128 R44, [R15] ;  /* 0x000000000f2c7984 */ /* 0x000e220000000c00 */
[----:B----4-:R-:W-:Y:S02]  /*150f00*/  LOP3.LUT R4, R40, 0xffff, RZ, 0xc0, !PT ;  /* 0x0000ffff28047812 */ /* 0x010fe400078ec0ff */
[----:B------:R-:W-:Y:S02]  /*150f10*/  LOP3.LUT R5, R39, 0xffff, RZ, 0xc0, !PT ;  /* 0x0000ffff27057812 */ /* 0x000fe400078ec0ff */
[----:B------:R-:W-:Y:S02]  /*150f20*/  LOP3.LUT R3, R38, 0xffff, RZ, 0xc0, !PT ;  /* 0x0000ffff26037812 */ /* 0x000fe400078ec0ff */
[----:B------:R-:W-:Y:S02]  /*150f30*/  LOP3.LUT R2, R37, 0xffff, RZ, 0xc0, !PT ;  /* 0x0000ffff25027812 */ /* 0x000fe400078ec0ff */
[----:B------:R-:W-:Y:S02]  /*150f40*/  PRMT R40, R24, 0x4210, R4 ;  /* 0x0000421018287816 */ /* 0x000fe40000000004 */
[----:B------:R-:W-:-:S02]  /*150f50*/  PRMT R41, R23, 0x4210, R5 ;  /* 0x0000421017297816 */ /* 0x000fc40000000005 */
[----:B------:R-:W4:Y:S01]  /*150f60*/  LDL.LU R23, [R1+0x2e8] ;  /* 0x0002e80001177983 */ /* 0x000f220000300800 */
[----:B------:R-:W-:-:S03]  /*150f70*/  IMAD.MOV.U32 R24, RZ, RZ, R22 ;  /* 0x000000ffff187224 */ /* 0x000fc600078e0016 */
[----:B0-----:R-:W-:Y:S04]  /*150f80*/  STL.64 [R1+0x550], R44 ;  /* 0x0005502c01007387 */ /* 0x001fe80000100a00 */
[----:B------:R-:W-:Y:S01]  /*150f90*/  STL.64 [R1+0x558], R46 ;  /* 0x0005582e01007387 */ /* 0x000fe20000100a00 */
[----:B------:R-:W-:-:S03]  /*150fa0*/  NOP ;  /* 0x0000000000007918 */ /* 0x000fc60000000000 */
[----:B------:R-:W4:Y:S01]  /*150fb0*/  LDL.LU R22, [R1+0x2e4] ;  /* 0x0002e40001167983 */ /* 0x000f220000300800 */
[----:B---3--:R-:W-:-:S03]  /*150fc0*/  PRMT R42, R21, 0x4210, R3 ;  /* 0x00004210152a7816 */ /* 0x008fc60000000003 */
[----:B------:R-:W3:Y:S01]  /*150fd0*/  LDL.LU R21, [R1+0x2e0] ;  /* 0x0002e00001157983 */ /* 0x000ee20000300800 */
[----:B------:R-:W-:-:S03]  /*150fe0*/  PRMT R43, R19, 0x4210, R2 ;  /* 0x00004210132b7816 */ /* 0x000fc60000000002 */
[----:B------:R-:W3:Y:S04]  /*150ff0*/  LDL.LU R19, [R1+0x1f8] ;  /* 0x0001f80001137983 */ /* 0x000ee80000300800 */
[----:B------:R-:W-:Y:S01]  /*151000*/  STSM.16.M88.4 [R15], R40 ;  /* 0x000000280f007844 */ /* 0x000fe20000000200 */
[----:B------:R-:W-:Y:S01]  /*151010*/  PRMT R32, R32, 0x5210, R36 ;  /* 0x0000521020207816 */ /* 0x000fe20000000024 */
[----:B------:R-:W-:Y:S02]  /*151020*/  NOP ;  /* 0x0000000000007918 */ /* 0x000fe40000000000 */
[----:B------:R-:W0:Y:S01]  /*151030*/  LDS.128 R36, [R15] ;  /* 0x000000000f247984 */ /* 0x000e220000000c00 */
[----:B------:R-:W-:Y:S02]  /*151040*/  PRMT R33, R33, 0x5210, R35 ;  /* 0x0000521021217816 */ /* 0x000fe40000000023 */
[----:B------:R-:W-:-:S02]  /*151050*/  PRMT R34, R31, 0x5210, R34 ;  /* 0x000052101f227816 */ /* 0x000fc40000000022 */
[----:B------:R-:W-:Y:S01]  /*151060*/  PRMT R35, R29, 0x5210, R30 ;  /* 0x000052101d237816 */ /* 0x000fe2000000001e */
[----:B------:R-:W-:-:S04]  /*151070*/  NOP ;  /* 0x0000000000007918 */ /* 0x000fc80000000000 */
[----:B------:R2:W-:Y:S04]  /*151080*/  STSM.16.M88.4 [R15], R32 ;  /* 0x000000200f007844 */ /* 0x0005e80000000200 */
[----:B0-----:R-:W-:Y:S04]  /*151090*/  STL.64 [R1+0x540], R36 ;  /* 0x0005402401007387 */ /* 0x001fe80000100a00 */
[----:B------:R-:W-:Y:S01]  /*1510a0*/  STL.64 [R1+0x548], R38 ;  /* 0x0005482601007387 */ /* 0x000fe20000100a00 */
[----:B------:R-:W-:-:S03]  /*1510b0*/  NOP ;  /* 0x0000000000007918 */ /* 0x000fc60000000000 */
[----:B------:R-:W3:Y:S04]  /*1510c0*/  LDL.LU R30, [R1+0x2f0] ;  /* 0x0002f000011e7983 */ /* 0x000ee80000300800 */
[----:B------:R-:W0:Y:S01]  /*1510d0*/  LDS.128 R36, [R15] ;  /* 0x000000000f247984 */ /* 0x000e220000000c00 */
[----:B--2---:R-:W-:-:S03]  /*1510e0*/  PRMT R35, R20, 0x5210, R10 ;  /* 0x0000521014237816 */ /* 0x004fc6000000000a */
[----:B------:R-:W2:Y:S01]  /*1510f0*/  LDL.LU R10, [R1+0x2f4] ;  /* 0x0002f400010a7983 */ /* 0x000ea20000300800 */
[----:B------:R-:W-:-:S03]  /*151100*/  PRMT R32, R27, 0x5210, R28 ;  /* 0x000052101b207816 */ /* 0x000fc6000000001c */
[----:B------:R-:W2:Y:S04]  /*151110*/  LDL.LU R29, [R1+0x2ec] ;  /* 0x0002ec00011d7983 */ /* 0x000ea80000300800 */
[----:B------:R-:W2:Y:S01]  /*151120*/  LDL.LU R28, [R1+0x1f4] ;  /* 0x0001f400011c7983 */ /* 0x000ea20000300800 */
[----:B------:R-:W-:Y:S02]  /*151130*/  PRMT R33, R26, 0x5210, R17 ;  /* 0x000052101a217816 */ /* 0x000fe40000000011 */
[----:B------:R-:W-:Y:S01]  /*151140*/  PRMT R34, R25, 0x5210, R14 ;  /* 0x0000521019227816 */ /* 0x000fe2000000000e */
[----:B------:R-:W-:Y:S01]  /*151150*/  NOP ;  /* 0x0000000000007918 */ /* 0x000fe20000000000 */
[----:B0-----:R-:W-:Y:S01]  /*151160*/  IMAD.MOV.U32 R20, RZ, RZ, R38 ;  /* 0x000000ffff147224 */ /* 0x001fe200078e0026 */
[----:B------:R4:W-:Y:S04]  /*151170*/  STL.64 [R1+0x530], R36 ;  /* 0x0005302401007387 */ /* 0x0009e80000100a00 */
[----:B------:R-:W-:Y:S04]  /*151180*/  STL [R1+0x53c], R39 ;  /* 0x00053c2701007387 */ /* 0x000fe80000100800 */
[----:B------:R-:W-:Y:S04]  /*151190*/  STL [R1+0x6734], R20 ;  /* 0x0067341401007387 */ /* 0x000fe80000100800 */
[----:B------:R-:W2:Y:S04]  /*1511a0*/  LDL.LU R27, [R1+0x57a4] ;  /* 0x0057a400011b7983 */ /* 0x000ea80000300800 */
[----:B------:R-:W2:Y:S04]  /*1511b0*/  LDL.LU R26, [R1+0x57a0] ;  /* 0x0057a000011a7983 */ /* 0x000ea80000300800 */
[----:B------:R-:W2:Y:S04]  /*1511c0*/  LDL.LU R25, [R1+0x5794] ;  /* 0x0057940001197983 */ /* 0x000ea80000300800 */
[----:B------:R-:W-:Y:S01]  /*1511d0*/  STSM.16.M88.4 [R15], R32 ;  /* 0x000000200f007844 */ /* 0x000fe20000000200 */
[----:B------:R-:W-:-:S03]  /*1511e0*/  NOP ;  /* 0x0000000000007918 */ /* 0x000fc60000000000 */
[----:B------:R-:W0:Y:S01]  /*1511f0*/  LDS.128 R32, [R15] ;  /* 0x000000000f207984 */ /* 0x000e220000000c00 */
[----:B----4-:R-:W-:-:S03]  /*151200*/  PRMT R36, R23, 0x5210, R12 ;  /* 0x0000521017247816 */ /* 0x010fc6000000000c */
[----:B------:R-:W4:Y:S01]  /*151210*/  LDL.LU R23, [R1+0x5790] ;  /* 0x0057900001177983 */ /* 0x000f220000300800 */
[----:B------:R-:W-:Y:S01]  /*151220*/  PRMT R37, R22, 0x5210, R11 ;  /* 0x0000521016257816 */ /* 0x000fe2000000000b */
[----:B------:R-:W-:Y:S02]  /*151230*/  IMAD.MOV.U32 R22, RZ, RZ, R18 ;  /* 0x000000ffff167224 */ /* 0x000fe400078e0012 */
[----:B0-----:R-:W-:Y:S01]  /*151240*/  STL [R1+0x524], R33 ;  /* 0x0005242101007387 */ /* 0x001fe20000100800 */
[----:B------:R-:W-:-:S03]  /*151250*/  IMAD.MOV.U32 R18, RZ, RZ, R32 ;  /* 0x000000ffff127224 */ /* 0x000fc600078e0020 */
[----:B------:R-:W-:Y:S04]  /*151260*/  STL [R1+0x528], R34 ;  /* 0x0005282201007387 */ /* 0x000fe80000100800 */
[----:B------:R-:W4:Y:S04]  /*151270*/  LDL.LU R32, [R1+0x1e54] ;  /* 0x001e540001207983 */ /* 0x000f280000300800 */
[----:B------:R-:W4:Y:S04]  /*151280*/  LDL.LU R11, [R1+0x1e50] ;  /* 0x001e5000010b7983 */ /* 0x000f280000300800 */
[----:B------:R-:W4:Y:S01]  /*151290*/  LDL.LU R31, [R1+0x1e3c] ;  /* 0x001e3c00011f7983 */ /* 0x000f220000300800 */
[----:B---3--:R-:W-:Y:S01]  /*1512a0*/  PRMT R38, R21, 0x5210, R7 ;  /* 0x0000521015267816 */ /* 0x008fe20000000007 */
[----:B------:R-:W-:Y:S01]  /*1512b0*/  IMAD.MOV.U32 R21, RZ, RZ, R35 ;  /* 0x000000ffff157224 */ /* 0x000fe200078e0023 */
[----:B------:R-:W-:Y:S01]  /*1512c0*/  PRMT R39, R19, 0x5210, R6 ;  /* 0x0000521013277816 */ /* 0x000fe20000000006 */
[----:B------:R-:W-:Y:S01]  /*1512d0*/  NOP ;  /* 0x0000000000007918 */ /* 0x000fe20000000000 */
[----:B------:R-:W3:Y:S04]  /*1512e0*/  LDL.LU R19, [R1+0x1e38] ;  /* 0x001e380001137983 */ /* 0x000ee80000300800 */
[----:B------:R-:W-:Y:S04]  /*1512f0*/  STL [R1+0x6728], R21 ;  /* 0x0067281501007387 */ /* 0x000fe80000100800 */
[----:B------:R-:W-:Y:S01]  /*151300*/  STSM.16.M88.4 [R15], R36 ;  /* 0x000000240f007844 */ /* 0x000fe20000000200 */
[----:B------:R-:W-:-:S03]  /*151310*/  NOP ;  /* 0x0000000000007918 */ /* 0x000fc60000000000 */
[----:B------:R-:W0:Y:S01]  /*151320*/  LDS.128 R36, [R15] ;  /* 0x000000000f247984 */ /* 0x000e220000000c00 */
[----:B--2---:R-:W-:-:S03]  /*151330*/  PRMT R5, R10, 0x5210, R5 ;  /* 0x000052100a057816 */ /* 0x004fc60000000005 */
[----:B------:R-:W2:Y:S01]  /*151340*/  LDL.LU R10, [R1+0x56f4] ;  /* 0x0056f400010a7983 */ /* 0x000ea20000300800 */
[----:B0-----:R-:W-:Y:S01]  /*151350*/  IMAD.MOV.U32 R20, RZ, RZ, R37 ;  /* 0x000000ffff147224 */ /* 0x001fe200078e0025 */
[----:B------:R-:W-:Y:S02]  /*151360*/  PRMT R4, R30, 0x5210, R4 ;  /* 0x000052101e047816 */ /* 0x000fe40000000004 */
[----:B------:R-:W-:Y:S01]  /*151370*/  STL [R1+0x510], R36 ;  /* 0x0005102401007387 */ /* 0x000fe20000100800 */
[----:B------:R-:W-:-:S03]  /*151380*/  PRMT R6, R29, 0x5210, R3 ;  /* 0x000052101d067816 */ /* 0x000fc60000000003 */
[----:B------:R0:W-:Y:S01]  /*151390*/  STL.64 [R1+0x518], R38 ;  /* 0x0005182601007387 */ /* 0x0001e20000100a00 */
[----:B------:R-:W-:Y:S01]  /*1513a0*/  PRMT R7, R28, 0x5210, R2 ;  /* 0x000052101c077816 */ /* 0x000fe20000000002 */
[----:B------:R-:W-:Y:S02]  /*1513b0*/  NOP ;  /* 0x0000000000007918 */ /* 0x000fe40000000000 */
[----:B------:R-:W-:Y:S04]  /*1513c0*/  STL [R1+0x6738], R20 ;  /* 0x0067381401007387 */ /* 0x000fe80000100800 */
[----:B------:R-:W2:Y:S04]  /*1513d0*/  LDL.LU R30, [R1+0x56f0] ;  /* 0x0056f000011e7983 */ /* 0x000ea80000300800 */
[----:B------:R-:W2:Y:S04]  /*1513e0*/  LDL.LU R29, [R1+0x56dc] ;  /* 0x0056dc00011d7983 */ /* 0x000ea80000300800 */
[----:B------:R-:W2:Y:S01]  /*1513f0*/  LDL.LU R28, [R1+0x56d8] ;  /* 0x0056d800011c7983 */ /* 0x000ea20000300800 */
[----:B0-----:R-:W-:-:S03]  /*151400*/  LOP3.LUT R38, R25, 0xffff, RZ, 0xc0, !PT ;  /* 0x0000ffff19267812 */ /* 0x001fc600078ec0ff */
[----:B------:R-:W2:Y:S04]  /*151410*/  LDL.LU R25, [R1+0x1e70] ;  /* 0x001e700001197983 */ /* 0x000ea80000300800 */
[----:B------:R-:W-:Y:S01]  /*151420*/  STSM.16.M88.4 [R15], R4 ;  /* 0x000000040f007844 */ /* 0x000fe20000000200 */
[----:B------:R-:W-:-:S03]  /*151430*/  NOP ;  /* 0x0000000000007918 */ /* 0x000fc60000000000 */
[----:B------:R-:W0:Y:S01]  /*151440*/  LDS.128 R44, [R15] ;  /* 0x000000000f2c7984 */ /* 0x000e220000000c00 */
[----:B------:R-:W-:Y:S02]  /*151450*/  LOP3.LUT R40, R27, 0xffff, RZ, 0xc0, !PT ;  /* 0x0000ffff1b287812 */ /* 0x000fe400078ec0ff */
[----:B------:R-:W-:Y:S01]  /*151460*/  LOP3.LUT R39, R26, 0xffff, RZ, 0xc0, !PT ;  /* 0x0000ffff1a277812 */ /* 0x000fe200078ec0ff */
[----:B------:R-:W2:Y:S04]  /*151470*/  LDL.LU R27, [R1+0x1e5c] ;  /* 0x001e5c00011b7983 */ /* 0x000ea80000300800 */
[----:B------:R-:W2:Y:S01]  /*151480*/  LDL.LU R26, [R1+0x1e58] ;  /* 0x001e5800011a7983 */ /* 0x000ea20000300800 */
[----:B----4-:R-:W-:-:S03]  /*151490*/  LOP3.LUT R33, R23, 0xffff, RZ, 0xc0, !PT ;  /* 0x0000ffff17217812 */ /* 0x010fc600078ec0ff */
[----:B------:R-:W4:Y:S04]  /*1514a0*/  LDL.LU R23, [R1+0x75c] ;  /* 0x00075c0001177983 */ /* 0x000f280000300800 */
[----:B0-----:R-:W-:Y:S01]  /*1514b0*/  STL [R1+0x50c], R47 ;  /* 0x00050c2f01007387 */ /* 0x001fe20000100800 */
[----:B------:R-:W-:Y:S02]  /*1514c0*/  PRMT R5, R11, 0x4210, R39 ;  /* 0x000042100b057816 */ /* 0x000fe40000000027 */
[----:B------:R-:W-:Y:S02]  /*1514d0*/  PRMT R4, R32, 0x4210, R40 ;  /* 0x0000421020047816 */ /* 0x000fe40000000028 */
[----:B------:R-:W-:Y:S02]  /*1514e0*/  PRMT R6, R31, 0x4210, R38 ;  /* 0x000042101f067816 */ /* 0x000fe40000000026 */
[----:B---3--:R-:W-:Y:S01]  /*1514f0*/  PRMT R7, R19, 0x4210, R33 ;  /* 0x0000421013077816 */ /* 0x008fe20000000021 */
[----:B------:R-:W-:Y:S01]  /*151500*/  IMAD.MOV.U32 R19, RZ, RZ, R45 ;  /* 0x000000ffff137224 */ /* 0x000fe200078e002d */
[----:B------:R-:W-:-:S04]  /*151510*/  NOP ;  /* 0x0000000000007918 */ /* 0x000fc80000000000 */
[----:B------:R-:W-:Y:S04]  /*151520*/  STL.64 [R1+0x67c0], R18 ;  /* 0x0067c01201007387 */ /* 0x000fe80000100a00 */
[----:B------:R-:W-:Y:S01]  /*151530*/  STL [R1+0x67b8], R16 ;  /* 0x0067b81001007387 */ /* 0x000fe20000100800 */
[----:B--2---:R-:W-:-:S03]  /*151540*/  LOP3.LUT R11, R10, 0xffff, RZ, 0xc0, !PT ;  /* 0x0000ffff0a0b7812 */ /* 0x004fc600078ec0ff */
[----:B------:R-:W2:Y:S04]  /*151550*/  LDL.LU R10, [R1+0x5594] ;  /* 0x00559400010a7983 */ /* 0x000ea80000300800 */
[----:B------:R-:W3:Y:S04]  /*151560*/  LDL.LU R12, [R1+0x5590] ;  /* 0x00559000010c7983 */ /* 0x000ee80000300800 */
[----:B------:R-:W3:Y:S04]  /*151570*/  LDL.LU R42, [R1+0x555c] ;  /* 0x00555c00012a7983 */ /* 0x000ee80000300800 */
[----:B------:R-:W3:Y:S04]  /*151580*/  LDL.LU R37, [R1+0x5550] ;  /* 0x0055500001257983 */ /* 0x000ee80000300800 */
[----:B------:R-:W3:Y:S04]  /*151590*/  LDL.LU R36, [R1+0x1e90] ;  /* 0x001e900001247983 */ /* 0x000ee80000300800 */
[----:B------:R-:W3:Y:S04]  /*1515a0*/  LDL.LU R35, [R1+0x1e7c] ;  /* 0x001e7c0001237983 */ /* 0x000ee80000300800 */
[----:B------:R-:W3:Y:S04]  /*1515b0*/  LDL.LU R32, [R1+0x1e78] ;  /* 0x001e780001207983 */ /* 0x000ee80000300800 */
[----:B------:R0:W-:Y:S02]  /*1515c0*/  STSM.16.M88.4 [R15], R4 ;  /* 0x000000040f007844 */ /* 0x0001e40000000200 */
[----:B0-----:R-:W-:-:S02]  /*1515d0*/  PRMT R4, R25, 0x4210, R11 ;  /* 0x0000421019047816 */ /* 0x001fc4000000000b */
[----:B------:R-:W3:Y:S04]  /*1515e0*/  LDL.LU R25, [R1+0x1e74] ;  /* 0x001e740001197983 */ /* 0x000ee80000300800 */
[----:B------:R-:W3:Y:S04]  /*1515f0*/  LDL.LU R34, [R1+0x2218] ;  /* 0x0022180001227983 */ /* 0x000ee80000300800 */
[----:B------:R-:W3:Y:S01]  /*151600*/  LDL.LU R31, [R1+0x2214] ;  /* 0x00221400011f7983 */ /* 0x000ee20000300800 */
[----:B------:R-:W-:Y:S02]  /*151610*/  IMAD.MOV.U32 R20, RZ, RZ, R44 ;  /* 0x000000ffff147224 */ /* 0x000fe400078e002c */
[----:B------:R-:W-:Y:S01]  /*151620*/  IMAD.MOV.U32 R21, RZ, RZ, R46 ;  /* 0x000000ffff157224 */ /* 0x000fe200078e002e */
[----:B------:R-:W-:Y:S01]  /*151630*/  NOP ;  /* 0x0000000000007918 */ /* 0x000fe20000000000 */
[----:B------:R-:W0:Y:S01]  /*151640*/  LDS.128 R44, [R15] ;  /* 0x000000000f2c7984 */ /* 0x000e220000000c00 */
[----:B------:R-:W-:-:S03]  /*151650*/  LOP3.LUT R17, R30, 0xffff, RZ, 0xc0, !PT ;  /* 0x0000ffff1e117812 */ /* 0x000fc600078ec0ff */
[----:B------:R-:W3:Y:S01]  /*151660*/  LDL.LU R30, [R1+0x21d8] ;  /* 0x0021d800011e7983 */ /* 0x000ee20000300800 */
[----:B------:R-:W-:Y:S02]  /*151670*/  LOP3.LUT R14, R28, 0xffff, RZ, 0xc0, !PT ;  /* 0x0000ffff1c0e7812 */ /* 0x000fe400078ec0ff */
[----:B------:R-:W-:Y:S02]  /*151680*/  LOP3.LUT R18, R29, 0xffff, RZ, 0xc0, !PT ;  /* 0x0000ffff1d127812 */ /* 0x000fe400078ec0ff */
[----:B------:R-:W-:Y:S02]  /*151690*/  PRMT R5, R27, 0x4210, R17 ;  /* 0x000042101b057816 */ /* 0x000fe40000000011 */
[----:B----4-:R-:W-:Y:S02]  /*1516a0*/  PRMT R7, R23, 0x4210, R14 ;  /* 0x0000421017077816 */ /* 0x010fe4000000000e */
[----:B------:R-:W-:Y:S01]  /*1516b0*/  PRMT R6, R26, 0x4210, R18 ;  /* 0x000042101a067816 */ /* 0x000fe20000000012 */
[----:B------:R-:W-:Y:S01]  /*1516c0*/  NOP ;  /* 0x0000000000007918 */ /* 0x000fe20000000000 */
[----:B0-----:R3:W-:Y:S01]  /*1516d0*/  STL.64 [R1+0x4f0], R44 ;  /* 0x0004f02c01007387 */ /* 0x0017e20000100a00 */
[----:B------:R-:W-:-:S03]  /*1516e0*/  IMAD.MOV.U32 R23, RZ, RZ, R46 ;  /* 0x000000ffff177224 */ /* 0x000fc600078e002e */
[----:B------:R-:W-:Y:S04]  /*1516f0*/  STL [R1+0x4fc], R47 ;  /* 0x0004fc2f01007387 */ /* 0x000fe80000100800 */
[----:B------:R-:W4:Y:S04]  /*151700*/  LDL.LU R41, [R1+0x21d4] ;  /* 0x0021d40001297983 */ /* 0x000f280000300800 */
[----:B------:R-:W4:Y:S04]  /*151710*/  LDL.LU R29, [R1+0x1eb0] ;  /* 0x001eb000011d7983 */ /* 0x000f280000300800 */
[----:B------:R-:W4:Y:S04]  /*151720*/  LDL.LU R28, [R1+0x1e9c] ;  /* 0x001e9c00011c7983 */ /* 0x000f280000300800 */
[----:B------:R-:W4:Y:S04]  /*151730*/  LDL.LU R27, [R1+0x1e98] ;  /* 0x001e9800011b7983 */ /* 0x000f280000300800 */
[----:B------:R-:W-:Y:S04]  /*151740*/  STL [R1+0x670c], R23 ;  /* 0x00670c1701007387 */ /* 0x000fe80000100800 */
[----:B------:R-:W4:Y:S04]  /*151750*/  LDL.LU R26, [R1+0x1e94] ;  /* 0x001e9400011a7983 */ /* 0x000f280000300800 */
[----:B------:R0:W-:Y:S01]  /*151760*/  STSM.16.M88.4 [R15], R4 ;  /* 0x000000040f007844 */ /* 0x0001e20000000200 */
[----:B------:R-:W-:-:S03]  /*151770*/  NOP ;  /* 0x0000000000007918 */ /* 0x000fc60000000000 */
[----:B------:R-:W1:Y:S01]  /*151780*/  LDS.128 R48, [R15] ;  /* 0x000000000f307984 */ /* 0x000e620000000c00 */
[----:B--2---:R-:W-:-:S04]  /*151790*/  LOP3.LUT R10, R10, 0xffff, RZ, 0xc0, !PT ;  /* 0x0000ffff0a0a7812 */ /* 0x004fc800078ec0ff */
[----:B---3--:R-:W-:Y:S02]  /*1517a0*/  PRMT R44, R36, 0x4210, R10 ;  /* 0x00004210242c7816 */ /* 0x008fe4000000000a */
[----:B------:R-:W2:Y:S01]  /*1517b0*/  LDL.LU R36, [R1+0x308] ;  /* 0x0003080001247983 */ /* 0x000ea20000300800 */
[----:B------:R-:W-:Y:S02]  /*1517c0*/  LOP3.LUT R12, R12, 0xffff, RZ, 0xc0, !PT ;  /* 0x0000ffff0c0c7812 */ /* 0x000fe400078ec0ff */
[----:B0-----:R-:W-:Y:S02]  /*1517d0*/  LOP3.LUT R7, R42, 0xffff, RZ, 0xc0, !PT ;  /* 0x0000ffff2a077812 */ /* 0x001fe400078ec0ff */
[----:B------:R-:W-:Y:S02]  /*1517e0*/  LOP3.LUT R6, R37, 0xffff, RZ, 0xc0, !PT ;  /* 0x0000ffff25067812 */ /* 0x000fe400078ec0ff */
[----:B------:R-:W-:Y:S01]  /*1517f0*/  PRMT R45, R35, 0x4210, R12 ;  /* 0x00004210232d7816 */ /* 0x000fe2000000000c */
[----:B------:R-:W3:Y:S01]  /*151800*/  LDL.LU R37, [R1+0x300] ;  /* 0x0003000001257983 */ /* 0x000ee20000300800 */
[----:B------:R-:W-:-:S03]  /*151810*/  PRMT R46, R32, 0x4210, R7 ;  /* 0x00004210202e7816 */ /* 0x000fc60000000007 */
[----:B------:R-:W3:Y:S04]  /*151820*/  LDL.LU R35, [R1+0x2fc] ;  /* 0x0002fc0001237983 */ /* 0x000ee80000300800 */
[----:B------:R-:W3:Y:S01]  /*151830*/  LDL.LU R32, [R1+0x2f8] ;  /* 0x0002f80001207983 */ /* 0x000ee20000300800 */
[----:B------:R-:W-:Y:S01]  /*151840*/  PRMT R47, R25, 0x4210, R6 ;  /* 0x00004210192f7816 */ /* 0x000fe20000000006 */
[----:B------:R-:W-:Y:S02]  /*151850*/  NOP ;  /* 0x0000000000007918 */ /* 0x000fe40000000000 */
[----:B------:R-:W3:Y:S01]  /*151860*/  LDL.LU R25, [R1+0x310] ;  /* 0x0003100001197983 */ /* 0x000ee20000300800 */
[----:B------:R-:W-:-:S03]  /*151870*/  LOP3.LUT R4, R34, 0xffff, RZ, 0xc0, !PT ;  /* 0x0000ffff22047812 */ /* 0x000fc600078ec0ff */
[----:B-1----:R-:W-:Y:S01]  /*151880*/  STL.64 [R1+0x4e0], R48 ;  /* 0x0004e03001007387 */ /* 0x002fe20000100a00 */
[----:B------:R-:W-:-:S03]  /*151890*/  LOP3.LUT R5, R31, 0xffff, RZ, 0xc0, !PT ;  /* 0x0000ffff1f057812 */ /* 0x000fc600078ec0ff */
[----:B------:R-:W-:Y:S04]  /*1518a0*/  STL.64 [R1+0x4e8], R50 ;  /* 0x0004e83201007387 */ /* 0x000fe80000100a00 */
[----:B------:R-:W3:Y:S04]  /*1518b0*/  LDL.LU R34, [R1+0x30c] ;  /* 0x00030c0001227983 */ /* 0x000ee80000300800 */
[----:B------:R-:W3:Y:S04]  /*1518c0*/  LDL.LU R31, [R1+0x304] ;  /* 0x00030400011f7983 */ /* 0x000ee80000300800 */
[----:B------:R0:W-:Y:S01]  /*1518d0*/  STSM.16.M88.4 [R15], R44 ;  /* 0x0000002c0f007844 */ /* 0x0001e20000000200 */
[----:B------:R-:W-:-:S03]  /*1518e0*/  NOP ;  /* 0x0000000000007918 */ /* 0x000fc60000000000 */
[----:B------:R-:W1:Y:S01]  /*1518f0*/  LDS.128 R48, [R15] ;  /* 0x000000000f307984 */ /* 0x000e620000000c00 */
[----:B------:R-:W-:-:S03]  /*151900*/  LOP3.LUT R3, R30, 0xffff, RZ, 0xc0, !PT ;  /* 0x0000ffff1e037812 */ /* 0x000fc600078ec0ff */
[----:B------:R-:W3:Y:S01]  /*151910*/  LDL.LU R30, [R1+0x1f0] ;  /* 0x0001f000011e7983 */ /* 0x000ee20000300800 */
[----:B----4-:R-:W-:Y:S02]  /*151920*/  LOP3.LUT R2, R41, 0xffff, RZ, 0xc0, !PT ;  /* 0x0000ffff29027812 */ /* 0x010fe400078ec0ff */
[----:B0-----:R-:W-:Y:S02]  /*151930*/  PRMT R44, R29, 0x4210, R4 ;  /* 0x000042101d2c7816 */ /* 0x001fe40000000004 */
[----:B------:R-:W4:Y:S01]  /*151940*/  LDL.LU R29, [R1+0x318] ;  /* 0x00031800011d7983 */ /* 0x000f220000300800 */
[----:B------:R-:W-:Y:S02]  /*151950*/  PRMT R45, R28, 0x4210, R5 ;  /* 0x000042101c2d7816 */ /* 0x000fe40000000005 */
[----:B------:R-:W-:Y:S02]  /*151960*/  PRMT R46, R27, 0x4210, R3 ;  /* 0x000042101b2e7816 */ /* 0x000fe40000000003 */
[----:B------:R-:W4:Y:S01]  /*151970*/  LDL.LU R27, [R1+0x31c] ;  /* 0x00031c00011b7983 */ /* 0x000f220000300800 */
[----:B------:R-:W-:-:S03]  /*151980*/  IMAD.MOV.U32 R28, RZ, RZ, R24 ;  /* 0x000000ffff1c7224 */ /* 0x000fc600078e0018 */
[----:B-1----:R-:W-:Y:S01]  /*151990*/  STL.64 [R1+0x4d0], R48 ;  /* 0x0004d03001007387 */ /* 0x002fe20000100a00 */
[----:B------:R-:W-:Y:S01]  /*1519a0*/  PRMT R47, R26, 0x4210, R2 ;  /* 0x000042101a2f7816 */ /* 0x000fe20000000002 */
[----:B------:R-:W-:Y:S02]  /*1519b0*/  NOP ;  /* 0x0000000000007918 */ /* 0x000fe40000000000 */
[----:B------:R-:W-:Y:S04]  /*1519c0*/  STL.64 [R1+0x4d8], R50 ;  /* 0x0004d83201007387 */ /* 0x000fe80000100a00 */
[----:B------:R-:W4:Y:S04]  /*1519d0*/  LDL.LU R26, [R1+0x314] ;  /* 0x00031400011a7983 */ /* 0x000f280000300800 */
[----:B------:R-:W4:Y:S04]  /*1519e0*/  LDL.LU R24, [R1+0x1bc] ;  /* 0x0001bc0001187983 */ /* 0x000f280000300800 */
[----:B------:R-:W-:Y:S01]  /*1519f0*/  STSM.16.M88.4 [R15], R44 ;  /* 0x0000002c0f007844 */ /* 0x000fe20000000200 */
[----:B--2---:R-:W-:Y:S01]  /*151a00*/  PRMT R36, R36, 0x5210, R40 ;  /* 0x0000521024247816 */ /* 0x004fe20000000028 */
[----:B------:R-:W-:-:S02]  /*151a10*/  NOP ;  /* 0x0000000000007918 */ /* 0x000fc40000000000 */
[----:B------:R-:W0:Y:S01]  /*151a20*/  LDS.128 R40, [R15] ;  /* 0x000000000f287984 */ /* 0x000e220000000c00 */
[----:B---3--:R-:W-:Y:S02]  /*151a30*/  PRMT R37, R37, 0x5210, R39 ;  /* 0x0000521025257816 */ /* 0x008fe40000000027 */
[----:B------:R-:W-:Y:S02]  /*151a40*/  PRMT R39, R32, 0x5210, R33 ;  /* 0x0000521020277816 */ /* 0x000fe40000000021 */
[----:B------:R-:W-:Y:S01]  /*151a50*/  PRMT R38, R35, 0x5210, R38 ;  /* 0x0000521023267816 */ /* 0x000fe20000000026 */
[----:B------:R-:W-:-:S04]  /*151a60*/  NOP ;  /* 0x0000000000007918 */ /* 0x000fc80000000000 */
[----:B------:R-:W-:Y:S01]  /*151a70*/  STSM.16.M88.4 [R15], R36 ;  /* 0x000000240f007844 */ /* 0x000fe20000000200 */
[----:B------:R-:W-:-:S03]  /*151a80*/  NOP ;  /* 0x0000000000007918 */ /* 0x000fc60000000000 */
[----:B------:R-:W1:Y:S04]  /*151a90*/  LDS.128 R36, [R15] ;  /* 0x000000000f247984 */ /* 0x000e680000000c00 */
[----:B0-----:R-:W-:Y:S04]  /*151aa0*/  STL.64 [R1+0x4c0], R40 ;  /* 0x0004c02801007387 */ /* 0x001fe80000100a00 */
[----:B------:R-:W-:Y:S04]  /*151ab0*/  STL.64 [R1+0x4c8], R42 ;  /* 0x0004c82a01007387 */ /* 0x000fe80000100a00 */
[----:B------:R-:W2:Y:S01]  /*151ac0*/  LDL.LU R33, [R1+0x324] ;  /* 0x0003240001217983 */ /* 0x000ea20000300800 */
[----:B------:R-:W-:-:S03]  /*151ad0*/  PRMT R16, R25, 0x5210, R11 ;  /* 0x0000521019107816 */ /* 0x000fc6000000000b */
[----:B------:R-:W3:Y:S04]  /*151ae0*/  LDL.LU R32, [R1+0x328] ;  /* 0x0003280001207983 */ /* 0x000ee80000300800 */
[----:B------:R-:W3:Y:S04]  /*151af0*/  LDL.LU R11, [R1+0x320] ;  /* 0x00032000010b7983 */ /* 0x000ee80000300800 */
[----:B------:R-:W3:Y:S01]  /*151b00*/  LDL.LU R25, [R1+0x1ac] ;  /* 0x0001ac0001197983 */ /* 0x000ee20000300800 */
[----:B------:R-:W-:-:S03]  /*151b10*/  PRMT R18, R31, 0x5210, R18 ;  /* 0x000052101f127816 */ /* 0x000fc60000000012 */
[----:B-1----:R-:W-:Y:S04]  /*151b20*/  STL.64 [R1+0x4b0], R36 ;  /* 0x0004b02401007387 */ /* 0x002fe80000100a00 */
[----:B------:R-:W-:Y:S01]  /*151b30*/  STL.64 [R1+0x4b8], R38 ;  /* 0x0004b82601007387 */ /* 0x000fe20000100a00 */
[----:B------:R-:W-:Y:S01]  /*151b40*/  PRMT R17, R34, 0x5210, R17 ;  /* 0x0000521022117816 */ /* 0x000fe20000000011 */
[----:B------:R-:W-:Y:S02]  /*151b50*/  NOP ;  /* 0x0000000000007918 */ /* 0x000fe40000000000 */
[----:B------:R-:W3:Y:S01]  /*151b60*/  LDL.LU R31, [R1+0x57c4] ;  /* 0x0057c400011f7983 */ /* 0x000ee20000300800 */
[----:B------:R-:W-:-:S03]  /*151b70*/  PRMT R19, R30, 0x5210, R14 ;  /* 0x000052101e137816 */ /* 0x000fc6000000000e */
[----:B------:R-:W3:Y:S04]  /*151b80*/  LDL.LU R30, [R1+0x57c0] ;  /* 0x0057c000011e7983 */ /* 0x000ee80000300800 */
[----:B------:R4:W-:Y:S01]  /*151b90*/  STSM.16.M88.4 [R15], R16 ;  /* 0x000000100f007844 */ /* 0x0009e20000000200 */
[----:B------:R-:W-:-:S03]  /*151ba0*/  NOP ;  /* 0x0000000000007918 */ /* 0x000fc60000000000 */
[----:B------:R-:W0:Y:S01]  /*151bb0*/  LDS.128 R36, [R15] ;  /* 0x000000000f247984 */ /* 0x000e220000000c00 */
[----:B----4-:R-:W-:Y:S02]  /*151bc0*/  PRMT R16, R29, 0x5210, R10 ;  /* 0x000052101d107816 */ /* 0x010fe4000000000a */
[----:B------:R-:W-:Y:S01]  /*151bd0*/  PRMT R17, R27, 0x5210, R12 ;  /* 0x000052101b117816 */ /* 0x000fe2000000000c */
[----:B------:R-:W4:Y:S04]  /*151be0*/  LDL.LU R10, [R1+0x57ac] ;  /* 0x0057ac00010a7983 */ /* 0x000f280000300800 */
[----:B------:R-:W4:Y:S04]  /*151bf0*/  LDL.LU R29, [R1+0x57a8] ;  /* 0x0057a800011d7983 */ /* 0x000f280000300800 */
[----:B------:R-:W4:Y:S01]  /*151c00*/  LDL.LU R27, [R1+0x1ed0] ;  /* 0x001ed000011b7983 */ /* 0x000f220000300800 */
[----:B------:R-:W-:-:S02]  /*151c10*/  PRMT R18, R26, 0x5210, R7 ;  /* 0x000052101a127816 */ /* 0x000fc40000000007 */
[----:B------:R-:W-:Y:S01]  /*151c20*/  PRMT R19, R24, 0x5210, R6 ;  /* 0x0000521018137816 */ /* 0x000fe20000000006 */
[----:B------:R-:W-:-:S04]  /*151c30*/  NOP ;  /* 0x0000000000007918 */ /* 0x000fc80000000000 */
[----:B------:R-:W-:Y:S01]  /*151c40*/  STSM.16.M88.4 [R15], R16 ;  /* 0x000000100f007844 */ /* 0x000fe20000000200 */
[----:B------:R-:W-:-:S03]  /*151c50*/  NOP ;  /* 0x0000000000007918 */ /* 0x000fc60000000000 */
[----:B------:R-:W1:Y:S01]  /*151c60*/  LDS.128 R16, [R15] ;  /* 0x000000000f107984 */ /* 0x000e620000000c00 */
[----:B------:R-:W-:-:S03]  /*151c70*/  IMAD.MOV.U32 R26, RZ, RZ, R22 ;  /* 0x000000ffff1a7224 */ /* 0x000fc600078e0016 */
[----:B0-----:R4:W-:Y:S04]  /*151c80*/  STL.64 [R1+0x4a0], R36 ;  /* 0x0004a02401007387 */ /* 0x0019e80000100a00 */
[----:B------:R-:W-:Y:S04]  /*151c90*/  STL [R1+0x4ac], R39 ;  /* 0x0004ac2701007387 */ /* 0x000fe80000100800 */
[----:B------:R-:W4:Y:S04]  /*151ca0*/  LDL.LU R34, [R1+0x1ebc] ;  /* 0x001ebc0001227983 */ /* 0x000f280000300800 */
[----:B------:R-:W4:Y:S04]  /*151cb0*/  LDL.LU R12, [R1+0x1eb4] ;  /* 0x001eb400010c7983 */ /* 0x000f280000300800 */
[----:B------:R-:W4:Y:S01]  /*151cc0*/  LDL.LU R22, [R1+0x1eb8] ;  /* 0x001eb80001167983 */ /* 0x000f220000300800 */
[----:B------:R-:W-:-:S05]  /*151cd0*/  IMAD.MOV.U32 R24, RZ, RZ, R38 ;  /* 0x000000ffff187224 */ /* 0x000fca00078e0026 */
[----:B------:R-:W-:Y:S04]  /*151ce0*/  STL [R1+0x6708], R24 ;  /* 0x0067081801007387 */ /* 0x000fe80000100800 */
[----:B-1----:R-:W-:Y:S04]  /*151cf0*/  STL [R1+0x490], R16 ;  /* 0x0004901001007387 */ /* 0x002fe80000100800 */
[----:B------:R-:W-:Y:S01]  /*151d00*/  STL [R1+0x498], R18 ;  /* 0x0004981201007387 */ /* 0x000fe20000100800 */
[----:B--2---:R-:W-:-:S03]  /*151d10*/  PRMT R4, R33, 0x5210, R4 ;  /* 0x0000521021047816 */ /* 0x004fc60000000004 */
[----:B------:R-:W2:Y:S01]  /*151d20*/  LDL.LU R33, [R1+0x571c] ;  /* 0x00571c0001217983 */ /* 0x000ea20000300800 */
[----:B---3--:R-:W-:Y:S02]  /*151d30*/  PRMT R5, R32, 0x5210, R5 ;  /* 0x0000521020057816 */ /* 0x008fe40000000005 */
[----:B------:R-:W-:Y:S01]  /*151d40*/  PRMT R7, R25, 0x5210, R2 ;  /* 0x0000521019077816 */ /* 0x000fe20000000002 */
[----:B------:R-:W-:Y:S01]  /*151d50*/  IMAD.MOV.U32 R25, RZ, RZ, R19 ;  /* 0x000000ffff197224 */ /* 0x000fe200078e0013 */
[----:B------:R-:W-:Y:S01]  /*151d60*/  PRMT R6, R11, 0x5210, R3 ;  /* 0x000052100b067816 */ /* 0x000fe20000000003 */
[----:B------:R-:W-:-:S03]  /*151d70*/  NOP ;  /* 0x0000000000007918 */ /* 0x000fc60000000000 */
[----:B------:R-:W-:Y:S04]  /*151d80*/  STL [R1+0x66fc], R25 ;  /* 0x0066fc1901007387 */ /* 0x000fe80000100800 */
[----:B------:R-:W3:Y:S04]  /*151d90*/  LDL.LU R32, [R1+0x5718] ;  /* 0x0057180001207983 */ /* 0x000ee80000300800 */
[----:B------:R-:W3:Y:S01]  /*151da0*/  LDL.LU R11, [R1+0x5700] ;  /* 0x00570000010b7983 */ /* 0x000ee20000300800 */
[----:B------:R-:W-:-:S03]  /*151db0*/  LOP3.LUT R42, R31, 0xffff, RZ, 0xc0, !PT ;  /* 0x0000ffff1f2a7812 */ /* 0x000fc600078ec0ff */
[----:B------:R-:W3:Y:S01]  /*151dc0*/  LDL.LU R31, [R1+0x56f8] ;  /* 0x0056f800011f7983 */ /* 0x000ee20000300800 */
[----:B------:R-:W-:-:S03]  /*151dd0*/  IMAD.MOV.U32 R23, RZ, RZ, R17 ;  /* 0x000000ffff177224 */ /* 0x000fc600078e0011 */
[----:B------:R0:W-:Y:S01]  /*151de0*/  STSM.16.M88.4 [R15], R4 ;  /* 0x000000040f007844 */ /* 0x0001e20000000200 */
[----:B------:R-:W-:-:S03]  /*151df0*/  NOP ;  /* 0x0000000000007918 */ /* 0x000fc60000000000 */
[----:B------:R-:W1:Y:S01]  /*151e00*/  LDS.128 R16, [R15] ;  /* 0x000000000f107984 */ /* 0x000e620000000c00 */
[----:B------:R-:W-:-:S03]  /*151e10*/  LOP3.LUT R40, R30, 0xffff, RZ, 0xc0, !PT ;  /* 0x0000ffff1e287812 */ /* 0x000fc600078ec0ff */
[----:B------:R-:W3:Y:S01]  /*151e20*/  LDL.LU R30, [R1+0x1efc] ;  /* 0x001efc00011e7983 */ /* 0x000ee20000300800 */
[----:B----4-:R-:W-:Y:S01]  /*151e30*/  LOP3.LUT R36, R29, 0xffff, RZ, 0xc0, !PT ;  /* 0x0000ffff1d247812 */ /* 0x010fe200078ec0ff */
[----:B------:R-:W-:Y:S01]  /*151e40*/  IMAD.MOV.U32 R29, RZ, RZ, R28 ;  /* 0x000000ffff1d7224 */ /* 0x000fe200078e001c */
[----:B------:R-:W-:Y:S02]  /*151e50*/  LOP3.LUT R38, R10, 0xffff, RZ, 0xc0, !PT ;  /* 0x0000ffff0a267812 */ /* 0x000fe400078ec0ff */
[----:B------:R-:W4:Y:S01]  /*151e60*/  LDL.LU R10, [R1+0x1ef4] ;  /* 0x001ef400010a7983 */ /* 0x000f220000300800 */
[----:B0-----:R-:W-:-:S03]  /*151e70*/  PRMT R4, R27, 0x4210, R42 ;  /* 0x000042101b047816 */ /* 0x001fc6000000002a */
[----:B------:R-:W4:Y:S04]  /*151e80*/  LDL.LU R28, [R1+0x1ed4] ;  /* 0x001ed400011c7983 */ /* 0x000f280000300800 */
[----:B------:R-:W4:Y:S01]  /*151e90*/  LDL.LU R27, [R1+0x1edc] ;  /* 0x001edc00011b7983 */ /* 0x000f220000300800 */
[----:B-1----:R-:W-:Y:S02]  /*151ea0*/  IMAD.MOV.U32 R24, RZ, RZ, R17 ;  /* 0x000000ffff187224 */ /* 0x002fe400078e0011 */
[----:B------:R-:W-:Y:S01]  /*151eb0*/  IMAD.MOV.U32 R25, RZ, RZ, R18 ;  /* 0x000000ffff197224 */ /* 0x000fe200078e0012 */
[----:B------:R0:W-:Y:S01]  /*151ec0*/  STL [R1+0x48c], R19 ;  /* 0x00048c1301007387 */ /* 0x0001e20000100800 */
[----:B------:R-:W-:Y:S01]  /*151ed0*/  PRMT R7, R22, 0x4210, R36 ;  /* 0x0000421016077816 */ /* 0x000fe20000000024 */
[----:B------:R-:W-:-:S05]  /*151ee0*/  IMAD.MOV.U32 R22, RZ, RZ, R16 ;  /* 0x000000ffff167224 */ /* 0x000fca00078e0010 */
[----:B------:R-:W-:Y:S04]  /*151ef0*/  STL.64 [R1+0x6720], R22 ;  /* 0x0067201601007387 */ /* 0x000fe80000100a00 */
[----:B------:R-:W-:Y:S01]  /*151f00*/  STL.64 [R1+0x67b0], R20 ;  /* 0x0067b01401007387 */ /* 0x000fe20000100a00 */
[----:B------:R-:W-:-:S03]  /*151f10*/  NOP ;  /* 0x0000000000007918 */ /* 0x000fc60000000000 */
[----:B------:R-:W-:Y:S04]  /*151f20*/  STL.64 [R1+0x6710], R24 ;  /* 0x0067101801007387 */ /* 0x000fe80000100a00 */
[----:B------:R-:W4:Y:S01]  /*151f30*/  LDL.LU R45, [R1+0x55dc] ;  /* 0x0055dc00012d7983 */ /* 0x000f220000300800 */
[----:B------:R-:W-:-:S03]  /*151f40*/  PRMT R6, R12, 0x4210, R38 ;  /* 0x000042100c067816 */ /* 0x000fc60000000026 */
[----:B------:R-:W4:Y:S04]  /*151f50*/  LDL.LU R14, [R1+0x55d8] ;  /* 0x0055d800010e7983 */ /* 0x000f280000300800 */
[----:B------:R-:W4:Y:S04]  /*151f60*/  LDL.LU R44, [R1+0x55a4] ;  /* 0x0055a400012c7983 */ /* 0x000f280000300800 */
[----:B------:R-:W4:Y:S04]  /*151f70*/  LDL.LU R41, [R1+0x55a0] ;  /* 0x0055a00001297983 */ /* 0x000f280000300800 */
[----:B------:R-:W4:Y:S04]  /*151f80*/  LDL.LU R39, [R1+0x1f64] ;  /* 0x001f640001277983 */ /* 0x000f280000300800 */
[----:B------:R-:W4:Y:S01]  /*151f90*/  LDL.LU R37, [R1+0x1f18] ;  /* 0x001f180001257983 */ /* 0x000f220000300800 */
[----:B------:R-:W-:-:S02]  /*151fa0*/  PRMT R5, R34, 0x4210, R40 ;  /* 0x0000421022057816 */ /* 0x000fc40000000028 */
[----:B--2---:R-:W-:Y:S02]  /*151fb0*/  LOP3.LUT R12, R33, 0xffff, RZ, 0xc0, !PT ;  /* 0x0000ffff210c7812 */ /* 0x004fe400078ec0ff */
[----:B------:R-:W2:Y:S01]  /*151fc0*/  LDL.LU R33, [R1+0x1f14] ;  /* 0x001f140001217983 */ /* 0x000ea20000300800 */
[----:B---3--:R-:W-:-:S03]  /*151fd0*/  LOP3.LUT R18, R11, 0xffff, RZ, 0xc0, !PT ;  /* 0x0000ffff0b127812 */ /* 0x008fc600078ec0ff */
[----:B------:R-:W3:Y:S01]  /*151fe0*/  LDL.LU R11, [R1+0x78c] ;  /* 0x00078c00010b7983 */ /* 0x000ee20000300800 */
[----:B------:R-:W-:-:S03]  /*151ff0*/  LOP3.LUT R17, R31, 0xffff, RZ, 0xc0, !PT ;  /* 0x0000ffff1f117812 */ /* 0x000fc600078ec0ff */
[----:B------:R-:W3:Y:S04]  /*152000*/  LDL.LU R35, [R1+0x2274] ;  /* 0x0022740001237983 */ /* 0x000ee80000300800 */
[----:B------:R-:W3:Y:S04]  /*152010*/  LDL.LU R34, [R1+0x2270] ;  /* 0x0022700001227983 */ /* 0x000ee80000300800 */
[----:B------:R-:W3:Y:S04]  /*152020*/  LDL.LU R31, [R1+0x2230] ;  /* 0x00223000011f7983 */ /* 0x000ee80000300800 */
[----:B------:R1:W-:Y:S01]  /*152030*/  STSM.16.M88.4 [R15], R4 ;  /* 0x000000040f007844 */ /* 0x0003e20000000200 */
[----:B------:R-:W-:-:S03]  /*152040*/  NOP ;  /* 0x0000000000007918 */ /* 0x000fc60000000000 */
[----:B------:R-:W4:Y:S01]  /*152050*/  LDS.128 R20, [R15] ;  /* 0x000000000f147984 */ /* 0x000f220000000c00 */
[----:B0-----:R-:W-:Y:S02]  /*152060*/  LOP3.LUT R19, R32, 0xffff, RZ, 0xc0, !PT ;  /* 0x0000ffff20137812 */ /* 0x001fe400078ec0ff */
[----:B-1----:R-:W-:Y:S02]  /*152070*/  PRMT R4, R30, 0x4210, R12 ;  /* 0x000042101e047816 */ /* 0x002fe4000000000c */
[----:B----4-:R-:W-:Y:S02]  /*152080*/  PRMT R5, R10, 0x4210, R19 ;  /* 0x000042100a057816 */ /* 0x010fe40000000013 */
[----:B------:R-:W-:Y:S01]  /*152090*/  PRMT R6, R28, 0x4210, R18 ;  /* 0x000042101c067816 */ /* 0x000fe20000000012 */
[----:B------:R-:W-:Y:S01]  /*1520a0*/  IMAD.MOV.U32 R28, RZ, RZ, R26 ;  /* 0x000000ffff1c7224 */ /* 0x000fe200078e001a */
[----:B------:R-:W-:Y:S01]  /*1520b0*/  PRMT R7, R27, 0x4210, R17 ;  /* 0x000042101b077816 */ /* 0x000fe20000000011 */
[----:B------:R-:W-:-:S04]  /*1520c0*/  NOP ;  /* 0x0000000000007918 */ /* 0x000fc80000000000 */
[----:B------:R0:W-:Y:S04]  /*1520d0*/  STSM.16.M88.4 [R15], R4 ;  /* 0x000000040f007844 */ /* 0x0001e80000000200 */
[----:B------:R1:W-:Y:S01]  /*1520e0*/  STL [R1+0x470], R20 ;  /* 0x0004701401007387 */ /* 0x0003e20000100800 */
[----:B------:R-:W-:-:S03]  /*1520f0*/  IMAD.MOV.U32 R26, RZ, RZ, R21 ;  /* 0x000000ffff1a7224 */ /* 0x000fc600078e0015 */
[----:B------:R2:W-:Y:S04]  /*152100*/  STL.64 [R1+0x478], R22 ;  /* 0x0004781601007387 */ /* 0x0005e80000100a00 */
[----:B------:R-:W4:Y:S04]  /*152110*/  LDL.LU R43, [R1+0x221c] ;  /* 0x00221c00012b7983 */ /* 0x000f280000300800 */
[----:B------:R-:W4:Y:S04]  /*152120*/  LDL.LU R32, [R1+0x1f88] ;  /* 0x001f880001207983 */ /* 0x000f280000300800 */
[----:B------:R-:W4:Y:S04]  /*152130*/  LDL.LU R30, [R1+0x1f84] ;  /* 0x001f8400011e7983 */ /* 0x000f280000300800 */
[----:B------:R-:W4:Y:S04]  /*152140*/  LDL.LU R10, [R1+0x1f6c] ;  /* 0x001f6c00010a7983 */ /* 0x000f280000300800 */
[----:B------:R-:W4:Y:S04]  /*152150*/  LDL.LU R27, [R1+0x1f40] ;  /* 0x001f4000011b7983 */ /* 0x000f280000300800 */
[----:B------:R-:W-:Y:S01]  /*152160*/  STL [R1+0x66f4], R26 ;  /* 0x0066f41a01007387 */ /* 0x000fe20000100800 */
[----:B------:R-:W-:-:S02]  /*152170*/  LOP3.LUT R16, R45, 0xffff, RZ, 0xc0, !PT ;  /* 0x0000ffff2d107812 */ /* 0x000fc400078ec0ff */
[----:B------:R-:W-:Y:S02]  /*152180*/  LOP3.LUT R14, R14, 0xffff, RZ, 0xc0, !PT ;  /* 0x0000ffff0e0e7812 */ /* 0x000fe400078ec0ff */
[----:B0-----:R-:W-:Y:S01]  /*152190*/  LOP3.LUT R7, R44, 0xffff, RZ, 0xc0, !PT ;  /* 0x0000ffff2c077812 */ /* 0x001fe200078ec0ff */
[----:B------:R-:W-:Y:S01]  /*1521a0*/  NOP ;  /* 0x0000000000007918 */ /* 0x000fe20000000000 */
[----:B------:R-:W-:Y:S01]  /*1521b0*/  LOP3.LUT R6, R41, 0xffff, RZ, 0xc0, !PT ;  /* 0x0000ffff29067812 */ /* 0x000fe200078ec0ff */
[----:B------:R-:W0:Y:S01]  /*1521c0*/  LDS.128 R44, [R15] ;  /* 0x000000000f2c7984 */ /* 0x000e220000000c00 */
[----:B-1----:R-:W-:-:S03]  /*1521d0*/  PRMT R20, R39, 0x4210, R16 ;  /* 0x0000421027147816 */ /* 0x002fc60000000010 */
[----:B------:R-:W4:Y:S01]  /*1521e0*/  LDL.LU R41, [R1+0x334] ;  /* 0x0003340001297983 */ /* 0x000f220000300800 */
[----:B------:R-:W-:-:S03]  /*1521f0*/  PRMT R21, R37, 0x4210, R14 ;  /* 0x0000421025157816 */ /* 0x000fc6000000000e */
[----:B------:R-:W4:Y:S04]  /*152200*/  LDL.LU R39, [R1+0x338] ;  /* 0x0003380001277983 */ /* 0x000f280000300800 */
[----:B------:R-:W4:Y:S01]  /*152210*/  LDL.LU R37, [R1+0x330] ;  /* 0x0003300001257983 */ /* 0x000f220000300800 */
[----:B--2---:R-:W-:-:S03]  /*152220*/  PRMT R22, R33, 0x4210, R7 ;  /* 0x0000421021167816 */ /* 0x004fc60000000007 */
[----:B------:R-:W2:Y:S01]  /*152230*/  LDL.LU R33, [R1+0x32c] ;  /* 0x00032c0001217983 */ /* 0x000ea20000300800 */
[----:B---3--:R-:W-:Y:S01]  /*152240*/  PRMT R23, R11, 0x4210, R6 ;  /* 0x000042100b177816 */ /* 0x008fe20000000006 */
[----:B------:R-:W-:Y:S02]  /*152250*/  NOP ;  /* 0x0000000000007918 */ /* 0x000fe40000000000 */
[----:B------:R-:W3:Y:S01]  /*152260*/  LDL.LU R11, [R1+0x344] ;  /* 0x00034400010b7983 */ /* 0x000ee20000300800 */
[----:B------:R-:W-:-:S03]  /*152270*/  LOP3.LUT R4, R35, 0xffff, RZ, 0xc0, !PT ;  /* 0x0000ffff23047812 */ /* 0x000fc600078ec0ff */
[----:B0-----:R-:W-:Y:S01]  /*152280*/  STL.64 [R1+0x460], R44 ;  /* 0x0004602c01007387 */ /* 0x001fe20000100a00 */
[----:B------:R-:W-:-:S03]  /*152290*/  LOP3.LUT R5, R34, 0xffff, RZ, 0xc0, !PT ;  /* 0x0000ffff22057812 */ /* 0x000fc600078ec0ff */
[----:B------:R-:W-:Y:S01]  /*1522a0*/  STL.64 [R1+0x468], R46 ;  /* 0x0004682e01007387 */ /* 0x000fe20000100a00 */
[----:B------:R-:W-:-:S03]  /*1522b0*/  LOP3.LUT R3, R31, 0xffff, RZ, 0xc0, !PT ;  /* 0x0000ffff1f037812 */ /* 0x000fc600078ec0ff */
[----:B------:R-:W3:Y:S04]  /*1522c0*/  LDL.LU R35, [R1+0x348] ;  /* 0x0003480001237983 */ /* 0x000ee80000300800 */
[----:B------:R-:W3:Y:S04]  /*1522d0*/  LDL.LU R34, [R1+0x340] ;  /* 0x0003400001227983 */ /* 0x000ee80000300800 */
[----:B------:R-:W3:Y:S04]  /*1522e0*/  LDL.LU R31, [R1+0x33c] ;  /* 0x00033c00011f7983 */ /* 0x000ee80000300800 */
[----:B------:R0:W-:Y:S01]  /*1522f0*/  STSM.16.M88.4 [R15], R20 ;  /* 0x000000140f007844 */ /* 0x0001e20000000200 */
[----:B------:R-:W-:-:S03]  /*152300*/  NOP ;  /* 0x0000000000007918 */ /* 0x000fc60000000000 */
[----:B------:R-:W1:Y:S01]  /*152310*/  LDS.128 R44, [R15] ;  /* 0x000000000f2c7984 */ /* 0x000e620000000c00 */
[----:B----4-:R-:W-:Y:S02]  /*152320*/  LOP3.LUT R2, R43, 0xffff, RZ, 0xc0, !PT ;  /* 0x0000ffff2b027812 */ /* 0x010fe400078ec0ff */
[----:B0-----:R-:W-:Y:S02]  /*152330*/  PRMT R20, R32, 0x4210, R4 ;  /* 0x0000421020147816 */ /* 0x001fe40000000004 */
[----:B------:R-:W4:Y:S01]  /*152340*/  LDL.LU R32, [R1+0x354] ;  /* 0x0003540001207983 */ /* 0x000f220000300800 */
[----:B------:R-:W-:-:S03]  /*152350*/  PRMT R21, R30, 0x4210, R5 ;  /* 0x000042101e157816 */ /* 0x000fc60000000005 */
[----:B------:R-:W4:Y:S01]  /*152360*/  LDL.LU R30, [R1+0x34c] ;  /* 0x00034c00011e7983 */ /* 0x000f220000300800 */
[----:B------:R-:W-:-:S03]  /*152370*/  PRMT R22, R10, 0x4210, R3 ;  /* 0x000042100a167816 */ /* 0x000fc60000000003 */
[----:B------:R-:W4:Y:S01]  /*152380*/  LDL.LU R10, [R1+0x350] ;  /* 0x00035000010a7983 */ /* 0x000f220000300800 */
[----:B------:R-:W-:Y:S01]  /*152390*/  PRMT R23, R27, 0x4210, R2 ;  /* 0x000042101b177816 */ /* 0x000fe20000000002 */
[----:B------:R-:W-:-:S04]  /*1523a0*/  NOP ;  /* 0x0000000000007918 */ /* 0x000fc80000000000 */
[----:B------:R0:W-:Y:S04]  /*1523b0*/  STSM.16.M88.4 [R15], R20 ;  /* 0x000000140f007844 */ /* 0x0001e80000000200 */
[----:B------:R-:W4:Y:S01]  /*1523c0*/  LDL.LU R27, [R1+0x19c] ;  /* 0x00019c00011b7983 */ /* 0x000f220000300800 */
[----:B0-----:R-:W-:Y:S02]  /*1523d0*/  PRMT R21, R39, 0x5210, R40 ;  /* 0x0000521027157816 */ /* 0x001fe40000000028 */
[----:B------:R-:W-:Y:S02]  /*1523e0*/  PRMT R22, R37, 0x5210, R38 ;  /* 0x0000521025167816 */ /* 0x000fe40000000026 */
[----:B------:R-:W-:Y:S01]  /*1523f0*/  PRMT R20, R41, 0x5210, R42 ;  /* 0x0000521029147816 */ /* 0x000fe2000000002a */
[----:B------:R-:W-:Y:S01]  /*152400*/  NOP ;  /* 0x0000000000007918 */ /* 0x000fe20000000000 */
[----:B-1----:R-:W-:Y:S04]  /*152410*/  STL.64 [R1+0x450], R44 ;  /* 0x0004502c01007387 */ /* 0x002fe80000100a00 */
[----:B------:R-:W-:Y:S01]  /*152420*/  STL.64 [R1+0x458], R46 ;  /* 0x0004582e01007387 */ /* 0x000fe20000100a00 */
[----:B--2---:R-:W-:-:S03]  /*152430*/  PRMT R23, R33, 0x5210, R36 ;  /* 0x0000521021177816 */ /* 0x004fc60000000024 */
[----:B------:R-:W0:Y:S01]  /*152440*/  LDS.128 R36, [R15] ;  /* 0x000000000f247984 */ /* 0x000e220000000c00 */
[----:B------:R-:W-:-:S03]  /*152450*/  NOP ;  /* 0x0000000000007918 */ /* 0x000fc60000000000 */
[----:B------:R3:W-:Y:S01]  /*152460*/  STSM.16.M88.4 [R15], R20 ;  /* 0x000000140f007844 */ /* 0x0007e20000000200 */
[----:B------:R-:W-:-:S03]  /*152470*/  NOP ;  /* 0x0000000000007918 */ /* 0x000fc60000000000 */
[----:B------:R-:W1:Y:S01]  /*152480*/  LDS.128 R40, [R15] ;  /* 0x000000000f287984 */ /* 0x000e620000000c00 */
[----:B---3--:R-:W-:-:S03]  /*152490*/  PRMT R20, R11, 0x5210, R12 ;  /* 0x000052100b147816 */ /* 0x008fc6000000000c */
[----:B0-----:R0:W-:Y:S04]  /*1524a0*/  STL.64 [R1+0x440], R36 ;  /* 0x0004402401007387 */ /* 0x0011e80000100a00 */
[----:B------:R-:W-:Y:S04]  /*1524b0*/  STL.64 [R1+0x448], R38 ;  /* 0x0004482601007387 */ /* 0x000fe80000100a00 */
[----:B0-----:R-:W2:Y:S04]  /*1524c0*/  LDL.LU R37, [R1+0x360] ;  /* 0x0003600001257983 */ /* 0x001ea80000300800 */
[----:B------:R-:W3:Y:S04]  /*1524d0*/  LDL.LU R12, [R1+0x35c] ;  /* 0x00035c00010c7983 */ /* 0x000ee80000300800 */
[----:B------:R-:W3:Y:S04]  /*1524e0*/  LDL.LU R33, [R1+0x358] ;  /* 0x0003580001217983 */ /* 0x000ee80000300800 */
[----:B------:R-:W3:Y:S01]  /*1524f0*/  LDL.LU R11, [R1+0x18c] ;  /* 0x00018c00010b7983 */ /* 0x000ee20000300800 */
[----:B------:R-:W-:-:S03]  /*152500*/  PRMT R23, R31, 0x5210, R17 ;  /* 0x000052101f177816 */ /* 0x000fc60000000011 */
[----:B-1----:R-:W-:Y:S04]  /*152510*/  STL.64 [R1+0x430], R40 ;  /* 0x0004302801007387 */ /* 0x002fe80000100a00 */
[----:B------:R-:W-:Y:S04]  /*152520*/  STL.64 [R1+0x438], R42 ;  /* 0x0004382a01007387 */ /* 0x000fe80000100a00 */
[----:B------:R-:W3:Y:S01]  /*152530*/  LDL.LU R31, [R1+0x57dc] ;  /* 0x0057dc00011f7983 */ /* 0x000ee20000300800 */
[----:B------:R-:W-:Y:S02]  /*152540*/  PRMT R21, R35, 0x5210, R19 ;  /* 0x0000521023157816 */ /* 0x000fe40000000013 */
[----:B------:R-:W-:Y:S01]  /*152550*/  PRMT R22, R34, 0x5210, R18 ;  /* 0x0000521022167816 */ /* 0x000fe20000000012 */
[----:B------:R-:W-:-:S04]  /*152560*/  NOP ;  /* 0x0000000000007918 */ /* 0x000fc80000000000 */
[----:B------:R-:W-:Y:S01]  /*152570*/  STSM.16.M88.4 [R15], R20 ;  /* 0x000000140f007844 */ /* 0x000fe20000000200 */
[----:B------:R-:W-:-:S03]  /*152580*/  NOP ;  /* 0x0000000000007918 */ /* 0x000fc60000000000 */
[----:B------:R-:W0:Y:S01]  /*152590*/  LDS.128 R20, [R15] ;  /* 0x000000000f147984 */ /* 0x000e220000000c00 */
[----:B----4-:R-:W-:Y:S02]  /*1525a0*/  PRMT R16, R32, 0x5210, R16 ;  /* 0x0000521020107816 */ /* 0x010fe40000000010 */
[----:B------:R-:W-:Y:S02]  /*1525b0*/  PRMT R17, R30, 0x5210, R14 ;  /* 0x000052101e117816 */ /* 0x000fe4000000000e */
[----:B------:R-:W4:Y:S01]  /*1525c0*/  LDL.LU R30, [R1+0x57d8] ;  /* 0x0057d800011e7983 */ /* 0x000f220000300800 */
[----:B------:R-:W-:Y:S02]  /*1525d0*/  PRMT R18, R10, 0x5210, R7 ;  /* 0x000052100a127816 */ /* 0x000fe40000000007 */
[----:B------:R-:W-:Y:S01]  /*1525e0*/  PRMT R19, R27, 0x5210, R6 ;  /* 0x000052101b137816 */ /* 0x000fe20000000006 */
[----:B------:R-:W-:-:S04]  /*1525f0*/  NOP ;  /* 0x0000000000007918 */ /* 0x000fc80000000000 */
[----:B------:R-:W-:Y:S01]  /*152600*/  STSM.16.M88.4 [R15], R16 ;  /* 0x000000100f007844 */ /* 0x000fe20000000200 */
[----:B------:R-:W-:-:S03]  /*152610*/  NOP ;  /* 0x0000000000007918 */ /* 0x000fc60000000000 */
[----:B------:R-:W1:Y:S04]  /*152620*/  LDS.128 R16, [R15] ;  /* 0x000000000f107984 */ /* 0x000e680000000c00 */
[----:B0-----:R-:W-:Y:S04]  /*152630*/  STL [R1+0x420], R20 ;  /* 0x0004201401007387 */ /* 0x001fe80000100800 */
[----:B------:R0:W-:Y:S04]  /*152640*/  STL.64 [R1+0x428], R22 ;  /* 0x0004281601007387 */ /* 0x0001e80000100a00 */
[----:B------:R-:W4:Y:S04]  /*152650*/  LDL.LU R40, [R1+0x57cc] ;  /* 0x0057cc0001287983 */ /* 0x000f280000300800 */
[----:B------:R-:W0:Y:S01]  /*152660*/  LDL.LU R36, [R1+0x57c8] ;  /* 0x0057c80001247983 */ /* 0x000e220000300800 */
[----:B------:R-:W-:-:S03]  /*152670*/  IMAD.MOV.U32 R27, RZ, RZ, R21 ;  /* 0x000000ffff1b7224 */ /* 0x000fc600078e0015 */
[----:B------:R-:W4:Y:S01]  /*152680*/  LDL.LU R35, [R1+0x1fe0] ;  /* 0x001fe00001237983 */ /* 0x000f220000300800 */
[----:B------:R-:W-:-:S03]  /*152690*/  IMAD.MOV.U32 R10, RZ, RZ, R29 ;  /* 0x000000ffff0a7224 */ /* 0x000fc600078e001d */
[----:B------:R-:W4:Y:S04]  /*1526a0*/  LDL.LU R34, [R1+0x1fe4] ;  /* 0x001fe40001227983 */ /* 0x000f280000300800 */
[----:B------:R-:W4:Y:S04]  /*1526b0*/  LDL.LU R32, [R1+0x1fc0] ;  /* 0x001fc00001207983 */ /* 0x000f280000300800 */
[----:B------:R-:W4:Y:S04]  /*1526c0*/  LDL.LU R29, [R1+0x1fc4] ;  /* 0x001fc400011d7983 */ /* 0x000f280000300800 */
[----:B------:R-:W-:Y:S04]  /*1526d0*/  STL [R1+0x66f0], R27 ;  /* 0x0066f01b01007387 */ /* 0x000fe80000100800 */
[----:B-1----:R-:W-:Y:S04]  /*1526e0*/  STL [R1+0x414], R17 ;  /* 0x0004141101007387 */ /* 0x002fe80000100800 */
[----:B------:R-:W-:Y:S01]  /*1526f0*/  STL [R1+0x41c], R19 ;  /* 0x00041c1301007387 */ /* 0x000fe20000100800 */
[----:B--2---:R-:W-:-:S02]  /*152700*/  PRMT R4, R37, 0x5210, R4 ;  /* 0x0000521025047816 */ /* 0x004fc40000000004 */
[----:B---3--:R-:W-:Y:S01]  /*152710*/  PRMT R7, R11, 0x5210, R2 ;  /* 0x000052100b077816 */ /* 0x008fe20000000002 */
[----:B------:R-:W-:Y:S02]  /*152720*/  IMAD.MOV.U32 R11, RZ, RZ, R28 ;  /* 0x000000ffff0b7224 */ /* 0x000fe400078e001c */
[----:B------:R-:W-:Y:S01]  /*152730*/  IMAD.MOV.U32 R28, RZ, RZ, R18 ;  /* 0x000000ffff1c7224 */ /* 0x000fe200078e0012 */
[----:B------:R-:W-:-:S04]  /*152740*/  PRMT R5, R12, 0x5210, R5 ;  /* 0x000052100c057816 */ /* 0x000fc80000000005 */
[----:B------:R-:W-:Y:S04]  /*152750*/  STL [R1+0x66dc], R28 ;  /* 0x0066dc1c01007387 */ /* 0x000fe80000100800 */
[----:B------:R-:W2:Y:S01]  /*152760*/  LDL.LU R39, [R1+0x5740] ;  /* 0x0057400001277983 */ /* 0x000ea20000300800 */
[----:B------:R-:W-:Y:S01]  /*152770*/  PRMT R6, R33, 0x5210, R3 ;  /* 0x0000521021067816 */ /* 0x000fe20000000003 */
[----:B------:R-:W-:Y:S02]  /*152780*/  NOP ;  /* 0x0000000000007918 */ /* 0x000fe40000000000 */
[----:B------:R-:W3:Y:S01]  /*152790*/  LDL.LU R38, [R1+0x573c] ;  /* 0x00573c0001267983 */ /* 0x000ee20000300800 */
[----:B------:R-:W-:-:S03]  /*1527a0*/  LOP3.LUT R25, R31, 0xffff, RZ, 0xc0, !PT ;  /* 0x0000ffff1f197812 */ /* 0x000fc600078ec0ff */
[----:B------:R-:W3:Y:S04]  /*1527b0*/  LDL.LU R14, [R1+0x5724] ;  /* 0x00572400010e7983 */ /* 0x000ee80000300800 */
[----:B------:R-:W3:Y:S04]  /*1527c0*/  LDL.LU R37, [R1+0x5720] ;  /* 0x0057200001257983 */ /* 0x000ee80000300800 */
[----:B------:R-:W3:Y:S04]  /*1527d0*/  LDL.LU R12, [R1+0x2028] ;  /* 0x00202800010c7983 */ /* 0x000ee80000300800 */
[----:B------:R-:W3:Y:S04]  /*1527e0*/  LDL.LU R33, [R1+0x1fec] ;  /* 0x001fec0001217983 */ /* 0x000ee80000300800 */
[----:B------:R-:W3:Y:S01]  /*1527f0*/  LDL.LU R31, [R1+0x2000] ;  /* 0x00200000011f7983 */ /* 0x000ee20000300800 */
[----:B------:R-:W-:-:S03]  /*152800*/  IMAD.MOV.U32 R26, RZ, RZ, R16 ;  /* 0x000000ffff1a7224 */ /* 0x000fc600078e0010 */
[----:B------:R-:W-:Y:S01]  /*152810*/  STSM.16.M88.4 [R15], R4 ;  /* 0x000000040f007844 */ /* 0x000fe20000000200 */
[----:B------:R-:W-:-:S03]  /*152820*/  NOP ;  /* 0x0000000000007918 */ /* 0x000fc60000000000 */
[----:B------:R-:W1:Y:S01]  /*152830*/  LDS.128 R16, [R15] ;  /* 0x000000000f107984 */ /* 0x000e620000000c00 */
[----:B----4-:R-:W-:-:S03]  /*152840*/  LOP3.LUT R24, R30, 0xffff, RZ, 0xc0, !PT ;  /* 0x0000ffff1e187812 */ /* 0x010fc600078ec0ff */
[----:B------:R-:W4:Y:S01]  /*152850*/  LDL.LU R30, [R1+0x7ec] ;  /* 0x0007ec00011e7983 */ /* 0x000f220000300800 */
[----:B0-----:R-:W-:-:S03]  /*152860*/  LOP3.LUT R22, R36, 0xffff, RZ, 0xc0, !PT ;  /* 0x0000ffff24167812 */ /* 0x001fc600078ec0ff */
[----:B-1----:R-:W-:Y:S04]  /*152870*/  STL [R1+0x408], R18 ;  /* 0x0004081201007387 */ /* 0x002fe80000100800 */
[----:B------:R-:W4:Y:S04]  /*152880*/  LDL.LU R44, [R1+0x5614] ;  /* 0x00561400012c7983 */ /* 0x000f280000300800 */
[----:B------:R-:W4:Y:S04]  /*152890*/  LDL.LU R43, [R1+0x5610] ;  /* 0x00561000012b7983 */ /* 0x000f280000300800 */
[----:B------:R-:W4:Y:S04]  /*1528a0*/  LDL.LU R42, [R1+0x55e4] ;  /* 0x0055e400012a7983 */ /* 0x000f280000300800 */
[----:B------:R-:W4:Y:S01]  /*1528b0*/  LDL.LU R36, [R1+0x55e0] ;  /* 0x0055e00001247983 */ /* 0x000f220000300800 */
[----:B------:R-:W-:-:S02]  /*1528c0*/  LOP3.LUT R23, R40, 0xffff, RZ, 0xc0, !PT ;  /* 0x0000ffff28177812 */ /* 0x000fc400078ec0ff */
[----:B------:R-:W-:Y:S02]  /*1528d0*/  PRMT R4, R35, 0x4210, R25 ;  /* 0x0000421023047816 */ /* 0x000fe40000000019 */
[----:B------:R-:W-:Y:S01]  /*1528e0*/  PRMT R5, R34, 0x4210, R24 ;  /* 0x0000421022057816 */ /* 0x000fe20000000018 */
[----:B------:R-:W4:Y:S01]  /*1528f0*/  LDL.LU R35, [R1+0x2068] ;  /* 0x0020680001237983 */ /* 0x000f220000300800 */
[----:B------:R-:W-:Y:S01]  /*152900*/  PRMT R6, R32, 0x4210, R23 ;  /* 0x0000421020067816 */ /* 0x000fe20000000017 */
[----:B------:R-:W-:Y:S01]  /*152910*/  IMAD.MOV.U32 R32, RZ, RZ, R11 ;  /* 0x000000ffff207224 */ /* 0x000fe200078e000b */
[----:B------:R-:W-:Y:S01]  /*152920*/  PRMT R7, R29, 0x4210, R22 ;  /* 0x000042101d077816 */ /* 0x000fe20000000016 */
[----:B------:R-:W4:Y:S01]  /*152930*/  LDL.LU R34, [R1+0x2060] ;  /* 0x0020600001227983 */ /* 0x000f220000300800 */
[----:B------:R-:W-:Y:S01]  /*152940*/  IMAD.MOV.U32 R29, RZ, RZ, R19 ;  /* 0x000000ffff1d7224 */ /* 0x000fe200078e0013 */
[----:B------:R-:W-:Y:S02]  /*152950*/  NOP ;  /* 0x0000000000007918 */ /* 0x000fe40000000000 */
[----:B------:R-:W4:Y:S04]  /*152960*/  LDL.LU R11, [R1+0x2044] ;  /* 0x00204400010b7983 */ /* 0x000f280000300800 */
[----:B------:R-:W4:Y:S04]  /*152970*/  LDL.LU R41, [R1+0x2020] ;  /* 0x0020200001297983 */ /* 0x000f280000300800 */
[----:B------:R0:W-:Y:S01]  /*152980*/  STSM.16.M88.4 [R15], R4 ;  /* 0x000000040f007844 */ /* 0x0001e20000000200 */
[----:B------:R-:W-:-:S03]  /*152990*/  NOP ;  /* 0x0000000000007918 */ /* 0x000fc60000000000 */
[----:B------:R-:W4:Y:S04]  /*1529a0*/  LDL.LU R40, [R1+0x22d4] ;  /* 0x0022d40001287983 */ /* 0x000f280000300800 */
[----:B------:R-:W1:Y:S01]  /*1529b0*/  LDS.128 R48, [R15] ;  /* 0x000000000f307984 */ /* 0x000e620000000c00 */
[----:B--2---:R-:W-:-:S03]  /*1529c0*/  LOP3.LUT R20, R39, 0xffff, RZ, 0xc0, !PT ;  /* 0x0000ffff27147812 */ /* 0x004fc600078ec0ff */
[----:B------:R-:W2:Y:S01]  /*1529d0*/  LDL.LU R39, [R1+0x227c] ;  /* 0x00227c0001277983 */ /* 0x000ea20000300800 */
[----:B---3--:R-:W-:Y:S02]  /*1529e0*/  LOP3.LUT R21, R38, 0xffff, RZ, 0xc0, !PT ;  /* 0x0000ffff26157812 */ /* 0x008fe400078ec0ff */
[----:B------:R-:W-:Y:S02]  /*1529f0*/  LOP3.LUT R19, R14, 0xffff, RZ, 0xc0, !PT ;  /* 0x0000ffff0e137812 */ /* 0x000fe400078ec0ff */
[----:B0-----:R-:W-:Y:S02]  /*152a00*/  PRMT R5, R33, 0x4210, R21 ;  /* 0x0000421021057816 */ /* 0x001fe40000000015 */
[----:B------:R-:W3:Y:S01]  /*152a10*/  LDL.LU R33, [R1+0x2278] ;  /* 0x0022780001217983 */ /* 0x000ee20000300800 */
[----:B------:R-:W-:-:S03]  /*152a20*/  PRMT R6, R31, 0x4210, R19 ;  /* 0x000042101f067816 */ /* 0x000fc60000000013 */
[----:B------:R-:W3:Y:S04]  /*152a30*/  LDL.LU R31, [R1+0x22d0] ;  /* 0x0022d000011f7983 */ /* 0x000ee80000300800 */
[----:B-1----:R-:W-:Y:S04]  /*152a40*/  STL [R1+0x3f4], R49 ;  /* 0x0003f43101007387 */ /* 0x002fe80000100800 */
[----:B------:R-:W-:Y:S01]  /*152a50*/  STL.64 [R1+0x3f8], R50 ;  /* 0x0003f83201007387 */ /* 0x000fe20000100a00 */
[----:B------:R-:W-:-:S03]  /*152a60*/  LOP3.LUT R18, R37, 0xffff, RZ, 0xc0, !PT ;  /* 0x0000ffff25127812 */ /* 0x000fc600078ec0ff */
[----:B------:R-:W3:Y:S01]  /*152a70*/  LDL.LU R38, [R1+0x208c] ;  /* 0x00208c0001267983 */ /* 0x000ee20000300800 */
[----:B------:R-:W-:-:S03]  /*152a80*/  PRMT R4, R12, 0x4210, R20 ;  /* 0x000042100c047816 */ /* 0x000fc60000000014 */
[----:B------:R-:W3:Y:S04]  /*152a90*/  LDL.LU R14, [R1+0x2088] ;  /* 0x00208800010e7983 */ /* 0x000ee80000300800 */
[----:B------:R-:W3:Y:S04]  /*152aa0*/  LDL.LU R37, [R1+0x206c] ;  /* 0x00206c0001257983 */ /* 0x000ee80000300800 */
[----:B------:R-:W3:Y:S01]  /*152ab0*/  LDL.LU R12, [R1+0x20a8] ;  /* 0x0020a800010c7983 */ /* 0x000ee20000300800 */
[----:B----4-:R-:W-:Y:S01]  /*152ac0*/  PRMT R7, R30, 0x4210, R18 ;  /* 0x000042101e077816 */ /* 0x010fe20000000012 */
[----:B------:R-:W-:Y:S01]  /*152ad0*/  NOP ;  /* 0x0000000000007918 */ /* 0x000fe20000000000 */
[----:B------:R-:W-:-:S03]  /*152ae0*/  IMAD.MOV.U32 R30, RZ, RZ, R10 ;  /* 0x000000ffff1e7224 */ /* 0x000fc600078e000a */
[----:B------:R0:W-:Y:S01]  /*152af0*/  STSM.16.M88.4 [R15], R4 ;  /* 0x000000040f007844 */ /* 0x0001e20000000200 */
[----:B------:R-:W-:Y:S01]  /*152b00*/  IMAD.MOV.U32 R10, RZ, RZ, R48 ;  /* 0x000000ffff0a7224 */ /* 0x000fe200078e0030 */
[----:B------:R-:W-:Y:S02]  /*152b10*/  NOP ;  /* 0x0000000000007918 */ /* 0x000fe40000000000 */
[----:B------:R-:W1:Y:S01]  /*152b20*/  LDS.128 R48, [R15] ;  /* 0x000000000f307984 */ /* 0x000e620000000c00 */
[----:B0-----:R-:W-:-:S03]  /*152b30*/  LOP3.LUT R6, R36, 0xffff, RZ, 0xc0, !PT ;  /* 0x0000ffff24067812 */ /* 0x001fc600078ec0ff */
[----:B------:R-:W4:Y:S01]  /*152b40*/  LDL.LU R36, [R1+0x370] ;  /* 0x0003700001247983 */ /* 0x000f220000300800 */
[----:B------:R-:W-:Y:S01]  /*152b50*/  IMAD.MOV.U32 R27, RZ, RZ, R16 ;  /* 0x000000ffff1b7224 */ /* 0x000fe200078e0010 */
[----:B------:R-:W-:Y:S01]  /*152b60*/  LOP3.LUT R16, R44, 0xffff, RZ, 0xc0, !PT ;  /* 0x0000ffff2c107812 */ /* 0x000fe200078ec0ff */
[----:B------:R-:W-:Y:S01]  /*152b70*/  IMAD.MOV.U32 R28, RZ, RZ, R17 ;  /* 0x000000ffff1c7224 */ /* 0x000fe200078e0011 */
[----:B------:R-:W-:Y:S02]  /*152b80*/  LOP3.LUT R17, R43, 0xffff, RZ, 0xc0, !PT ;  /* 0x0000ffff2b117812 */ /* 0x000fe400078ec0ff */
[----:B------:R-:W-:Y:S02]  /*152b90*/  LOP3.LUT R7, R42, 0xffff, RZ, 0xc0, !PT ;  /* 0x0000ffff2a077812 */ /* 0x000fe400078ec0ff */
[----:B------:R-:W-:Y:S02]  /*152ba0*/  PRMT R44, R35, 0x4210, R16 ;  /* 0x00004210232c7816 */ /* 0x000fe40000000010 */
[----:B------:R-:W-:Y:S01]  /*152bb0*/  PRMT R45, R34, 0x4210, R17 ;  /* 0x00004210222d7816 */ /* 0x000fe20000000011 */
[----:B------:R-:W4:Y:S04]  /*152bc0*/  LDL.LU R35, [R1+0x36c] ;  /* 0x00036c0001237983 */ /* 0x000f280000300800 */
[----:B------:R-:W4:Y:S01]  /*152bd0*/  LDL.LU R34, [R1+0x364] ;  /* 0x0003640001227983 */ /* 0x000f220000300800 */
[----:B------:R-:W-:-:S03]  /*152be0*/  PRMT R46, R11, 0x4210, R7 ;  /* 0x000042100b2e7816 */ /* 0x000fc60000000007 */
[----:B------:R-:W4:Y:S01]  /*152bf0*/  LDL.LU R11, [R1+0x368] ;  /* 0x00036800010b7983 */ /* 0x000f220000300800 */
[----:B------:R-:W-:Y:S01]  /*152c00*/  PRMT R47, R41, 0x4210, R6 ;  /* 0x00004210292f7816 */ /* 0x000fe20000000006 */
[----:B------:R-:W-:Y:S02]  /*152c10*/  NOP ;  /* 0x0000000000007918 */ /* 0x000fe40000000000 */
[----:B-1----:R-:W-:Y:S04]  /*152c20*/  STL.64 [R1+0x3e0], R48 ;  /* 0x0003e03001007387 */ /* 0x002fe80000100a00 */
[----:B------:R-:W-:Y:S01]  /*152c30*/  STL.64 [R1+0x3e8], R50 ;  /* 0x0003e83201007387 */ /* 0x000fe20000100a00 */
[----:B------:R-:W-:-:S03]  /*152c40*/  LOP3.LUT R4, R40, 0xffff, RZ, 0xc0, !PT ;  /* 0x0000ffff28047812 */ /* 0x000fc600078ec0ff */
[----:B------:R-:W4:Y:S04]  /*152c50*/  LDL.LU R40, [R1+0x37c] ;  /* 0x00037c0001287983 */ /* 0x000f280000300800 */
[----:B------:R0:W-:Y:S01]  /*152c60*/  STSM.16.M88.4 [R15], R44 ;  /* 0x0000002c0f007844 */ /* 0x0001e20000000200 */
[----:B------:R-:W-:-:S03]  /*152c70*/  NOP ;  /* 0x0000000000007918 */ /* 0x000fc60000000000 */
[----:B------:R-:W1:Y:S01]  /*152c80*/  LDS.128 R48, [R15] ;  /* 0x000000000f307984 */ /* 0x000e620000000c00 */
[----:B--2---:R-:W-:-:S03]  /*152c90*/  LOP3.LUT R5, R39, 0xffff, RZ, 0xc0, !PT ;  /* 0x0000ffff27057812 */ /* 0x004fc600078ec0ff */
[----:B------:R-:W2:Y:S01]  /*152ca0*/  LDL.LU R39, [R1+0x374] ;  /* 0x0003740001277983 */ /* 0x000ea20000300800 */
[----:B---3--:R-:W-:-:S03]  /*152cb0*/  LOP3.LUT R3, R33, 0xffff, RZ, 0xc0, !PT ;  /* 0x0000ffff21037812 */ /* 0x008fc600078ec0ff */
[----:B------:R-:W3:Y:S01]  /*152cc0*/  LDL.LU R33, [R1+0x378] ;  /* 0x0003780001217983 */ /* 0x000ee20000300800 */
[----:B------:R-:W-:Y:S01]  /*152cd0*/  LOP3.LUT R2, R31, 0xffff, RZ, 0xc0, !PT ;  /* 0x0000ffff1f027812 */ /* 0x000fe200078ec0ff */
[----:B------:R-:W-:Y:S02]  /*152ce0*/  IMAD.MOV.U32 R31, RZ, RZ, R30 ;  /* 0x000000ffff1f7224 */ /* 0x000fe400078e001e */
[----:B------:R-:W3:Y:S01]  /*152cf0*/  LDL.LU R30, [R1+0x17c] ;  /* 0x00017c00011e7983 */ /* 0x000ee20000300800 */
[----:B0-----:R-:W-:-:S03]  /*152d00*/  PRMT R44, R38, 0x4210, R4 ;  /* 0x00004210262c7816 */ /* 0x001fc60000000004 */
[----:B------:R-:W3:Y:S01]  /*152d10*/  LDL.LU R38, [R1+0x388] ;  /* 0x0003880001267983 */ /* 0x000ee20000300800 */
[----:B------:R-:W-:-:S03]  /*152d20*/  PRMT R46, R14, 0x4210, R5 ;  /* 0x000042100e2e7816 */ /* 0x000fc60000000005 */
[----:B-1----:R-:W-:Y:S01]  /*152d30*/  STL.64 [R1+0x3d0], R48 ;  /* 0x0003d03001007387 */ /* 0x002fe20000100a00 */
[----:B------:R-:W-:-:S03]  /*152d40*/  PRMT R47, R37, 0x4210, R3 ;  /* 0x00004210252f7816 */ /* 0x000fc60000000003 */
[----:B------:R-:W-:Y:S01]  /*152d50*/  STL.64 [R1+0x3d8], R50 ;  /* 0x0003d83201007387 */ /* 0x000fe20000100a00 */
[----:B------:R-:W-:-:S03]  /*152d60*/  NOP ;  /* 0x0000000000007918 */ /* 0x000fc60000000000 */
[----:B------:R-:W3:Y:S01]  /*152d70*/  LDL.LU R14, [R1+0x380] ;  /* 0x00038000010e7983 */ /* 0x000ee20000300800 */
[----:B------:R-:W-:-:S03]  /*152d80*/  PRMT R45, R12, 0x4210, R2 ;  /* 0x000042100c2d7816 */ /* 0x000fc60000000002 */
[----:B------:R-:W3:Y:S04]  /*152d90*/  LDL.LU R37, [R1+0x384] ;  /* 0x0003840001257983 */ /* 0x000ee80000300800 */
[----:B------:R-:W3:Y:S04]  /*152da0*/  LDL.LU R12, [R1+0x16c] ;  /* 0x00016c00010c7983 */ /* 0x000ee80000300800 */
[----:B------:R4:W-:Y:S01]  /*152db0*/  STSM.16.M88.4 [R15], R44 ;  /* 0x0000002c0f007844 */ /* 0x0009e20000000200 */
[----:B------:R-:W-:-:S03]  /*152dc0*/  NOP ;  /* 0x0000000000007918 */ /* 0x000fc60000000000 */
[----:B------:R-:W0:Y:S01]  /*152dd0*/  LDS.128 R48, [R15] ;  /* 0x000000000f307984 */ /* 0x000e220000000c00 */
[----:B----4-:R-:W-:-:S03]  /*152de0*/  PRMT R44, R36, 0x5210, R25 ;  /* 0x00005210242c7816 */ /* 0x010fc60000000019 */
[----:B------:R-:W4:Y:S01]  /*152df0*/  LDL.LU R36, [R1+0x390] ;  /* 0x0003900001247983 */ /* 0x000f220000300800 */
[----:B------:R-:W-:-:S03]  /*152e00*/  PRMT R45, R35, 0x5210, R24 ;  /* 0x00005210232d7816 */ /* 0x000fc60000000018 */
[----:B------:R-:W4:Y:S01]  /*152e10*/  LDL.LU R35, [R1+0x38c] ;  /* 0x00038c0001237983 */ /* 0x000f220000300800 */
[----:B------:R-:W-:-:S03]  /*152e20*/  PRMT R46, R34, 0x5210, R23 ;  /* 0x00005210222e7816 */ /* 0x000fc60000000017 */
[----:B------:R-:W4:Y:S01]  /*152e30*/  LDL.LU R34, [R1+0x15c] ;  /* 0x00015c0001227983 */ /* 0x000f220000300800 */
[----:B------:R-:W-:Y:S01]  /*152e40*/  PRMT R47, R11, 0x5210, R22 ;  /* 0x000052100b2f7816 */ /* 0x000fe20000000016 */
[----:B------:R-:W-:-:S04]  /*152e50*/  NOP ;  /* 0x0000000000007918 */ /* 0x000fc80000000000 */
[----:B------:R-:W-:Y:S01]  /*152e60*/  STSM.16.M88.4 [R15], R44 ;  /* 0x0000002c0f007844 */ /* 0x000fe20000000200 */
[----:B------:R-:W-:Y:S01]  /*152e70*/  PRMT R20, R40, 0x5210, R20 ;  /* 0x0000521028147816 */ /* 0x000fe20000000014 */
[----:B------:R-:W-:Y:S02]  /*152e80*/  NOP ;  /* 0x0000000000007918 */ /* 0x000fe40000000000 */
[----:B------:R-:W1:Y:S01]  /*152e90*/  LDS.128 R40, [R15] ;  /* 0x000000000f287984 */ /* 0x000e620000000c00 */
[----:B0-----:R-:W-:-:S03]  /*152ea0*/  IMAD.MOV.U32 R11, RZ, RZ, R50 ;  /* 0x000000ffff0b7224 */ /* 0x001fc600078e0032 */
[----:B------:R-:W-:Y:S04]  /*152eb0*/  STL.64 [R1+0x3c0], R48 ;  /* 0x0003c03001007387 */ /* 0x000fe80000100a00 */
[----:B------:R-:W-:Y:S04]  /*152ec0*/  STL [R1+0x3cc], R51 ;  /* 0x0003cc3301007387 */ /* 0x000fe80000100800 */
[----:B------:R-:W-:Y:S04]  /*152ed0*/  STL [R1+0x66a4], R11 ;  /* 0x0066a40b01007387 */ /* 0x000fe80000100800 */
[----:B-1----:R-:W-:Y:S04]  /*152ee0*/  STL [R1+0x3b4], R41 ;  /* 0x0003b42901007387 */ /* 0x002fe80000100800 */
[----:B------:R-:W-:Y:S01]  /*152ef0*/  STL [R1+0x3b8], R42 ;  /* 0x0003b82a01007387 */ /* 0x000fe20000100800 */
[----:B--2---:R-:W-:-:S02]  /*152f00*/  PRMT R21, R39, 0x5210, R21 ;  /* 0x0000521027157816 */ /* 0x004fc40000000015 */
[----:B---3--:R-:W-:Y:S02]  /*152f10*/  PRMT R22, R33, 0x5210, R19 ;  /* 0x0000521021167816 */ /* 0x008fe40000000013 */
[----:B------:R-:W-:Y:S01]  /*152f20*/  PRMT R23, R30, 0x5210, R18 ;  /* 0x000052101e177816 */ /* 0x000fe20000000012 */
[----:B------:R-:W-:-:S04]  /*152f30*/  NOP ;  /* 0x0000000000007918 */ /* 0x000fc80000000000 */
[----:B------:R-:W-:Y:S01]  /*152f40*/  STSM.16.M88.4 [R15], R20 ;  /* 0x000000140f007844 */ /* 0x000fe20000000200 */
[----:B------:R-:W-:-:S03]  /*152f50*/  NOP ;  /* 0x0000000000007918 */ /* 0x000fc60000000000 */
[----:B------:R-:W0:Y:S01]  /*152f60*/  LDS.128 R20, [R15] ;  /* 0x000000000f147984 */ /* 0x000e220000000c00 */
[----:B------:R-:W-:Y:S02]  /*152f70*/  IMAD.MOV.U32 R33, RZ, RZ, R43 ;  /* 0x000000ffff217224 */ /* 0x000fe400078e002b */
[----:B------:R-:W-:-:S03]  /*152f80*/  IMAD.MOV.U32 R30, RZ, RZ, R40 ;  /* 0x000000ffff1e7224 */ /* 0x000fc600078e0028 */
[----:B------:R-:W-:Y:S01]  /*152f90*/  STL [R1+0x6694], R33 ;  /* 0x0066942101007387 */ /* 0x000fe20000100800 */
[----:B------:R-:W-:-:S03]  /*152fa0*/  PRMT R19, R12, 0x5210, R6 ;  /* 0x000052100c137816 */ /* 0x000fc60000000006 */
[----:B------:R-:W2:Y:S04]  /*152fb0*/  LDL.LU R12, [R1+0x5738] ;  /* 0x00573800010c7983 */ /* 0x000ea80000300800 */
[----:B0-----:R-:W-:Y:S04]  /*152fc0*/  STL.64 [R1+0x3a0], R20 ;  /* 0x0003a01401007387 */ /* 0x001fe80000100a00 */
[----:B------:R-:W-:Y:S04]  /*152fd0*/  STL.64 [R1+0x3a8], R22 ;  /* 0x0003a81601007387 */ /* 0x000fe80000100a00 */
[----:B------:R-:W3:Y:S04]  /*152fe0*/  LDL.LU R40, [R1+0xe0] ;  /* 0x0000e00001287983 */ /* 0x000ee80000300800 */
[----:B------:R-:W3:Y:S04]  /*152ff0*/  LDL.LU R41, [R1+0xe4] ;  /* 0x0000e40001297983 */ /* 0x000ee80000300800 */
[----:B------:R-:W3:Y:S04]  /*153000*/  LDL.LU R42, [R1+0xe8] ;  /* 0x0000e800012a7983 */ /* 0x000ee80000300800 */
[----:B------:R-:W3:Y:S04]  /*153010*/  LDL.LU R44, [R1+0x20] ;  /* 0x00002000012c7983 */ /* 0x000ee80000300800 */
[----:B------:R-:W3:Y:S04]  /*153020*/  LDL.LU R45, [R1+0x24] ;  /* 0x00002400012d7983 */ /* 0x000ee80000300800 */
[----:B------:R-:W3:Y:S04]  /*153030*/  LDL.LU R46, [R1+0x28] ;  /* 0x00002800012e7983 */ /* 0x000ee80000300800 */
[----:B------:R-:W3:Y:S01]  /*153040*/  LDL.LU R47, [R1+0x2c] ;  /* 0x00002c00012f7983 */ /* 0x000ee20000300800 */
[----:B------:R-:W-:Y:S01]  /*153050*/  PRMT R17, R14, 0x5210, R17 ;  /* 0x000052100e117816 */ /* 0x000fe20000000011 */
[----:B------:R-:W-:Y:S01]  /*153060*/  NOP ;  /* 0x0000000000007918 */ /* 0x000fe20000000000 */
[----:B------:R-:W-:Y:S01]  /*153070*/  PRMT R18, R37, 0x5210, R7 ;  /* 0x0000521025127816 */ /* 0x000fe20000000007 */
[----:B------:R-:W3:Y:S04]  /*153080*/  LDL.LU R14, [R1+0x5604] ;  /* 0x00560400010e7983 */ /* 0x000ee80000300800 */
[----:B------:R-:W3:Y:S01]  /*153090*/  LDL.LU R37, [R1+0x87c] ;  /* 0x00087c0001257983 */ /* 0x000ee20000300800 */
[----:B------:R-:W-:-:S03]  /*1530a0*/  PRMT R16, R38, 0x5210, R16 ;  /* 0x0000521026107816 */ /* 0x000fc60000000010 */
[----:B------:R-:W3:Y:S01]  /*1530b0*/  LDL.LU R48, [R1+0x110] ;  /* 0x0001100001307983 */ /* 0x000ee20000300800 */
[----:B----4-:R-:W-:-:S03]  /*1530c0*/  PRMT R4, R36, 0x5210, R4 ;  /* 0x0000521024047816 */ /* 0x010fc60000000004 */
[----:B------:R-:W4:Y:S04]  /*1530d0*/  LDL.LU R49, [R1+0x114] ;  /* 0x0001140001317983 */ /* 0x000f280000300800 */
[----:B------:R-:W4:Y:S04]  /*1530e0*/  LDL.LU R50, [R1+0x118] ;  /* 0x0001180001327983 */ /* 0x000f280000300800 */
[----:B------:R-:W4:Y:S04]  /*1530f0*/  LDL.LU R36, [R1+0x22b8] ;  /* 0x0022b80001247983 */ /* 0x000f280000300800 */
[----:B------:R-:W-:Y:S01]  /*153100*/  STSM.16.M88.4 [R15], R16 ;  /* 0x000000100f007844 */ /* 0x000fe20000000200 */
[----:B------:R-:W-:-:S03]  /*153110*/  NOP ;  /* 0x0000000000007918 */ /* 0x000fc60000000000 */
[----:B------:R-:W0:Y:S01]  /*153120*/  LDS.128 R16, [R15] ;  /* 0x000000000f107984 */ /* 0x000e220000000c00 */
[----:B------:R-:W-:Y:S02]  /*153130*/  PRMT R6, R35, 0x5210, R5 ;  /* 0x0000521023067816 */ /* 0x000fe40000000005 */
[----:B------:R-:W-:Y:S01]  /*153140*/  PRMT R7, R34, 0x5210, R3 ;  /* 0x0000521022077816 */ /* 0x000fe20000000003 */
[----:B------:R-:W4:Y:S01]  /*153150*/  LDL.LU R35, [R1+0x2124] ;  /* 0x0021240001237983 */ /* 0x000f220000300800 */
[----:B------:R-:W-:Y:S01]  /*153160*/  PRMT R5, R13, 0x5210, R2 ;  /* 0x000052100d057816 */ /* 0x000fe20000000002 */
[----:B------:R-:W-:Y:S01]  /*153170*/  NOP ;  /* 0x0000000000007918 */ /* 0x000fe20000000000 */
[----:B------:R-:W-:-:S03]  /*153180*/  IMAD.MOV.U32 R34, RZ, RZ, R31 ;  /* 0x000000ffff227224 */ /* 0x000fc600078e001f */
[----:B------:R-:W-:Y:S04]  /*153190*/  STSM.16.M88.4 [R15], R4 ;  /* 0x000000040f007844 */ /* 0x000fe80000000200 */
[----:B0-----:R-:W-:Y:S01]  /*1531a0*/  STL [R1+0x390], R16 ;  /* 0x0003901001007387 */ /* 0x001fe20000100800 */
[----:B------:R-:W-:Y:S02]  /*1531b0*/  IMAD.MOV.U32 R31, RZ, RZ, R17 ;  /* 0x000000ffff1f7224 */ /* 0x000fe400078e0011 */
[----:B------:R-:W-:Y:S01]  /*1531c0*/  IMAD.MOV.U32 R33, RZ, RZ, R18 ;  /* 0x000000ffff217224 */ /* 0x000fe200078e0012 */
[----:B------:R-:W-:Y:S01]  /*1531d0*/  STL [R1+0x39c], R19 ;  /* 0x00039c1301007387 */ /* 0x000fe20000100800 */
[----:B------:R-:W-:-:S03]  /*1531e0*/  NOP ;  /* 0x0000000000007918 */ /* 0x000fc60000000000 */
[----:B------:R-:W0:Y:S01]  /*1531f0*/  LDS.128 R16, [R15] ;  /* 0x000000000f107984 */ /* 0x000e220000000c00 */
[----:B------:R-:W-:-:S03]  /*153200*/  NOP ;  /* 0x0000000000007918 */ /* 0x000fc60000000000 */
[----:B------:R1:W-:Y:S04]  /*153210*/  STL [R1+0x66ac], R31 ;  /* 0x0066ac1f01007387 */ /* 0x0003e80000100800 */
[----:B0-----:R-:W-:Y:S04]  /*153220*/  STL [R1+0x38c], R19 ;  /* 0x00038c1301007387 */ /* 0x001fe80000100800 */
[----:B------:R-:W4:Y:S04]  /*153230*/  LDL.LU R56, [R1+0x120] ;  /* 0x0001200001387983 */ /* 0x000f280000300800 */
[----:B------:R-:W4:Y:S04]  /*153240*/  LDL.LU R57, [R1+0x124] ;  /* 0x0001240001397983 */ /* 0x000f280000300800 */
[----:B------:R-:W4:Y:S01]  /*153250*/  LDL.LU R58, [R1+0x128] ;  /* 0x00012800013a7983 */ /* 0x000f220000300800 */
[----:B-1----:R-:W-:-:S03]  /*153260*/  IMAD.MOV.U32 R31, RZ, RZ, R16 ;  /* 0x000000ffff1f7224 */ /* 0x002fc600078e0010 */
[----:B------:R-:W4:Y:S01]  /*153270*/  LDL.LU R13, [R1+0x217c] ;  /* 0x00217c00010d7983 */ /* 0x000f220000300800 */
[----:B------:R-:W-:-:S05]  /*153280*/  IMAD.MOV.U32 R11, RZ, RZ, R17 ;  /* 0x000000ffff0b7224 */ /* 0x000fca00078e0011 */
[----:B------:R-:W-:Y:S04]  /*153290*/  STL.64 [R1+0x66d0], R10 ;  /* 0x0066d00a01007387 */ /* 0x000fe80000100a00 */
[----:B------:R-:W-:Y:S01]  /*1532a0*/  STL.64 [R1+0x66c0], R30 ;  /* 0x0066c01e01007387 */ /* 0x000fe20000100a00 */
[----:B--2---:R-:W-:Y:S01]  /*1532b0*/  LOP3.LUT R4, R12, 0xffff, RZ, 0xc0, !PT ;  /* 0x0000ffff0c047812 */ /* 0x004fe200078ec0ff */
[----:B------:R-:W-:Y:S02]  /*1532c0*/  IMAD.MOV.U32 R12, RZ, RZ, R32 ;  /* 0x000000ffff0c7224 */ /* 0x000fe400078e0020 */
[----:B------:R-:W-:-:S05]  /*1532d0*/  IMAD.MOV.U32 R32, RZ, RZ, R18 ;  /* 0x000000ffff207224 */ /* 0x000fca00078e0012 */
[----:B------:R-:W-:Y:S04]  /*1532e0*/  STL.64 [R1+0x6698], R32 ;  /* 0x0066982001007387 */ /* 0x000fe80000100a00 */
[----:B---3--:R-:W-:Y:S01]  /*1532f0*/  STSM.16.M88.4 [R15], R44 ;  /* 0x0000002c0f007844 */ /* 0x008fe20000000200 */
[----:B------:R-:W-:-:S03]  /*153300*/  NOP ;  /* 0x0000000000007918 */ /* 0x000fc60000000000 */
[----:B------:R-:W0:Y:S01]  /*153310*/  LDS.128 R16, [R15] ;  /* 0x000000000f107984 */ /* 0x000e220000000c00 */
[----:B------:R-:W-:Y:S01]  /*153320*/  PRMT R43, R37, 0x4210, R4 ;  /* 0x00004210252b7816 */ /* 0x000fe20000000004 */
[----:B------:R-:W-:-:S04]  /*153330*/  NOP ;  /* 0x0000000000007918 */ /* 0x000fc80000000000 */
[----:B------:R1:W-:Y:S04]  /*153340*/  STSM.16.M88.4 [R15], R40 ;  /* 0x000000280f007844 */ /* 0x0003e80000000200 */
[----:B0-----:R-:W-:Y:S04]  /*153350*/  STL.64 [R1+0x370], R16 ;  /* 0x0003701001007387 */ /* 0x001fe80000100a00 */
[----:B------:R-:W-:Y:S01]  /*153360*/  STL.64 [R1+0x378], R18 ;  /* 0x0003781201007387 */ /* 0x000fe20000100a00 */
[----:B----4-:R-:W-:Y:S01]  /*153370*/  LOP3.LUT R2, R36, 0xffff, RZ, 0xc0, !PT ;  /* 0x0000ffff24027812 */ /* 0x010fe200078ec0ff */
[----:B------:R-:W-:-:S02]  /*153380*/  NOP ;  /* 0x0000000000007918 */ /* 0x000fc40000000000 */
        /* <DEDUP_REMOVED lines=8> */
[----:B------:R-:W0:Y:S01]  /*153410*/  LDS.128 R16, [R15] ;  /* 0x000000000f107984 */ /* 0x000e220000000c00 */
[----:B------:R-:W-:-:S04]  /*153420*/  LOP3.LUT R3, R14, 0xffff, RZ, 0xc0, !PT ;  /* 0x0000ffff0e037812 */ /* 0x000fc800078ec0ff */
[----:B------:R-:W-:Y:S01]  /*153430*/  PRMT R51, R35, 0x4210, R3 ;  /* 0x0000421023337816 */ /* 0x000fe20000000003 */
[----:B------:R-:W-:Y:S01]  /*153440*/  NOP ;  /* 0x0000000000007918 */ /* 0x000fe20000000000 */
[----:B------:R-:W-:-:S03]  /*153450*/  IMAD.MOV.U32 R35, RZ, RZ, R12 ;  /* 0x000000ffff237224 */ /* 0x000fc600078e000c */
[----:B------:R1:W-:Y:S04]  /*153460*/  STSM.16.M88.4 [R15], R48 ;  /* 0x000000300f007844 */ /* 0x0003e80000000200 */
[----:B0-----:R-:W-:Y:S01]  /*153470*/  STL [R1+0x364], R17 ;  /* 0x0003641101007387 */ /* 0x001fe20000100800 */
[----:B------:R-:W-:-:S03]  /*153480*/  IMAD.MOV.U32 R12, RZ, RZ, R16 ;  /* 0x000000ffff0c7224 */ /* 0x000fc600078e0010 */
[----:B------:R-:W-:Y:S01]  /*153490*/  STL.64 [R1+0x368], R18 ;  /* 0x0003681201007387 */ /* 0x000fe20000100a00 */
[----:B------:R-:W-:-:S03]  /*1534a0*/  NOP ;  /* 0x0000000000007918 */ /* 0x000fc60000000000 */
[----:B------:R-:W0:Y:S04]  /*1534b0*/  LDS.128 R16, [R15] ;  /* 0x000000000f107984 */ /* 0x000e280000000c00 */
[----:B------:R-:W2:Y:S04]  /*1534c0*/  LDL.LU R44, [R1+0x50] ;  /* 0x00005000012c7983 */ /* 0x000ea80000300800 */
[----:B------:R-:W2:Y:S04]  /*1534d0*/  LDL.LU R45, [R1+0x54] ;  /* 0x00005400012d7983 */ /* 0x000ea80000300800 */
[----:B------:R-:W2:Y:S04]  /*1534e0*/  LDL.LU R46, [R1+0x58] ;  /* 0x00005800012e7983 */ /* 0x000ea80000300800 */
[----:B------:R-:W2:Y:S01]  /*1534f0*/  LDL.LU R37, [R1+0x234] ;  /* 0x0002340001257983 */ /* 0x000ea20000300800 */
[----:B------:R-:W-:Y:S01]  /*153500*/  PRMT R59, R13, 0x4210, R2 ;  /* 0x000042100d3b7816 */ /* 0x000fe20000000002 */
[----:B------:R-:W-:Y:S01]  /*153510*/  IMAD.MOV.U32 R14, RZ, RZ, R34 ;  /* 0x000000ffff0e7224 */ /* 0x000fe200078e0022 */
[----:B------:R-:W-:Y:S01]  /*153520*/  NOP ;  /* 0x0000000000007918 */ /* 0x000fe20000000000 */
[----:B-1----:R-:W2:Y:S04]  /*153530*/  LDL.LU R48, [R1+0x60] ;  /* 0x0000600001307983 */ /* 0x002ea80000300800 */
[----:B------:R-:W2:Y:S04]  /*153540*/  LDL.LU R49, [R1+0x64] ;  /* 0x0000640001317983 */ /* 0x000ea80000300800 */
[----:B------:R-:W2:Y:S04]  /*153550*/  LDL.LU R50, [R1+0x68] ;  /* 0x0000680001327983 */ /* 0x000ea80000300800 */
[----:B------:R-:W2:Y:S04]  /*153560*/  LDL.LU R39, [R1+0x250] ;  /* 0x0002500001277983 */ /* 0x000ea80000300800 */
[----:B------:R-:W2:Y:S04]  /*153570*/  LDL.LU R34, [R1+0x57e0] ;  /* 0x0057e00001227983 */ /* 0x000ea80000300800 */
[----:B------:R-:W-:Y:S04]  /*153580*/  STSM.16.M88.4 [R15], R56 ;  /* 0x000000380f007844 */ /* 0x000fe80000000200 */
[----:B0-----:R-:W-:Y:S04]  /*153590*/  STL.64 [R1+0x350], R16 ;  /* 0x0003501001007387 */ /* 0x001fe80000100a00 */
[----:B------:R-:W-:Y:S01]  /*1535a0*/  STL.64 [R1+0x358], R18 ;  /* 0x0003581201007387 */ /* 0x000fe20000100a00 */
[----:B------:R-:W-:-:S03]  /*1535b0*/  NOP ;  /* 0x0000000000007918 */ /* 0x000fc60000000000 */
[----:B------:R-:W0:Y:S01]  /*1535c0*/  LDS.128 R16, [R15] ;  /* 0x000000000f107984 */ /* 0x000e220000000c00 */
[----:B------:R-:W-:-:S03]  /*1535d0*/  NOP ;  /* 0x0000000000007918 */ /* 0x000fc60000000000 */
[----:B0-----:R-:W-:Y:S01]  /*1535e0*/  STL.64 [R1+0x340], R16 ;  /* 0x0003401001007387 */ /* 0x001fe20000100a00 */
[----:B------:R-:W-:-:S03]  /*1535f0*/  IMAD.MOV.U32 R13, RZ, RZ, R18 ;  /* 0x000000ffff0d7224 */ /* 0x000fc600078e0012 */
[----:B------:R-:W-:Y:S04]  /*153600*/  STL [R1+0x34c], R19 ;  /* 0x00034c1301007387 */ /* 0x000fe80000100800 */
[----:B------:R-:W2:Y:S04]  /*153610*/  LDL.LU R20, [R1+0x160] ;  /* 0x0001600001147983 */ /* 0x000ea80000300800 */
[----:B------:R-:W2:Y:S04]  /*153620*/  LDL.LU R21, [R1+0x164] ;  /* 0x0001640001157983 */ /* 0x000ea80000300800 */
[----:B------:R-:W2:Y:S04]  /*153630*/  LDL.LU R22, [R1+0x168] ;  /* 0x0001680001167983 */ /* 0x000ea80000300800 */
[----:B------:R-:W-:Y:S04]  /*153640*/  STL [R1+0x666c], R13 ;  /* 0x00666c0d01007387 */ /* 0x000fe80000100800 */
[----:B---3--:R0:W-:Y:S04]  /*153650*/  STSM.16.M88.4 [R15], R40 ;  /* 0x000000280f007844 */ /* 0x0081e80000000200 */
[----:B0-----:R-:W3:Y:S01]  /*153660*/  LDL.LU R40, [R1+0x5748] ;  /* 0x0057480001287983 */ /* 0x001ee20000300800 */
[----:B----4-:R-:W-:Y:S01]  /*153670*/  PRMT R55, R36, 0x5210, R4 ;  /* 0x0000521024377816 */ /* 0x010fe20000000004 */
[----:B------:R-:W-:-:S02]  /*153680*/  NOP ;  /* 0x0000000000007918 */ /* 0x000fc40000000000 */
[----:B------:R-:W0:Y:S01]  /*153690*/  LDS.128 R4, [R15] ;  /* 0x000000000f047984 */ /* 0x000e220000000c00 */
[----:B------:R-:W-:Y:S01]  /*1536a0*/  IMAD.MOV.U32 R38, RZ, RZ, R35 ;  /* 0x000000ffff267224 */ /* 0x000fe200078e0023 */
[----:B------:R-:W-:Y:S02]  /*1536b0*/  NOP ;  /* 0x0000000000007918 */ /* 0x000fe40000000000 */
[----:B------:R-:W4:Y:S04]  /*1536c0*/  LDL.LU R35, [R1+0x2234] ;  /* 0x0022340001237983 */ /* 0x000f280000300800 */
[----:B--2---:R-:W-:Y:S04]  /*1536d0*/  STSM.16.M88.4 [R15], R52 ;  /* 0x000000340f007844 */ /* 0x004fe80000000200 */
[----:B0-----:R-:W-:Y:S01]  /*1536e0*/  STL.64 [R1+0x330], R4 ;  /* 0x0003300401007387 */ /* 0x001fe20000100a00 */
[----:B------:R-:W-:-:S03]  /*1536f0*/  IMAD.MOV.U32 R36, RZ, RZ, R6 ;  /* 0x000000ffff247224 */ /* 0x000fc600078e0006 */
[----:B------:R-:W-:Y:S01]  /*153700*/  STL [R1+0x33c], R7 ;  /* 0x00033c0701007387 */ /* 0x000fe20000100800 */
[----:B------:R-:W-:-:S03]  /*153710*/  NOP ;  /* 0x0000000000007918 */ /* 0x000fc60000000000 */
[----:B------:R-:W0:Y:S01]  /*153720*/  LDS.128 R4, [R15] ;  /* 0x000000000f047984 */ /* 0x000e220000000c00 */
[----:B------:R-:W-:Y:S01]  /*153730*/  PRMT R47, R37, 0x5210, R3 ;  /* 0x00005210252f7816 */ /* 0x000fe20000000003 */
[----:B------:R-:W-:-:S04]  /*153740*/  NOP ;  /* 0x0000000000007918 */ /* 0x000fc80000000000 */
[----:B------:R-:W-:Y:S04]  /*153750*/  STSM.16.M88.4 [R15], R44 ;  /* 0x0000002c0f007844 */ /* 0x000fe80000000200 */
[----:B0-----:R-:W-:Y:S01]  /*153760*/  STL.64 [R1+0x320], R4 ;  /* 0x0003200401007387 */ /* 0x001fe20000100a00 */
[----:B------:R-:W-:-:S03]  /*153770*/  IMAD.MOV.U32 R37, RZ, RZ, R7 ;  /* 0x000000ffff257224 */ /* 0x000fc600078e0007 */
[----:B------:R-:W-:Y:S01]  /*153780*/  STL [R1+0x328], R6 ;  /* 0x0003280601007387 */ /* 0x000fe20000100800 */
[----:B------:R-:W-:-:S03]  /*153790*/  NOP ;  /* 0x0000000000007918 */ /* 0x000fc60000000000 */
[----:B------:R-:W0:Y:S04]  /*1537a0*/  LDS.128 R4, [R15] ;  /* 0x000000000f047984 */ /* 0x000e280000000c00 */
[----:B------:R-:W-:Y:S01]  /*1537b0*/  STL [R1+0x6650], R37 ;  /* 0x0066502501007387 */ /* 0x000fe20000100800 */
[----:B------:R-:W-:Y:S01]  /*1537c0*/  PRMT R51, R39, 0x5210, R2 ;  /* 0x0000521027337816 */ /* 0x000fe20000000002 */
[----:B------:R-:W-:-:S04]  /*1537d0*/  NOP ;  /* 0x0000000000007918 */ /* 0x000fc80000000000 */
[----:B------:R-:W-:Y:S04]  /*1537e0*/  STSM.16.M88.4 [R15], R48 ;  /* 0x000000300f007844 */ /* 0x000fe80000000200 */
[----:B0-----:R3:W-:Y:S04]  /*1537f0*/  STL.64 [R1+0x318], R6 ;  /* 0x0003180601007387 */ /* 0x0017e80000100a00 */
[----:B------:R-:W2:Y:S04]  /*153800*/  LDL.LU R16, [R1+0x180] ;  /* 0x0001800001107983 */ /* 0x000ea80000300800 */
[----:B------:R-:W2:Y:S04]  /*153810*/  LDL.LU R17, [R1+0x184] ;  /* 0x0001840001117983 */ /* 0x000ea80000300800 */
[----:B------:R-:W2:Y:S04]  /*153820*/  LDL.LU R18, [R1+0x188] ;  /* 0x0001880001127983 */ /* 0x000ea80000300800 */
[----:B------:R-:W2:Y:S04]  /*153830*/  LDL.LU R44, [R1+0x5620] ;  /* 0x00562000012c7983 */ /* 0x000ea80000300800 */
[----:B------:R-:W2:Y:S01]  /*153840*/  LDL.LU R39, [R1+0x898] ;  /* 0x0008980001277983 */ /* 0x000ea20000300800 */
[----:B------:R-:W-:-:S05]  /*153850*/  IMAD.MOV.U32 R13, RZ, RZ, R5 ;  /* 0x000000ffff0d7224 */ /* 0x000fca00078e0005 */
[----:B------:R-:W-:Y:S01]  /*153860*/  STL [R1+0x6678], R13 ;  /* 0x0066780d01007387 */ /* 0x000fe20000100800 */
[----:B---3--:R-:W-:Y:S01]  /*153870*/  LOP3.LUT R7, R40, 0xffff, RZ, 0xc0, !PT ;  /* 0x0000ffff28077812 */ /* 0x008fe200078ec0ff */
[----:B------:R-:W-:Y:S02]  /*153880*/  NOP ;  /* 0x0000000000007918 */ /* 0x000fe40000000000 */
[----:B------:R-:W0:Y:S02]  /*153890*/  LDS.128 R40, [R15] ;  /* 0x000000000f287984 */ /* 0x000e240000000c00 */
[----:B0-----:R-:W-:Y:S02]  /*1538a0*/  IMAD.MOV.U32 R13, RZ, RZ, R40 ;  /* 0x000000ffff0d7224 */ /* 0x001fe400078e0028 */
[----:B------:R0:W-:Y:S04]  /*1538b0*/  STL [R1+0x30c], R43 ;  /* 0x00030c2b01007387 */ /* 0x0001e80000100800 */
[----:B------:R-:W3:Y:S04]  /*1538c0*/  LDL.LU R40, [R1+0x22f0] ;  /* 0x0022f00001287983 */ /* 0x000ee80000300800 */
[----:B------:R-:W3:Y:S04]  /*1538d0*/  LDL.LU R56, [R1+0x190] ;  /* 0x0001900001387983 */ /* 0x000ee80000300800 */
[----:B------:R-:W3:Y:S04]  /*1538e0*/  LDL.LU R57, [R1+0x194] ;  /* 0x0001940001397983 */ /* 0x000ee80000300800 */
[----:B------:R-:W3:Y:S04]  /*1538f0*/  LDL.LU R58, [R1+0x198] ;  /* 0x00019800013a7983 */ /* 0x000ee80000300800 */
[----:B0-----:R-:W3:Y:S01]  /*153900*/  LDL.LU R43, [R1+0x229c] ;  /* 0x00229c00012b7983 */ /* 0x001ee20000300800 */
[----:B------:R-:W-:-:S03]  /*153910*/  IMAD.MOV.U32 R37, RZ, RZ, R42 ;  /* 0x000000ffff257224 */ /* 0x000fc600078e002a */
[----:B------:R-:W3:Y:S04]  /*153920*/  LDL.LU R52, [R1+0x1a0] ;  /* 0x0001a00001347983 */ /* 0x000ee80000300800 */
[----:B------:R-:W3:Y:S04]  /*153930*/  LDL.LU R53, [R1+0x1a4] ;  /* 0x0001a40001357983 */ /* 0x000ee80000300800 */
[----:B------:R-:W3:Y:S04]  /*153940*/  LDL.LU R54, [R1+0x1a8] ;  /* 0x0001a80001367983 */ /* 0x000ee80000300800 */
[----:B------:R-:W3:Y:S01]  /*153950*/  LDL.LU R42, [R1+0x22fc] ;  /* 0x0022fc00012a7983 */ /* 0x000ee20000300800 */
[----:B------:R-:W-:-:S03]  /*153960*/  LOP3.LUT R10, R34, 0xffff, RZ, 0xc0, !PT ;  /* 0x0000ffff220a7812 */ /* 0x000fc600078ec0ff */
[----:B------:R-:W3:Y:S01]  /*153970*/  LDL.LU R48, [R1+0x80] ;  /* 0x0000800001307983 */ /* 0x000ee20000300800 */
[----:B----4-:R-:W-:Y:S01]  /*153980*/  PRMT R23, R35, 0x4210, R10 ;  /* 0x0000421023177816 */ /* 0x010fe2000000000a */
[----:B------:R-:W-:Y:S01]  /*153990*/  IMAD.MOV.U32 R35, RZ, RZ, R41 ;  /* 0x000000ffff237224 */ /* 0x000fe200078e0029 */
[----:B------:R-:W-:Y:S01]  /*1539a0*/  NOP ;  /* 0x0000000000007918 */ /* 0x000fe20000000000 */
[----:B------:R-:W4:Y:S04]  /*1539b0*/  LDL.LU R49, [R1+0x84] ;  /* 0x0000840001317983 */ /* 0x000f280000300800 */
[----:B------:R-:W4:Y:S04]  /*1539c0*/  LDL.LU R50, [R1+0x88] ;  /* 0x0000880001327983 */ /* 0x000f280000300800 */
[----:B------:R-:W4:Y:S01]  /*1539d0*/  LDL.LU R41, [R1+0x74c] ;  /* 0x00074c0001297983 */ /* 0x000f220000300800 */
[----:B------:R-:W-:-:S03]  /*1539e0*/  IMAD.MOV.U32 R34, RZ, RZ, R4 ;  /* 0x000000ffff227224 */ /* 0x000fc600078e0004 */
[----:B------:R-:W-:Y:S04]  /*1539f0*/  STL.64 [R1+0x66b0], R12 ;  /* 0x0066b00c01007387 */ /* 0x000fe80000100a00 */
[----:B------:R-:W-:Y:S04]  /*153a00*/  STL.64 [R1+0x6680], R34 ;  /* 0x0066802201007387 */ /* 0x000fe80000100a00 */
[----:B------:R-:W-:Y:S04]  /*153a10*/  STL.64 [R1+0x6660], R36 ;  /* 0x0066602401007387 */ /* 0x000fe80000100a00 */
[----:B------:R-:W-:Y:S01]  /*153a20*/  STSM.16.M88.4 [R15], R20 ;  /* 0x000000140f007844 */ /* 0x000fe20000000200 */
[----:B------:R-:W-:-:S03]  /*153a30*/  NOP ;  /* 0x0000000000007918 */ /* 0x000fc60000000000 */
[----:B------:R-:W0:Y:S01]  /*153a40*/  LDS.128 R20, [R15] ;  /* 0x000000000f147984 */ /* 0x000e220000000c00 */
[----:B--2---:R-:W-:-:S03]  /*153a50*/  LOP3.LUT R3, R44, 0xffff, RZ, 0xc0, !PT ;  /* 0x0000ffff2c037812 */ /* 0x004fc600078ec0ff */
[----:B------:R-:W2:Y:S01]  /*153a60*/  LDL.LU R44, [R1+0xa0] ;  /* 0x0000a000012c7983 */ /* 0x000ea20000300800 */
[----:B------:R-:W-:Y:S01]  /*153a70*/  PRMT R19, R39, 0x4210, R7 ;  /* 0x0000421027137816 */ /* 0x000fe20000000007 */
[----:B------:R-:W-:Y:S02]  /*153a80*/  NOP ;  /* 0x0000000000007918 */ /* 0x000fe40000000000 */
[----:B------:R-:W2:Y:S04]  /*153a90*/  LDL.LU R45, [R1+0xa4] ;  /* 0x0000a400012d7983 */ /* 0x000ea80000300800 */
[----:B------:R-:W2:Y:S04]  /*153aa0*/  LDL.LU R46, [R1+0xa8] ;  /* 0x0000a800012e7983 */ /* 0x000ea80000300800 */
[----:B------:R-:W2:Y:S04]  /*153ab0*/  LDL.LU R39, [R1+0x10c] ;  /* 0x00010c0001277983 */ /* 0x000ea80000300800 */
[----:B0-----:R-:W-:Y:S04]  /*153ac0*/  STL.64 [R1+0x2f0], R20 ;  /* 0x0002f01401007387 */ /* 0x001fe80000100a00 */
[----:B------:R-:W-:Y:S04]  /*153ad0*/  STL.64 [R1+0x2f8], R22 ;  /* 0x0002f81601007387 */ /* 0x000fe80000100a00 */
[----:B------:R-:W2:Y:S04]  /*153ae0*/  LDL.LU R4, [R1+0xb0] ;  /* 0x0000b00001047983 */ /* 0x000ea80000300800 */
[----:B------:R-:W2:Y:S04]  /*153af0*/  LDL.LU R5, [R1+0xb4] ;  /* 0x0000b40001057983 */ /* 0x000ea80000300800 */
[----:B------:R-:W2:Y:S04]  /*153b00*/  LDL.LU R6, [R1+0xb8] ;  /* 0x0000b80001067983 */ /* 0x000ea80000300800 */
[----:B------:R-:W-:Y:S01]  /*153b10*/  STSM.16.M88.4 [R15], R16 ;  /* 0x000000100f007844 */ /* 0x000fe20000000200 */
[----:B------:R-:W-:-:S03]  /*153b20*/  NOP ;  /* 0x0000000000007918 */ /* 0x000fc60000000000 */
[----:B------:R-:W0:Y:S01]  /*153b30*/  LDS.128 R16, [R15] ;  /* 0x000000000f107984 */ /* 0x000e220000000c00 */
[----:B---3--:R-:W-:-:S03]  /*153b40*/  LOP3.LUT R2, R40, 0xffff, RZ, 0xc0, !PT ;  /* 0x0000ffff28027812 */ /* 0x008fc600078ec0ff */
[----:B------:R-:W3:Y:S04]  /*153b50*/  LDL.LU R40, [R1+0xfc] ;  /* 0x0000fc0001287983 */ /* 0x000ee80000300800 */
[----:B0-----:R-:W-:Y:S04]  /*153b60*/  STL.64 [R1+0x2e0], R16 ;  /* 0x0002e01001007387 */ /* 0x001fe80000100a00 */
[----:B------:R-:W-:Y:S01]  /*153b70*/  STL.64 [R1+0x2e8], R18 ;  /* 0x0002e81201007387 */ /* 0x000fe20000100a00 */
[----:B------:R-:W-:Y:S01]  /*153b80*/  NOP ;  /* 0x0000000000007918 */ /* 0x000fe20000000000 */
[----:B------:R-:W-:-:S05]  /*153b90*/  PRMT R59, R43, 0x4210, R3 ;  /* 0x000042102b3b7816 */ /* 0x000fca0000000003 */
[----:B------:R-:W-:Y:S01]  /*153ba0*/  STSM.16.M88.4 [R15], R56 ;  /* 0x000000380f007844 */ /* 0x000fe20000000200 */
[----:B------:R-:W-:-:S03]  /*153bb0*/  NOP ;  /* 0x0000000000007918 */ /* 0x000fc60000000000 */
[----:B------:R-:W0:Y:S01]  /*153bc0*/  LDS.128 R16, [R15] ;  /* 0x000000000f107984 */ /* 0x000e220000000c00 */
        /* <DEDUP_REMOVED lines=8> */
[----:B------:R-:W0:Y:S01]  /*153c50*/  LDS.128 R16, [R15] ;  /* 0x000000000f107984 */ /* 0x000e220000000c00 */
[----:B----4-:R-:W-:Y:S01]  /*153c60*/  PRMT R51, R41, 0x5210, R10 ;  /* 0x0000521029337816 */ /* 0x010fe2000000000a */
[----:B------:R-:W-:Y:S02]  /*153c70*/  NOP ;  /* 0x0000000000007918 */ /* 0x000fe40000000000 */
[----:B-1----:R-:W4:Y:S04]  /*153c80*/  LDL.LU R52, [R1+0xc0] ;  /* 0x0000c00001347983 */ /* 0x002f280000300800 */
[----:B------:R-:W-:Y:S04]  /*153c90*/  STSM.16.M88.4 [R15], R48 ;  /* 0x000000300f007844 */ /* 0x000fe80000000200 */
[----:B0-----:R-:W-:Y:S04]  /*153ca0*/  STL.64 [R1+0x2c0], R16 ;  /* 0x0002c01001007387 */ /* 0x001fe80000100a00 */
[----:B------:R-:W-:Y:S01]  /*153cb0*/  STL.64 [R1+0x2c8], R18 ;  /* 0x0002c81201007387 */ /* 0x000fe20000100a00 */
[----:B------:R-:W-:-:S03]  /*153cc0*/  NOP ;  /* 0x0000000000007918 */ /* 0x000fc60000000000 */
[----:B------:R-:W0:Y:S01]  /*153cd0*/  LDS.128 R16, [R15] ;  /* 0x000000000f107984 */ /* 0x000e220000000c00 */
[----:B--2---:R-:W-:Y:S01]  /*153ce0*/  PRMT R47, R39, 0x5210, R7 ;  /* 0x00005210272f7816 */ /* 0x004fe20000000007 */
[----:B------:R-:W-:Y:S02]  /*153cf0*/  NOP ;  /* 0x0000000000007918 */ /* 0x000fe40000000000 */
[----:B------:R-:W4:Y:S04]  /*153d00*/  LDL.LU R53, [R1+0xc4] ;  /* 0x0000c40001357983 */ /* 0x000f280000300800 */
[----:B------:R-:W4:Y:S04]  /*153d10*/  LDL.LU R54, [R1+0xc8] ;  /* 0x0000c80001367983 */ /* 0x000f280000300800 */
[----:B------:R-:W2:Y:S04]  /*153d20*/  LDL.LU R43, [R1+0xdc] ;  /* 0x0000dc00012b7983 */ /* 0x000ea80000300800 */
[----:B------:R-:W-:Y:S04]  /*153d30*/  STSM.16.M88.4 [R15], R44 ;  /* 0x0000002c0f007844 */ /* 0x000fe80000000200 */
[----:B0-----:R-:W-:Y:S01]  /*153d40*/  STL [R1+0x2b0], R16 ;  /* 0x0002b01001007387 */ /* 0x001fe20000100800 */
[----:B------:R-:W-:-:S03]  /*153d50*/  IMAD.MOV.U32 R39, RZ, RZ, R17 ;  /* 0x000000ffff277224 */ /* 0x000fc600078e0011 */
[----:B------:R-:W-:Y:S01]  /*153d60*/  STL.64 [R1+0x2b8], R18 ;  /* 0x0002b81201007387 */ /* 0x000fe20000100a00 */
[----:B------:R-:W-:-:S03]  /*153d70*/  NOP ;  /* 0x0000000000007918 */ /* 0x000fc60000000000 */
[----:B------:R-:W0:Y:S01]  /*153d80*/  LDS.128 R16, [R15] ;  /* 0x000000000f107984 */ /* 0x000e220000000c00 */
[----:B------:R-:W-:-:S03]  /*153d90*/  IMAD.MOV.U32 R41, RZ, RZ, R38 ;  /* 0x000000ffff297224 */ /* 0x000fc600078e0026 */
[----:B------:R-:W4:Y:S04]  /*153da0*/  LDL.LU R38, [R1+0x5750] ;  /* 0x0057500001267983 */ /* 0x000f280000300800 */
[----:B------:R-:W-:Y:S04]  /*153db0*/  STL [R1+0x6630], R39 ;  /* 0x0066302701007387 */ /* 0x000fe80000100800 */
[----:B0-----:R0:W-:Y:S04]  /*153dc0*/  STL.64 [R1+0x2a0], R16 ;  /* 0x0002a01001007387 */ /* 0x0011e80000100a00 */
[----:B------:R1:W-:Y:S04]  /*153dd0*/  STL [R1+0x2ac], R19 ;  /* 0x0002ac1301007387 */ /* 0x0003e80000100800 */
[----:B------:R-:W4:Y:S04]  /*153de0*/  LDL.LU R56, [R1+0x1b0] ;  /* 0x0001b00001387983 */ /* 0x000f280000300800 */
[----:B------:R-:W4:Y:S04]  /*153df0*/  LDL.LU R57, [R1+0x1b4] ;  /* 0x0001b40001397983 */ /* 0x000f280000300800 */
[----:B------:R-:W4:Y:S04]  /*153e00*/  LDL.LU R58, [R1+0x1b8] ;  /* 0x0001b800013a7983 */ /* 0x000f280000300800 */
[----:B0-----:R-:W4:Y:S04]  /*153e10*/  LDL.LU R16, [R1+0x70] ;  /* 0x0000700001107983 */ /* 0x001f280000300800 */
[----:B------:R-:W4:Y:S01]  /*153e20*/  LDL.LU R17, [R1+0x74] ;  /* 0x0000740001117983 */ /* 0x000f220000300800 */
[----:B---3--:R-:W-:Y:S01]  /*153e30*/  PRMT R7, R40, 0x5210, R3 ;  /* 0x0000521028077816 */ /* 0x008fe20000000003 */
[----:B------:R-:W-:Y:S01]  /*153e40*/  IMAD.MOV.U32 R40, RZ, RZ, R18 ;  /* 0x000000ffff287224 */ /* 0x000fe200078e0012 */
[----:B------:R-:W-:Y:S01]  /*153e50*/  NOP ;  /* 0x0000000000007918 */ /* 0x000fe20000000000 */
[----:B------:R-:W3:Y:S04]  /*153e60*/  LDL.LU R18, [R1+0x78] ;  /* 0x0000780001127983 */ /* 0x000ee80000300800 */
[----:B-1----:R-:W3:Y:S04]  /*153e70*/  LDL.LU R19, [R1+0x7c] ;  /* 0x00007c0001137983 */ /* 0x002ee80000300800 */
[----:B------:R-:W3:Y:S04]  /*153e80*/  LDL.LU R51, [R1+0x5644] ;  /* 0x0056440001337983 */ /* 0x000ee80000300800 */
[----:B------:R-:W3:Y:S04]  /*153e90*/  LDL.LU R44, [R1+0x89c] ;  /* 0x00089c00012c7983 */ /* 0x000ee80000300800 */
[----:B------:R-:W-:Y:S04]  /*153ea0*/  STL [R1+0x6624], R40 ;  /* 0x0066242801007387 */ /* 0x000fe80000100800 */
[----:B------:R-:W3:Y:S04]  /*153eb0*/  LDL.LU R48, [R1+0x1c0] ;  /* 0x0001c00001307983 */ /* 0x000ee80000300800 */
[----:B------:R-:W3:Y:S04]  /*153ec0*/  LDL.LU R49, [R1+0x1c4] ;  /* 0x0001c40001317983 */ /* 0x000ee80000300800 */
[----:B------:R-:W3:Y:S04]  /*153ed0*/  LDL.LU R50, [R1+0x1c8] ;  /* 0x0001c80001327983 */ /* 0x000ee80000300800 */
[----:B------:R-:W3:Y:S04]  /*153ee0*/  LDL.LU R47, [R1+0x22f8] ;  /* 0x0022f800012f7983 */ /* 0x000ee80000300800 */
[----:B------:R-:W-:Y:S01]  /*153ef0*/  STSM.16.M88.4 [R15], R4 ;  /* 0x000000040f007844 */ /* 0x000fe20000000200 */
[----:B------:R-:W-:-:S03]  /*153f00*/  NOP ;  /* 0x0000000000007918 */ /* 0x000fc60000000000 */
[----:B------:R-:W0:Y:S04]  /*153f10*/  LDS.128 R4, [R15] ;  /* 0x000000000f047984 */ /* 0x000e280000000c00 */
[----:B------:R-:W3:Y:S01]  /*153f20*/  LDL.LU R46, [R1+0x2480] ;  /* 0x00248000012e7983 */ /* 0x000ee20000300800 */
[----:B------:R-:W-:-:S03]  /*153f30*/  IMAD.MOV.U32 R45, RZ, RZ, R41 ;  /* 0x000000ffff2d7224 */ /* 0x000fc600078e0029 */
[----:B0-----:R-:W-:Y:S04]  /*153f40*/  STL [R1+0x294], R5 ;  /* 0x0002940501007387 */ /* 0x001fe80000100800 */
[----:B------:R-:W-:Y:S01]  /*153f50*/  STL.64 [R1+0x298], R6 ;  /* 0x0002980601007387 */ /* 0x000fe20000100a00 */
[----:B--2---:R-:W-:Y:S01]  /*153f60*/  PRMT R55, R43, 0x5210, R2 ;  /* 0x000052102b377816 */ /* 0x004fe20000000002 */
[----:B------:R-:W-:-:S04]  /*153f70*/  NOP ;  /* 0x0000000000007918 */ /* 0x000fc80000000000 */
[----:B----4-:R0:W-:Y:S01]  /*153f80*/  STSM.16.M88.4 [R15], R52 ;  /* 0x000000340f007844 */ /* 0x0101e20000000200 */
[----:B------:R-:W-:-:S03]  /*153f90*/  NOP ;  /* 0x0000000000007918 */ /* 0x000fc60000000000 */
[----:B------:R-:W1:Y:S01]  /*153fa0*/  LDS.128 R20, [R15] ;  /* 0x000000000f147984 */ /* 0x000e620000000c00 */
[----:B------:R-:W-:-:S03]  /*153fb0*/  NOP ;  /* 0x0000000000007918 */ /* 0x000fc60000000000 */
[----:B0-----:R-:W2:Y:S04]  /*153fc0*/  LDL.LU R52, [R1+0x1d0] ;  /* 0x0001d00001347983 */ /* 0x001ea80000300800 */
[----:B------:R-:W2:Y:S04]  /*153fd0*/  LDL.LU R53, [R1+0x1d4] ;  /* 0x0001d40001357983 */ /* 0x000ea80000300800 */
[----:B------:R-:W2:Y:S04]  /*153fe0*/  LDL.LU R54, [R1+0x1d8] ;  /* 0x0001d80001367983 */ /* 0x000ea80000300800 */
[----:B------:R-:W4:Y:S01]  /*153ff0*/  LDL.LU R43, [R1+0x2494] ;  /* 0x00249400012b7983 */ /* 0x000f220000300800 */
[----:B------:R-:W-:Y:S01]  /*154000*/  LOP3.LUT R7, R38, 0xffff, RZ, 0xc0, !PT ;  /* 0x0000ffff26077812 */ /* 0x000fe200078ec0ff */
[----:B-1----:R-:W-:-:S02]  /*154010*/  IMAD.MOV.U32 R38, RZ, RZ, R20 ;  /* 0x000000ffff267224 */ /* 0x002fc400078e0014 */
[----:B------:R-:W-:Y:S01]  /*154020*/  STL [R1+0x288], R22 ;  /* 0x0002881601007387 */ /* 0x000fe20000100800 */
[----:B------:R-:W-:Y:S02]  /*154030*/  IMAD.MOV.U32 R40, RZ, RZ, R21 ;  /* 0x000000ffff287224 */ /* 0x000fe400078e0015 */
[----:B------:R-:W-:Y:S02]  /*154040*/  IMAD.MOV.U32 R41, RZ, RZ, R23 ;  /* 0x000000ffff297224 */ /* 0x000fe400078e0017 */
[----:B------:R-:W-:-:S03]  /*154050*/  IMAD.MOV.U32 R39, RZ, RZ, R4 ;  /* 0x000000ffff277224 */ /* 0x000fc600078e0004 */
[----:B------:R-:W-:Y:S04]  /*154060*/  STL.64 [R1+0x6640], R40 ;  /* 0x0066402801007387 */ /* 0x000fe80000100a00 */
[----:B------:R-:W-:Y:S04]  /*154070*/  STL.64 [R1+0x6638], R38 ;  /* 0x0066382601007387 */ /* 0x000fe80000100a00 */
[----:B---3--:R-:W-:Y:S01]  /*154080*/  STSM.16.M88.4 [R15], R16 ;  /* 0x000000100f007844 */ /* 0x008fe20000000200 */
[----:B------:R-:W-:-:S03]  /*154090*/  NOP ;  /* 0x0000000000007918 */ /* 0x000fc60000000000 */
[----:B------:R-:W0:Y:S01]  /*1540a0*/  LDS.128 R16, [R15] ;  /* 0x000000000f107984 */ /* 0x000e220000000c00 */
[----:B------:R-:W-:Y:S01]  /*1540b0*/  PRMT R59, R44, 0x4210, R7 ;  /* 0x000042102c3b7816 */ /* 0x000fe20000000007 */
[----:B------:R-:W-:-:S04]  /*1540c0*/  NOP ;  /* 0x0000000000007918 */ /* 0x000fc80000000000 */
[----:B------:R-:W-:Y:S01]  /*1540d0*/  STSM.16.M88.4 [R15], R56 ;  /* 0x000000380f007844 */ /* 0x000fe20000000200 */
[----:B------:R-:W-:-:S03]  /*1540e0*/  NOP ;  /* 0x0000000000007918 */ /* 0x000fc60000000000 */
[----:B------:R-:W1:Y:S01]  /*1540f0*/  LDS.128 R20, [R15] ;  /* 0x000000000f147984 */ /* 0x000e620000000c00 */
[----:B------:R-:W-:Y:S01]  /*154100*/  IMAD.MOV.U32 R44, RZ, RZ, R42 ;  /* 0x000000ffff2c7224 */ /* 0x000fe200078e002a */
[----:B------:R-:W-:Y:S01]  /*154110*/  LOP3.LUT R2, R47, 0xffff, RZ, 0xc0, !PT ;  /* 0x0000ffff2f027812 */ /* 0x000fe200078ec0ff */
[----:B0-----:R-:W-:Y:S01]  /*154120*/  IMAD.MOV.U32 R42, RZ, RZ, R17 ;  /* 0x000000ffff2a7224 */ /* 0x001fe200078e0011 */
[----:B------:R0:W-:Y:S04]  /*154130*/  STL [R1+0x270], R16 ;  /* 0x0002701001007387 */ /* 0x0001e80000100800 */
[----:B------:R3:W-:Y:S04]  /*154140*/  STL.64 [R1+0x278], R18 ;  /* 0x0002781201007387 */ /* 0x0007e80000100a00 */
[----:B------:R-:W-:Y:S04]  /*154150*/  STL [R1+0x6604], R42 ;  /* 0x0066042a01007387 */ /* 0x000fe80000100800 */
[----:B0-----:R-:W2:Y:S04]  /*154160*/  LDL.LU R16, [R1+0xd0] ;  /* 0x0000d00001107983 */ /* 0x001ea80000300800 */
[----:B-1----:R-:W-:Y:S04]  /*154170*/  STL.64 [R1+0x260], R20 ;  /* 0x0002601401007387 */ /* 0x002fe80000100a00 */
[----:B------:R-:W-:Y:S01]  /*154180*/  STL.64 [R1+0x268], R22 ;  /* 0x0002681601007387 */ /* 0x000fe20000100a00 */
[----:B------:R-:W-:Y:S01]  /*154190*/  LOP3.LUT R3, R51, 0xffff, RZ, 0xc0, !PT ;  /* 0x0000ffff33037812 */ /* 0x000fe200078ec0ff */
[----:B------:R-:W-:-:S02]  /*1541a0*/  NOP ;  /* 0x0000000000007918 */ /* 0x000fc40000000000 */
[----:B------:R-:W2:Y:S04]  /*1541b0*/  LDL.LU R17, [R1+0xd4] ;  /* 0x0000d40001117983 */ /* 0x000ea80000300800 */
[----:B---3--:R-:W3:Y:S04]  /*1541c0*/  LDL.LU R18, [R1+0xd8] ;  /* 0x0000d80001127983 */ /* 0x008ee80000300800 */
[----:B------:R-:W3:Y:S04]  /*1541d0*/  LDL.LU R32, [R1+0x30] ;  /* 0x0000300001207983 */ /* 0x000ee80000300800 */
[----:B------:R-:W3:Y:S04]  /*1541e0*/  LDL.LU R33, [R1+0x34] ;  /* 0x0000340001217983 */ /* 0x000ee80000300800 */
[----:B------:R-:W3:Y:S04]  /*1541f0*/  LDL.LU R34, [R1+0x38] ;  /* 0x0000380001227983 */ /* 0x000ee80000300800 */
[----:B------:R-:W3:Y:S04]  /*154200*/  LDL.LU R35, [R1+0x3c] ;  /* 0x00003c0001237983 */ /* 0x000ee80000300800 */
[----:B------:R-:W3:Y:S01]  /*154210*/  LDL.LU R47, [R1+0x6cc] ;  /* 0x0006cc00012f7983 */ /* 0x000ee20000300800 */
[----:B------:R-:W-:-:S03]  /*154220*/  PRMT R51, R46, 0x4210, R3 ;  /* 0x000042102e337816 */ /* 0x000fc60000000003 */
[----:B------:R-:W3:Y:S04]  /*154230*/  LDL.LU R4, [R1+0xf0] ;  /* 0x0000f00001047983 */ /* 0x000ee80000300800 */
[----:B------:R0:W-:Y:S01]  /*154240*/  STSM.16.M88.4 [R15], R48 ;  /* 0x000000300f007844 */ /* 0x0001e20000000200 */
[----:B------:R-:W-:-:S03]  /*154250*/  NOP ;  /* 0x0000000000007918 */ /* 0x000fc60000000000 */
[----:B------:R-:W1:Y:S04]  /*154260*/  LDS.128 R20, [R15] ;  /* 0x000000000f147984 */ /* 0x000e680000000c00 */
[----:B------:R-:W3:Y:S04]  /*154270*/  LDL.LU R5, [R1+0xf4] ;  /* 0x0000f40001057983 */ /* 0x000ee80000300800 */
[----:B------:R-:W3:Y:S01]  /*154280*/  LDL.LU R6, [R1+0xf8] ;  /* 0x0000f80001067983 */ /* 0x000ee20000300800 */
[----:B----4-:R-:W-:Y:S01]  /*154290*/  PRMT R55, R43, 0x4210, R2 ;  /* 0x000042102b377816 */ /* 0x010fe20000000002 */
[----:B------:R-:W-:-:S02]  /*1542a0*/  NOP ;  /* 0x0000000000007918 */ /* 0x000fc40000000000 */
[----:B------:R-:W4:Y:S04]  /*1542b0*/  LDL.LU R43, [R1+0x6dc] ;  /* 0x0006dc00012b7983 */ /* 0x000f280000300800 */
[----:B------:R-:W4:Y:S04]  /*1542c0*/  LDL.LU R56, [R1+0x100] ;  /* 0x0001000001387983 */ /* 0x000f280000300800 */
[----:B------:R-:W4:Y:S04]  /*1542d0*/  LDL.LU R57, [R1+0x104] ;  /* 0x0001040001397983 */ /* 0x000f280000300800 */
[----:B------:R-:W4:Y:S04]  /*1542e0*/  LDL.LU R58, [R1+0x108] ;  /* 0x00010800013a7983 */ /* 0x000f280000300800 */
[----:B0-----:R-:W4:Y:S04]  /*1542f0*/  LDL.LU R51, [R1+0x6ec] ;  /* 0x0006ec0001337983 */ /* 0x001f280000300800 */
[----:B-1----:R-:W-:Y:S04]  /*154300*/  STL.64 [R1+0x250], R20 ;  /* 0x0002501401007387 */ /* 0x002fe80000100a00 */
[----:B--2---:R0:W-:Y:S04]  /*154310*/  STSM.16.M88.4 [R15], R52 ;  /* 0x000000340f007844 */ /* 0x0041e80000000200 */
[----:B------:R-:W-:Y:S01]  /*154320*/  STL.64 [R1+0x258], R22 ;  /* 0x0002581601007387 */ /* 0x000fe20000100a00 */
[----:B------:R-:W-:-:S03]  /*154330*/  NOP ;  /* 0x0000000000007918 */ /* 0x000fc60000000000 */
[----:B------:R-:W1:Y:S01]  /*154340*/  LDS.128 R20, [R15] ;  /* 0x000000000f147984 */ /* 0x000e620000000c00 */
[----:B------:R-:W-:Y:S01]  /*154350*/  IMAD.MOV.U32 R46, RZ, RZ, R45 ;  /* 0x000000ffff2e7224 */ /* 0x000fe200078e002d */
[----:B------:R-:W-:Y:S02]  /*154360*/  NOP ;  /* 0x0000000000007918 */ /* 0x000fe40000000000 */
[----:B------:R-:W2:Y:S04]  /*154370*/  LDL.LU R45, [R1+0x57e4] ;  /* 0x0057e400012d7983 */ /* 0x000ea80000300800 */
[----:B0-----:R-:W2:Y:S04]  /*154380*/  LDL.LU R52, [R1+0x1e0] ;  /* 0x0001e00001347983 */ /* 0x001ea80000300800 */
[----:B------:R-:W2:Y:S04]  /*154390*/  LDL.LU R53, [R1+0x1e4] ;  /* 0x0001e40001357983 */ /* 0x000ea80000300800 */
[----:B------:R-:W2:Y:S04]  /*1543a0*/  LDL.LU R54, [R1+0x1e8] ;  /* 0x0001e80001367983 */ /* 0x000ea80000300800 */
[----:B------:R-:W2:Y:S04]  /*1543b0*/  LDL.LU R50, [R1+0x5758] ;  /* 0x0057580001327983 */ /* 0x000ea80000300800 */
[----:B------:R-:W2:Y:S04]  /*1543c0*/  LDL.LU R49, [R1+0x24a8] ;  /* 0x0024a80001317983 */ /* 0x000ea80000300800 */
[----:B-1----:R0:W-:Y:S04]  /*1543d0*/  STL.64 [R1+0x240], R20 ;  /* 0x0002401401007387 */ /* 0x0021e80000100a00 */
[----:B------:R1:W-:Y:S04]  /*1543e0*/  STL.64 [R1+0x248], R22 ;  /* 0x0002481601007387 */ /* 0x0003e80000100a00 */
[----:B0-----:R-:W2:Y:S04]  /*1543f0*/  LDL.LU R20, [R1+0x740] ;  /* 0x0007400001147983 */ /* 0x001ea80000300800 */
[----:B------:R-:W2:Y:S04]  /*154400*/  LDL.LU R21, [R1+0x744] ;  /* 0x0007440001157983 */ /* 0x000ea80000300800 */
[----:B-1----:R-:W2:Y:S04]  /*154410*/  LDL.LU R22, [R1+0x748] ;  /* 0x0007480001167983 */ /* 0x002ea80000300800 */
[----:B------:R-:W2:Y:S01]  /*154420*/  LDL.LU R48, [R1+0x5674] ;  /* 0x0056740001307983 */ /* 0x000ea20000300800 */
[----:B---3--:R-:W-:-:S03]  /*154430*/  PRMT R19, R47, 0x5210, R7 ;  /* 0x000052102f137816 */ /* 0x008fc60000000007 */
[----:B------:R-:W3:Y:S04]  /*154440*/  LDL.LU R47, [R1+0x24a4] ;  /* 0x0024a400012f7983 */ /* 0x000ee80000300800 */
[----:B------:R-:W-:Y:S01]  /*154450*/  STSM.16.M88.4 [R15], R32 ;  /* 0x000000200f007844 */ /* 0x000fe20000000200 */
[----:B------:R-:W-:-:S03]  /*154460*/  NOP ;  /* 0x0000000000007918 */ /* 0x000fc60000000000 */
[----:B------:R-:W0:Y:S01]  /*154470*/  LDS.128 R32, [R15] ;  /* 0x000000000f207984 */ /* 0x000e220000000c00 */
[----:B------:R-:W-:-:S03]  /*154480*/  NOP ;  /* 0x0000000000007918 */ /* 0x000fc60000000000 */
[----:B------:R-:W-:Y:S01]  /*154490*/  STSM.16.M88.4 [R15], R16 ;  /* 0x000000100f007844 */ /* 0x000fe20000000200 */
[----:B------:R-:W-:-:S03]  /*1544a0*/  NOP ;  /* 0x0000000000007918 */ /* 0x000fc60000000000 */
[----:B------:R-:W1:Y:S04]  /*1544b0*/  LDS.128 R16, [R15] ;  /* 0x000000000f107984 */ /* 0x000e680000000c00 */
[----:B0-----:R-:W-:Y:S04]  /*1544c0*/  STL.64 [R1+0x230], R32 ;  /* 0x0002302001007387 */ /* 0x001fe80000100a00 */
[----:B------:R-:W-:Y:S04]  /*1544d0*/  STL.64 [R1+0x238], R34 ;  /* 0x0002382201007387 */ /* 0x000fe80000100a00 */
[----:B-1----:R-:W-:Y:S01]  /*1544e0*/  STL [R1+0x220], R16 ;  /* 0x0002201001007387 */ /* 0x002fe20000100800 */
[----:B----4-:R-:W-:Y:S01]  /*1544f0*/  PRMT R7, R43, 0x5210, R3 ;  /* 0x000052102b077816 */ /* 0x010fe20000000003 */
[----:B------:R-:W-:-:S04]  /*154500*/  NOP ;  /* 0x0000000000007918 */ /* 0x000fc80000000000 */
[----:B------:R-:W-:Y:S01]  /*154510*/  STSM.16.M88.4 [R15], R4 ;  /* 0x000000040f007844 */ /* 0x000fe20000000200 */
[----:B------:R-:W-:-:S03]  /*154520*/  NOP ;  /* 0x0000000000007918 */ /* 0x000fc60000000000 */
[----:B------:R-:W0:Y:S01]  /*154530*/  LDS.128 R4, [R15] ;  /* 0x000000000f047984 */ /* 0x000e220000000c00 */
[----:B------:R-:W-:Y:S01]  /*154540*/  PRMT R59, R51, 0x5210, R2 ;  /* 0x00005210333b7816 */ /* 0x000fe20000000002 */
[----:B------:R-:W-:-:S04]  /*154550*/  NOP ;  /* 0x0000000000007918 */ /* 0x000fc80000000000 */
[----:B------:R-:W-:Y:S01]  /*154560*/  STSM.16.M88.4 [R15], R56 ;  /* 0x000000380f007844 */ /* 0x000fe20000000200 */
[----:B------:R-:W-:-:S03]  /*154570*/  IMAD.MOV.U32 R43, RZ, RZ, R17 ;  /* 0x000000ffff2b7224 */ /* 0x000fc600078e0011 */
[----:B------:R-:W-:Y:S01]  /*154580*/  STL.64 [R1+0x228], R18 ;  /* 0x0002281201007387 */ /* 0x000fe20000100a00 */
[----:B------:R-:W-:-:S03]  /*154590*/  NOP ;  /* 0x0000000000007918 */ /* 0x000fc60000000000 */
[----:B------:R-:W1:Y:S04]  /*1545a0*/  LDS.128 R16, [R15] ;  /* 0x000000000f107984 */ /* 0x000e680000000c00 */
[----:B------:R1:W-:Y:S01]  /*1545b0*/  STL [R1+0x6600], R43 ;  /* 0x0066002b01007387 */ /* 0x0003e20000100800 */
[----:B--2---:R-:W-:Y:S01]  /*1545c0*/  LOP3.LUT R10, R45, 0xffff, RZ, 0xc0, !PT ;  /* 0x0000ffff2d0a7812 */ /* 0x004fe200078ec0ff */
[----:B0-----:R-:W-:Y:S02]  /*1545d0*/  IMAD.MOV.U32 R42, RZ, RZ, R4 ;  /* 0x000000ffff2a7224 */ /* 0x001fe400078e0004 */
[----:B------:R-:W-:Y:S04]  /*1545e0*/  STL [R1+0x214], R5 ;  /* 0x0002140501007387 */ /* 0x000fe80000100800 */
[----:B------:R0:W-:Y:S01]  /*1545f0*/  STL [R1+0x21c], R7 ;  /* 0x00021c0701007387 */ /* 0x0001e20000100800 */
[----:B------:R-:W-:Y:S01]  /*154600*/  PRMT R55, R49, 0x4210, R10 ;  /* 0x0000421031377816 */ /* 0x000fe2000000000a */
[----:B------:R-:W-:Y:S01]  /*154610*/  NOP ;  /* 0x0000000000007918 */ /* 0x000fe20000000000 */
[----:B-1----:R-:W-:Y:S01]  /*154620*/  IMAD.MOV.U32 R43, RZ, RZ, R16 ;  /* 0x000000ffff2b7224 */ /* 0x002fe200078e0010 */
[----:B------:R-:W-:Y:S01]  /*154630*/  STL [R1+0x204], R17 ;  /* 0x0002041101007387 */ /* 0x000fe20000100800 */
[----:B0-----:R-:W-:-:S03]  /*154640*/  LOP3.LUT R7, R50, 0xffff, RZ, 0xc0, !PT ;  /* 0x0000ffff32077812 */ /* 0x001fc600078ec0ff */
[----:B------:R-:W-:Y:S04]  /*154650*/  STL.64 [R1+0x208], R18 ;  /* 0x0002081201007387 */ /* 0x000fe80000100a00 */
[----:B------:R0:W-:Y:S04]  /*154660*/  STL.64 [R1+0x6608], R42 ;  /* 0x0066082a01007387 */ /* 0x0001e80000100a00 */
[----:B------:R-:W2:Y:S04]  /*154670*/  LDL.LU R59, [R1+0x2320] ;  /* 0x00232000013b7983 */ /* 0x000ea80000300800 */
[----:B------:R-:W4:Y:S04]  /*154680*/  LDL.LU R40, [R1+0x750] ;  /* 0x0007500001287983 */ /* 0x000f280000300800 */
[----:B------:R-:W4:Y:S04]  /*154690*/  LDL.LU R41, [R1+0x754] ;  /* 0x0007540001297983 */ /* 0x000f280000300800 */
[----:B0-----:R-:W4:Y:S04]  /*1546a0*/  LDL.LU R42, [R1+0x758] ;  /* 0x00075800012a7983 */ /* 0x001f280000300800 */
[----:B------:R-:W-:Y:S01]  /*1546b0*/  STSM.16.M88.4 [R15], R52 ;  /* 0x000000340f007844 */ /* 0x000fe20000000200 */
[----:B------:R-:W-:-:S03]  /*1546c0*/  NOP ;  /* 0x0000000000007918 */ /* 0x000fc60000000000 */
[----:B------:R-:W0:Y:S01]  /*1546d0*/  LDS.128 R16, [R15] ;  /* 0x000000000f107984 */ /* 0x000e220000000c00 */
[----:B------:R-:W-:-:S04]  /*1546e0*/  IMAD.MOV.U32 R45, RZ, RZ, R44 ;  /* 0x000000ffff2d7224 */ /* 0x000fc800078e002c */
[----:B------:R-:W-:Y:S02]  /*1546f0*/  IMAD.MOV.U32 R50, RZ, RZ, R45 ;  /* 0x000000ffff327224 */ /* 0x000fe400078e002d */
[----:B0-----:R-:W-:Y:S01]  /*154700*/  IMAD.MOV.U32 R45, RZ, RZ, R16 ;  /* 0x000000ffff2d7224 */ /* 0x001fe200078e0010 */
[----:B---3--:R-:W-:Y:S01]  /*154710*/  PRMT R23, R47, 0x4210, R7 ;  /* 0x000042102f177816 */ /* 0x008fe20000000007 */
[----:B------:R-:W-:Y:S01]  /*154720*/  NOP ;  /* 0x0000000000007918 */ /* 0x000fe20000000000 */
        /* <DEDUP_REMOVED lines=13> */
[----:B------:R1:W-:Y:S01]  /*154800*/  STL [R1+0x1f8], R18 ;  /* 0x0001f81201007387 */ /* 0x0003e20000100800 */
[----:B0-----:R-:W-:-:S03]  /*154810*/  IMAD.MOV.U32 R17, RZ, RZ, R19 ;  /* 0x000000ffff117224 */ /* 0x001fc600078e0013 */
[----:B-1----:R-:W4:Y:S04]  /*154820*/  LDL.LU.64 R18, [R1+0x67c0] ;  /* 0x0067c00001127983 */ /* 0x002f280000300a00 */
[----:B------:R-:W4:Y:S04]  /*154830*/  LDL.LU R16, [R1+0x67b8] ;  /* 0x0067b80001107983 */ /* 0x000f280000300800 */
[----:B------:R-:W4:Y:S01]  /*154840*/  LDL.LU R49, [R1+0x70c] ;  /* 0x00070c0001317983 */ /* 0x000f220000300800 */
[----:B------:R-:W-:Y:S01]  /*154850*/  IMAD.MOV.U32 R44, RZ, RZ, R6 ;  /* 0x000000ffff2c7224 */ /* 0x000fe200078e0006 */
[----:B------:R-:W-:-:S04]  /*154860*/  LOP3.LUT R3, R48, 0xffff, RZ, 0xc0, !PT ;  /* 0x0000ffff30037812 */ /* 0x000fc800078ec0ff */
[----:B------:R-:W-:Y:S01]  /*154870*/  STL.64 [R1+0x65f0], R44 ;  /* 0x0065f02c01007387 */ /* 0x000fe20000100a00 */
[----:B------:R-:W-:-:S03]  /*154880*/  IMAD.MOV.U32 R48, RZ, RZ, R46 ;  /* 0x000000ffff307224 */ /* 0x000fc600078e002e */
[----:B------:R-:W-:Y:S04]  /*154890*/  STL [R1+0x65d0], R17 ;  /* 0x0065d01101007387 */ /* 0x000fe80000100800 */
[----:B------:R-:W4:Y:S04]  /*1548a0*/  LDL.LU R52, [R1+0x150] ;  /* 0x0001500001347983 */ /* 0x000f280000300800 */
[----:B------:R-:W4:Y:S04]  /*1548b0*/  LDL.LU R53, [R1+0x154] ;  /* 0x0001540001357983 */ /* 0x000f280000300800 */
[----:B------:R-:W4:Y:S04]  /*1548c0*/  LDL.LU R54, [R1+0x158] ;  /* 0x0001580001367983 */ /* 0x000f280000300800 */
[----:B------:R-:W4:Y:S04]  /*1548d0*/  LDL.LU R46, [R1+0x71c] ;  /* 0x00071c00012e7983 */ /* 0x000f280000300800 */
[----:B------:R-:W-:Y:S01]  /*1548e0*/  STSM.16.M88.4 [R15], R20 ;  /* 0x000000140f007844 */ /* 0x000fe20000000200 */
[----:B------:R-:W-:-:S03]  /*1548f0*/  NOP ;  /* 0x0000000000007918 */ /* 0x000fc60000000000 */
[----:B------:R-:W0:Y:S04]  /*154900*/  LDS.128 R20, [R15] ;  /* 0x000000000f147984 */ /* 0x000e280000000c00 */
[----:B------:R-:W4:Y:S04]  /*154910*/  LDL.LU R4, [R1+0x170] ;  /* 0x0001700001047983 */ /* 0x000f280000300800 */
[----:B------:R-:W4:Y:S04]  /*154920*/  LDL.LU R5, [R1+0x174] ;  /* 0x0001740001057983 */ /* 0x000f280000300800 */
[----:B------:R-:W4:Y:S01]  /*154930*/  LDL.LU R6, [R1+0x178] ;  /* 0x0001780001067983 */ /* 0x000f220000300800 */
[----:B--2---:R-:W-:-:S02]  /*154940*/  LOP3.LUT R2, R59, 0xffff, RZ, 0xc0, !PT ;  /* 0x0000ffff3b027812 */ /* 0x004fc400078ec0ff */
[----:B---3--:R-:W-:Y:S01]  /*154950*/  PRMT R43, R47, 0x4210, R3 ;  /* 0x000042102f2b7816 */ /* 0x008fe20000000003 */
[----:B------:R-:W-:-:S04]  /*154960*/  NOP ;  /* 0x0000000000007918 */ /* 0x000fc80000000000 */
[----:B----4-:R-:W-:Y:S01]  /*154970*/  STSM.16.M88.4 [R15], R40 ;  /* 0x000000280f007844 */ /* 0x010fe20000000200 */
[----:B------:R-:W-:-:S03]  /*154980*/  NOP ;  /* 0x0000000000007918 */ /* 0x000fc60000000000 */
[----:B------:R-:W1:Y:S01]  /*154990*/  LDS.128 R40, [R15] ;  /* 0x000000000f287984 */ /* 0x000e620000000c00 */
[----:B------:R-:W-:Y:S01]  /*1549a0*/  PRMT R39, R55, 0x4210, R2 ;  /* 0x0000421037277816 */ /* 0x000fe20000000002 */
[----:B------:R-:W-:-:S04]  /*1549b0*/  NOP ;  /* 0x0000000000007918 */ /* 0x000fc80000000000 */
[----:B------:R-:W-:Y:S01]  /*1549c0*/  STSM.16.M88.4 [R15], R36 ;  /* 0x000000240f007844 */ /* 0x000fe20000000200 */
[----:B------:R-:W-:-:S03]  /*1549d0*/  NOP ;  /* 0x0000000000007918 */ /* 0x000fc60000000000 */
[----:B------:R-:W2:Y:S04]  /*1549e0*/  LDL.LU R47, [R1+0x72c] ;  /* 0x00072c00012f7983 */ /* 0x000ea80000300800 */
[----:B------:R-:W3:Y:S04]  /*1549f0*/  LDS.128 R36, [R15] ;  /* 0x000000000f247984 */ /* 0x000ee80000000c00 */
[----:B0-----:R0:W-:Y:S04]  /*154a00*/  STL.64 [R1+0x1e0], R20 ;  /* 0x0001e01401007387 */ /* 0x0011e80000100a00 */
[----:B------:R-:W-:Y:S04]  /*154a10*/  STL.64 [R1+0x1e8], R22 ;  /* 0x0001e81601007387 */ /* 0x000fe80000100a00 */
[----:B0-----:R-:W4:Y:S04]  /*154a20*/  LDL.LU.64 R20, [R1+0x67b0] ;  /* 0x0067b00001147983 */ /* 0x001f280000300a00 */
[----:B-1----:R-:W-:Y:S04]  /*154a30*/  STL.64 [R1+0x1d0], R40 ;  /* 0x0001d02801007387 */ /* 0x002fe80000100a00 */
[----:B------:R-:W-:Y:S01]  /*154a40*/  STL.64 [R1+0x1d8], R42 ;  /* 0x0001d82a01007387 */ /* 0x000fe20000100a00 */
[----:B------:R-:W-:Y:S01]  /*154a50*/  PRMT R35, R51, 0x5210, R10 ;  /* 0x0000521033237816 */ /* 0x000fe2000000000a */
[----:B------:R-:W-:Y:S01]  /*154a60*/  NOP ;  /* 0x0000000000007918 */ /* 0x000fe20000000000 */
[----:B------:R-:W-:Y:S01]  /*154a70*/  PRMT R59, R49, 0x5210, R7 ;  /* 0x00005210313b7816 */ /* 0x000fe20000000007 */
[----:B---3--:R-:W-:Y:S04]  /*154a80*/  STL.64 [R1+0x1c0], R36 ;  /* 0x0001c02401007387 */ /* 0x008fe80000100a00 */
[----:B------:R-:W-:Y:S04]  /*154a90*/  STL.64 [R1+0x1c8], R38 ;  /* 0x0001c82601007387 */ /* 0x000fe80000100a00 */
[----:B------:R-:W3:Y:S04]  /*154aa0*/  LDL.LU R49, [R1+0x5768] ;  /* 0x0057680001317983 */ /* 0x000ee80000300800 */
[----:B------:R-:W-:Y:S01]  /*154ab0*/  STSM.16.M88.4 [R15], R32 ;  /* 0x000000200f007844 */ /* 0x000fe20000000200 */
[----:B------:R-:W-:-:S03]  /*154ac0*/  NOP ;  /* 0x0000000000007918 */ /* 0x000fc60000000000 */
[----:B------:R-:W0:Y:S01]  /*154ad0*/  LDS.128 R32, [R15] ;  /* 0x000000000f207984 */ /* 0x000e220000000c00 */
[----:B------:R-:W-:Y:S01]  /*154ae0*/  NOP ;  /* 0x0000000000007918 */ /* 0x000fe20000000000 */
[----:B------:R-:W-:Y:S02]  /*154af0*/  IMAD.MOV.U32 R51, RZ, RZ, R48 ;  /* 0x000000ffff337224 */ /* 0x000fe400078e0030 */
[----:B------:R-:W-:Y:S04]  /*154b00*/  STSM.16.M88.4 [R15], R56 ;  /* 0x000000380f007844 */ /* 0x000fe80000000200 */
[----:B0-----:R-:W-:Y:S01]  /*154b10*/  STL.64 [R1+0x1b0], R32 ;  /* 0x0001b02001007387 */ /* 0x001fe20000100a00 */
[----:B------:R-:W-:-:S03]  /*154b20*/  IMAD.MOV.U32 R48, RZ, RZ, R35 ;  /* 0x000000ffff307224 */ /* 0x000fc600078e0023 */
[----:B------:R-:W-:Y:S01]  /*154b30*/  STL [R1+0x1b8], R34 ;  /* 0x0001b82201007387 */ /* 0x000fe20000100800 */
[----:B------:R-:W-:-:S03]  /*154b40*/  NOP ;  /* 0x0000000000007918 */ /* 0x000fc60000000000 */
[----:B------:R-:W0:Y:S01]  /*154b50*/  LDS.128 R32, [R15] ;  /* 0x000000000f207984 */ /* 0x000e220000000c00 */
[----:B------:R-:W-:Y:S01]  /*154b60*/  PRMT R55, R46, 0x5210, R3 ;  /* 0x000052102e377816 */ /* 0x000fe20000000003 */
[----:B------:R-:W-:Y:S02]  /*154b70*/  NOP ;  /* 0x0000000000007918 */ /* 0x000fe40000000000 */
[----:B------:R-:W-:Y:S04]  /*154b80*/  STL [R1+0x65cc], R48 ;  /* 0x0065cc3001007387 */ /* 0x000fe80000100800 */
[----:B------:R1:W-:Y:S04]  /*154b90*/  STSM.16.M88.4 [R15], R52 ;  /* 0x000000340f007844 */ /* 0x0003e80000000200 */
[----:B0-----:R-:W-:Y:S04]  /*154ba0*/  STL [R1+0x1a4], R33 ;  /* 0x0001a42101007387 */ /* 0x001fe80000100800 */
[----:B------:R-:W-:Y:S04]  /*154bb0*/  STL.64 [R1+0x1a8], R34 ;  /* 0x0001a82201007387 */ /* 0x000fe80000100a00 */
[----:B------:R-:W4:Y:S04]  /*154bc0*/  LDL.LU R36, [R1+0x6a0] ;  /* 0x0006a00001247983 */ /* 0x000f280000300800 */
[----:B------:R-:W4:Y:S04]  /*154bd0*/  LDL.LU R37, [R1+0x6a4] ;  /* 0x0006a40001257983 */ /* 0x000f280000300800 */
[----:B------:R-:W4:Y:S04]  /*154be0*/  LDL.LU R38, [R1+0x6a8] ;  /* 0x0006a80001267983 */ /* 0x000f280000300800 */
[----:B------:R-:W4:Y:S01]  /*154bf0*/  LDL.LU R39, [R1+0x6ac] ;  /* 0x0006ac0001277983 */ /* 0x000f220000300800 */
[----:B------:R-:W-:Y:S01]  /*154c00*/  IMAD.MOV.U32 R46, RZ, RZ, R32 ;  /* 0x000000ffff2e7224 */ /* 0x000fe200078e0020 */
[----:B------:R-:W-:-:S02]  /*154c10*/  NOP ;  /* 0x0000000000007918 */ /* 0x000fc40000000000 */
[----:B-1----:R-:W4:Y:S04]  /*154c20*/  LDL.LU R54, [R1+0x5688] ;  /* 0x0056880001367983 */ /* 0x002f280000300800 */
[----:B------:R-:W0:Y:S04]  /*154c30*/  LDS.128 R32, [R15] ;  /* 0x000000000f207984 */ /* 0x000e280000000c00 */
[----:B------:R-:W4:Y:S04]  /*154c40*/  LDL.LU R56, [R1+0x7d0] ;  /* 0x0007d00001387983 */ /* 0x000f280000300800 */
[----:B------:R-:W4:Y:S04]  /*154c50*/  LDL.LU R57, [R1+0x7d4] ;  /* 0x0007d40001397983 */ /* 0x000f280000300800 */
[----:B------:R-:W4:Y:S04]  /*154c60*/  LDL.LU R58, [R1+0x7d8] ;  /* 0x0007d800013a7983 */ /* 0x000f280000300800 */
[----:B------:R-:W4:Y:S01]  /*154c70*/  LDL.LU R53, [R1+0x1e10] ;  /* 0x001e100001357983 */ /* 0x000f220000300800 */
[----:B0-----:R-:W-:-:S03]  /*154c80*/  IMAD.MOV.U32 R17, RZ, RZ, R34 ;  /* 0x000000ffff117224 */ /* 0x001fc600078e0022 */
[----:B------:R0:W-:Y:S04]  /*154c90*/  STL [R1+0x190], R32 ;  /* 0x0001902001007387 */ /* 0x0001e80000100800 */
[----:B------:R-:W-:Y:S01]  /*154ca0*/  STL [R1+0x19c], R35 ;  /* 0x00019c2301007387 */ /* 0x000fe20000100800 */
[----:B--2---:R-:W-:Y:S01]  /*154cb0*/  PRMT R7, R47, 0x5210, R2 ;  /* 0x000052102f077816 */ /* 0x004fe20000000002 */
[----:B------:R-:W-:Y:S01]  /*154cc0*/  IMAD.MOV.U32 R47, RZ, RZ, R33 ;  /* 0x000000ffff2f7224 */ /* 0x000fe200078e0021 */
[----:B------:R-:W-:-:S04]  /*154cd0*/  NOP ;  /* 0x0000000000007918 */ /* 0x000fc80000000000 */
[----:B------:R-:W-:Y:S04]  /*154ce0*/  STL [R1+0x65dc], R47 ;  /* 0x0065dc2f01007387 */ /* 0x000fe80000100800 */
[----:B------:R-:W-:Y:S04]  /*154cf0*/  STL [R1+0x65d4], R17 ;  /* 0x0065d41101007387 */ /* 0x000fe80000100800 */
[----:B0-----:R-:W2:Y:S04]  /*154d00*/  LDL.LU R32, [R1+0x7e0] ;  /* 0x0007e00001207983 */ /* 0x001ea80000300800 */
[----:B------:R-:W2:Y:S04]  /*154d10*/  LDL.LU R33, [R1+0x7e4] ;  /* 0x0007e40001217983 */ /* 0x000ea80000300800 */
[----:B------:R-:W2:Y:S04]  /*154d20*/  LDL.LU R34, [R1+0x7e8] ;  /* 0x0007e80001227983 */ /* 0x000ea80000300800 */
[----:B------:R-:W2:Y:S04]  /*154d30*/  LDL.LU R52, [R1+0x2328] ;  /* 0x0023280001347983 */ /* 0x000ea80000300800 */
[----:B------:R3:W-:Y:S01]  /*154d40*/  STSM.16.M88.4 [R15], R4 ;  /* 0x000000040f007844 */ /* 0x0007e20000000200 */
[----:B------:R-:W-:-:S03]  /*154d50*/  NOP ;  /* 0x0000000000007918 */ /* 0x000fc60000000000 */
[----:B------:R-:W0:Y:S01]  /*154d60*/  LDS.128 R40, [R15] ;  /* 0x000000000f287984 */ /* 0x000e220000000c00 */
[----:B------:R-:W-:Y:S01]  /*154d70*/  NOP ;  /* 0x0000000000007918 */ /* 0x000fe20000000000 */
[----:B---3--:R-:W-:Y:S02]  /*154d80*/  LOP3.LUT R7, R49, 0xffff, RZ, 0xc0, !PT ;  /* 0x0000ffff31077812 */ /* 0x008fe400078ec0ff */
[----:B------:R-:W3:Y:S01]  /*154d90*/  LDL.LU R49, [R1+0x24bc] ;  /* 0x0024bc0001317983 */ /* 0x000ee20000300800 */
[----:B0-----:R-:W-:Y:S02]  /*154da0*/  IMAD.MOV.U32 R17, RZ, RZ, R41 ;  /* 0x000000ffff117224 */ /* 0x001fe400078e0029 */
[----:B------:R-:W-:Y:S01]  /*154db0*/  IMAD.MOV.U32 R47, RZ, RZ, R40 ;  /* 0x000000ffff2f7224 */ /* 0x000fe200078e0028 */
[----:B------:R-:W-:Y:S04]  /*154dc0*/  STL [R1+0x18c], R43 ;  /* 0x00018c2b01007387 */ /* 0x000fe80000100800 */
[----:B------:R-:W-:Y:S04]  /*154dd0*/  STL.64 [R1+0x67a8], R18 ;  /* 0x0067a81201007387 */ /* 0x000fe80000100a00 */
[----:B------:R0:W-:Y:S04]  /*154de0*/  STL.64 [R1+0x67a0], R16 ;  /* 0x0067a01001007387 */ /* 0x0001e80000100a00 */
[----:B------:R-:W-:Y:S04]  /*154df0*/  STL.64 [R1+0x6618], R46 ;  /* 0x0066182e01007387 */ /* 0x000fe80000100a00 */
[----:B0-----:R-:W3:Y:S04]  /*154e00*/  LDL.LU R16, [R1+0x800] ;  /* 0x0008000001107983 */ /* 0x001ee80000300800 */
[----:B------:R-:W3:Y:S04]  /*154e10*/  LDL.LU R17, [R1+0x804] ;  /* 0x0008040001117983 */ /* 0x000ee80000300800 */
[----:B------:R-:W3:Y:S01]  /*154e20*/  LDL.LU R18, [R1+0x808] ;  /* 0x0008080001127983 */ /* 0x000ee20000300800 */
[----:B------:R-:W-:Y:S01]  /*154e30*/  IMAD.MOV.U32 R48, RZ, RZ, R42 ;  /* 0x000000ffff307224 */ /* 0x000fe200078e002a */
[----:B----4-:R-:W-:-:S02]  /*154e40*/  LOP3.LUT R3, R54, 0xffff, RZ, 0xc0, !PT ;  /* 0x0000ffff36037812 */ /* 0x010fc400078ec0ff */
[----:B------:R-:W4:Y:S04]  /*154e50*/  LDL.LU R54, [R1+0x24e4] ;  /* 0x0024e40001367983 */ /* 0x000f280000300800 */
[----:B------:R-:W-:Y:S01]  /*154e60*/  STSM.16.M88.4 [R15], R36 ;  /* 0x000000240f007844 */ /* 0x000fe20000000200 */
[----:B------:R-:W-:-:S03]  /*154e70*/  NOP ;  /* 0x0000000000007918 */ /* 0x000fc60000000000 */
[----:B------:R-:W0:Y:S04]  /*154e80*/  LDS.128 R36, [R15] ;  /* 0x000000000f247984 */ /* 0x000e280000000c00 */
[----:B0-----:R-:W-:Y:S04]  /*154e90*/  STL.64 [R1+0x170], R36 ;  /* 0x0001702401007387 */ /* 0x001fe80000100a00 */
[----:B------:R-:W-:Y:S04]  /*154ea0*/  STL.64 [R1+0x178], R38 ;  /* 0x0001782601007387 */ /* 0x000fe80000100a00 */
[----:B------:R-:W4:Y:S04]  /*154eb0*/  LDL.LU R4, [R1+0x6c0] ;  /* 0x0006c00001047983 */ /* 0x000f280000300800 */
[----:B------:R-:W4:Y:S04]  /*154ec0*/  LDL.LU R5, [R1+0x6c4] ;  /* 0x0006c40001057983 */ /* 0x000f280000300800 */
[----:B------:R-:W4:Y:S04]  /*154ed0*/  LDL.LU R6, [R1+0x6c8] ;  /* 0x0006c80001067983 */ /* 0x000f280000300800 */
[----:B------:R-:W4:Y:S04]  /*154ee0*/  LDL.LU R40, [R1+0x90] ;  /* 0x0000900001287983 */ /* 0x000f280000300800 */
[----:B------:R-:W4:Y:S04]  /*154ef0*/  LDL.LU R41, [R1+0x94] ;  /* 0x0000940001297983 */ /* 0x000f280000300800 */
[----:B------:R-:W4:Y:S04]  /*154f00*/  LDL.LU R42, [R1+0x98] ;  /* 0x00009800012a7983 */ /* 0x000f280000300800 */
[----:B------:R-:W4:Y:S01]  /*154f10*/  LDL.LU R43, [R1+0x9c] ;  /* 0x00009c00012b7983 */ /* 0x000f220000300800 */
[----:B------:R-:W-:Y:S01]  /*154f20*/  PRMT R59, R53, 0x4210, R7 ;  /* 0x00004210353b7816 */ /* 0x000fe20000000007 */
[----:B------:R-:W-:Y:S01]  /*154f30*/  NOP ;  /* 0x0000000000007918 */ /* 0x000fe20000000000 */
[----:B------:R-:W-:-:S03]  /*154f40*/  IMAD.MOV.U32 R53, RZ, RZ, R51 ;  /* 0x000000ffff357224 */ /* 0x000fc600078e0033 */
[----:B------:R0:W-:Y:S01]  /*154f50*/  STSM.16.M88.4 [R15], R56 ;  /* 0x000000380f007844 */ /* 0x0001e20000000200 */
[----:B------:R-:W-:-:S03]  /*154f60*/  NOP ;  /* 0x0000000000007918 */ /* 0x000fc60000000000 */
[----:B------:R-:W4:Y:S04]  /*154f70*/  LDL.LU R51, [R1+0x76c] ;  /* 0x00076c0001337983 */ /* 0x000f280000300800 */
[----:B------:R-:W1:Y:S04]  /*154f80*/  LDS.128 R44, [R15] ;  /* 0x000000000f2c7984 */ /* 0x000e680000000c00 */
[----:B0-----:R-:W4:Y:S04]  /*154f90*/  LDL.LU R56, [R1+0x6d0] ;  /* 0x0006d00001387983 */ /* 0x001f280000300800 */
[----:B------:R-:W4:Y:S04]  /*154fa0*/  LDL.LU R57, [R1+0x6d4] ;  /* 0x0006d40001397983 */ /* 0x000f280000300800 */
[----:B------:R-:W4:Y:S04]  /*154fb0*/  LDL.LU R58, [R1+0x6d8] ;  /* 0x0006d800013a7983 */ /* 0x000f280000300800 */
[----:B------:R-:W4:Y:S04]  /*154fc0*/  LDL.LU R55, [R1+0x77c] ;  /* 0x00077c0001377983 */ /* 0x000f280000300800 */
[----:B------:R-:W4:Y:S04]  /*154fd0*/  LDL.LU R36, [R1+0x6e0] ;  /* 0x0006e00001247983 */ /* 0x000f280000300800 */
[----:B------:R-:W4:Y:S04]  /*154fe0*/  LDL.LU R37, [R1+0x6e4] ;  /* 0x0006e40001257983 */ /* 0x000f280000300800 */
[----:B------:R-:W4:Y:S01]  /*154ff0*/  LDL.LU R38, [R1+0x6e8] ;  /* 0x0006e80001267983 */ /* 0x000f220000300800 */
[----:B--2---:R-:W-:-:S03]  /*155000*/  LOP3.LUT R2, R52, 0xffff, RZ, 0xc0, !PT ;  /* 0x0000ffff34027812 */ /* 0x004fc600078ec0ff */
[----:B------:R-:W2:Y:S01]  /*155010*/  LDL.LU R52, [R1+0x79c] ;  /* 0x00079c0001347983 */ /* 0x000ea20000300800 */
[----:B---3--:R-:W-:Y:S01]  /*155020*/  PRMT R35, R49, 0x4210, R3 ;  /* 0x0000421031237816 */ /* 0x008fe20000000003 */
[----:B------:R-:W-:Y:S02]  /*155030*/  NOP ;  /* 0x0000000000007918 */ /* 0x000fe40000000000 */
[----:B------:R-:W3:Y:S04]  /*155040*/  LDL.LU R49, [R1+0x57e8] ;  /* 0x0057e80001317983 */ /* 0x000ee80000300800 */
[----:B-1----:R-:W-:Y:S04]  /*155050*/  STL.64 [R1+0x160], R44 ;  /* 0x0001602c01007387 */ /* 0x002fe80000100a00 */
[----:B------:R0:W-:Y:S04]  /*155060*/  STSM.16.M88.4 [R15], R32 ;  /* 0x000000200f007844 */ /* 0x0001e80000000200 */
[----:B------:R-:W-:Y:S01]  /*155070*/  STL.64 [R1+0x168], R46 ;  /* 0x0001682e01007387 */ /* 0x000fe20000100a00 */
[----:B------:R-:W-:-:S03]  /*155080*/  NOP ;  /* 0x0000000000007918 */ /* 0x000fc60000000000 */
[----:B------:R-:W1:Y:S04]  /*155090*/  LDS.128 R44, [R15] ;  /* 0x000000000f2c7984 */ /* 0x000e680000000c00 */
[----:B0-----:R-:W3:Y:S04]  /*1550a0*/  LDL.LU R32, [R1+0x810] ;  /* 0x0008100001207983 */ /* 0x001ee80000300800 */
[----:B-1----:R-:W-:Y:S04]  /*1550b0*/  STL.64 [R1+0x150], R44 ;  /* 0x0001502c01007387 */ /* 0x002fe80000100a00 */
[----:B------:R-:W-:Y:S04]  /*1550c0*/  STL.64 [R1+0x158], R46 ;  /* 0x0001582e01007387 */ /* 0x000fe80000100a00 */
[----:B------:R-:W3:Y:S04]  /*1550d0*/  LDL.LU R33, [R1+0x814] ;  /* 0x0008140001217983 */ /* 0x000ee80000300800 */
[----:B------:R-:W3:Y:S01]  /*1550e0*/  LDL.LU R34, [R1+0x818] ;  /* 0x0008180001227983 */ /* 0x000ee20000300800 */
[----:B----4-:R-:W-:Y:S01]  /*1550f0*/  PRMT R19, R54, 0x4210, R2 ;  /* 0x0000421036137816 */ /* 0x010fe20000000002 */
[----:B------:R-:W-:-:S02]  /*155100*/  NOP ;  /* 0x0000000000007918 */ /* 0x000fc40000000000 */
[----:B------:R-:W4:Y:S04]  /*155110*/  LDL.LU R54, [R1+0x24c0] ;  /* 0x0024c00001367983 */ /* 0x000f280000300800 */
[----:B------:R-:W-:Y:S01]  /*155120*/  STSM.16.M88.4 [R15], R16 ;  /* 0x000000100f007844 */ /* 0x000fe20000000200 */
[----:B------:R-:W-:-:S03]  /*155130*/  NOP ;  /* 0x0000000000007918 */ /* 0x000fc60000000000 */
[----:B------:R-:W0:Y:S01]  /*155140*/  LDS.128 R16, [R15] ;  /* 0x000000000f107984 */ /* 0x000e220000000c00 */
[----:B------:R-:W-:-:S03]  /*155150*/  NOP ;  /* 0x0000000000007918 */ /* 0x000fc60000000000 */
[----:B0-----:R-:W-:Y:S04]  /*155160*/  STL.64 [R1+0x140], R16 ;  /* 0x0001401001007387 */ /* 0x001fe80000100a00 */
[----:B------:R-:W-:Y:S04]  /*155170*/  STL.64 [R1+0x148], R18 ;  /* 0x0001481201007387 */ /* 0x000fe80000100a00 */
[----:B------:R-:W-:Y:S01]  /*155180*/  STSM.16.M88.4 [R15], R40 ;  /* 0x000000280f007844 */ /* 0x000fe20000000200 */
[----:B------:R-:W-:-:S03]  /*155190*/  NOP ;  /* 0x0000000000007918 */ /* 0x000fc60000000000 */
[----:B------:R-:W0:Y:S01]  /*1551a0*/  LDS.128 R16, [R15] ;  /* 0x000000000f107984 */ /* 0x000e220000000c00 */
[----:B------:R-:W-:Y:S01]  /*1551b0*/  PRMT R7, R51, 0x5210, R7 ;  /* 0x0000521033077816 */ /* 0x000fe20000000007 */
[----:B------:R-:W-:-:S04]  /*1551c0*/  NOP ;  /* 0x0000000000007918 */ /* 0x000fc80000000000 */
[----:B------:R-:W-:Y:S01]  /*1551d0*/  STSM.16.M88.4 [R15], R4 ;  /* 0x000000040f007844 */ /* 0x000fe20000000200 */
[----:B------:R-:W-:-:S03]  /*1551e0*/  NOP ;  /* 0x0000000000007918 */ /* 0x000fc60000000000 */
[----:B------:R-:W1:Y:S01]  /*1551f0*/  LDS.128 R4, [R15] ;  /* 0x000000000f047984 */ /* 0x000e620000000c00 */
[----:B------:R-:W-:Y:S01]  /*155200*/  PRMT R59, R55, 0x5210, R3 ;  /* 0x00005210373b7816 */ /* 0x000fe20000000003 */
[----:B------:R-:W-:-:S04]  /*155210*/  NOP ;  /* 0x0000000000007918 */ /* 0x000fc80000000000 */
[----:B------:R-:W-:Y:S01]  /*155220*/  STSM.16.M88.4 [R15], R56 ;  /* 0x000000380f007844 */ /* 0x000fe20000000200 */
[----:B0-----:R-:W-:-:S03]  /*155230*/  IMAD.MOV.U32 R51, RZ, RZ, R18 ;  /* 0x000000ffff337224 */ /* 0x001fc600078e0012 */
[----:B------:R-:W-:Y:S04]  /*155240*/  STL.64 [R1+0x130], R16 ;  /* 0x0001301001007387 */ /* 0x000fe80000100a00 */
[----:B------:R-:W-:Y:S01]  /*155250*/  STL [R1+0x13c], R19 ;  /* 0x00013c1301007387 */ /* 0x000fe20000100800 */
[----:B------:R-:W-:-:S03]  /*155260*/  NOP ;  /* 0x0000000000007918 */ /* 0x000fc60000000000 */
[----:B------:R-:W0:Y:S01]  /*155270*/  LDS.128 R16, [R15] ;  /* 0x000000000f107984 */ /* 0x000e220000000c00 */
[----:B--2---:R-:W-:Y:S01]  /*155280*/  PRMT R39, R52, 0x5210, R2 ;  /* 0x0000521034277816 */ /* 0x004fe20000000002 */
[----:B------:R-:W-:-:S04]  /*155290*/  NOP ;  /* 0x0000000000007918 */ /* 0x000fc80000000000 */
[----:B------:R-:W-:Y:S01]  /*1552a0*/  STSM.16.M88.4 [R15], R36 ;  /* 0x000000240f007844 */ /* 0x000fe20000000200 */
[----:B------:R-:W-:-:S03]  /*1552b0*/  NOP ;  /* 0x0000000000007918 */ /* 0x000fc60000000000 */
[----:B------:R-:W2:Y:S04]  /*1552c0*/  LDS.128 R36, [R15] ;  /* 0x000000000f247984 */ /* 0x000ea80000000c00 */
[----:B------:R0:W-:Y:S04]  /*1552d0*/  STL [R1+0x65b8], R51 ;  /* 0x0065b83301007387 */ /* 0x0001e80000100800 */
[----:B-1----:R-:W-:Y:S04]  /*1552e0*/  STL.64 [R1+0x120], R4 ;  /* 0x0001200401007387 */ /* 0x002fe80000100a00 */
[----:B------:R3:W-:Y:S01]  /*1552f0*/  STL.64 [R1+0x128], R6 ;  /* 0x0001280601007387 */ /* 0x0007e20000100a00 */
[----:B0-----:R-:W-:Y:S01]  /*155300*/  IMAD.MOV.U32 R51, RZ, RZ, R17 ;  /* 0x000000ffff337224 */ /* 0x001fe200078e0011 */
[----:B---3--:R-:W-:Y:S01]  /*155310*/  LOP3.LUT R7, R49, 0xffff, RZ, 0xc0, !PT ;  /* 0x0000ffff31077812 */ /* 0x008fe200078ec0ff */
[----:B------:R-:W-:Y:S01]  /*155320*/  IMAD.MOV.U32 R49, RZ, RZ, R16 ;  /* 0x000000ffff317224 */ /* 0x000fe200078e0010 */
[----:B------:R-:W-:Y:S01]  /*155330*/  STL [R1+0x118], R18 ;  /* 0x0001181201007387 */ /* 0x000fe20000100800 */
[----:B------:R-:W-:-:S03]  /*155340*/  IMAD.MOV.U32 R52, RZ, RZ, R19 ;  /* 0x000000ffff347224 */ /* 0x000fc600078e0013 */
[----:B------:R-:W3:Y:S04]  /*155350*/  LDL.LU R56, [R1+0x56a0] ;  /* 0x0056a00001387983 */ /* 0x000ee80000300800 */
[----:B------:R-:W-:Y:S04]  /*155360*/  STL.64 [R1+0x6670], R48 ;  /* 0x0066703001007387 */ /* 0x000fe80000100a00 */
[----:B------:R2:W-:Y:S04]  /*155370*/  STL [R1+0x65bc], R51 ;  /* 0x0065bc3301007387 */ /* 0x0005e80000100800 */
[----:B------:R-:W-:Y:S01]  /*155380*/  STL [R1+0x65ac], R52 ;  /* 0x0065ac3401007387 */ /* 0x000fe20000100800 */
[----:B------:R-:W-:-:S03]  /*155390*/  IMAD.MOV.U32 R55, RZ, RZ, R53 ;  /* 0x000000ffff377224 */ /* 0x000fc600078e0035 */
[----:B------:R-:W3:Y:S01]  /*1553a0*/  LDL.LU R44, [R1+0x820] ;  /* 0x00082000012c7983 */ /* 0x000ee20000300800 */
[----:B------:R-:W-:-:S03]  /*1553b0*/  IMAD.MOV.U32 R53, RZ, RZ, R50 ;  /* 0x000000ffff357224 */ /* 0x000fc600078e0032 */
[----:B------:R-:W3:Y:S01]  /*1553c0*/  LDL.LU R45, [R1+0x824] ;  /* 0x00082400012d7983 */ /* 0x000ee20000300800 */
[----:B--2---:R-:W-:-:S03]  /*1553d0*/  IMAD.MOV.U32 R51, RZ, RZ, R36 ;  /* 0x000000ffff337224 */ /* 0x004fc600078e0024 */
        /* <DEDUP_REMOVED lines=8> */
[----:B------:R-:W-:Y:S04]  /*155460*/  STL [R1+0x10c], R39 ;  /* 0x00010c2701007387 */ /* 0x000fe80000100800 */
[----:B------:R0:W-:Y:S04]  /*155470*/  STL.64 [R1+0x66e0], R50 ;  /* 0x0066e03201007387 */ /* 0x0001e80000100a00 */
[----:B------:R-:W2:Y:S04]  /*155480*/  LDL.LU R48, [R1+0x6f0] ;  /* 0x0006f00001307983 */ /* 0x000ea80000300800 */
[----:B------:R-:W2:Y:S04]  /*155490*/  LDL.LU R49, [R1+0x6f4] ;  /* 0x0006f40001317983 */ /* 0x000ea80000300800 */
[----:B0-----:R-:W2:Y:S04]  /*1554a0*/  LDL.LU R50, [R1+0x6f8] ;  /* 0x0006f80001327983 */ /* 0x001ea80000300800 */
[----:B------:R-:W2:Y:S01]  /*1554b0*/  LDL.LU R51, [R1+0x6fc] ;  /* 0x0006fc0001337983 */ /* 0x000ea20000300800 */
[----:B------:R-:W-:-:S03]  /*1554c0*/  NOP ;  /* 0x0000000000007918 */ /* 0x000fc60000000000 */
[----:B------:R-:W2:Y:S04]  /*1554d0*/  LDL.LU R40, [R1+0x700] ;  /* 0x0007000001287983 */ /* 0x000ea80000300800 */
[----:B------:R-:W2:Y:S04]  /*1554e0*/  LDL.LU R41, [R1+0x704] ;  /* 0x0007040001297983 */ /* 0x000ea80000300800 */
[----:B------:R-:W2:Y:S01]  /*1554f0*/  LDL.LU R42, [R1+0x708] ;  /* 0x00070800012a7983 */ /* 0x000ea20000300800 */
[----:B----4-:R-:W-:-:S03]  /*155500*/  PRMT R35, R54, 0x4210, R7 ;  /* 0x0000421036237816 */ /* 0x010fc60000000007 */
[----:B------:R-:W4:Y:S04]  /*155510*/  LDL.LU R54, [R1+0x84c] ;  /* 0x00084c0001367983 */ /* 0x000f280000300800 */
[----:B------:R-:W-:Y:S01]  /*155520*/  STSM.16.M88.4 [R15], R32 ;  /* 0x000000200f007844 */ /* 0x000fe20000000200 */
[----:B------:R-:W-:-:S03]  /*155530*/  NOP ;  /* 0x0000000000007918 */ /* 0x000fc60000000000 */
[----:B------:R-:W0:Y:S01]  /*155540*/  LDS.128 R32, [R15] ;  /* 0x000000000f207984 */ /* 0x000e220000000c00 */
[----:B------:R-:W-:Y:S01]  /*155550*/  IMAD.MOV.U32 R52, RZ, RZ, R38 ;  /* 0x000000ffff347224 */ /* 0x000fe200078e0026 */
[----:B------:R-:W-:Y:S02]  /*155560*/  NOP ;  /* 0x0000000000007918 */ /* 0x000fe40000000000 */
[----:B------:R-:W4:Y:S04]  /*155570*/  LDL.LU R36, [R1+0x710] ;  /* 0x0007100001247983 */ /* 0x000f280000300800 */
[----:B0-----:R0:W-:Y:S04]  /*155580*/  STL.64 [R1+0xf0], R32 ;  /* 0x0000f02001007387 */ /* 0x0011e80000100a00 */
[----:B------:R1:W-:Y:S04]  /*155590*/  STL.64 [R1+0xf8], R34 ;  /* 0x0000f82201007387 */ /* 0x0003e80000100a00 */
[----:B------:R-:W4:Y:S04]  /*1555a0*/  LDL.LU R37, [R1+0x714] ;  /* 0x0007140001257983 */ /* 0x000f280000300800 */
[----:B------:R-:W4:Y:S04]  /*1555b0*/  LDL.LU R38, [R1+0x718] ;  /* 0x0007180001267983 */ /* 0x000f280000300800 */
[----:B0-----:R-:W4:Y:S04]  /*1555c0*/  LDL.LU R32, [R1+0x680] ;  /* 0x0006800001207983 */ /* 0x001f280000300800 */
[----:B------:R-:W4:Y:S04]  /*1555d0*/  LDL.LU R33, [R1+0x684] ;  /* 0x0006840001217983 */ /* 0x000f280000300800 */
[----:B-1----:R-:W4:Y:S04]  /*1555e0*/  LDL.LU R34, [R1+0x688] ;  /* 0x0006880001227983 */ /* 0x002f280000300800 */
[----:B------:R-:W4:Y:S01]  /*1555f0*/  LDL.LU R35, [R1+0x68c] ;  /* 0x00068c0001237983 */ /* 0x000f220000300800 */
[----:B---3--:R-:W-:Y:S01]  /*155600*/  LOP3.LUT R2, R56, 0xffff, RZ, 0xc0, !PT ;  /* 0x0000ffff38027812 */ /* 0x008fe200078ec0ff */
[----:B------:R-:W-:-:S02]  /*155610*/  IMAD.MOV.U32 R56, RZ, RZ, R55 ;  /* 0x000000ffff387224 */ /* 0x000fc400078e0037 */
[----:B------:R-:W3:Y:S01]  /*155620*/  LDL.LU R55, [R1+0x7bc] ;  /* 0x0007bc0001377983 */ /* 0x000ee20000300800 */
[----:B--2---:R-:W-:-:S03]  /*155630*/  PRMT R47, R58, 0x4210, R2 ;  /* 0x000042103a2f7816 */ /* 0x004fc60000000002 */
[----:B------:R-:W-:Y:S01]  /*155640*/  STSM.16.M88.4 [R15], R48 ;  /* 0x000000300f007844 */ /* 0x000fe20000000200 */
[----:B------:R-:W-:-:S03]  /*155650*/  NOP ;  /* 0x0000000000007918 */ /* 0x000fc60000000000 */
[----:B------:R-:W0:Y:S01]  /*155660*/  LDS.128 R48, [R15] ;  /* 0x000000000f307984 */ /* 0x000e220000000c00 */
[----:B------:R-:W-:-:S03]  /*155670*/  NOP ;  /* 0x0000000000007918 */ /* 0x000fc60000000000 */
[----:B------:R-:W-:Y:S01]  /*155680*/  STSM.16.M88.4 [R15], R44 ;  /* 0x0000002c0f007844 */ /* 0x000fe20000000200 */
[----:B------:R-:W-:-:S03]  /*155690*/  NOP ;  /* 0x0000000000007918 */ /* 0x000fc60000000000 */
[----:B------:R-:W1:Y:S01]  /*1556a0*/  LDS.128 R44, [R15] ;  /* 0x000000000f2c7984 */ /* 0x000e620000000c00 */
[----:B------:R-:W-:-:S03]  /*1556b0*/  LOP3.LUT R3, R59, 0xffff, RZ, 0xc0, !PT ;  /* 0x0000ffff3b037812 */ /* 0x000fc600078ec0ff */
[----:B0-----:R-:W-:Y:S04]  /*1556c0*/  STL.64 [R1+0xe0], R48 ;  /* 0x0000e03001007387 */ /* 0x001fe80000100a00 */
[----:B------:R-:W-:Y:S04]  /*1556d0*/  STL.64 [R1+0xe8], R50 ;  /* 0x0000e83201007387 */ /* 0x000fe80000100a00 */
[----:B-1----:R-:W-:Y:S04]  /*1556e0*/  STL.64 [R1+0xd0], R44 ;  /* 0x0000d02c01007387 */ /* 0x002fe80000100a00 */
[----:B------:R-:W-:Y:S04]  /*1556f0*/  STL.64 [R1+0xd8], R46 ;  /* 0x0000d82e01007387 */ /* 0x000fe80000100a00 */
[----:B------:R-:W2:Y:S04]  /*155700*/  LDL.LU R4, [R1+0x720] ;  /* 0x0007200001047983 */ /* 0x000ea80000300800 */
[----:B------:R-:W2:Y:S04]  /*155710*/  LDL.LU R5, [R1+0x724] ;  /* 0x0007240001057983 */ /* 0x000ea80000300800 */
[----:B------:R-:W2:Y:S04]  /*155720*/  LDL.LU R6, [R1+0x728] ;  /* 0x0007280001067983 */ /* 0x000ea80000300800 */
[----:B------:R-:W2:Y:S01]  /*155730*/  LDL.LU R59, [R1+0x7cc] ;  /* 0x0007cc00013b7983 */ /* 0x000ea20000300800 */
[----:B------:R-:W-:Y:S01]  /*155740*/  PRMT R19, R57, 0x4210, R3 ;  /* 0x0000421039137816 */ /* 0x000fe20000000003 */
[----:B------:R-:W-:-:S04]  /*155750*/  NOP ;  /* 0x0000000000007918 */ /* 0x000fc80000000000 */
[----:B------:R-:W-:Y:S01]  /*155760*/  STSM.16.M88.4 [R15], R16 ;  /* 0x000000100f007844 */ /* 0x000fe20000000200 */
[----:B------:R-:W-:-:S03]  /*155770*/  NOP ;  /* 0x0000000000007918 */ /* 0x000fc60000000000 */
[----:B------:R-:W0:Y:S01]  /*155780*/  LDS.128 R16, [R15] ;  /* 0x000000000f107984 */ /* 0x000e220000000c00 */
[----:B----4-:R-:W-:Y:S01]  /*155790*/  PRMT R43, R54, 0x5210, R7 ;  /* 0x00005210362b7816 */ /* 0x010fe20000000007 */
[----:B------:R-:W-:-:S04]  /*1557a0*/  NOP ;  /* 0x0000000000007918 */ /* 0x000fc80000000000 */
[----:B------:R-:W-:Y:S04]  /*1557b0*/  STSM.16.M88.4 [R15], R40 ;  /* 0x000000280f007844 */ /* 0x000fe80000000200 */
[----:B0-----:R-:W-:Y:S04]  /*1557c0*/  STL.64 [R1+0xc0], R16 ;  /* 0x0000c01001007387 */ /* 0x001fe80000100a00 */
[----:B------:R-:W-:Y:S01]  /*1557d0*/  STL.64 [R1+0xc8], R18 ;  /* 0x0000c81201007387 */ /* 0x000fe20000100a00 */
[----:B------:R-:W-:-:S03]  /*1557e0*/  NOP ;  /* 0x0000000000007918 */ /* 0x000fc60000000000 */
[----:B------:R-:W0:Y:S01]  /*1557f0*/  LDS.128 R16, [R15] ;  /* 0x000000000f107984 */ /* 0x000e220000000c00 */
[----:B------:R-:W-:-:S03]  /*155800*/  NOP ;  /* 0x0000000000007918 */ /* 0x000fc60000000000 */
[----:B------:R-:W4:Y:S04]  /*155810*/  LDL.LU R58, [R1+0x5778] ;  /* 0x00577800013a7983 */ /* 0x000f280000300800 */
[----:B------:R1:W-:Y:S01]  /*155820*/  STSM.16.M88.4 [R15], R32 ;  /* 0x000000200f007844 */ /* 0x0003e20000000200 */
[----:B0-----:R-:W-:-:S03]  /*155830*/  IMAD.MOV.U32 R54, RZ, RZ, R17 ;  /* 0x000000ffff367224 */ /* 0x001fc600078e0011 */
[----:B------:R-:W-:Y:S04]  /*155840*/  STL [R1+0xb0], R16 ;  /* 0x0000b01001007387 */ /* 0x000fe80000100800 */
[----:B------:R-:W-:Y:S01]  /*155850*/  STL.64 [R1+0xb8], R18 ;  /* 0x0000b81201007387 */ /* 0x000fe20000100a00 */
[----:B------:R-:W-:-:S03]  /*155860*/  NOP ;  /* 0x0000000000007918 */ /* 0x000fc60000000000 */
[----:B------:R-:W-:Y:S04]  /*155870*/  STL [R1+0x65a4], R54 ;  /* 0x0065a43601007387 */ /* 0x000fe80000100800 */
[----:B------:R-:W4:Y:S04]  /*155880*/  LDL.LU R48, [R1+0x840] ;  /* 0x0008400001307983 */ /* 0x000f280000300800 */
[----:B------:R-:W4:Y:S04]  /*155890*/  LDL.LU R49, [R1+0x844] ;  /* 0x0008440001317983 */ /* 0x000f280000300800 */
[----:B------:R-:W4:Y:S04]  /*1558a0*/  LDL.LU R50, [R1+0x848] ;  /* 0x0008480001327983 */ /* 0x000f280000300800 */
[----:B-1----:R-:W4:Y:S04]  /*1558b0*/  LDL.LU R32, [R1+0x730] ;  /* 0x0007300001207983 */ /* 0x002f280000300800 */
[----:B------:R-:W4:Y:S04]  /*1558c0*/  LDL.LU R33, [R1+0x734] ;  /* 0x0007340001217983 */ /* 0x000f280000300800 */
[----:B------:R-:W4:Y:S04]  /*1558d0*/  LDL.LU R34, [R1+0x738] ;  /* 0x0007380001227983 */ /* 0x000f280000300800 */
[----:B------:R-:W4:Y:S04]  /*1558e0*/  LDL.LU R35, [R1+0x73c] ;  /* 0x00073c0001237983 */ /* 0x000f280000300800 */
[----:B------:R-:W0:Y:S01]  /*1558f0*/  LDS.128 R16, [R15] ;  /* 0x000000000f107984 */ /* 0x000e220000000c00 */
[----:B---3--:R-:W-:Y:S01]  /*155900*/  PRMT R39, R55, 0x5210, R2 ;  /* 0x0000521037277816 */ /* 0x008fe20000000002 */
[----:B------:R-:W-:-:S02]  /*155910*/  NOP ;  /* 0x0000000000007918 */ /* 0x000fc40000000000 */
[----:B------:R-:W3:Y:S04]  /*155920*/  LDL.LU R2, [R1+0x56b8] ;  /* 0x0056b80001027983 */ /* 0x000ee80000300800 */
[----:B------:R-:W3:Y:S04]  /*155930*/  LDL.LU R57, [R1+0x1e18] ;  /* 0x001e180001397983 */ /* 0x000ee80000300800 */
[----:B------:R-:W-:Y:S04]  /*155940*/  STSM.16.M88.4 [R15], R36 ;  /* 0x000000240f007844 */ /* 0x000fe80000000200 */
[----:B0-----:R-:W-:Y:S01]  /*155950*/  STL.64 [R1+0xa0], R16 ;  /* 0x0000a01001007387 */ /* 0x001fe20000100a00 */
[----:B------:R-:W-:-:S03]  /*155960*/  IMAD.MOV.U32 R55, RZ, RZ, R18 ;  /* 0x000000ffff377224 */ /* 0x000fc600078e0012 */
[----:B------:R-:W-:Y:S01]  /*155970*/  STL [R1+0xac], R19 ;  /* 0x0000ac1301007387 */ /* 0x000fe20000100800 */
[----:B------:R-:W-:-:S03]  /*155980*/  NOP ;  /* 0x0000000000007918 */ /* 0x000fc60000000000 */
[----:B------:R-:W0:Y:S04]  /*155990*/  LDS.128 R16, [R15] ;  /* 0x000000000f107984 */ /* 0x000e280000000c00 */
[----:B------:R-:W-:Y:S04]  /*1559a0*/  STL [R1+0x6598], R55 ;  /* 0x0065983701007387 */ /* 0x000fe80000100800 */
[----:B0-----:R-:W-:Y:S04]  /*1559b0*/  STL [R1+0x94], R17 ;  /* 0x0000941101007387 */ /* 0x001fe80000100800 */
[----:B------:R-:W-:Y:S04]  /*1559c0*/  STL.64 [R1+0x98], R18 ;  /* 0x0000981201007387 */ /* 0x000fe80000100a00 */
[----:B------:R-:W3:Y:S04]  /*1559d0*/  LDL.LU R44, [R1+0x850] ;  /* 0x00085000012c7983 */ /* 0x000ee80000300800 */
[----:B------:R-:W3:Y:S04]  /*1559e0*/  LDL.LU R45, [R1+0x854] ;  /* 0x00085400012d7983 */ /* 0x000ee80000300800 */
[----:B------:R-:W3:Y:S01]  /*1559f0*/  LDL.LU R46, [R1+0x858] ;  /* 0x00085800012e7983 */ /* 0x000ee20000300800 */
[----:B--2---:R-:W-:Y:S01]  /*155a00*/  PRMT R7, R59, 0x5210, R3 ;  /* 0x000052103b077816 */ /* 0x004fe20000000003 */
[----:B------:R-:W-:-:S02]  /*155a10*/  NOP ;  /* 0x0000000000007918 */ /* 0x000fc40000000000 */
[----:B------:R-:W2:Y:S04]  /*155a20*/  LDL.LU R3, [R1+0x2454] ;  /* 0x0024540001037983 */ /* 0x000ea80000300800 */
[----:B------:R-:W2:Y:S04]  /*155a30*/  LDL.LU R61, [R1+0x24c8] ;  /* 0x0024c800013d7983 */ /* 0x000ea80000300800 */
[----:B------:R-:W2:Y:S04]  /*155a40*/  LDL.LU R40, [R1+0x860] ;  /* 0x0008600001287983 */ /* 0x000ea80000300800 */
[----:B------:R-:W2:Y:S04]  /*155a50*/  LDL.LU R41, [R1+0x864] ;  /* 0x0008640001297983 */ /* 0x000ea80000300800 */
[----:B------:R-:W2:Y:S01]  /*155a60*/  LDL.LU R42, [R1+0x868] ;  /* 0x00086800012a7983 */ /* 0x000ea20000300800 */
[----:B------:R-:W-:-:S03]  /*155a70*/  IMAD.MOV.U32 R54, RZ, RZ, R16 ;  /* 0x000000ffff367224 */ /* 0x000fc600078e0010 */
[----:B------:R-:W2:Y:S04]  /*155a80*/  LDL.LU R60, [R1+0x2504] ;  /* 0x00250400013c7983 */ /* 0x000ea80000300800 */
[----:B------:R-:W-:Y:S01]  /*155a90*/  STSM.16.M88.4 [R15], R4 ;  /* 0x000000040f007844 */ /* 0x000fe20000000200 */
[----:B------:R-:W-:-:S03]  /*155aa0*/  NOP ;  /* 0x0000000000007918 */ /* 0x000fc60000000000 */
[----:B------:R-:W0:Y:S01]  /*155ab0*/  LDS.128 R16, [R15] ;  /* 0x000000000f107984 */ /* 0x000e220000000c00 */
[----:B------:R-:W-:-:S03]  /*155ac0*/  NOP ;  /* 0x0000000000007918 */ /* 0x000fc60000000000 */
[----:B0-----:R-:W-:Y:S04]  /*155ad0*/  STL [R1+0x88], R18 ;  /* 0x0000881201007387 */ /* 0x001fe80000100800 */
[----:B----4-:R0:W-:Y:S04]  /*155ae0*/  STSM.16.M88.4 [R15], R32 ;  /* 0x000000200f007844 */ /* 0x0101e80000000200 */
[----:B0-----:R-:W4:Y:S04]  /*155af0*/  LDL.LU R32, [R1+0x760] ;  /* 0x0007600001207983 */ /* 0x001f280000300800 */
[----:B------:R-:W4:Y:S04]  /*155b00*/  LDL.LU R33, [R1+0x764] ;  /* 0x0007640001217983 */ /* 0x000f280000300800 */
[----:B------:R-:W4:Y:S04]  /*155b10*/  LDL.LU R34, [R1+0x768] ;  /* 0x0007680001227983 */ /* 0x000f280000300800 */
[----:B------:R-:W4:Y:S04]  /*155b20*/  LDL.LU R36, [R1+0x690] ;  /* 0x0006900001247983 */ /* 0x000f280000300800 */
[----:B------:R-:W4:Y:S04]  /*155b30*/  LDL.LU R37, [R1+0x694] ;  /* 0x0006940001257983 */ /* 0x000f280000300800 */
[----:B------:R-:W4:Y:S04]  /*155b40*/  LDL.LU R38, [R1+0x698] ;  /* 0x0006980001267983 */ /* 0x000f280000300800 */
[----:B------:R-:W4:Y:S01]  /*155b50*/  LDL.LU R39, [R1+0x69c] ;  /* 0x00069c0001277983 */ /* 0x000f220000300800 */
[----:B------:R-:W-:Y:S01]  /*155b60*/  LOP3.LUT R5, R58, 0xffff, RZ, 0xc0, !PT ;  /* 0x0000ffff3a057812 */ /* 0x000fe200078ec0ff */
[----:B------:R-:W-:Y:S01]  /*155b70*/  IMAD.MOV.U32 R58, RZ, RZ, R56 ;  /* 0x000000ffff3a7224 */ /* 0x000fe200078e0038 */
[----:B------:R-:W-:-:S02]  /*155b80*/  NOP ;  /* 0x0000000000007918 */ /* 0x000fc40000000000 */
[----:B---3--:R-:W-:Y:S01]  /*155b90*/  PRMT R51, R57, 0x4210, R5 ;  /* 0x0000421039337816 */ /* 0x008fe20000000005 */
[----:B------:R-:W-:Y:S01]  /*155ba0*/  IMAD.MOV.U32 R59, RZ, RZ, R53 ;  /* 0x000000ffff3b7224 */ /* 0x000fe200078e0035 */
[----:B------:R-:W3:Y:S01]  /*155bb0*/  LDL.LU R57, [R1+0x7f4] ;  /* 0x0007f40001397983 */ /* 0x000ee20000300800 */
[----:B------:R-:W-:Y:S02]  /*155bc0*/  IMAD.MOV.U32 R53, RZ, RZ, R16 ;  /* 0x000000ffff357224 */ /* 0x000fe400078e0010 */
[----:B------:R-:W-:Y:S02]  /*155bd0*/  IMAD.MOV.U32 R55, RZ, RZ, R17 ;  /* 0x000000ffff377224 */ /* 0x000fe400078e0011 */
[----:B------:R-:W-:Y:S02]  /*155be0*/  IMAD.MOV.U32 R56, RZ, RZ, R19 ;  /* 0x000000ffff387224 */ /* 0x000fe400078e0013 */
[----:B------:R-:W0:Y:S01]  /*155bf0*/  LDS.128 R16, [R15] ;  /* 0x000000000f107984 */ /* 0x000e220000000c00 */
[----:B------:R-:W-:Y:S01]  /*155c00*/  LOP3.LUT R2, R2, 0xffff, RZ, 0xc0, !PT ;  /* 0x0000ffff02027812 */ /* 0x000fe200078ec0ff */
[----:B------:R-:W-:-:S02]  /*155c10*/  NOP ;  /* 0x0000000000007918 */ /* 0x000fc40000000000 */
[----:B0-----:R0:W-:Y:S04]  /*155c20*/  STL.64 [R1+0x70], R16 ;  /* 0x0000701001007387 */ /* 0x0011e80000100a00 */
[----:B------:R1:W-:Y:S04]  /*155c30*/  STL.64 [R1+0x78], R18 ;  /* 0x0000781201007387 */ /* 0x0003e80000100a00 */
[----:B0-----:R-:W3:Y:S04]  /*155c40*/  LDL.LU R16, [R1+0x770] ;  /* 0x0007700001107983 */ /* 0x001ee80000300800 */
[----:B------:R-:W3:Y:S04]  /*155c50*/  LDL.LU R17, [R1+0x774] ;  /* 0x0007740001117983 */ /* 0x000ee80000300800 */
[----:B-1----:R-:W3:Y:S01]  /*155c60*/  LDL.LU R18, [R1+0x778] ;  /* 0x0007780001127983 */ /* 0x002ee20000300800 */
[----:B--2---:R-:W-:-:S03]  /*155c70*/  LOP3.LUT R4, R3, 0xffff, RZ, 0xc0, !PT ;  /* 0x0000ffff03047812 */ /* 0x004fc600078ec0ff */
[----:B------:R-:W2:Y:S01]  /*155c80*/  LDL.LU R3, [R1+0x7f8] ;  /* 0x0007f80001037983 */ /* 0x000ea20000300800 */
[----:B------:R-:W-:-:S03]  /*155c90*/  PRMT R47, R61, 0x4210, R2 ;  /* 0x000042103d2f7816 */ /* 0x000fc60000000002 */
[----:B------:R-:W-:Y:S01]  /*155ca0*/  STSM.16.M88.4 [R15], R48 ;  /* 0x000000300f007844 */ /* 0x000fe20000000200 */
[----:B------:R-:W-:-:S03]  /*155cb0*/  NOP ;  /* 0x0000000000007918 */ /* 0x000fc60000000000 */
[----:B------:R-:W0:Y:S01]  /*155cc0*/  LDS.128 R48, [R15] ;  /* 0x000000000f307984 */ /* 0x000e220000000c00 */
[----:B------:R-:W-:Y:S01]  /*155cd0*/  NOP ;  /* 0x0000000000007918 */ /* 0x000fe20000000000 */
[----:B------:R-:W-:Y:S02]  /*155ce0*/  PRMT R43, R60, 0x4210, R4 ;  /* 0x000042103c2b7816 */ /* 0x000fe40000000004 */
[----:B------:R-:W-:Y:S01]  /*155cf0*/  STSM.16.M88.4 [R15], R44 ;  /* 0x0000002c0f007844 */ /* 0x000fe20000000200 */
[----:B------:R-:W-:-:S03]  /*155d00*/  NOP ;  /* 0x0000000000007918 */ /* 0x000fc60000000000 */
[----:B------:R-:W1:Y:S01]  /*155d10*/  LDS.128 R44, [R15] ;  /* 0x000000000f2c7984 */ /* 0x000e620000000c00 */
[----:B------:R-:W-:-:S03]  /*155d20*/  NOP ;  /* 0x0000000000007918 */ /* 0x000fc60000000000 */
[----:B------:R-:W-:Y:S01]  /*155d30*/  STSM.16.M88.4 [R15], R40 ;  /* 0x000000280f007844 */ /* 0x000fe20000000200 */
[----:B------:R-:W-:-:S03]  /*155d40*/  NOP ;  /* 0x0000000000007918 */ /* 0x000fc60000000000 */
[----:B------:R-:W1:Y:S01]  /*155d50*/  LDS.128 R40, [R15] ;  /* 0x000000000f287984 */ /* 0x000e620000000c00 */
[----:B------:R-:W-:-:S03]  /*155d60*/  NOP ;  /* 0x0000000000007918 */ /* 0x000fc60000000000 */
[----:B0-----:R-:W-:Y:S04]  /*155d70*/  STL.64 [R1+0x60], R48 ;  /* 0x0000603001007387 */ /* 0x001fe80000100a00 */
[----:B------:R-:W-:Y:S04]  /*155d80*/  STL.64 [R1+0x68], R50 ;  /* 0x0000683201007387 */ /* 0x000fe80000100a00 */
[----:B-1----:R-:W-:Y:S04]  /*155d90*/  STL.64 [R1+0x50], R44 ;  /* 0x0000502c01007387 */ /* 0x002fe80000100a00 */
[----:B------:R-:W-:Y:S04]  /*155da0*/  STL.64 [R1+0x58], R46 ;  /* 0x0000582e01007387 */ /* 0x000fe80000100a00 */
[----:B------:R0:W-:Y:S04]  /*155db0*/  STL.64 [R1+0x40], R40 ;  /* 0x0000402801007387 */ /* 0x0001e80000100a00 */
[----:B------:R1:W-:Y:S04]  /*155dc0*/  STL [R1+0x48], R42 ;  /* 0x0000482a01007387 */ /* 0x0003e80000100800 */
[----:B0-----:R-:W2:Y:S04]  /*155dd0*/  LDL.LU R40, [R1+0x790] ;  /* 0x0007900001287983 */ /* 0x001ea80000300800 */
[----:B------:R-:W2:Y:S04]  /*155de0*/  LDL.LU R41, [R1+0x794] ;  /* 0x0007940001297983 */ /* 0x000ea80000300800 */
[----:B-1----:R-:W2:Y:S04]  /*155df0*/  LDL.LU R42, [R1+0x798] ;  /* 0x00079800012a7983 */ /* 0x002ea80000300800 */
[----:B------:R-:W2:Y:S01]  /*155e00*/  LDL.LU R6, [R1+0x7fc] ;  /* 0x0007fc0001067983 */ /* 0x000ea20000300800 */
[----:B------:R-:W-:-:S05]  /*155e10*/  IMAD.MOV.U32 R60, RZ, RZ, R43 ;  /* 0x000000ffff3c7224 */ /* 0x000fca00078e002b */
[----:B------:R-:W-:Y:S04]  /*155e20*/  STL [R1+0x6578], R60 ;  /* 0x0065783c01007387 */ /* 0x000fe80000100800 */
[----:B----4-:R-:W-:Y:S01]  /*155e30*/  STSM.16.M88.4 [R15], R36 ;  /* 0x000000240f007844 */ /* 0x010fe20000000200 */
[----:B------:R-:W-:-:S03]  /*155e40*/  NOP ;  /* 0x0000000000007918 */ /* 0x000fc60000000000 */
[----:B------:R-:W0:Y:S02]  /*155e50*/  LDS.128 R36, [R15] ;  /* 0x000000000f247984 */ /* 0x000e240000000c00 */
[----:B0-----:R-:W-:Y:S02]  /*155e60*/  IMAD.MOV.U32 R61, RZ, RZ, R39 ;  /* 0x000000ffff3d7224 */ /* 0x001fe400078e0027 */
[----:B------:R-:W-:Y:S04]  /*155e70*/  STL [R1+0x34], R37 ;  /* 0x0000342501007387 */ /* 0x000fe80000100800 */
[----:B------:R-:W-:Y:S04]  /*155e80*/  STL [R1+0x38], R38 ;  /* 0x0000382601007387 */ /* 0x000fe80000100800 */
[----:B------:R-:W-:Y:S04]  /*155e90*/  STL [R1+0x657c], R61 ;  /* 0x00657c3d01007387 */ /* 0x000fe80000100800 */
[----:B------:R-:W4:Y:S01]  /*155ea0*/  LDL.LU R7, [R1+0x5784] ;  /* 0x0057840001077983 */ /* 0x000f220000300800 */
[----:B---3--:R-:W-:Y:S01]  /*155eb0*/  PRMT R35, R57, 0x5210, R5 ;  /* 0x0000521039237816 */ /* 0x008fe20000000005 */
[----:B------:R-:W-:-:S04]  /*155ec0*/  NOP ;  /* 0x0000000000007918 */ /* 0x000fc80000000000 */
[----:B------:R-:W-:Y:S01]  /*155ed0*/  STSM.16.M88.4 [R15], R32 ;  /* 0x000000200f007844 */ /* 0x000fe20000000200 */
[----:B------:R-:W-:-:S03]  /*155ee0*/  NOP ;  /* 0x0000000000007918 */ /* 0x000fc60000000000 */
[----:B------:R-:W0:Y:S04]  /*155ef0*/  LDS.128 R32, [R15] ;  /* 0x000000000f207984 */ /* 0x000e280000000c00 */
[----:B0-----:R0:W-:Y:S01]  /*155f00*/  STL [R1+0x20], R32 ;  /* 0x0000202001007387 */ /* 0x0011e20000100800 */
[----:B------:R-:W-:-:S03]  /*155f10*/  IMAD.MOV.U32 R61, RZ, RZ, R34 ;  /* 0x000000ffff3d7224 */ /* 0x000fc600078e0022 */
[----:B------:R1:W-:Y:S01]  /*155f20*/  STL [R1+0x2c], R35 ;  /* 0x00002c2301007387 */ /* 0x0003e20000100800 */
[----:B--2---:R-:W-:Y:S01]  /*155f30*/  PRMT R19, R3, 0x5210, R2 ;  /* 0x0000521003137816 */ /* 0x004fe20000000002 */
[----:B------:R-:W-:Y:S02]  /*155f40*/  IMAD.MOV.U32 R3, RZ, RZ, R58 ;  /* 0x000000ffff037224 */ /* 0x000fe400078e003a */
[----:B0-----:R-:W2:Y:S01]  /*155f50*/  LDL.LU R32, [R1+0x7a0] ;  /* 0x0007a00001207983 */ /* 0x001ea20000300800 */
[----:B------:R-:W-:Y:S01]  /*155f60*/  IMAD.MOV.U32 R58, RZ, RZ, R33 ;  /* 0x000000ffff3a7224 */ /* 0x000fe200078e0021 */
[----:B------:R-:W-:Y:S02]  /*155f70*/  NOP ;  /* 0x0000000000007918 */ /* 0x000fe40000000000 */
[----:B------:R-:W2:Y:S04]  /*155f80*/  LDL.LU R33, [R1+0x7a4] ;  /* 0x0007a40001217983 */ /* 0x000ea80000300800 */
[----:B------:R-:W2:Y:S04]  /*155f90*/  LDL.LU R34, [R1+0x7a8] ;  /* 0x0007a80001227983 */ /* 0x000ea80000300800 */
[----:B-1----:R-:W2:Y:S01]  /*155fa0*/  LDL.LU R35, [R1+0x7ac] ;  /* 0x0007ac0001237983 */ /* 0x002ea20000300800 */
[----:B------:R-:W-:-:S03]  /*155fb0*/  IMAD.MOV.U32 R57, RZ, RZ, R36 ;  /* 0x000000ffff397224 */ /* 0x000fc600078e0024 */
[----:B------:R-:W3:Y:S04]  /*155fc0*/  LDL.LU R36, [R1+0x870] ;  /* 0x0008700001247983 */ /* 0x000ee80000300800 */
[----:B------:R-:W3:Y:S04]  /*155fd0*/  LDL.LU R37, [R1+0x874] ;  /* 0x0008740001257983 */ /* 0x000ee80000300800 */
[----:B------:R-:W3:Y:S04]  /*155fe0*/  LDL.LU R38, [R1+0x878] ;  /* 0x0008780001267983 */ /* 0x000ee80000300800 */
[----:B------:R-:W3:Y:S04]  /*155ff0*/  LDL.LU R2, [R1+0x1e1c] ;  /* 0x001e1c0001027983 */ /* 0x000ee80000300800 */
[----:B------:R-:W-:Y:S01]  /*156000*/  STSM.16.M88.4 [R15], R16 ;  /* 0x000000100f007844 */ /* 0x000fe20000000200 */
[----:B------:R-:W-:-:S03]  /*156010*/  NOP ;  /* 0x0000000000007918 */ /* 0x000fc60000000000 */
[----:B------:R-:W0:Y:S04]  /*156020*/  LDS.128 R16, [R15] ;  /* 0x000000000f107984 */ /* 0x000e280000000c00 */
[----:B------:R-:W-:Y:S04]  /*156030*/  STL [R1+0x6588], R58 ;  /* 0x0065883a01007387 */ /* 0x000fe80000100800 */
[----:B------:R-:W-:Y:S04]  /*156040*/  STL [R1+0x6580], R61 ;  /* 0x0065803d01007387 */ /* 0x000fe80000100800 */
[----:B0-----:R-:W-:Y:S04]  /*156050*/  STL.64 [R1+0x10], R16 ;  /* 0x0000101001007387 */ /* 0x001fe80000100a00 */
[----:B------:R-:W-:Y:S04]  /*156060*/  STL [R1+0x1c], R19 ;  /* 0x00001c1301007387 */ /* 0x000fe80000100800 */
[----:B------:R-:W3:Y:S04]  /*156070*/  LDL.LU R48, [R1+0x880] ;  /* 0x0008800001307983 */ /* 0x000ee80000300800 */
[----:B------:R-:W3:Y:S04]  /*156080*/  LDL.LU R49, [R1+0x884] ;  /* 0x0008840001317983 */ /* 0x000ee80000300800 */
[----:B------:R-:W3:Y:S01]  /*156090*/  LDL.LU R50, [R1+0x888] ;  /* 0x0008880001327983 */ /* 0x000ee20000300800 */
[----:B------:R-:W-:-:S03]  /*1560a0*/  PRMT R43, R6, 0x5210, R4 ;  /* 0x00005210062b7816 */ /* 0x000fc60000000004 */
[----:B------:R-:W3:Y:S01]  /*1560b0*/  LDL.LU R11, [R1+0x56cc] ;  /* 0x0056cc00010b7983 */ /* 0x000ee20000300800 */
[----:B------:R-:W-:-:S03]  /*1560c0*/  NOP ;  /* 0x0000000000007918 */ /* 0x000fc60000000000 */
[----:B------:R-:W3:Y:S01]  /*1560d0*/  LDL.LU R24, [R1+0x2474] ;  /* 0x0024740001187983 */ /* 0x000ee20000300800 */
[----:B------:R-:W-:-:S03]  /*1560e0*/  IMAD.MOV.U32 R60, RZ, RZ, R18 ;  /* 0x000000ffff3c7224 */ /* 0x000fc600078e0012 */
[----:B------:R-:W-:Y:S01]  /*1560f0*/  STSM.16.M88.4 [R15], R40 ;  /* 0x000000280f007844 */ /* 0x000fe20000000200 */
[----:B------:R-:W-:-:S03]  /*156100*/  NOP ;  /* 0x0000000000007918 */ /* 0x000fc60000000000 */
[----:B------:R-:W3:Y:S04]  /*156110*/  LDL.LU R25, [R1+0x245c] ;  /* 0x00245c0001197983 */ /* 0x000ee80000300800 */
[----:B------:R-:W3:Y:S04]  /*156120*/  LDL.LU R5, [R1+0x2458] ;  /* 0x0024580001057983 */ /* 0x000ee80000300800 */
[----:B------:R-:W3:Y:S04]  /*156130*/  LDL.LU R22, [R1+0x24d0] ;  /* 0x0024d00001167983 */ /* 0x000ee80000300800 */
[----:B------:R-:W0:Y:S01]  /*156140*/  LDS.128 R16, [R15] ;  /* 0x000000000f107984 */ /* 0x000e220000000c00 */
[----:B------:R-:W-:Y:S01]  /*156150*/  IMAD.MOV.U32 R44, RZ, RZ, R3 ;  /* 0x000000ffff2c7224 */ /* 0x000fe200078e0003 */
[----:B------:R-:W-:-:S02]  /*156160*/  NOP ;  /* 0x0000000000007918 */ /* 0x000fc40000000000 */
[----:B0-----:R-:W-:Y:S01]  /*156170*/  STL [R1+0xc], R19 ;  /* 0x00000c1301007387 */ /* 0x001fe20000100800 */
[----:B----4-:R-:W-:-:S03]  /*156180*/  LOP3.LUT R4, R7, 0xffff, RZ, 0xc0, !PT ;  /* 0x0000ffff07047812 */ /* 0x010fc600078ec0ff */
[----:B------:R-:W4:Y:S04]  /*156190*/  LDL.LU R7, [R1+0x251c] ;  /* 0x00251c0001077983 */ /* 0x000f280000300800 */
[----:B------:R-:W4:Y:S04]  /*1561a0*/  LDL.LU R3, [R1+0x2518] ;  /* 0x0025180001037983 */ /* 0x000f280000300800 */
[----:B------:R-:W4:Y:S01]  /*1561b0*/  LDL.LU R23, [R1+0x2510] ;  /* 0x0025100001177983 */ /* 0x000f220000300800 */
[----:B------:R-:W-:-:S03]  /*1561c0*/  IMAD.MOV.U32 R58, RZ, RZ, R16 ;  /* 0x000000ffff3a7224 */ /* 0x000fc600078e0010 */
[----:B------:R-:W4:Y:S01]  /*1561d0*/  LDL.LU R16, [R1+0x7b0] ;  /* 0x0007b00001107983 */ /* 0x000f220000300800 */
[----:B------:R-:W-:Y:S02]  /*1561e0*/  IMAD.MOV.U32 R6, RZ, RZ, R59 ;  /* 0x000000ffff067224 */ /* 0x000fe400078e003b */
[----:B------:R-:W-:Y:S02]  /*1561f0*/  IMAD.MOV.U32 R61, RZ, RZ, R17 ;  /* 0x000000ffff3d7224 */ /* 0x000fe400078e0011 */
[----:B------:R-:W-:Y:S01]  /*156200*/  IMAD.MOV.U32 R59, RZ, RZ, R18 ;  /* 0x000000ffff3b7224 */ /* 0x000fe200078e0012 */
[----:B--2---:R-:W-:Y:S01]  /*156210*/  STSM.16.M88.4 [R15], R32 ;  /* 0x000000200f007844 */ /* 0x004fe20000000200 */
[----:B------:R-:W-:-:S03]  /*156220*/  NOP ;  /* 0x0000000000007918 */ /* 0x000fc60000000000 */
[----:B------:R-:W0:Y:S01]  /*156230*/  LDS.128 R32, [R15] ;  /* 0x000000000f207984 */ /* 0x000e220000000c00 */
[----:B---3--:R-:W-:Y:S01]  /*156240*/  PRMT R39, R2, 0x4210, R4 ;  /* 0x0000421002277816 */ /* 0x008fe20000000004 */
[----:B------:R-:W-:Y:S02]  /*156250*/  NOP ;  /* 0x0000000000007918 */ /* 0x000fe40000000000 */
[----:B0-----:R0:W-:Y:S04]  /*156260*/  STL.64 [R1+0x730], R32 ;  /* 0x0007302001007387 */ /* 0x0011e80000100a00 */
[----:B------:R1:W-:Y:S04]  /*156270*/  STL.64 [R1+0x738], R34 ;  /* 0x0007382201007387 */ /* 0x0003e80000100a00 */
[----:B------:R-:W2:Y:S04]  /*156280*/  LDL.LU R17, [R1+0x7b4] ;  /* 0x0007b40001117983 */ /* 0x000ea80000300800 */
[----:B------:R-:W2:Y:S04]  /*156290*/  LDL.LU R18, [R1+0x7b8] ;  /* 0x0007b80001127983 */ /* 0x000ea80000300800 */
[----:B0-----:R-:W3:Y:S04]  /*1562a0*/  LDL.LU R32, [R1+0x6b0] ;  /* 0x0006b00001207983 */ /* 0x001ee80000300800 */
[----:B------:R-:W3:Y:S04]  /*1562b0*/  LDL.LU R33, [R1+0x6b4] ;  /* 0x0006b40001217983 */ /* 0x000ee80000300800 */
[----:B-1----:R-:W3:Y:S04]  /*1562c0*/  LDL.LU R34, [R1+0x6b8] ;  /* 0x0006b80001227983 */ /* 0x002ee80000300800 */
[----:B------:R-:W3:Y:S04]  /*1562d0*/  LDL.LU R35, [R1+0x6bc] ;  /* 0x0006bc0001237983 */ /* 0x000ee80000300800 */
[----:B------:R-:W2:Y:S04]  /*1562e0*/  LDL.LU R2, [R1+0x8a4] ;  /* 0x0008a40001027983 */ /* 0x000ea80000300800 */
[----:B------:R-:W-:Y:S01]  /*1562f0*/  STSM.16.M88.4 [R15], R36 ;  /* 0x000000240f007844 */ /* 0x000fe20000000200 */
[----:B------:R-:W-:-:S03]  /*156300*/  NOP ;  /* 0x0000000000007918 */ /* 0x000fc60000000000 */
[----:B------:R-:W0:Y:S01]  /*156310*/  LDS.128 R36, [R15] ;  /* 0x000000000f247984 */ /* 0x000e220000000c00 */
[----:B------:R-:W-:-:S03]  /*156320*/  LOP3.LUT R12, R11, 0xffff, RZ, 0xc0, !PT ;  /* 0x0000ffff0b0c7812 */ /* 0x000fc600078ec0ff */
[----:B------:R-:W2:Y:S01]  /*156330*/  LDL.LU R40, [R1+0x7c0] ;  /* 0x0007c00001287983 */ /* 0x000ea20000300800 */
[----:B------:R-:W-:Y:S01]  /*156340*/  PRMT R51, R22, 0x4210, R12 ;  /* 0x0000421016337816 */ /* 0x000fe2000000000c */
[----:B------:R-:W-:Y:S02]  /*156350*/  NOP ;  /* 0x0000000000007918 */ /* 0x000fe40000000000 */
[----:B0-----:R0:W-:Y:S04]  /*156360*/  STL.64 [R1+0x720], R36 ;  /* 0x0007202401007387 */ /* 0x0011e80000100a00 */
[----:B------:R-:W-:Y:S04]  /*156370*/  STL.64 [R1+0x728], R38 ;  /* 0x0007282601007387 */ /* 0x000fe80000100a00 */
[----:B------:R-:W2:Y:S04]  /*156380*/  LDL.LU R41, [R1+0x7c4] ;  /* 0x0007c40001297983 */ /* 0x000ea80000300800 */
[----:B------:R-:W2:Y:S04]  /*156390*/  LDL.LU R42, [R1+0x7c8] ;  /* 0x0007c800012a7983 */ /* 0x000ea80000300800 */
[----:B------:R-:W2:Y:S01]  /*1563a0*/  LDL.LU R22, [R1+0x1ce0] ;  /* 0x001ce00001167983 */ /* 0x000ea20000300800 */
[----:B------:R-:W-:Y:S01]  /*1563b0*/  LOP3.LUT R11, R24, 0xffff, RZ, 0xc0, !PT ;  /* 0x0000ffff180b7812 */ /* 0x000fe200078ec0ff */
[----:B0-----:R-:W-:Y:S01]  /*1563c0*/  IMAD.MOV.U32 R36, RZ, RZ, R6 ;  /* 0x000000ffff247224 */ /* 0x001fe200078e0006 */
[----:B------:R-:W-:Y:S01]  /*1563d0*/  LOP3.LUT R10, R25, 0xffff, RZ, 0xc0, !PT ;  /* 0x0000ffff190a7812 */ /* 0x000fe200078ec0ff */
[----:B------:R-:W2:Y:S01]  /*1563e0*/  LDL.LU R6, [R1+0x1d30] ;  /* 0x001d300001067983 */ /* 0x000ea20000300800 */
[----:B----4-:R-:W-:-:S03]  /*1563f0*/  PRMT R45, R7, 0x4210, R11 ;  /* 0x00004210072d7816 */ /* 0x010fc6000000000b */
[----:B------:R-:W4:Y:S01]  /*156400*/  LDL.LU R7, [R1+0x1d34] ;  /* 0x001d340001077983 */ /* 0x000f220000300800 */
[----:B------:R-:W-:-:S03]  /*156410*/  PRMT R46, R3, 0x4210, R10 ;  /* 0x00004210032e7816 */ /* 0x000fc6000000000a */
[----:B------:R-:W4:Y:S01]  /*156420*/  LDL.LU R3, [R1+0x1ce4] ;  /* 0x001ce40001037983 */ /* 0x000f220000300800 */
[----:B------:R-:W-:-:S03]  /*156430*/  LOP3.LUT R5, R5, 0xffff, RZ, 0xc0, !PT ;  /* 0x0000ffff05057812 */ /* 0x000fc600078ec0ff */
[----:B------:R-:W-:Y:S01]  /*156440*/  STSM.16.M88.4 [R15], R48 ;  /* 0x000000300f007844 */ /* 0x000fe20000000200 */
[----:B------:R-:W-:Y:S01]  /*156450*/  PRMT R47, R23, 0x4210, R5 ;  /* 0x00004210172f7816 */ /* 0x000fe20000000005 */
[----:B------:R-:W-:Y:S02]  /*156460*/  NOP ;  /* 0x0000000000007918 */ /* 0x000fe40000000000 */
[----:B------:R-:W0:Y:S01]  /*156470*/  LDS.128 R48, [R15] ;  /* 0x000000000f307984 */ /* 0x000e220000000c00 */
        /* <DEDUP_REMOVED lines=9> */
[----:B---3--:R0:W-:Y:S01]  /*156510*/  STSM.16.M88.4 [R15], R32 ;  /* 0x000000200f007844 */ /* 0x0081e20000000200 */
[----:B------:R-:W-:Y:S01]  /*156520*/  NOP ;  /* 0x0000000000007918 */ /* 0x000fe20000000000 */
[----:B--2---:R-:W-:-:S02]  /*156530*/  PRMT R19, R2, 0x5210, R4 ;  /* 0x0000521002137816 */ /* 0x004fc40000000004 */
[----:B------:R-:W1:Y:S01]  /*156540*/  LDS.128 R44, [R15] ;  /* 0x000000000f2c7984 */ /* 0x000e620000000c00 */
[----:B------:R-:W-:-:S03]  /*156550*/  NOP ;  /* 0x0000000000007918 */ /* 0x000fc60000000000 */
[----:B0-----:R-:W2:Y:S04]  /*156560*/  LDL.LU R33, [R1+0x57f8] ;  /* 0x0057f80001217983 */ /* 0x001ea80000300800 */
[----:B------:R-:W3:Y:S04]  /*156570*/  LDL.LU R30, [R1+0x57f4] ;  /* 0x0057f400011e7983 */ /* 0x000ee80000300800 */
[----:B------:R-:W2:Y:S04]  /*156580*/  LDL.LU R31, [R1+0x57f0] ;  /* 0x0057f000011f7983 */ /* 0x000ea80000300800 */
[----:B------:R-:W2:Y:S04]  /*156590*/  LDL.LU R24, [R1+0x57ec] ;  /* 0x0057ec0001187983 */ /* 0x000ea80000300800 */
[----:B------:R-:W2:Y:S04]  /*1565a0*/  LDL.LU R25, [R1+0x252c] ;  /* 0x00252c0001197983 */ /* 0x000ea80000300800 */
[----:B------:R-:W2:Y:S04]  /*1565b0*/  LDL.LU R23, [R1+0x2528] ;  /* 0x0025280001177983 */ /* 0x000ea80000300800 */
[----:B------:R-:W2:Y:S04]  /*1565c0*/  LDL.LU R4, [R1+0x2524] ;  /* 0x0025240001047983 */ /* 0x000ea80000300800 */
[----:B------:R-:W2:Y:S04]  /*1565d0*/  LDL.LU R2, [R1+0x24d4] ;  /* 0x0024d40001027983 */ /* 0x000ea80000300800 */
[----:B------:R-:W-:Y:S01]  /*1565e0*/  STSM.16.M88.4 [R15], R16 ;  /* 0x000000100f007844 */ /* 0x000fe20000000200 */
[----:B------:R-:W-:-:S03]  /*1565f0*/  NOP ;  /* 0x0000000000007918 */ /* 0x000fc60000000000 */
[----:B------:R-:W0:Y:S04]  /*156600*/  LDS.128 R16, [R15] ;  /* 0x000000000f107984 */ /* 0x000e280000000c00 */
[----:B-1----:R-:W-:Y:S04]  /*156610*/  STL.64 [R1+0x790], R44 ;  /* 0x0007902c01007387 */ /* 0x002fe80000100a00 */
[----:B------:R-:W-:Y:S01]  /*156620*/  STL.64 [R1+0x798], R46 ;  /* 0x0007982e01007387 */ /* 0x000fe20000100a00 */
[----:B------:R-:W-:Y:S01]  /*156630*/  PRMT R43, R22, 0x5210, R12 ;  /* 0x00005210162b7816 */ /* 0x000fe2000000000c */
[----:B------:R-:W-:-:S04]  /*156640*/  NOP ;  /* 0x0000000000007918 */ /* 0x000fc80000000000 */
[----:B------:R-:W-:Y:S01]  /*156650*/  STSM.16.M88.4 [R15], R40 ;  /* 0x000000280f007844 */ /* 0x000fe20000000200 */
[----:B------:R-:W-:-:S03]  /*156660*/  NOP ;  /* 0x0000000000007918 */ /* 0x000fc60000000000 */
[----:B0-----:R-:W-:Y:S04]  /*156670*/  STL.64 [R1+0x780], R16 ;  /* 0x0007801001007387 */ /* 0x001fe80000100a00 */
[----:B------:R-:W-:Y:S04]  /*156680*/  STL.64 [R1+0x788], R18 ;  /* 0x0007881201007387 */ /* 0x000fe80000100a00 */
[----:B------:R-:W0:Y:S01]  /*156690*/  LDS.128 R16, [R15] ;  /* 0x000000000f107984 */ /* 0x000e220000000c00 */
[----:B------:R-:W-:-:S03]  /*1566a0*/  PRMT R37, R6, 0x5210, R11 ;  /* 0x0000521006257816 */ /* 0x000fc6000000000b */
[----:B------:R-:W2:Y:S04]  /*1566b0*/  LDL.LU R6, [R1+0x57b4] ;  /* 0x0057b40001067983 */ /* 0x000ea80000300800 */
[----:B------:R-:W2:Y:S04]  /*1566c0*/  LDL.LU R22, [R1+0x57b0] ;  /* 0x0057b00001167983 */ /* 0x000ea80000300800 */
[----:B------:R-:W2:Y:S01]  /*1566d0*/  LDL.LU R12, [R1+0x579c] ;  /* 0x00579c00010c7983 */ /* 0x000ea20000300800 */
[----:B----4-:R-:W-:Y:S02]  /*1566e0*/  PRMT R38, R7, 0x5210, R10 ;  /* 0x0000521007267816 */ /* 0x010fe4000000000a */
[----:B------:R-:W-:Y:S01]  /*1566f0*/  PRMT R39, R3, 0x5210, R5 ;  /* 0x0000521003277816 */ /* 0x000fe20000000005 */
[----:B------:R-:W-:Y:S01]  /*156700*/  NOP ;  /* 0x0000000000007918 */ /* 0x000fe20000000000 */
[----:B------:R-:W4:Y:S04]  /*156710*/  LDL.LU R5, [R1+0x5798] ;  /* 0x0057980001057983 */ /* 0x000f280000300800 */
[----:B------:R-:W4:Y:S04]  /*156720*/  LDL.LU R7, [R1+0x2544] ;  /* 0x0025440001077983 */ /* 0x000f280000300800 */
[----:B------:R-:W4:Y:S04]  /*156730*/  LDL.LU R10, [R1+0x253c] ;  /* 0x00253c00010a7983 */ /* 0x000f280000300800 */
[----:B------:R-:W4:Y:S04]  /*156740*/  LDL.LU R11, [R1+0x2534] ;  /* 0x00253400010b7983 */ /* 0x000f280000300800 */
[----:B0-----:R-:W-:Y:S04]  /*156750*/  STL.64 [R1+0x770], R16 ;  /* 0x0007701001007387 */ /* 0x001fe80000100a00 */
[----:B------:R-:W-:Y:S04]  /*156760*/  STL.64 [R1+0x778], R18 ;  /* 0x0007781201007387 */ /* 0x000fe80000100a00 */
[----:B------:R-:W4:Y:S04]  /*156770*/  LDL.LU R3, [R1+0x1e30] ;  /* 0x001e300001037983 */ /* 0x000f280000300800 */
[----:B------:R3:W-:Y:S01]  /*156780*/  STSM.16.M88.4 [R15], R36 ;  /* 0x000000240f007844 */ /* 0x0007e20000000200 */
[----:B------:R-:W-:-:S03]  /*156790*/  NOP ;  /* 0x0000000000007918 */ /* 0x000fc60000000000 */
[----:B------:R-:W0:Y:S01]  /*1567a0*/  LDS.128 R40, [R15] ;  /* 0x000000000f287984 */ /* 0x000e220000000c00 */
[----:B---3--:R-:W-:Y:S02]  /*1567b0*/  LOP3.LUT R38, R30, 0xffff, RZ, 0xc0, !PT ;  /* 0x0000ffff1e267812 */ /* 0x008fe400078ec0ff */
[----:B--2---:R-:W-:Y:S02]  /*1567c0*/  LOP3.LUT R30, R31, 0xffff, RZ, 0xc0, !PT ;  /* 0x0000ffff1f1e7812 */ /* 0x004fe400078ec0ff */
[----:B------:R-:W-:Y:S02]  /*1567d0*/  LOP3.LUT R32, R33, 0xffff, RZ, 0xc0, !PT ;  /* 0x0000ffff21207812 */ /* 0x000fe400078ec0ff */
[----:B------:R-:W-:Y:S02]  /*1567e0*/  PRMT R18, R4, 0x4210, R30 ;  /* 0x0000421004127816 */ /* 0x000fe4000000001e */
[----:B------:R-:W2:Y:S04]  /*1567f0*/  LDL.LU R4, [R1+0x5708] ;  /* 0x0057080001047983 */ /* 0x000ea80000300800 */
[----:B------:R-:W3:Y:S01]  /*156800*/  LDL.LU R33, [R1+0x5704] ;  /* 0x0057040001217983 */ /* 0x000ee20000300800 */
[----:B------:R-:W-:-:S03]  /*156810*/  LOP3.LUT R24, R24, 0xffff, RZ, 0xc0, !PT ;  /* 0x0000ffff18187812 */ /* 0x000fc600078ec0ff */
[----:B------:R-:W2:Y:S01]  /*156820*/  LDL.LU R13, [R1+0x56e8] ;  /* 0x0056e800010d7983 */ /* 0x000ea20000300800 */
[----:B------:R-:W-:-:S03]  /*156830*/  PRMT R19, R2, 0x4210, R24 ;  /* 0x0000421002137816 */ /* 0x000fc60000000018 */
[----:B------:R-:W2:Y:S04]  /*156840*/  LDL.LU R31, [R1+0x56e4] ;  /* 0x0056e400011f7983 */ /* 0x000ea80000300800 */
[----:B0-----:R-:W-:Y:S04]  /*156850*/  STL.64 [R1+0x6d0], R40 ;  /* 0x0006d02801007387 */ /* 0x001fe80000100a00 */
[----:B------:R-:W-:Y:S04]  /*156860*/  STL.64 [R1+0x6d8], R42 ;  /* 0x0006d82a01007387 */ /* 0x000fe80000100a00 */
[----:B------:R-:W2:Y:S01]  /*156870*/  LDL.LU R2, [R1+0x255c] ;  /* 0x00255c0001027983 */ /* 0x000ea20000300800 */
[----:B------:R-:W-:-:S02]  /*156880*/  PRMT R16, R25, 0x4210, R32 ;  /* 0x0000421019107816 */ /* 0x000fc40000000020 */
[----:B------:R-:W-:Y:S01]  /*156890*/  PRMT R17, R23, 0x4210, R38 ;  /* 0x0000421017117816 */ /* 0x000fe20000000026 */
[----:B------:R-:W-:-:S04]  /*1568a0*/  NOP ;  /* 0x0000000000007918 */ /* 0x000fc80000000000 */
[----:B------:R0:W-:Y:S01]  /*1568b0*/  STSM.16.M88.4 [R15], R16 ;  /* 0x000000100f007844 */ /* 0x0001e20000000200 */
[----:B------:R-:W-:-:S03]  /*1568c0*/  NOP ;  /* 0x0000000000007918 */ /* 0x000fc60000000000 */
[----:B------:R-:W2:Y:S04]  /*1568d0*/  LDL.LU R25, [R1+0x2550] ;  /* 0x0025500001197983 */ /* 0x000ea80000300800 */
[----:B------:R-:W2:Y:S04]  /*1568e0*/  LDL.LU R23, [R1+0x254c] ;  /* 0x00254c0001177983 */ /* 0x000ea80000300800 */
[----:B------:R-:W1:Y:S01]  /*1568f0*/  LDS.128 R48, [R15] ;  /* 0x000000000f307984 */ /* 0x000e620000000c00 */
[----:B------:R-:W-:-:S03]  /*156900*/  LOP3.LUT R34, R6, 0xffff, RZ, 0xc0, !PT ;  /* 0x0000ffff06227812 */ /* 0x000fc600078ec0ff */
[----:B------:R-:W2:Y:S01]  /*156910*/  LDL.LU R6, [R1+0x1fe8] ;  /* 0x001fe80001067983 */ /* 0x000ea20000300800 */
[----:B------:R-:W-:Y:S02]  /*156920*/  LOP3.LUT R22, R22, 0xffff, RZ, 0xc0, !PT ;  /* 0x0000ffff16167812 */ /* 0x000fe400078ec0ff */
[----:B0-----:R-:W-:Y:S02]  /*156930*/  LOP3.LUT R16, R12, 0xffff, RZ, 0xc0, !PT ;  /* 0x0000ffff0c107812 */ /* 0x001fe400078ec0ff */
[----:B----4-:R-:W-:Y:S02]  /*156940*/  LOP3.LUT R5, R5, 0xffff, RZ, 0xc0, !PT ;  /* 0x0000ffff05057812 */ /* 0x010fe400078ec0ff */
[----:B------:R-:W-:Y:S02]  /*156950*/  PRMT R44, R7, 0x4210, R34 ;  /* 0x00004210072c7816 */ /* 0x000fe40000000022 */
[----:B------:R-:W4:Y:S01]  /*156960*/  LDL.LU R7, [R1+0x2488] ;  /* 0x0024880001077983 */ /* 0x000f220000300800 */
[----:B------:R-:W-:-:S03]  /*156970*/  PRMT R45, R10, 0x4210, R22 ;  /* 0x000042100a2d7816 */ /* 0x000fc60000000016 */
[----:B------:R-:W4:Y:S01]  /*156980*/  LDL.LU R12, [R1+0x2484] ;  /* 0x00248400010c7983 */ /* 0x000f220000300800 */
[----:B------:R-:W-:-:S03]  /*156990*/  PRMT R46, R11, 0x4210, R16 ;  /* 0x000042100b2e7816 */ /* 0x000fc60000000010 */
[----:B------:R-:W4:Y:S04]  /*1569a0*/  LDL.LU R11, [R1+0x247c] ;  /* 0x00247c00010b7983 */ /* 0x000f280000300800 */
[----:B------:R-:W4:Y:S01]  /*1569b0*/  LDL.LU R10, [R1+0x2478] ;  /* 0x00247800010a7983 */ /* 0x000f220000300800 */
[----:B------:R-:W-:Y:S01]  /*1569c0*/  PRMT R47, R3, 0x4210, R5 ;  /* 0x00004210032f7816 */ /* 0x000fe20000000005 */
[----:B------:R-:W-:Y:S02]  /*1569d0*/  NOP ;  /* 0x0000000000007918 */ /* 0x000fe40000000000 */
[----:B------:R-:W4:Y:S04]  /*1569e0*/  LDL.LU R3, [R1+0x2564] ;  /* 0x0025640001037983 */ /* 0x000f280000300800 */
[----:B------:R-:W4:Y:S04]  /*1569f0*/  LDL.LU R41, [R1+0x2560] ;  /* 0x0025600001297983 */ /* 0x000f280000300800 */
[----:B------:R-:W4:Y:S04]  /*156a00*/  LDL.LU R36, [R1+0x2558] ;  /* 0x0025580001247983 */ /* 0x000f280000300800 */
[----:B-1----:R-:W-:Y:S04]  /*156a10*/  STL.64 [R1+0x710], R48 ;  /* 0x0007103001007387 */ /* 0x002fe80000100a00 */
[----:B------:R-:W-:Y:S04]  /*156a20*/  STL.64 [R1+0x718], R50 ;  /* 0x0007183201007387 */ /* 0x000fe80000100a00 */
[----:B------:R-:W4:Y:S04]  /*156a30*/  LDL.LU R35, [R1+0x2554] ;  /* 0x0025540001237983 */ /* 0x000f280000300800 */
[----:B------:R0:W-:Y:S01]  /*156a40*/  STSM.16.M88.4 [R15], R44 ;  /* 0x0000002c0f007844 */ /* 0x0001e20000000200 */
[----:B------:R-:W-:-:S03]  /*156a50*/  NOP ;  /* 0x0000000000007918 */ /* 0x000fc60000000000 */
[----:B------:R-:W1:Y:S01]  /*156a60*/  LDS.128 R48, [R15] ;  /* 0x000000000f307984 */ /* 0x000e620000000c00 */
[----:B---3--:R-:W-:-:S03]  /*156a70*/  LOP3.LUT R17, R33, 0xffff, RZ, 0xc0, !PT ;  /* 0x0000ffff21117812 */ /* 0x008fc600078ec0ff */
[----:B------:R-:W3:Y:S01]  /*156a80*/  LDL.LU R33, [R1+0x1d38] ;  /* 0x001d380001217983 */ /* 0x000ee20000300800 */
[----:B--2---:R-:W-:-:S03]  /*156a90*/  LOP3.LUT R4, R4, 0xffff, RZ, 0xc0, !PT ;  /* 0x0000ffff04047812 */ /* 0x004fc600078ec0ff */
[----:B------:R-:W2:Y:S01]  /*156aa0*/  LDL.LU R37, [R1+0x1d54] ;  /* 0x001d540001257983 */ /* 0x000ea20000300800 */
[----:B------:R-:W-:-:S03]  /*156ab0*/  LOP3.LUT R19, R31, 0xffff, RZ, 0xc0, !PT ;  /* 0x0000ffff1f137812 */ /* 0x000fc600078ec0ff */
[----:B------:R-:W2:Y:S01]  /*156ac0*/  LDL.LU R31, [R1+0x1d50] ;  /* 0x001d5000011f7983 */ /* 0x000ea20000300800 */
[----:B0-----:R-:W-:-:S03]  /*156ad0*/  PRMT R44, R2, 0x4210, R4 ;  /* 0x00004210022c7816 */ /* 0x001fc60000000004 */
[----:B------:R-:W2:Y:S01]  /*156ae0*/  LDL.LU R2, [R1+0x1d3c] ;  /* 0x001d3c0001027983 */ /* 0x000ea20000300800 */
[----:B------:R-:W-:-:S03]  /*156af0*/  LOP3.LUT R18, R13, 0xffff, RZ, 0xc0, !PT ;  /* 0x0000ffff0d127812 */ /* 0x000fc600078ec0ff */
[----:B-1----:R-:W-:Y:S04]  /*156b00*/  STL.64 [R1+0x700], R48 ;  /* 0x0007003001007387 */ /* 0x002fe80000100a00 */
[----:B------:R-:W-:Y:S01]  /*156b10*/  STL.64 [R1+0x708], R50 ;  /* 0x0007083201007387 */ /* 0x000fe20000100a00 */
[----:B------:R-:W-:Y:S01]  /*156b20*/  NOP ;  /* 0x0000000000007918 */ /* 0x000fe20000000000 */
[----:B------:R-:W-:Y:S02]  /*156b30*/  PRMT R45, R25, 0x4210, R17 ;  /* 0x00004210192d7816 */ /* 0x000fe40000000011 */
[----:B------:R-:W2:Y:S01]  /*156b40*/  LDL.LU R25, [R1+0x1d58] ;  /* 0x001d580001197983 */ /* 0x000ea20000300800 */
[----:B------:R-:W-:-:S03]  /*156b50*/  PRMT R46, R23, 0x4210, R18 ;  /* 0x00004210172e7816 */ /* 0x000fc60000000012 */
[----:B------:R-:W2:Y:S01]  /*156b60*/  LDL.LU R23, [R1+0x1d70] ;  /* 0x001d700001177983 */ /* 0x000ea20000300800 */
[----:B------:R-:W-:-:S03]  /*156b70*/  PRMT R47, R6, 0x4210, R19 ;  /* 0x00004210062f7816 */ /* 0x000fc60000000013 */
[----:B------:R-:W2:Y:S01]  /*156b80*/  LDL.LU R6, [R1+0x1d5c] ;  /* 0x001d5c0001067983 */ /* 0x000ea20000300800 */
[----:B----4-:R-:W-:-:S03]  /*156b90*/  LOP3.LUT R13, R7, 0xffff, RZ, 0xc0, !PT ;  /* 0x0000ffff070d7812 */ /* 0x010fc600078ec0ff */
[----:B------:R-:W4:Y:S01]  /*156ba0*/  LDL.LU R7, [R1+0x1ce8] ;  /* 0x001ce80001077983 */ /* 0x000f220000300800 */
[----:B------:R-:W-:-:S03]  /*156bb0*/  PRMT R40, R3, 0x4210, R13 ;  /* 0x0000421003287816 */ /* 0x000fc6000000000d */
[----:B------:R-:W4:Y:S04]  /*156bc0*/  LDL.LU R3, [R1+0x1d78] ;  /* 0x001d780001037983 */ /* 0x000f280000300800 */
[----:B------:R-:W-:Y:S01]  /*156bd0*/  STSM.16.M88.4 [R15], R44 ;  /* 0x0000002c0f007844 */ /* 0x000fe20000000200 */
[----:B------:R-:W-:-:S03]  /*156be0*/  NOP ;  /* 0x0000000000007918 */ /* 0x000fc60000000000 */
[----:B------:R-:W0:Y:S01]  /*156bf0*/  LDS.128 R44, [R15] ;  /* 0x000000000f2c7984 */ /* 0x000e220000000c00 */
[----:B------:R-:W-:Y:S02]  /*156c00*/  LOP3.LUT R11, R11, 0xffff, RZ, 0xc0, !PT ;  /* 0x0000ffff0b0b7812 */ /* 0x000fe400078ec0ff */
[----:B------:R-:W-:Y:S02]  /*156c10*/  LOP3.LUT R10, R10, 0xffff, RZ, 0xc0, !PT ;  /* 0x0000ffff0a0a7812 */ /* 0x000fe400078ec0ff */
[----:B------:R-:W-:Y:S02]  /*156c20*/  PRMT R42, R36, 0x4210, R11 ;  /* 0x00004210242a7816 */ /* 0x000fe4000000000b */
[----:B------:R-:W-:Y:S01]  /*156c30*/  PRMT R43, R35, 0x4210, R10 ;  /* 0x00004210232b7816 */ /* 0x000fe2000000000a */
[----:B0-----:R-:W-:Y:S04]  /*156c40*/  STL.64 [R1+0x6c0], R44 ;  /* 0x0006c02c01007387 */ /* 0x001fe80000100a00 */
[----:B------:R-:W-:Y:S04]  /*156c50*/  STL.64 [R1+0x6c8], R46 ;  /* 0x0006c82e01007387 */ /* 0x000fe80000100a00 */
[----:B------:R-:W4:Y:S01]  /*156c60*/  LDL.LU R35, [R1+0x1d74] ;  /* 0x001d740001237983 */ /* 0x000f220000300800 */
[----:B------:R-:W-:-:S04]  /*156c70*/  LOP3.LUT R12, R12, 0xffff, RZ, 0xc0, !PT ;  /* 0x0000ffff0c0c7812 */ /* 0x000fc800078ec0ff */
[----:B------:R-:W-:Y:S01]  /*156c80*/  PRMT R41, R41, 0x4210, R12 ;  /* 0x0000421029297816 */ /* 0x000fe2000000000c */
[----:B------:R-:W-:-:S04]  /*156c90*/  NOP ;  /* 0x0000000000007918 */ /* 0x000fc80000000000 */
[----:B------:R-:W-:Y:S01]  /*156ca0*/  STSM.16.M88.4 [R15], R40 ;  /* 0x000000280f007844 */ /* 0x000fe20000000200 */
[----:B------:R-:W-:-:S03]  /*156cb0*/  NOP ;  /* 0x0000000000007918 */ /* 0x000fc60000000000 */
[----:B------:R-:W0:Y:S01]  /*156cc0*/  LDS.128 R40, [R15] ;  /* 0x000000000f287984 */ /* 0x000e220000000c00 */
[----:B---3--:R-:W-:-:S03]  /*156cd0*/  PRMT R36, R33, 0x5210, R32 ;  /* 0x0000521021247816 */ /* 0x008fc60000000020 */
[----:B------:R-:W3:Y:S04]  /*156ce0*/  LDL.LU R32, [R1+0x1d7c] ;  /* 0x001d7c0001207983 */ /* 0x000ee80000300800 */
[----:B------:R-:W3:Y:S01]  /*156cf0*/  LDL.LU R33, [R1+0x1cec] ;  /* 0x001cec0001217983 */ /* 0x000ee20000300800 */
[----:B--2---:R-:W-:Y:S02]  /*156d00*/  PRMT R37, R37, 0x5210, R38 ;  /* 0x0000521025257816 */ /* 0x004fe40000000026 */
[----:B------:R-:W-:Y:S02]  /*156d10*/  PRMT R38, R31, 0x5210, R30 ;  /* 0x000052101f267816 */ /* 0x000fe4000000001e */
[----:B------:R-:W2:Y:S04]  /*156d20*/  LDL.LU R30, [R1+0x1d94] ;  /* 0x001d9400011e7983 */ /* 0x000ea80000300800 */
[----:B------:R-:W2:Y:S01]  /*156d30*/  LDL.LU R31, [R1+0x1d98] ;  /* 0x001d9800011f7983 */ /* 0x000ea20000300800 */
[----:B------:R-:W-:Y:S01]  /*156d40*/  PRMT R39, R2, 0x5210, R24 ;  /* 0x0000521002277816 */ /* 0x000fe20000000018 */
[----:B------:R-:W-:-:S02]  /*156d50*/  NOP ;  /* 0x0000000000007918 */ /* 0x000fc40000000000 */
[----:B------:R-:W2:Y:S04]  /*156d60*/  LDL.LU R24, [R1+0x1d90] ;  /* 0x001d900001187983 */ /* 0x000ea80000300800 */
[----:B------:R-:W2:Y:S04]  /*156d70*/  LDL.LU R2, [R1+0x1d00] ;  /* 0x001d000001027983 */ /* 0x000ea80000300800 */
[----:B------:R1:W-:Y:S04]  /*156d80*/  STSM.16.M88.4 [R15], R36 ;  /* 0x000000240f007844 */ /* 0x0003e80000000200 */
[----:B0-----:R-:W-:Y:S04]  /*156d90*/  STL.64 [R1+0x7e0], R40 ;  /* 0x0007e02801007387 */ /* 0x001fe80000100a00 */
[----:B------:R-:W-:Y:S01]  /*156da0*/  STL.64 [R1+0x7e8], R42 ;  /* 0x0007e82a01007387 */ /* 0x000fe20000100a00 */
[----:B------:R-:W-:-:S03]  /*156db0*/  NOP ;  /* 0x0000000000007918 */ /* 0x000fc60000000000 */
[----:B------:R-:W0:Y:S01]  /*156dc0*/  LDS.128 R40, [R15] ;  /* 0x000000000f287984 */ /* 0x000e220000000c00 */
[----:B-1----:R-:W-:Y:S02]  /*156dd0*/  PRMT R37, R23, 0x5210, R22 ;  /* 0x0000521017257816 */ /* 0x002fe40000000016 */
[----:B------:R-:W-:Y:S02]  /*156de0*/  PRMT R36, R25, 0x5210, R34 ;  /* 0x0000521019247816 */ /* 0x000fe40000000022 */
[----:B------:R-:W-:Y:S01]  /*156df0*/  PRMT R38, R6, 0x5210, R16 ;  /* 0x0000521006267816 */ /* 0x000fe20000000010 */
[----:B0-----:R-:W-:Y:S04]  /*156e00*/  STL.64 [R1+0x7d0], R40 ;  /* 0x0007d02801007387 */ /* 0x001fe80000100a00 */
[----:B------:R-:W-:Y:S01]  /*156e10*/  STL.64 [R1+0x7d8], R42 ;  /* 0x0007d82a01007387 */ /* 0x000fe20000100a00 */
[----:B------:R-:W-:-:S03]  /*156e20*/  NOP ;  /* 0x0000000000007918 */ /* 0x000fc60000000000 */
[----:B------:R-:W2:Y:S04]  /*156e30*/  LDL.LU R22, [R1+0x5808] ;  /* 0x0058080001167983 */ /* 0x000ea80000300800 */
[----:B------:R-:W2:Y:S01]  /*156e40*/  LDL.LU R25, [R1+0x5804] ;  /* 0x0058040001197983 */ /* 0x000ea20000300800 */
[----:B----4-:R-:W-:-:S03]  /*156e50*/  PRMT R39, R7, 0x5210, R5 ;  /* 0x0000521007277816 */ /* 0x010fc60000000005 */
[----:B------:R-:W4:Y:S01]  /*156e60*/  LDL.LU R5, [R1+0x5800] ;  /* 0x0058000001057983 */ /* 0x000f220000300800 */
[----:B------:R-:W-:-:S03]  /*156e70*/  PRMT R16, R3, 0x5210, R4 ;  /* 0x0000521003107816 */ /* 0x000fc60000000004 */
[----:B------:R-:W4:Y:S04]  /*156e80*/  LDL.LU R4, [R1+0x57fc] ;  /* 0x0057fc0001047983 */ /* 0x000f280000300800 */
[----:B------:R-:W4:Y:S04]  /*156e90*/  LDL.LU R23, [R1+0x2584] ;  /* 0x0025840001177983 */ /* 0x000f280000300800 */
[----:B------:R-:W4:Y:S04]  /*156ea0*/  LDL.LU R6, [R1+0x2580] ;  /* 0x0025800001067983 */ /* 0x000f280000300800 */
[----:B------:R-:W4:Y:S04]  /*156eb0*/  LDL.LU R7, [R1+0x2568] ;  /* 0x0025680001077983 */ /* 0x000f280000300800 */
[----:B------:R-:W4:Y:S04]  /*156ec0*/  LDL.LU R3, [R1+0x256c] ;  /* 0x00256c0001037983 */ /* 0x000f280000300800 */
[----:B------:R-:W-:Y:S01]  /*156ed0*/  STSM.16.M88.4 [R15], R36 ;  /* 0x000000240f007844 */ /* 0x000fe20000000200 */
[----:B------:R-:W-:Y:S01]  /*156ee0*/  NOP ;  /* 0x0000000000007918 */ /* 0x000fe20000000000 */
[----:B------:R-:W-:-:S02]  /*156ef0*/  PRMT R17, R35, 0x5210, R17 ;  /* 0x0000521023117816 */ /* 0x000fc40000000011 */
[----:B---3--:R-:W-:Y:S02]  /*156f00*/  PRMT R18, R32, 0x5210, R18 ;  /* 0x0000521020127816 */ /* 0x008fe40000000012 */
[----:B------:R-:W-:Y:S02]  /*156f10*/  PRMT R19, R33, 0x5210, R19 ;  /* 0x0000521021137816 */ /* 0x000fe40000000013 */
[----:B------:R-:W0:Y:S01]  /*156f20*/  LDS.128 R32, [R15] ;  /* 0x000000000f207984 */ /* 0x000e220000000c00 */
[----:B------:R-:W-:-:S03]  /*156f30*/  NOP ;  /* 0x0000000000007918 */ /* 0x000fc60000000000 */
[----:B------:R2:W-:Y:S01]  /*156f40*/  STSM.16.M88.4 [R15], R16 ;  /* 0x000000100f007844 */ /* 0x0005e20000000200 */
[----:B------:R-:W-:-:S03]  /*156f50*/  NOP ;  /* 0x0000000000007918 */ /* 0x000fc60000000000 */
[----:B------:R-:W1:Y:S01]  /*156f60*/  LDS.128 R36, [R15] ;  /* 0x000000000f247984 */ /* 0x000e620000000c00 */
[----:B--2---:R-:W-:Y:S02]  /*156f70*/  PRMT R19, R2, 0x5210, R10 ;  /* 0x0000521002137816 */ /* 0x004fe4000000000a */
[----:B------:R-:W-:Y:S02]  /*156f80*/  PRMT R16, R30, 0x5210, R13 ;  /* 0x000052101e107816 */ /* 0x000fe4000000000d */
[----:B------:R-:W-:Y:S01]  /*156f90*/  PRMT R18, R24, 0x5210, R11 ;  /* 0x0000521018127816 */ /* 0x000fe2000000000b */
[----:B0-----:R0:W-:Y:S04]  /*156fa0*/  STL.64 [R1+0x7c0], R32 ;  /* 0x0007c02001007387 */ /* 0x0011e80000100a00 */
[----:B------:R-:W-:Y:S04]  /*156fb0*/  STL.64 [R1+0x7c8], R34 ;  /* 0x0007c82201007387 */ /* 0x000fe80000100a00 */
[----:B0-----:R-:W2:Y:S04]  /*156fc0*/  LDL.LU R32, [R1+0x57d4] ;  /* 0x0057d40001207983 */ /* 0x001ea80000300800 */
[----:B------:R-:W3:Y:S04]  /*156fd0*/  LDL.LU R10, [R1+0x57d0] ;  /* 0x0057d000010a7983 */ /* 0x000ee80000300800 */
[----:B------:R-:W3:Y:S04]  /*156fe0*/  LDL.LU R33, [R1+0x57bc] ;  /* 0x0057bc0001217983 */ /* 0x000ee80000300800 */
[----:B------:R-:W3:Y:S04]  /*156ff0*/  LDL.LU R30, [R1+0x57b8] ;  /* 0x0057b800011e7983 */ /* 0x000ee80000300800 */
[----:B------:R-:W3:Y:S01]  /*157000*/  LDL.LU R11, [R1+0x2594] ;  /* 0x00259400010b7983 */ /* 0x000ee20000300800 */
[----:B------:R-:W-:Y:S01]  /*157010*/  PRMT R17, R31, 0x5210, R12 ;  /* 0x000052101f117816 */ /* 0x000fe2000000000c */
[----:B------:R-:W-:-:S02]  /*157020*/  NOP ;  /* 0x0000000000007918 */ /* 0x000fc40000000000 */
[----:B------:R-:W3:Y:S04]  /*157030*/  LDL.LU R31, [R1+0x2590] ;  /* 0x00259000011f7983 */ /* 0x000ee80000300800 */
[----:B------:R-:W3:Y:S04]  /*157040*/  LDL.LU R24, [R1+0x2588] ;  /* 0x0025880001187983 */ /* 0x000ee80000300800 */
[----:B-1----:R0:W-:Y:S04]  /*157050*/  STL.64 [R1+0x7b0], R36 ;  /* 0x0007b02401007387 */ /* 0x0021e80000100a00 */
[----:B------:R-:W-:Y:S04]  /*157060*/  STL.64 [R1+0x7b8], R38 ;  /* 0x0007b82601007387 */ /* 0x000fe80000100a00 */
[----:B------:R-:W3:Y:S01]  /*157070*/  LDL.LU R2, [R1+0x1e34] ;  /* 0x001e340001027983 */ /* 0x000ee20000300800 */
[----:B------:R-:W-:-:S03]  /*157080*/  LOP3.LUT R22, R22, 0xffff, RZ, 0xc0, !PT ;  /* 0x0000ffff16167812 */ /* 0x000fc600078ec0ff */
[----:B0-----:R-:W3:Y:S04]  /*157090*/  LDL.LU R36, [R1+0x5730] ;  /* 0x0057300001247983 */ /* 0x001ee80000300800 */
[----:B------:R-:W3:Y:S04]  /*1570a0*/  LDL.LU R34, [R1+0x572c] ;  /* 0x00572c0001227983 */ /* 0x000ee80000300800 */
[----:B------:R4:W-:Y:S01]  /*1570b0*/  STSM.16.M88.4 [R15], R16 ;  /* 0x000000100f007844 */ /* 0x0009e20000000200 */
[----:B------:R-:W-:-:S03]  /*1570c0*/  NOP ;  /* 0x0000000000007918 */ /* 0x000fc60000000000 */
[----:B------:R-:W3:Y:S04]  /*1570d0*/  LDL.LU R12, [R1+0x5710] ;  /* 0x00571000010c7983 */ /* 0x000ee80000300800 */
[----:B------:R-:W3:Y:S04]  /*1570e0*/  LDL.LU R13, [R1+0x570c] ;  /* 0x00570c00010d7983 */ /* 0x000ee80000300800 */
[----:B------:R-:W0:Y:S01]  /*1570f0*/  LDS.128 R40, [R15] ;  /* 0x000000000f287984 */ /* 0x000e220000000c00 */
[----:B----4-:R-:W-:-:S03]  /*157100*/  PRMT R16, R23, 0x4210, R22 ;  /* 0x0000421017107816 */ /* 0x010fc60000000016 */
[----:B------:R-:W4:Y:S01]  /*157110*/  LDL.LU R23, [R1+0x25a0] ;  /* 0x0025a00001177983 */ /* 0x000f220000300800 */
[----:B------:R-:W-:Y:S02]  /*157120*/  LOP3.LUT R25, R25, 0xffff, RZ, 0xc0, !PT ;  /* 0x0000ffff19197812 */ /* 0x000fe400078ec0ff */
[----:B------:R-:W-:Y:S02]  /*157130*/  LOP3.LUT R5, R5, 0xffff, RZ, 0xc0, !PT ;  /* 0x0000ffff05057812 */ /* 0x000fe400078ec0ff */
[----:B------:R-:W-:Y:S02]  /*157140*/  LOP3.LUT R4, R4, 0xffff, RZ, 0xc0, !PT ;  /* 0x0000ffff04047812 */ /* 0x000fe400078ec0ff */
[----:B------:R-:W-:Y:S02]  /*157150*/  PRMT R17, R6, 0x4210, R25 ;  /* 0x0000421006117816 */ /* 0x000fe40000000019 */
[----:B------:R-:W-:Y:S01]  /*157160*/  PRMT R18, R7, 0x4210, R5 ;  /* 0x0000421007127816 */ /* 0x000fe20000000005 */
[----:B------:R-:W4:Y:S01]  /*157170*/  LDL.LU R6, [R1+0x259c] ;  /* 0x00259c0001067983 */ /* 0x000f220000300800 */
[----:B------:R-:W-:Y:S01]  /*157180*/  PRMT R19, R3, 0x4210, R4 ;  /* 0x0000421003137816 */ /* 0x000fe20000000004 */
[----:B------:R-:W-:-:S02]  /*157190*/  NOP ;  /* 0x0000000000007918 */ /* 0x000fc40000000000 */
[----:B------:R-:W4:Y:S04]  /*1571a0*/  LDL.LU R7, [R1+0x2598] ;  /* 0x0025980001077983 */ /* 0x000f280000300800 */
[----:B0-----:R-:W-:Y:S04]  /*1571b0*/  STL.64 [R1+0x6b0], R40 ;  /* 0x0006b02801007387 */ /* 0x001fe80000100a00 */
[----:B------:R-:W-:Y:S04]  /*1571c0*/  STL.64 [R1+0x6b8], R42 ;  /* 0x0006b82a01007387 */ /* 0x000fe80000100a00 */
[----:B------:R-:W4:Y:S04]  /*1571d0*/  LDL.LU R3, [R1+0x202c] ;  /* 0x00202c0001037983 */ /* 0x000f280000300800 */
[----:B------:R0:W-:Y:S01]  /*1571e0*/  STSM.16.M88.4 [R15], R16 ;  /* 0x000000100f007844 */ /* 0x0001e20000000200 */
[----:B------:R-:W-:-:S03]  /*1571f0*/  NOP ;  /* 0x0000000000007918 */ /* 0x000fc60000000000 */
[----:B------:R-:W1:Y:S01]  /*157200*/  LDS.128 R48, [R15] ;  /* 0x000000000f307984 */ /* 0x000e620000000c00 */
[----:B--2---:R-:W-:Y:S02]  /*157210*/  LOP3.LUT R44, R32, 0xffff, RZ, 0xc0, !PT ;  /* 0x0000ffff202c7812 */ /* 0x004fe400078ec0ff */
[----:B---3--:R-:W-:Y:S02]  /*157220*/  LOP3.LUT R32, R30, 0xffff, RZ, 0xc0, !PT ;  /* 0x0000ffff1e207812 */ /* 0x008fe400078ec0ff */
[----:B------:R-:W2:Y:S01]  /*157230*/  LDL.LU R30, [R1+0x249c] ;  /* 0x00249c00011e7983 */ /* 0x000ea20000300800 */
[----:B0-----:R-:W-:-:S03]  /*157240*/  PRMT R16, R11, 0x4210, R44 ;  /* 0x000042100b107816 */ /* 0x001fc6000000002c */
[----:B------:R-:W3:Y:S01]  /*157250*/  LDL.LU R11, [R1+0x2498] ;  /* 0x00249800010b7983 */ /* 0x000ee20000300800 */
[----:B------:R-:W-:-:S03]  /*157260*/  LOP3.LUT R42, R33, 0xffff, RZ, 0xc0, !PT ;  /* 0x0000ffff212a7812 */ /* 0x000fc600078ec0ff */
[----:B------:R-:W2:Y:S01]  /*157270*/  LDL.LU R33, [R1+0x2490] ;  /* 0x0024900001217983 */ /* 0x000ea20000300800 */
[----:B------:R-:W-:-:S04]  /*157280*/  LOP3.LUT R10, R10, 0xffff, RZ, 0xc0, !PT ;  /* 0x0000ffff0a0a7812 */ /* 0x000fc800078ec0ff */
[----:B------:R-:W-:Y:S02]  /*157290*/  PRMT R17, R31, 0x4210, R10 ;  /* 0x000042101f117816 */ /* 0x000fe4000000000a */
[----:B------:R-:W-:Y:S02]  /*1572a0*/  PRMT R18, R24, 0x4210, R42 ;  /* 0x0000421018127816 */ /* 0x000fe4000000002a */
[----:B------:R-:W-:Y:S01]  /*1572b0*/  PRMT R19, R2, 0x4210, R32 ;  /* 0x0000421002137816 */ /* 0x000fe20000000020 */
[----:B------:R-:W-:Y:S01]  /*1572c0*/  NOP ;  /* 0x0000000000007918 */ /* 0x000fe20000000000 */
[----:B------:R-:W2:Y:S04]  /*1572d0*/  LDL.LU R2, [R1+0x248c] ;  /* 0x00248c0001027983 */ /* 0x000ea80000300800 */
[----:B------:R-:W2:Y:S04]  /*1572e0*/  LDL.LU R37, [R1+0x25b0] ;  /* 0x0025b00001257983 */ /* 0x000ea80000300800 */
[----:B------:R-:W2:Y:S04]  /*1572f0*/  LDL.LU R35, [R1+0x25ac] ;  /* 0x0025ac0001237983 */ /* 0x000ea80000300800 */
[----:B------:R-:W2:Y:S04]  /*157300*/  LDL.LU R31, [R1+0x25a8] ;  /* 0x0025a800011f7983 */ /* 0x000ea80000300800 */
[----:B------:R-:W2:Y:S01]  /*157310*/  LDL.LU R24, [R1+0x25a4] ;  /* 0x0025a40001187983 */ /* 0x000ea20000300800 */
[----:B------:R-:W-:-:S03]  /*157320*/  LOP3.LUT R40, R36, 0xffff, RZ, 0xc0, !PT ;  /* 0x0000ffff24287812 */ /* 0x000fc600078ec0ff */
[----:B------:R4:W-:Y:S04]  /*157330*/  STSM.16.M88.4 [R15], R16 ;  /* 0x000000100f007844 */ /* 0x0009e80000000200 */
[----:B-1----:R-:W-:Y:S04]  /*157340*/  STL.64 [R1+0x760], R48 ;  /* 0x0007603001007387 */ /* 0x002fe80000100a00 */
[----:B------:R-:W-:Y:S01]  /*157350*/  STL.64 [R1+0x768], R50 ;  /* 0x0007683201007387 */ /* 0x000fe20000100a00 */
[----:B------:R-:W-:Y:S01]  /*157360*/  LOP3.LUT R39, R34, 0xffff, RZ, 0xc0, !PT ;  /* 0x0000ffff22277812 */ /* 0x000fe200078ec0ff */
[----:B------:R-:W-:Y:S01]  /*157370*/  NOP ;  /* 0x0000000000007918 */ /* 0x000fe20000000000 */
[----:B----4-:R-:W-:Y:S01]  /*157380*/  PRMT R16, R23, 0x4210, R40 ;  /* 0x0000421017107816 */ /* 0x010fe20000000028 */
[----:B------:R-:W0:Y:S04]  /*157390*/  LDS.128 R48, [R15] ;  /* 0x000000000f307984 */ /* 0x000e280000000c00 */
[----:B------:R-:W4:Y:S01]  /*1573a0*/  LDL.LU R23, [R1+0x1dbc] ;  /* 0x001dbc0001177983 */ /* 0x000f220000300800 */
[----:B------:R-:W-:-:S02]  /*1573b0*/  LOP3.LUT R34, R13, 0xffff, RZ, 0xc0, !PT ;  /* 0x0000ffff0d227812 */ /* 0x000fc400078ec0ff */
[----:B------:R-:W-:Y:S02]  /*1573c0*/  LOP3.LUT R38, R12, 0xffff, RZ, 0xc0, !PT ;  /* 0x0000ffff0c267812 */ /* 0x000fe400078ec0ff */
[----:B------:R-:W-:Y:S02]  /*1573d0*/  PRMT R17, R6, 0x4210, R39 ;  /* 0x0000421006117816 */ /* 0x000fe40000000027 */
[----:B------:R-:W4:Y:S01]  /*1573e0*/  LDL.LU R6, [R1+0x1db4] ;  /* 0x001db40001067983 */ /* 0x000f220000300800 */
[----:B------:R-:W-:Y:S02]  /*1573f0*/  PRMT R18, R7, 0x4210, R38 ;  /* 0x0000421007127816 */ /* 0x000fe40000000026 */
[----:B------:R-:W-:Y:S01]  /*157400*/  PRMT R19, R3, 0x4210, R34 ;  /* 0x0000421003137816 */ /* 0x000fe20000000022 */
[----:B------:R-:W-:Y:S01]  /*157410*/  NOP ;  /* 0x0000000000007918 */ /* 0x000fe20000000000 */
[----:B------:R-:W4:Y:S04]  /*157420*/  LDL.LU R3, [R1+0x1db0] ;  /* 0x001db00001037983 */ /* 0x000f280000300800 */
[----:B------:R-:W4:Y:S04]  /*157430*/  LDL.LU R7, [R1+0x1d9c] ;  /* 0x001d9c0001077983 */ /* 0x000f280000300800 */
[----:B0-----:R0:W-:Y:S04]  /*157440*/  STL.64 [R1+0x750], R48 ;  /* 0x0007503001007387 */ /* 0x0011e80000100a00 */
[----:B------:R1:W-:Y:S04]  /*157450*/  STL.64 [R1+0x758], R50 ;  /* 0x0007583201007387 */ /* 0x0003e80000100a00 */
[----:B------:R-:W4:Y:S04]  /*157460*/  LDL.LU R43, [R1+0x1dd0] ;  /* 0x001dd000012b7983 */ /* 0x000f280000300800 */
[----:B------:R-:W-:Y:S01]  /*157470*/  STSM.16.M88.4 [R15], R16 ;  /* 0x000000100f007844 */ /* 0x000fe20000000200 */
[----:B------:R-:W-:-:S03]  /*157480*/  NOP ;  /* 0x0000000000007918 */ /* 0x000fc60000000000 */
[----:B------:R-:W0:Y:S01]  /*157490*/  LDS.128 R16, [R15] ;  /* 0x000000000f107984 */ /* 0x000e220000000c00 */
[----:B---3--:R-:W-:-:S03]  /*1574a0*/  LOP3.LUT R13, R11, 0xffff, RZ, 0xc0, !PT ;  /* 0x0000ffff0b0d7812 */ /* 0x008fc600078ec0ff */
[----:B------:R-:W3:Y:S01]  /*1574b0*/  LDL.LU R11, [R1+0x1dd4] ;  /* 0x001dd400010b7983 */ /* 0x000ee20000300800 */
[----:B--2---:R-:W-:-:S03]  /*1574c0*/  LOP3.LUT R12, R33, 0xffff, RZ, 0xc0, !PT ;  /* 0x0000ffff210c7812 */ /* 0x004fc600078ec0ff */
[----:B------:R-:W2:Y:S04]  /*1574d0*/  LDL.LU R41, [R1+0x1db8] ;  /* 0x001db80001297983 */ /* 0x000ea80000300800 */
[----:B------:R-:W2:Y:S04]  /*1574e0*/  LDL.LU R33, [R1+0x1d04] ;  /* 0x001d040001217983 */ /* 0x000ea80000300800 */
[----:B------:R-:W2:Y:S01]  /*1574f0*/  LDL.LU R36, [R1+0x1df0] ;  /* 0x001df00001247983 */ /* 0x000ea20000300800 */
[----:B------:R-:W-:Y:S02]  /*157500*/  LOP3.LUT R30, R30, 0xffff, RZ, 0xc0, !PT ;  /* 0x0000ffff1e1e7812 */ /* 0x000fe400078ec0ff */
[----:B------:R-:W-:-:S02]  /*157510*/  LOP3.LUT R2, R2, 0xffff, RZ, 0xc0, !PT ;  /* 0x0000ffff02027812 */ /* 0x000fc400078ec0ff */
[----:B0-----:R-:W-:Y:S02]  /*157520*/  PRMT R48, R37, 0x4210, R30 ;  /* 0x0000421025307816 */ /* 0x001fe4000000001e */
[----:B------:R-:W2:Y:S01]  /*157530*/  LDL.LU R37, [R1+0x1ddc] ;  /* 0x001ddc0001257983 */ /* 0x000ea20000300800 */
[----:B------:R-:W-:-:S03]  /*157540*/  PRMT R49, R35, 0x4210, R13 ;  /* 0x0000421023317816 */ /* 0x000fc6000000000d */
[----:B------:R-:W2:Y:S01]  /*157550*/  LDL.LU R35, [R1+0x1dd8] ;  /* 0x001dd80001237983 */ /* 0x000ea20000300800 */
[----:B-1----:R-:W-:-:S03]  /*157560*/  PRMT R50, R31, 0x4210, R12 ;  /* 0x000042101f327816 */ /* 0x002fc6000000000c */
[----:B------:R-:W2:Y:S04]  /*157570*/  LDL.LU R31, [R1+0x1d08] ;  /* 0x001d0800011f7983 */ /* 0x000ea80000300800 */
[----:B------:R-:W-:Y:S01]  /*157580*/  STL.64 [R1+0x740], R16 ;  /* 0x0007401001007387 */ /* 0x000fe20000100a00 */
[----:B------:R-:W-:Y:S01]  /*157590*/  PRMT R51, R24, 0x4210, R2 ;  /* 0x0000421018337816 */ /* 0x000fe20000000002 */
[----:B------:R-:W-:Y:S02]  /*1575a0*/  NOP ;  /* 0x0000000000007918 */ /* 0x000fe40000000000 */
[----:B------:R0:W-:Y:S04]  /*1575b0*/  STL.64 [R1+0x748], R18 ;  /* 0x0007481201007387 */ /* 0x0001e80000100a00 */
[----:B0-----:R-:W2:Y:S04]  /*1575c0*/  LDL.LU.64 R18, [R1+0x67a8] ;  /* 0x0067a80001127983 */ /* 0x001ea80000300a00 */
[----:B------:R-:W2:Y:S04]  /*1575d0*/  LDL.LU.64 R16, [R1+0x67a0] ;  /* 0x0067a00001107983 */ /* 0x000ea80000300a00 */
[----:B------:R-:W2:Y:S04]  /*1575e0*/  LDL.LU R24, [R1+0x1dfc] ;  /* 0x001dfc0001187983 */ /* 0x000ea80000300800 */
[----:B------:R4:W-:Y:S02]  /*1575f0*/  STSM.16.M88.4 [R15], R48 ;  /* 0x000000300f007844 */ /* 0x0009e40000000200 */
[----:B----4-:R-:W-:-:S02]  /*157600*/  PRMT R48, R23, 0x5210, R22 ;  /* 0x0000521017307816 */ /* 0x010fc40000000016 */
[----:B------:R-:W4:Y:S04]  /*157610*/  LDL.LU R22, [R1+0x1df4] ;  /* 0x001df40001167983 */ /* 0x000f280000300800 */
[----:B------:R-:W4:Y:S01]  /*157620*/  LDL.LU R23, [R1+0x1df8] ;  /* 0x001df80001177983 */ /* 0x000f220000300800 */
[----:B------:R-:W-:Y:S02]  /*157630*/  PRMT R49, R6, 0x5210, R25 ;  /* 0x0000521006317816 */ /* 0x000fe40000000019 */
[----:B------:R-:W-:Y:S02]  /*157640*/  PRMT R50, R3, 0x5210, R5 ;  /* 0x0000521003327816 */ /* 0x000fe40000000005 */
[----:B------:R-:W4:Y:S01]  /*157650*/  LDL R3, [R1+0x2e40] ;  /* 0x002e400001037983 */ /* 0x000f220000100800 */
[----:B------:R-:W-:Y:S01]  /*157660*/  PRMT R51, R7, 0x5210, R4 ;  /* 0x0000521007337816 */ /* 0x000fe20000000004 */
[----:B------:R-:W-:-:S02]  /*157670*/  NOP ;  /* 0x0000000000007918 */ /* 0x000fc40000000000 */
[----:B------:R-:W0:Y:S01]  /*157680*/  LDS.128 R4, [R15] ;  /* 0x000000000f047984 */ /* 0x000e220000000c00 */
[----:B------:R-:W-:Y:S01]  /*157690*/  NOP ;  /* 0x0000000000007918 */ /* 0x000fe20000000000 */
[----:B------:R-:W-:Y:S02]  /*1576a0*/  PRMT R44, R43, 0x5210, R44 ;  /* 0x000052102b2c7816 */ /* 0x000fe4000000002c */
[----:B------:R-:W-:Y:S01]  /*1576b0*/  STSM.16.M88.4 [R15], R48 ;  /* 0x000000300f007844 */ /* 0x000fe20000000200 */
[----:B------:R-:W-:-:S03]  /*1576c0*/  NOP ;  /* 0x0000000000007918 */ /* 0x000fc60000000000 */
[----:B------:R-:W1:Y:S04]  /*1576d0*/  LDS.128 R48, [R15] ;  /* 0x000000000f307984 */ /* 0x000e680000000c00 */
[----:B0-----:R-:W-:Y:S04]  /*1576e0*/  STL.64 [R1+0x6a0], R4 ;  /* 0x0006a00401007387 */ /* 0x001fe80000100a00 */
[----:B------:R0:W-:Y:S04]  /*1576f0*/  STL.64 [R1+0x6a8], R6 ;  /* 0x0006a80601007387 */ /* 0x0001e80000100a00 */
[----:B0-----:R-:W4:Y:S04]  /*157700*/  LDL.LU.64 R6, [R1+0x6798] ;  /* 0x0067980001067983 */ /* 0x001f280000300a00 */
[----:B------:R-:W4:Y:S04]  /*157710*/  LDL.LU.64 R4, [R1+0x6790] ;  /* 0x0067900001047983 */ /* 0x000f280000300a00 */
[----:B------:R-:W4:Y:S01]  /*157720*/  LDL.LU R25, [R1+0x670] ;  /* 0x0006700001197983 */ /* 0x000f220000300800 */
[----:B---3--:R-:W-:-:S03]  /*157730*/  PRMT R45, R11, 0x5210, R10 ;  /* 0x000052100b2d7816 */ /* 0x008fc6000000000a */
[----:B------:R-:W3:Y:S01]  /*157740*/  LDL.LU.64 R10, [R1+0x8a8] ;  /* 0x0008a800010a7983 */ /* 0x000ee20000300a00 */
[----:B--2---:R-:W-:Y:S02]  /*157750*/  PRMT R46, R41, 0x5210, R42 ;  /* 0x00005210292e7816 */ /* 0x004fe4000000002a */
[----:B------:R-:W-:Y:S01]  /*157760*/  PRMT R47, R33, 0x5210, R32 ;  /* 0x00005210212f7816 */ /* 0x000fe20000000020 */
[----:B------:R-:W-:-:S04]  /*157770*/  NOP ;  /* 0x0000000000007918 */ /* 0x000fc80000000000 */
[----:B------:R-:W-:Y:S01]  /*157780*/  STSM.16.M88.4 [R15], R44 ;  /* 0x0000002c0f007844 */ /* 0x000fe20000000200 */
[----:B------:R-:W-:Y:S01]  /*157790*/  PRMT R36, R36, 0x5210, R40 ;  /* 0x0000521024247816 */ /* 0x000fe20000000028 */
[----:B------:R-:W-:Y:S02]  /*1577a0*/  NOP ;  /* 0x0000000000007918 */ /* 0x000fe40000000000 */
[----:B------:R-:W0:Y:S04]  /*1577b0*/  LDS.128 R40, [R15] ;  /* 0x000000000f287984 */ /* 0x000e280000000c00 */
[----:B------:R-:W2:Y:S01]  /*1577c0*/  LDL.LU.64 R32, [R1+0x920] ;  /* 0x0009200001207983 */ /* 0x000ea20000300a00 */
[----:B------:R-:W-:-:S03]  /*1577d0*/  PRMT R37, R37, 0x5210, R39 ;  /* 0x0000521025257816 */ /* 0x000fc60000000027 */
[----:B-1----:R-:W-:Y:S01]  /*1577e0*/  STL.64 [R1+0x690], R48 ;  /* 0x0006903001007387 */ /* 0x002fe20000100a00 */
[----:B------:R-:W-:Y:S02]  /*1577f0*/  PRMT R38, R35, 0x5210, R38 ;  /* 0x0000521023267816 */ /* 0x000fe40000000026 */
[----:B------:R-:W-:Y:S01]  /*157800*/  PRMT R39, R31, 0x5210, R34 ;  /* 0x000052101f277816 */ /* 0x000fe20000000022 */
[----:B------:R-:W-:Y:S01]  /*157810*/  STL.64 [R1+0x698], R50 ;  /* 0x0006983201007387 */ /* 0x000fe20000100a00 */
[----:B------:R-:W-:-:S03]  /*157820*/  NOP ;  /* 0x0000000000007918 */ /* 0x000fc60000000000 */
[----:B------:R1:W-:Y:S04]  /*157830*/  STSM.16.M88.4 [R15], R36 ;  /* 0x000000240f007844 */ /* 0x0003e80000000200 */
[----:B0-----:R-:W-:Y:S04]  /*157840*/  STL.64 [R1+0x680], R40 ;  /* 0x0006802801007387 */ /* 0x001fe80000100a00 */
[----:B------:R-:W-:Y:S01]  /*157850*/  STL.64 [R1+0x688], R42 ;  /* 0x0006882a01007387 */ /* 0x000fe20000100a00 */
[----:B------:R-:W-:Y:S01]  /*157860*/  NOP ;  /* 0x0000000000007918 */ /* 0x000fe20000000000 */
[----:B-1----:R-:W-:-:S02]  /*157870*/  PRMT R36, R24, 0x5210, R30 ;  /* 0x0000521018247816 */ /* 0x002fc4000000001e */
[----:B------:R-:W0:Y:S04]  /*157880*/  LDS.128 R40, [R15] ;  /* 0x000000000f287984 */ /* 0x000e280000000c00 */
[----:B------:R-:W2:Y:S01]  /*157890*/  LDL.LU.64 R30, [R1+0x918] ;  /* 0x00091800011e7983 */ /* 0x000ea20000300a00 */
[----:B------:R-:W-:-:S03]  /*1578a0*/  PRMT R39, R16, 0x5210, R2 ;  /* 0x0000521010277816 */ /* 0x000fc60000000002 */
[----:B------:R-:W2:Y:S01]  /*1578b0*/  LDL.LU R16, [R1+0x678c] ;  /* 0x00678c0001107983 */ /* 0x000ea20000300800 */
[----:B----4-:R-:W-:Y:S02]  /*1578c0*/  PRMT R37, R22, 0x5210, R13 ;  /* 0x0000521016257816 */ /* 0x010fe4000000000d */
[----:B------:R-:W-:Y:S01]  /*1578d0*/  PRMT R38, R23, 0x5210, R12 ;  /* 0x0000521017267816 */ /* 0x000fe2000000000c */
[----:B------:R-:W-:Y:S01]  /*1578e0*/  NOP ;  /* 0x0000000000007918 */ /* 0x000fe20000000000 */
[----:B------:R-:W4:Y:S04]  /*1578f0*/  LDL.LU.64 R22, [R1+0x910] ;  /* 0x0009100001167983 */ /* 0x000f280000300a00 */
[----:B------:R1:W-:Y:S04]  /*157900*/  STSM.16.M88.4 [R15], R36 ;  /* 0x000000240f007844 */ /* 0x0003e80000000200 */
[----:B0-----:R-:W-:Y:S04]  /*157910*/  STL.64 [R1+0x6f0], R40 ;  /* 0x0006f02801007387 */ /* 0x001fe80000100a00 */
[----:B------:R-:W-:Y:S04]  /*157920*/  STL.64 [R1+0x6f8], R42 ;  /* 0x0006f82a01007387 */ /* 0x000fe80000100a00 */
[----:B-1----:R-:W4:Y:S01]  /*157930*/  LDL.LU R15, [R1+0x6788] ;  /* 0x00678800010f7983 */ /* 0x002f220000300800 */
[----:B------:R-:W-:Y:S01]  /*157940*/  ISETP.LT.AND P0, PT, R3, UR29, !P0 ;  /* 0x0000001d03007c0c */ /* 0x000fe2000c701270 */
[----:B------:R-:W0:Y:S02]  /*157950*/  LDCU UR29, c[0x0][0x39c] ;  /* 0x00007380ff1d77ac */ /* 0x000e240008000800 */
[----:B------:R-:W4:Y:S01]  /*157960*/  LDL.LU R12, [R1+0x660] ;  /* 0x00066000010c7983 */ /* 0x000f220000300800 */
[----:B------:R-:W-:Y:S01]  /*157970*/  PRMT R2, R25, 0x7770, RZ ;  /* 0x0000777019027816 */ /* 0x000fe200000000ff */
[----:B------:R-:W-:-:S08]  /*157980*/  NOP ;  /* 0x0000000000007918 */ /* 0x000fd00000000000 */
[----:B---3--:R1:W-:Y:S04]  /*157990*/  @P0 STG.E.U8 desc[UR8][R10.64], R2 ;  /* 0x000000020a000986 */ /* 0x0083e8000c101108 */
[----:B-1----:R-:W3:Y:S04]  /*1579a0*/  LDL.LU.64 R2, [R1+0x908] ;  /* 0x0009080001027983 */ /* 0x002ee80000300a00 */
[----:B------:R-:W3:Y:S04]  /*1579b0*/  LDL.LU.64 R50, [R1+0x900] ;  /* 0x0009000001327983 */ /* 0x000ee80000300a00 */
[----:B------:R-:W3:Y:S04]  /*1579c0*/  LDL.LU.64 R48, [R1+0x8f8] ;  /* 0x0008f80001307983 */ /* 0x000ee80000300a00 */
[----:B------:R-:W3:Y:S04]  /*1579d0*/  LDL.LU.64 R44, [R1+0x8f0] ;  /* 0x0008f000012c7983 */ /* 0x000ee80000300a00 */
[----:B------:R-:W3:Y:S04]  /*1579e0*/  LDL.LU.64 R42, [R1+0x8e8] ;  /* 0x0008e800012a7983 */ /* 0x000ee80000300a00 */
[----:B------:R-:W3:Y:S04]  /*1579f0*/  LDL.LU.64 R38, [R1+0x8e0] ;  /* 0x0008e00001267983 */ /* 0x000ee80000300a00 */
[----:B------:R-:W3:Y:S01]  /*157a00*/  LDL.LU R13, [R1+0x650] ;  /* 0x00065000010d7983 */ /* 0x000ee20000300800 */
[----:B------:R-:W-:-:S05]  /*157a10*/  PRMT R10, R25, 0x7771, RZ ;  /* 0x00007771190a7816 */ /* 0x000fca00000000ff */
[----:B--2---:R1:W-:Y:S04]  /*157a20*/  @P6 STG.E.U8 desc[UR8][R32.64], R10 ;  /* 0x0000000a20006986 */ /* 0x0043e8000c101108 */
[----:B-1----:R-:W2:Y:S04]  /*157a30*/  LDL.LU R10, [R1+0x640] ;  /* 0x00064000010a7983 */ /* 0x002ea80000300800 */
[----:B------:R-:W2:Y:S04]  /*157a40*/  LDL.LU.64 R40, [R1+0x8d8] ;  /* 0x0008d80001287983 */ /* 0x000ea80000300a00 */
[----:B------:R-:W2:Y:S04]  /*157a50*/  LDL.LU.64 R36, [R1+0x8d0] ;  /* 0x0008d00001247983 */ /* 0x000ea80000300a00 */
[----:B------:R-:W2:Y:S01]  /*157a60*/  LDL.LU.64 R34, [R1+0x8c8] ;  /* 0x0008c80001227983 */ /* 0x000ea20000300a00 */
[----:B------:R-:W-:-:S03]  /*157a70*/  PRMT R11, R25, 0x7772, RZ ;  /* 0x00007772190b7816 */ /* 0x000fc600000000ff */
[----:B------:R-:W2:Y:S04]  /*157a80*/  LDL.LU.64 R32, [R1+0x8c0] ;  /* 0x0008c00001207983 */ /* 0x000ea80000300a00 */
[----:B------:R1:W-:Y:S04]  /*157a90*/  @P5 STG.E.U8 desc[UR8][R30.64], R11 ;  /* 0x0000000b1e005986 */ /* 0x0003e8000c101108 */
[----:B-1----:R-:W2:Y:S01]  /*157aa0*/  LDL.LU.64 R30, [R1+0x8b8] ;  /* 0x0008b800011e7983 */ /* 0x002ea20000300a00 */
[----:B------:R-:W-:-:S03]  /*157ab0*/  PRMT R11, R25, 0x7773, RZ ;  /* 0x00007773190b7816 */ /* 0x000fc600000000ff */
[----:B------:R-:W2:Y:S04]  /*157ac0*/  LDL.LU.64 R24, [R1+0x8b0] ;  /* 0x0008b00001187983 */ /* 0x000ea80000300a00 */
[----:B----4-:R1:W-:Y:S04]  /*157ad0*/  @P4 STG.E.U8 desc[UR8][R22.64], R11 ;  /* 0x0000000b16004986 */ /* 0x0103e8000c101108 */
[----:B-1----:R-:W4:Y:S04]  /*157ae0*/  LDL.LU.64 R22, [R1+0x928] ;  /* 0x0009280001167983 */ /* 0x002f280000300a00 */
[----:B------:R-:W4:Y:S01]  /*157af0*/  LDL.LU R11, [R1+0x630] ;  /* 0x00063000010b7983 */ /* 0x000f220000300800 */
[----:B------:R-:W-:-:S02]  /*157b00*/  LOP3.LUT P6, RZ, R15, 0x200, RZ, 0xc0, !PT ;  /* 0x000002000fff7812 */ /* 0x000fc400078cc0ff */
[C---:B------:R-:W-:Y:S02]  /*157b10*/  LOP3.LUT P0, RZ, R16.reuse, 0x10000, RZ, 0xc0, !PT ;  /* 0x0001000010ff7812 */ /* 0x040fe4000780c0ff */
[----:B------:R-:W-:Y:S02]  /*157b20*/  LOP3.LUT R16, R16, 0xffffbfff, RZ, 0xc0, !PT ;  /* 0xffffbfff10107812 */ /* 0x000fe400078ec0ff */
[----:B------:R-:W-:-:S07]  /*157b30*/  PRMT R46, R12, 0x7770, RZ ;  /* 0x000077700c2e7816 */ /* 0x000fce00000000ff */
[----:B------:R-:W-:Y:S02]  /*157b40*/  @P6 LOP3.LUT R16, R16, 0x4000, RZ, 0xfc, !PT ;  /* 0x0000400010106812 */ /* 0x000fe400078efcff */
[----:B------:R-:W-:Y:S02]  /*157b50*/  LOP3.LUT P6, RZ, R15, 0x4, RZ, 0xc0, !PT ;  /* 0x000000040fff7812 */ /* 0x000fe400078cc0ff */
[----:B------:R-:W-:-:S11]  /*157b60*/  LOP3.LUT R16, R16, 0xffff7fff, RZ, 0xc0, !PT ;  /* 0xffff7fff10107812 */ /* 0x000fd600078ec0ff */
[----:B------:R-:W-:Y:S02]  /*157b70*/  @P6 LOP3.LUT R16, R16, 0x8000, RZ, 0xfc, !PT ;  /* 0x0000800010106812 */ /* 0x000fe400078efcff */
[C---:B------:R-:W-:Y:S02]  /*157b80*/  LOP3.LUT P6, RZ, R15.reuse, 0x2, RZ, 0xc0, !PT ;  /* 0x000000020fff7812 */ /* 0x040fe400078cc0ff */
[C---:B------:R-:W-:Y:S02]  /*157b90*/  LOP3.LUT P4, RZ, R15.reuse, 0x80, RZ, 0xc0, !PT ;  /* 0x000000800fff7812 */ /* 0x040fe4000788c0ff */
[----:B------:R-:W-:Y:S01]  /*157ba0*/  LOP3.LUT P5, RZ, R15, 0x100, RZ, 0xc0, !PT ;  /* 0x000001000fff7812 */ /* 0x000fe200078ac0ff */
[----:B---3--:R1:W-:Y:S02]  /*157bb0*/  @P3 STG.E.U8 desc[UR8][R2.64], R46 ;  /* 0x0000002e02003986 */ /* 0x0083e4000c101108 */
[C---:B-1----:R-:W-:Y:S02]  /*157bc0*/  PRMT R46, R12.reuse, 0x7771, RZ ;  /* 0x000077710c2e7816 */ /* 0x042fe400000000ff */
[----:B------:R-:W3:Y:S04]  /*157bd0*/  LDL.LU.64 R2, [R1+0x6780] ;  /* 0x0067800001027983 */ /* 0x000ee80000300a00 */
[----:B------:R1:W-:Y:S02]  /*157be0*/  @P2 STG.E.U8 desc[UR8][R50.64], R46 ;  /* 0x0000002e32002986 */ /* 0x0003e4000c101108 */
[----:B-1----:R-:W-:-:S02]  /*157bf0*/  PRMT R46, R12, 0x7772, RZ ;  /* 0x000077720c2e7816 */ /* 0x002fc400000000ff */
[----:B------:R-:W-:-:S03]  /*157c00*/  PRMT R12, R12, 0x7773, RZ ;  /* 0x000077730c0c7816 */ /* 0x000fc600000000ff */
[----:B------:R-:W-:Y:S04]  /*157c10*/  @P1 STG.E.U8 desc[UR8][R48.64], R46 ;  /* 0x0000002e30001986 */ /* 0x000fe8000c101108 */
[----:B------:R1:W-:Y:S02]  /*157c20*/  @P0 STG.E.U8 desc[UR8][R44.64], R12 ;  /* 0x0000000c2c000986 */ /* 0x0003e4000c101108 */
[----:B-1----:R-:W-:-:S05]  /*157c30*/  PRMT R12, R13, 0x7770, RZ ;  /* 0x000077700d0c7816 */ /* 0x002fca00000000ff */
[----:B------:R1:W-:Y:S01]  /*157c40*/  @P6 STG.E.U8 desc[UR8][R42.64], R12 ;  /* 0x0000000c2a006986 */ /* 0x0003e2000c101108 */
[----:B------:R-:W-:Y:S02]  /*157c50*/  LOP3.LUT P6, RZ, R16, 0x8000, RZ, 0xc0, !PT ;  /* 0x0000800010ff7812 */ /* 0x000fe400078cc0ff */
[C---:B------:R-:W-:Y:S02]  /*157c60*/  LOP3.LUT P0, RZ, R15.reuse, 0x8, RZ, 0xc0, !PT ;  /* 0x000000080fff7812 */ /* 0x040fe4000780c0ff */
[----:B------:R-:W-:Y:S02]  /*157c70*/  LOP3.LUT P1, RZ, R15, 0x10, RZ, 0xc0, !PT ;  /* 0x000000100fff7812 */ /* 0x000fe4000782c0ff */
[----:B-1----:R-:W-:-:S07]  /*157c80*/  PRMT R12, R13, 0x7771, RZ ;  /* 0x000077710d0c7816 */ /* 0x002fce00000000ff */
[----:B------:R1:W-:Y:S01]  /*157c90*/  @P6 STG.E.U8 desc[UR8][R38.64], R12 ;  /* 0x0000000c26006986 */ /* 0x0003e2000c101108 */
[----:B------:R-:W-:Y:S02]  /*157ca0*/  LOP3.LUT P2, RZ, R15, 0x20, RZ, 0xc0, !PT ;  /* 0x000000200fff7812 */ /* 0x000fe4000784c0ff */
[----:B-1----:R-:W-:-:S05]  /*157cb0*/  PRMT R12, R13, 0x7772, RZ ;  /* 0x000077720d0c7816 */ /* 0x002fca00000000ff */
[----:B--2---:R1:W-:Y:S01]  /*157cc0*/  @P0 STG.E.U8 desc[UR8][R40.64], R12 ;  /* 0x0000000c28000986 */ /* 0x0043e2000c101108 */
[----:B------:R-:W-:Y:S02]  /*157cd0*/  LOP3.LUT P3, RZ, R15, 0x40, RZ, 0xc0, !PT ;  /* 0x000000400fff7812 */ /* 0x000fe4000786c0ff */
[----:B-1----:R-:W-:-:S05]  /*157ce0*/  PRMT R12, R13, 0x7773, RZ ;  /* 0x000077730d0c7816 */ /* 0x002fca00000000ff */
[----:B------:R1:W-:Y:S02]  /*157cf0*/  @P1 STG.E.U8 desc[UR8][R36.64], R12 ;  /* 0x0000000c24001986 */ /* 0x0003e4000c101108 */
[----:B-1----:R-:W-:-:S05]  /*157d00*/  PRMT R12, R10, 0x7770, RZ ;  /* 0x000077700a0c7816 */ /* 0x002fca00000000ff */
[----:B------:R1:W-:Y:S02]  /*157d10*/  @P2 STG.E.U8 desc[UR8][R34.64], R12 ;  /* 0x0000000c22002986 */ /* 0x0003e4000c101108 */
[C---:B-1----:R-:W-:Y:S02]  /*157d20*/  PRMT R12, R10.reuse, 0x7771, RZ ;  /* 0x000077710a0c7816 */ /* 0x042fe400000000ff */
[----:B------:R-:W2:Y:S04]  /*157d30*/  LDL.LU.64 R34, [R1+0x998] ;  /* 0x0009980001227983 */ /* 0x000ea80000300a00 */
[----:B------:R1:W-:Y:S02]  /*157d40*/  @P3 STG.E.U8 desc[UR8][R32.64], R12 ;  /* 0x0000000c20003986 */ /* 0x0003e4000c101108 */
[----:B-1----:R-:W-:-:S05]  /*157d50*/  PRMT R12, R10, 0x7772, RZ ;  /* 0x000077720a0c7816 */ /* 0x002fca00000000ff */
[----:B------:R1:W-:Y:S04]  /*157d60*/  @P4 STG.E.U8 desc[UR8][R30.64], R12 ;  /* 0x0000000c1e004986 */ /* 0x0003e8000c101108 */
[----:B-1----:R-:W3:Y:S04]  /*157d70*/  LDL.LU.64 R12, [R1+0x990] ;  /* 0x00099000010c7983 */ /* 0x002ee80000300a00 */
[----:B------:R-:W3:Y:S04]  /*157d80*/  LDL.LU.64 R32, [R1+0x988] ;  /* 0x0009880001207983 */ /* 0x000ee80000300a00 */
[----:B------:R-:W3:Y:S01]  /*157d90*/  LDL.LU.64 R30, [R1+0x980] ;  /* 0x00098000011e7983 */ /* 0x000ee20000300a00 */
[----:B------:R-:W-:-:S02]  /*157da0*/  PRMT R10, R10, 0x7773, RZ ;  /* 0x000077730a0a7816 */ /* 0x000fc400000000ff */
[----:B------:R-:W-:-:S03]  /*157db0*/  LOP3.LUT P6, RZ, R16, 0x4000, RZ, 0xc0, !PT ;  /* 0x0000400010ff7812 */ /* 0x000fc600078cc0ff */
[----:B------:R1:W-:Y:S04]  /*157dc0*/  @P5 STG.E.U8 desc[UR8][R24.64], R10 ;  /* 0x0000000a18005986 */ /* 0x0003e8000c101108 */
[----:B-1----:R-:W3:Y:S01]  /*157dd0*/  LDL.LU.64 R24, [R1+0x978] ;  /* 0x0009780001187983 */ /* 0x002ee20000300a00 */
[----:B----4-:R-:W-:-:S05]  /*157de0*/  PRMT R10, R11, 0x7770, RZ ;  /* 0x000077700b0a7816 */ /* 0x010fca00000000ff */
[----:B------:R1:W-:Y:S04]  /*157df0*/  @P6 STG.E.U8 desc[UR8][R22.64], R10 ;  /* 0x0000000a16006986 */ /* 0x0003e8000c101108 */
[----:B-1----:R-:W4:Y:S04]  /*157e00*/  LDL.LU.64 R22, [R1+0x970] ;  /* 0x0009700001167983 */ /* 0x002f280000300a00 */
[----:B------:R-:W4:Y:S04]  /*157e10*/  LDL.LU.64 R48, [R1+0x968] ;  /* 0x0009680001307983 */ /* 0x000f280000300a00 */
[----:B------:R-:W4:Y:S04]  /*157e20*/  LDL.LU.64 R46, [R1+0x960] ;  /* 0x00096000012e7983 */ /* 0x000f280000300a00 */
[----:B------:R-:W4:Y:S04]  /*157e30*/  LDL.LU.64 R44, [R1+0x958] ;  /* 0x00095800012c7983 */ /* 0x000f280000300a00 */
[----:B------:R-:W4:Y:S01]  /*157e40*/  LDL.LU.64 R42, [R1+0x950] ;  /* 0x00095000012a7983 */ /* 0x000f220000300a00 */
[----:B------:R-:W-:-:S02]  /*157e50*/  LOP3.LUT P0, RZ, R15, 0x400000, RZ, 0xc0, !PT ;  /* 0x004000000fff7812 */ /* 0x000fc4000780c0ff */
[----:B------:R-:W-:Y:S01]  /*157e60*/  LOP3.LUT R16, R16, 0xffffffdf, RZ, 0xc0, !PT ;  /* 0xffffffdf10107812 */ /* 0x000fe200078ec0ff */
[----:B------:R-:W4:Y:S01]  /*157e70*/  LDL.LU.64 R38, [R1+0x948] ;  /* 0x0009480001267983 */ /* 0x000f220000300a00 */
[C---:B------:R-:W-:Y:S02]  /*157e80*/  LOP3.LUT P4, RZ, R15.reuse, 0x400, RZ, 0xc0, !PT ;  /* 0x000004000fff7812 */ /* 0x040fe4000788c0ff */
[----:B------:R-:W-:Y:S01]  /*157e90*/  LOP3.LUT P5, RZ, R15, 0x800, RZ, 0xc0, !PT ;  /* 0x000008000fff7812 */ /* 0x000fe200078ac0ff */
[----:B------:R-:W4:Y:S01]  /*157ea0*/  LDL.LU.64 R40, [R1+0x940] ;  /* 0x0009400001287983 */ /* 0x000f220000300a00 */
[----:B------:R-:W-:Y:S02]  /*157eb0*/  PRMT R10, R11, 0x7771, RZ ;  /* 0x000077710b0a7816 */ /* 0x000fe400000000ff */
[----:B------:R-:W-:Y:S01]  /*157ec0*/  LOP3.LUT P6, RZ, R15, 0x1000, RZ, 0xc0, !PT ;  /* 0x000010000fff7812 */ /* 0x000fe200078cc0ff */
[----:B------:R-:W4:Y:S02]  /*157ed0*/  LDL.LU.64 R36, [R1+0x938] ;  /* 0x0009380001247983 */ /* 0x000f240000300a00 */
[----:B------:R-:W-:-:S02]  /*157ee0*/  @P0 LOP3.LUT R16, R16, 0x20, RZ, 0xfc, !PT ;  /* 0x0000002010100812 */ /* 0x000fc400078efcff */
[----:B------:R-:W-:Y:S02]  /*157ef0*/  LOP3.LUT P0, RZ, R15, 0x200000, RZ, 0xc0, !PT ;  /* 0x002000000fff7812 */ /* 0x000fe4000780c0ff */
[----:B------:R-:W-:-:S11]  /*157f00*/  LOP3.LUT R16, R16, 0xffffffbf, RZ, 0xc0, !PT ;  /* 0xffffffbf10107812 */ /* 0x000fd600078ec0ff */
[----:B------:R-:W-:Y:S02]  /*157f10*/  @P0 LOP3.LUT R16, R16, 0x40, RZ, 0xfc, !PT ;  /* 0x0000004010100812 */ /* 0x000fe400078efcff */
        /* <DEDUP_REMOVED lines=21> */
[----:B------:R-:W-:Y:S01]  /*158070*/  LOP3.LUT P0, RZ, R15, 0x2000, RZ, 0xc0, !PT ;  /* 0x000020000fff7812 */ /* 0x000fe2000780c0ff */
[----:B--2---:R1:W-:Y:S02]  /*158080*/  @P4 STG.E.U8 desc[UR8][R34.64], R10 ;  /* 0x0000000a22004986 */ /* 0x0043e4000c101108 */
[C---:B-1----:R-:W-:Y:S02]  /*158090*/  PRMT R10, R11.reuse, 0x7772, RZ ;  /* 0x000077720b0a7816 */ /* 0x042fe400000000ff */
[----:B------:R-:W2:Y:S04]  /*1580a0*/  LDL.LU.64 R34, [R1+0x930] ;  /* 0x0009300001227983 */ /* 0x000ea80000300a00 */
[----:B---3--:R1:W-:Y:S02]  /*1580b0*/  @P5 STG.E.U8 desc[UR8][R12.64], R10 ;  /* 0x0000000a0c005986 */ /* 0x0083e4000c101108 */
[----:B-1----:R-:W-:-:S02]  /*1580c0*/  PRMT R10, R11, 0x7773, RZ ;  /* 0x000077730b0a7816 */ /* 0x002fc400000000ff */
[----:B------:R-:W3:Y:S04]  /*1580d0*/  LDL.LU.64 R12, [R1+0x9a0] ;  /* 0x0009a000010c7983 */ /* 0x000ee80000300a00 */
[----:B------:R1:W-:Y:S02]  /*1580e0*/  @P6 STG.E.U8 desc[UR8][R32.64], R10 ;  /* 0x0000000a20006986 */ /* 0x0003e4000c101108 */
[----:B-1----:R-:W-:Y:S02]  /*1580f0*/  PRMT R10, R3, 0x7770, RZ ;  /* 0x00007770030a7816 */ /* 0x002fe400000000ff */
[----:B------:R-:W3:Y:S04]  /*158100*/  LDL.LU.64 R32, [R1+0x9a8] ;  /* 0x0009a80001207983 */ /* 0x000ee80000300a00 */
[----:B------:R1:W-:Y:S01]  /*158110*/  @P0 STG.E.U8 desc[UR8][R30.64], R10 ;  /* 0x0000000a1e000986 */ /* 0x0003e2000c101108 */
[----:B------:R-:W-:-:S02]  /*158120*/  LOP3.LUT P0, RZ, R16, 0x2000, RZ, 0xc0, !PT ;  /* 0x0000200010ff7812 */ /* 0x000fc4000780c0ff */
[----:B-1----:R-:W-:Y:S01]  /*158130*/  PRMT R10, R3, 0x7771, RZ ;  /* 0x00007771030a7816 */ /* 0x002fe200000000ff */
[----:B------:R-:W3:Y:S10]  /*158140*/  LDL.LU.64 R30, [R1+0x9c0] ;  /* 0x0009c000011e7983 */ /* 0x000ef40000300a00 */
[----:B------:R1:W-:Y:S01]  /*158150*/  @P0 STG.E.U8 desc[UR8][R24.64], R10 ;  /* 0x0000000a18000986 */ /* 0x0003e2000c101108 */
[----:B------:R-:W-:-:S02]  /*158160*/  LOP3.LUT P0, RZ, R16, 0x1000, RZ, 0xc0, !PT ;  /* 0x0000100010ff7812 */ /* 0x000fc4000780c0ff */
[----:B-1----:R-:W-:Y:S01]  /*158170*/  PRMT R10, R3, 0x7772, RZ ;  /* 0x00007772030a7816 */ /* 0x002fe200000000ff */
[----:B------:R-:W3:Y:S10]  /*158180*/  LDL.LU.64 R24, [R1+0x9b8] ;  /* 0x0009b80001187983 */ /* 0x000ef40000300a00 */
[----:B----4-:R1:W-:Y:S01]  /*158190*/  @P0 STG.E.U8 desc[UR8][R22.64], R10 ;  /* 0x0000000a16000986 */ /* 0x0103e2000c101108 */
[----:B------:R-:W-:-:S02]  /*1581a0*/  LOP3.LUT P0, RZ, R16, 0x800, RZ, 0xc0, !PT ;  /* 0x0000080010ff7812 */ /* 0x000fc4000780c0ff */
[----:B-1----:R-:W-:Y:S02]  /*1581b0*/  PRMT R10, R3, 0x7773, RZ ;  /* 0x00007773030a7816 */ /* 0x002fe400000000ff */
[----:B------:R-:W4:Y:S09]  /*1581c0*/  LDL.LU R3, [R1+0x6778] ;  /* 0x0067780001037983 */ /* 0x000f320000300800 */
[----:B------:R1:W-:Y:S01]  /*1581d0*/  @P0 STG.E.U8 desc[UR8][R48.64], R10 ;  /* 0x0000000a30000986 */ /* 0x0003e2000c101108 */
[----:B------:R-:W-:-:S03]  /*1581e0*/  LOP3.LUT P0, RZ, R16, 0x400, RZ, 0xc0, !PT ;  /* 0x0000040010ff7812 */ /* 0x000fc6000780c0ff */
[----:B------:R-:W4:Y:S01]  /*1581f0*/  LDL.LU.64 R22, [R1+0x9b0] ;  /* 0x0009b00001167983 */ /* 0x000f220000300a00 */
[----:B-1----:R-:W-:-:S09]  /*158200*/  PRMT R10, R2, 0x7770, RZ ;  /* 0x00007770020a7816 */ /* 0x002fd200000000ff */
[----:B------:R1:W-:Y:S01]  /*158210*/  @P0 STG.E.U8 desc[UR8][R46.64], R10 ;  /* 0x0000000a2e000986 */ /* 0x0003e2000c101108 */
[----:B------:R-:W-:Y:S02]  /*158220*/  LOP3.LUT P0, RZ, R16, 0x200, RZ, 0xc0, !PT ;  /* 0x0000020010ff7812 */ /* 0x000fe4000780c0ff */
[----:B-1----:R-:W-:-:S11]  /*158230*/  PRMT R10, R2, 0x7771, RZ ;  /* 0x00007771020a7816 */ /* 0x002fd600000000ff */
[----:B------:R1:W-:Y:S01]  /*158240*/  @P0 STG.E.U8 desc[UR8][R44.64], R10 ;  /* 0x0000000a2c000986 */ /* 0x0003e2000c101108 */
[----:B------:R-:W-:Y:S02]  /*158250*/  LOP3.LUT P0, RZ, R16, 0x100, RZ, 0xc0, !PT ;  /* 0x0000010010ff7812 */ /* 0x000fe4000780c0ff */
[----:B-1----:R-:W-:-:S11]  /*158260*/  PRMT R10, R2, 0x7772, RZ ;  /* 0x00007772020a7816 */ /* 0x002fd600000000ff */
[----:B------:R1:W-:Y:S02]  /*158270*/  @P0 STG.E.U8 desc[UR8][R42.64], R10 ;  /* 0x0000000a2a000986 */ /* 0x0003e4000c101108 */
[----:B-1----:R-:W-:Y:S02]  /*158280*/  PRMT R10, R2, 0x7773, RZ ;  /* 0x00007773020a7816 */ /* 0x002fe400000000ff */
[----:B------:R-:W4:Y:S01]  /*158290*/  LDL.LU R2, [R1+0x6774] ;  /* 0x0067740001027983 */ /* 0x000f220000300800 */
[----:B------:R-:W-:-:S13]  /*1582a0*/  LOP3.LUT P0, RZ, R16, 0x80, RZ, 0xc0, !PT ;  /* 0x0000008010ff7812 */ /* 0x000fda000780c0ff */
[----:B------:R1:W-:Y:S01]  /*1582b0*/  @P0 STG.E.U8 desc[UR8][R38.64], R10 ;  /* 0x0000000a26000986 */ /* 0x0003e2000c101108 */
[----:B------:R-:W-:Y:S02]  /*1582c0*/  LOP3.LUT P0, RZ, R16, 0x40, RZ, 0xc0, !PT ;  /* 0x0000004010ff7812 */ /* 0x000fe4000780c0ff */
[----:B-1----:R-:W-:-:S11]  /*1582d0*/  PRMT R10, R9, 0x7770, RZ ;  /* 0x00007770090a7816 */ /* 0x002fd600000000ff */
[----:B------:R1:W-:Y:S01]  /*1582e0*/  @P0 STG.E.U8 desc[UR8][R40.64], R10 ;  /* 0x0000000a28000986 */ /* 0x0003e2000c101108 */
[----:B------:R-:W-:Y:S02]  /*1582f0*/  LOP3.LUT P0, RZ, R16, 0x20, RZ, 0xc0, !PT ;  /* 0x0000002010ff7812 */ /* 0x000fe4000780c0ff */
[C---:B------:R-:W-:Y:S02]  /*158300*/  LOP3.LUT P1, RZ, R15.reuse, 0x800000, RZ, 0xc0, !PT ;  /* 0x008000000fff7812 */ /* 0x040fe4000782c0ff */
[----:B------:R-:W-:Y:S02]  /*158310*/  LOP3.LUT P2, RZ, R15, 0x1000000, RZ, 0xc0, !PT ;  /* 0x010000000fff7812 */ /* 0x000fe4000784c0ff */
[----:B-1----:R-:W-:-:S07]  /*158320*/  PRMT R10, R9, 0x7771, RZ ;  /* 0x00007771090a7816 */ /* 0x002fce00000000ff */
[----:B------:R1:W-:Y:S01]  /*158330*/  @P0 STG.E.U8 desc[UR8][R36.64], R10 ;  /* 0x0000000a24000986 */ /* 0x0003e2000c101108 */
[----:B------:R-:W-:Y:S02]  /*158340*/  LOP3.LUT P3, RZ, R15, 0x2000000, RZ, 0xc0, !PT ;  /* 0x020000000fff7812 */ /* 0x000fe4000786c0ff */
[----:B-1----:R-:W-:Y:S02]  /*158350*/  PRMT R10, R9, 0x7772, RZ ;  /* 0x00007772090a7816 */ /* 0x002fe400000000ff */
[C---:B------:R-:W-:Y:S02]  /*158360*/  LOP3.LUT P4, RZ, R15.reuse, 0x4000000, RZ, 0xc0, !PT ;  /* 0x040000000fff7812 */ /* 0x040fe4000788c0ff */
[----:B------:R-:W-:Y:S01]  /*158370*/  LOP3.LUT P5, RZ, R15, 0x10000000, RZ, 0xc0, !PT ;  /* 0x100000000fff7812 */ /* 0x000fe200078ac0ff */
[----:B--2---:R1:W-:Y:S02]  /*158380*/  @P1 STG.E.U8 desc[UR8][R34.64], R10 ;  /* 0x0000000a22001986 */ /* 0x0043e4000c101108 */
[----:B-1----:R-:W-:-:S02]  /*158390*/  PRMT R10, R9, 0x7773, RZ ;  /* 0x00007773090a7816 */ /* 0x002fc400000000ff */
[----:B------:R-:W2:Y:S04]  /*1583a0*/  LDL.LU R9, [R1+0x6770] ;  /* 0x0067700001097983 */ /* 0x000ea80000300800 */
[----:B---3--:R4:W-:Y:S01]  /*1583b0*/  @P2 STG.E.U8 desc[UR8][R12.64], R10 ;  /* 0x0000000a0c002986 */ /* 0x0089e2000c101108 */
[----:B------:R-:W-:Y:S02]  /*1583c0*/  LOP3.LUT P6, RZ, R15, 0x20000000, RZ, 0xc0, !PT ;  /* 0x200000000fff7812 */ /* 0x000fe400078cc0ff */
[----:B----4-:R-:W-:-:S05]  /*1583d0*/  PRMT R10, R2, 0x7770, RZ ;  /* 0x00007770020a7816 */ /* 0x010fca00000000ff */
[----:B------:R1:W-:Y:S02]  /*1583e0*/  @P3 STG.E.U8 desc[UR8][R32.64], R10 ;  /* 0x0000000a20003986 */ /* 0x0003e4000c101108 */
[----:B-1----:R-:W-:-:S05]  /*1583f0*/  PRMT R10, R2, 0x7771, RZ ;  /* 0x00007771020a7816 */ /* 0x002fca00000000ff */
[----:B------:R1:W-:Y:S02]  /*158400*/  @P4 STG.E.U8 desc[UR8][R30.64], R10 ;  /* 0x0000000a1e004986 */ /* 0x0003e4000c101108 */
[----:B-1----:R-:W-:-:S05]  /*158410*/  PRMT R10, R2, 0x7772, RZ ;  /* 0x00007772020a7816 */ /* 0x002fca00000000ff */
[----:B------:R1:W-:Y:S02]  /*158420*/  @P5 STG.E.U8 desc[UR8][R24.64], R10 ;  /* 0x0000000a18005986 */ /* 0x0003e4000c101108 */
[----:B-1----:R-:W-:Y:S02]  /*158430*/  PRMT R10, R2, 0x7773, RZ ;  /* 0x00007773020a7816 */ /* 0x002fe400000000ff */
[----:B------:R-:W3:Y:S04]  /*158440*/  LDL.LU R2, [R1+0x676c] ;  /* 0x00676c0001027983 */ /* 0x000ee80000300800 */
[----:B------:R-:W4:Y:S04]  /*158450*/  LDL.LU.64 R36, [R1+0xa18] ;  /* 0x000a180001247983 */ /* 0x000f280000300a00 */
[----:B------:R-:W4:Y:S04]  /*158460*/  LDL.LU.64 R34, [R1+0xa10] ;  /* 0x000a100001227983 */ /* 0x000f280000300a00 */
[----:B------:R1:W-:Y:S04]  /*158470*/  @P6 STG.E.U8 desc[UR8][R22.64], R10 ;  /* 0x0000000a16006986 */ /* 0x0003e8000c101108 */
[----:B------:R-:W4:Y:S04]  /*158480*/  LDL.LU.64 R12, [R1+0xa08] ;  /* 0x000a0800010c7983 */ /* 0x000f280000300a00 */
[----:B-1----:R-:W4:Y:S04]  /*158490*/  LDL.LU R22, [R1+0x664] ;  /* 0x0006640001167983 */ /* 0x002f280000300800 */
[----:B------:R-:W4:Y:S04]  /*1584a0*/  LDL.LU.64 R32, [R1+0xa00] ;  /* 0x000a000001207983 */ /* 0x000f280000300a00 */
[----:B------:R-:W4:Y:S04]  /*1584b0*/  LDL.LU.64 R30, [R1+0x9f8] ;  /* 0x0009f800011e7983 */ /* 0x000f280000300a00 */
[----:B------:R-:W4:Y:S04]  /*1584c0*/  LDL.LU.64 R24, [R1+0x9f0] ;  /* 0x0009f00001187983 */ /* 0x000f280000300a00 */
[----:B------:R-:W4:Y:S04]  /*1584d0*/  LDL.LU R47, [R1+0x654] ;  /* 0x00065400012f7983 */ /* 0x000f280000300800 */
[----:B------:R-:W4:Y:S01]  /*1584e0*/  LDL.LU.64 R50, [R1+0x9e8] ;  /* 0x0009e80001327983 */ /* 0x000f220000300a00 */
[----:B------:R-:W-:-:S03]  /*1584f0*/  LOP3.LUT R16, R16, 0xfffffffe, RZ, 0xc0, !PT ;  /* 0xfffffffe10107812 */ /* 0x000fc600078ec0ff */
[----:B------:R-:W4:Y:S04]  /*158500*/  LDL.LU.64 R48, [R1+0x9e0] ;  /* 0x0009e00001307983 */ /* 0x000f280000300a00 */
[----:B------:R-:W4:Y:S04]  /*158510*/  LDL.LU.64 R44, [R1+0x9d8] ;  /* 0x0009d800012c7983 */ /* 0x000f280000300a00 */
[----:B------:R-:W4:Y:S04]  /*158520*/  LDL.LU R23, [R1+0x644] ;  /* 0x0006440001177983 */ /* 0x000f280000300800 */
[----:B------:R-:W4:Y:S01]  /*158530*/  LDL.LU.64 R42, [R1+0x9d0] ;  /* 0x0009d000012a7983 */ /* 0x000f220000300a00 */
[----:B--2---:R-:W-:-:S03]  /*158540*/  LOP3.LUT R9, R9, 0xefffffff, RZ, 0xc0, !PT ;  /* 0xefffffff09097812 */ /* 0x004fc600078ec0ff */
[----:B------:R-:W2:Y:S01]  /*158550*/  LDL.LU.64 R38, [R1+0x9c8] ;  /* 0x0009c80001267983 */ /* 0x000ea20000300a00 */
[C---:B------:R-:W-:Y:S02]  /*158560*/  LOP3.LUT P4, RZ, R15.reuse, 0x40000000, RZ, 0xc0, !PT ;  /* 0x400000000fff7812 */ /* 0x040fe4000788c0ff */
[----:B------:R-:W-:Y:S01]  /*158570*/  LOP3.LUT P5, RZ, R15, 0x80000000, RZ, 0xc0, !PT ;  /* 0x800000000fff7812 */ /* 0x000fe200078ac0ff */
[----:B------:R-:W2:Y:S01]  /*158580*/  LDL.LU.64 R40, [R1+0xa28] ;  /* 0x000a280001287983 */ /* 0x000ea20000300a00 */
[----:B---3--:R-:W-:-:S13]  /*158590*/  LOP3.LUT P0, RZ, R2, 0x400, RZ, 0xc0, !PT ;  /* 0x0000040002ff7812 */ /* 0x008fda000780c0ff */
        /* <DEDUP_REMOVED lines=10> */
[----:B------:R-:W-:-:S13]  /*158640*/  LOP3.LUT P0, RZ, R2, 0x40, RZ, 0xc0, !PT ;  /* 0x0000004002ff7812 */ /* 0x000fda000780c0ff */
        /* <DEDUP_REMOVED lines=8> */
[----:B------:R-:W-:Y:S02]  /*1586d0*/  LOP3.LUT R16, R16, 0xfffffff7, RZ, 0xc0, !PT ;  /* 0xfffffff710107812 */ /* 0x000fe400078ec0ff */
[----:B----4-:R-:W-:-:S09]  /*1586e0*/  PRMT R10, R22, 0x7770, RZ ;  /* 0x00007770160a7816 */ /* 0x010fd200000000ff */
[----:B------:R-:W-:Y:S02]  /*1586f0*/  @P0 LOP3.LUT R16, R16, 0x8, RZ, 0xfc, !PT ;  /* 0x0000000810100812 */ /* 0x000fe400078efcff */
[C---:B------:R-:W-:Y:S01]  /*158700*/  LOP3.LUT P0, RZ, R2.reuse, 0x4, RZ, 0xc0, !PT ;  /* 0x0000000402ff7812 */ /* 0x040fe2000780c0ff */
[----:B------:R1:W-:Y:S01]  /*158710*/  @P4 STG.E.U8 desc[UR8][R36.64], R10 ;  /* 0x0000000a24004986 */ /* 0x0003e2000c101108 */
[----:B------:R-:W-:Y:S02]  /*158720*/  LOP3.LUT P6, RZ, R2, 0x1, RZ, 0xc0, !PT ;  /* 0x0000000102ff7812 */ /* 0x000fe400078cc0ff */
[----:B------:R-:W-:Y:S02]  /*158730*/  LOP3.LUT R16, R16, 0xffffffef, RZ, 0xc0, !PT ;  /* 0xffffffef10107812 */ /* 0x000fe400078ec0ff */
[----:B-1----:R-:W-:Y:S01]  /*158740*/  PRMT R10, R22, 0x7771, RZ ;  /* 0x00007771160a7816 */ /* 0x002fe200000000ff */
[----:B------:R-:W3:Y:S06]  /*158750*/  LDL.LU.64 R36, [R1+0xa20] ;  /* 0x000a200001247983 */ /* 0x000eec0000300a00 */
[----:B------:R-:W-:-:S02]  /*158760*/  @P0 LOP3.LUT R16, R16, 0x10, RZ, 0xfc, !PT ;  /* 0x0000001010100812 */ /* 0x000fc400078efcff */
[----:B------:R-:W-:Y:S01]  /*158770*/  LOP3.LUT P0, RZ, R2, 0x2, RZ, 0xc0, !PT ;  /* 0x0000000202ff7812 */ /* 0x000fe2000780c0ff */
[----:B------:R1:W-:Y:S02]  /*158780*/  @P5 STG.E.U8 desc[UR8][R34.64], R10 ;  /* 0x0000000a22005986 */ /* 0x0003e4000c101108 */
[C---:B-1----:R-:W-:Y:S02]  /*158790*/  PRMT R10, R22.reuse, 0x7772, RZ ;  /* 0x00007772160a7816 */ /* 0x042fe400000000ff */
[----:B------:R-:W4:Y:S04]  /*1587a0*/  LDL.LU.64 R34, [R1+0xaa0] ;  /* 0x000aa00001227983 */ /* 0x000f280000300a00 */
[----:B------:R1:W-:Y:S02]  /*1587b0*/  @P6 STG.E.U8 desc[UR8][R12.64], R10 ;  /* 0x0000000a0c006986 */ /* 0x0003e4000c101108 */
[----:B-1----:R-:W-:-:S02]  /*1587c0*/  PRMT R10, R22, 0x7773, RZ ;  /* 0x00007773160a7816 */ /* 0x002fc400000000ff */
[----:B------:R-:W4:Y:S04]  /*1587d0*/  LDL.LU.64 R12, [R1+0xa98] ;  /* 0x000a9800010c7983 */ /* 0x000f280000300a00 */
[----:B------:R1:W-:Y:S01]  /*1587e0*/  @P0 STG.E.U8 desc[UR8][R32.64], R10 ;  /* 0x0000000a20000986 */ /* 0x0003e2000c101108 */
[C---:B------:R-:W-:Y:S02]  /*1587f0*/  LOP3.LUT P0, RZ, R16.reuse, 0x10, RZ, 0xc0, !PT ;  /* 0x0000001010ff7812 */ /* 0x040fe4000780c0ff */
[----:B-1----:R-:W-:Y:S01]  /*158800*/  PRMT R10, R47, 0x7770, RZ ;  /* 0x000077702f0a7816 */ /* 0x002fe200000000ff */
[----:B------:R-:W4:Y:S10]  /*158810*/  LDL.LU.64 R32, [R1+0xa90] ;  /* 0x000a900001207983 */ /* 0x000f340000300a00 */
[----:B------:R1:W-:Y:S01]  /*158820*/  @P0 STG.E.U8 desc[UR8][R30.64], R10 ;  /* 0x0000000a1e000986 */ /* 0x0003e2000c101108 */
[----:B------:R-:W-:-:S03]  /*158830*/  LOP3.LUT P0, RZ, R16, 0x8, RZ, 0xc0, !PT ;  /* 0x0000000810ff7812 */ /* 0x000fc6000780c0ff */
[----:B------:R-:W4:Y:S01]  /*158840*/  LDL.LU R22, [R1+0x624] ;  /* 0x0006240001167983 */ /* 0x000f220000300800 */
[----:B-1----:R-:W-:-:S03]  /*158850*/  PRMT R10, R47, 0x7771, RZ ;  /* 0x000077712f0a7816 */ /* 0x002fc600000000ff */
[----:B------:R-:W4:Y:S06]  /*158860*/  LDL.LU.64 R30, [R1+0xa88] ;  /* 0x000a8800011e7983 */ /* 0x000f2c0000300a00 */
[----:B------:R1:W-:Y:S04]  /*158870*/  @P0 STG.E.U8 desc[UR8][R24.64], R10 ;  /* 0x0000000a18000986 */ /* 0x0003e8000c101108 */
[----:B-1----:R-:W4:Y:S04]  /*158880*/  LDL.LU.64 R10, [R1+0xa80] ;  /* 0x000a8000010a7983 */ /* 0x002f280000300a00 */
[----:B------:R-:W4:Y:S01]  /*158890*/  LDL.LU.64 R24, [R1+0xa78] ;  /* 0x000a780001187983 */ /* 0x000f220000300a00 */
[----:B------:R-:W-:-:S02]  /*1588a0*/  LOP3.LUT P0, RZ, R16, 0x4, RZ, 0xc0, !PT ;  /* 0x0000000410ff7812 */ /* 0x000fc4000780c0ff */
[----:B------:R-:W-:-:S11]  /*1588b0*/  PRMT R46, R47, 0x7772, RZ ;  /* 0x000077722f2e7816 */ /* 0x000fd600000000ff */
[----:B------:R1:W-:Y:S01]  /*1588c0*/  @P0 STG.E.U8 desc[UR8][R50.64], R46 ;  /* 0x0000002e32000986 */ /* 0x0003e2000c101108 */
[----:B------:R-:W-:Y:S02]  /*1588d0*/  LOP3.LUT P0, RZ, R16, 0x2, RZ, 0xc0, !PT ;  /* 0x0000000210ff7812 */ /* 0x000fe4000780c0ff */
[----:B-1----:R-:W-:-:S11]  /*1588e0*/  PRMT R46, R47, 0x7773, RZ ;  /* 0x000077732f2e7816 */ /* 0x002fd600000000ff */
[----:B------:R-:W-:Y:S01]  /*1588f0*/  @P0 STG.E.U8 desc[UR8][R48.64], R46 ;  /* 0x0000002e30000986 */ /* 0x000fe2000c101108 */
[----:B------:R-:W-:Y:S02]  /*158900*/  LOP3.LUT P0, RZ, R16, 0x1, RZ, 0xc0, !PT ;  /* 0x0000000110ff7812 */ /* 0x000fe4000780c0ff */
[----:B------:R-:W-:-:S11]  /*158910*/  PRMT R16, R23, 0x7770, RZ ;  /* 0x0000777017107816 */ /* 0x000fd600000000ff */
[----:B------:R1:W-:Y:S01]  /*158920*/  @P0 STG.E.U8 desc[UR8][R44.64], R16 ;  /* 0x000000102c000986 */ /* 0x0003e2000c101108 */
[----:B------:R-:W-:Y:S02]  /*158930*/  LOP3.LUT P0, RZ, R9, 0x80000000, RZ, 0xc0, !PT ;  /* 0x8000000009ff7812 */ /* 0x000fe4000780c0ff */
[----:B-1----:R-:W-:-:S11]  /*158940*/  PRMT R16, R23, 0x7771, RZ ;  /* 0x0000777117107816 */ /* 0x002fd600000000ff */
[----:B------:R1:W-:Y:S01]  /*158950*/  @P0 STG.E.U8 desc[UR8][R42.64], R16 ;  /* 0x000000102a000986 */ /* 0x0003e2000c101108 */
[----:B------:R-:W-:Y:S02]  /*158960*/  LOP3.LUT P0, RZ, R9, 0x40000000, RZ, 0xc0, !PT ;  /* 0x4000000009ff7812 */ /* 0x000fe4000780c0ff */
[----:B-1----:R-:W-:-:S11]  /*158970*/  PRMT R16, R23, 0x7772, RZ ;  /* 0x0000777217107816 */ /* 0x002fd600000000ff */
[----:B--2---:R1:W-:Y:S01]  /*158980*/  @P0 STG.E.U8 desc[UR8][R38.64], R16 ;  /* 0x0000001026000986 */ /* 0x0043e2000c101108 */
[----:B------:R-:W-:Y:S02]  /*158990*/  LOP3.LUT P0, RZ, R9, 0x20000000, RZ, 0xc0, !PT ;  /* 0x2000000009ff7812 */ /* 0x000fe4000780c0ff */
[----:B-1----:R-:W-:-:S11]  /*1589a0*/  PRMT R16, R23, 0x7773, RZ ;  /* 0x0000777317107816 */ /* 0x002fd600000000ff */
[----:B------:R1:W-:Y:S01]  /*1589b0*/  @P0 STG.E.U8 desc[UR8][R40.64], R16 ;  /* 0x0000001028000986 */ /* 0x0003e2000c101108 */
[----:B------:R-:W-:Y:S02]  /*1589c0*/  LOP3.LUT P0, RZ, R9, 0x10000000, RZ, 0xc0, !PT ;  /* 0x1000000009ff7812 */ /* 0x000fe4000780c0ff */
[C---:B------:R-:W-:Y:S02]  /*1589d0*/  LOP3.LUT P1, RZ, R2.reuse, 0x800, RZ, 0xc0, !PT ;  /* 0x0000080002ff7812 */ /* 0x040fe4000782c0ff */
[C---:B------:R-:W-:Y:S02]  /*1589e0*/  LOP3.LUT P2, RZ, R2.reuse, 0x1000, RZ, 0xc0, !PT ;  /* 0x0000100002ff7812 */ /* 0x040fe4000784c0ff */
[----:B-1----:R-:W-:Y:S02]  /*1589f0*/  PRMT R16, R3, 0x7770, RZ ;  /* 0x0000777003107816 */ /* 0x002fe400000000ff */
[C---:B------:R-:W-:Y:S02]  /*158a00*/  LOP3.LUT P3, RZ, R2.reuse, 0x2000, RZ, 0xc0, !PT ;  /* 0x0000200002ff7812 */ /* 0x040fe4000786c0ff */
[----:B------:R-:W-:-:S02]  /*158a10*/  LOP3.LUT P4, RZ, R2, 0x4000, RZ, 0xc0, !PT ;  /* 0x0000400002ff7812 */ /* 0x000fc4000788c0ff */
[C---:B------:R-:W-:Y:S02]  /*158a20*/  LOP3.LUT P5, RZ, R2.reuse, 0x8000, RZ, 0xc0, !PT ;  /* 0x0000800002ff7812 */ /* 0x040fe400078ac0ff */
[----:B------:R-:W-:Y:S01]  /*158a30*/  LOP3.LUT P6, RZ, R2, 0x10000, RZ, 0xc0, !PT ;  /* 0x0001000002ff7812 */ /* 0x000fe200078cc0ff */
[----:B---3--:R1:W-:Y:S02]  /*158a40*/  @P0 STG.E.U8 desc[UR8][R36.64], R16 ;  /* 0x0000001024000986 */ /* 0x0083e4000c101108 */
[----:B-1----:R-:W-:-:S05]  /*158a50*/  PRMT R16, R3, 0x7771, RZ ;  /* 0x0000777103107816 */ /* 0x002fca00000000ff */
[----:B----4-:R1:W-:Y:S02]  /*158a60*/  @P1 STG.E.U8 desc[UR8][R34.64], R16 ;  /* 0x0000001022001986 */ /* 0x0103e4000c101108 */
[----:B-1----:R-:W-:-:S05]  /*158a70*/  PRMT R16, R3, 0x7772, RZ ;  /* 0x0000777203107816 */ /* 0x002fca00000000ff */
[----:B------:R1:W-:Y:S02]  /*158a80*/  @P2 STG.E.U8 desc[UR8][R12.64], R16 ;  /* 0x000000100c002986 */ /* 0x0003e4000c101108 */
[----:B-1----:R-:W-:Y:S02]  /*158a90*/  PRMT R16, R3, 0x7773, RZ ;  /* 0x0000777303107816 */ /* 0x002fe400000000ff */
[----:B------:R-:W2:Y:S04]  /*158aa0*/  LDL.LU R3, [R1+0x6768] ;  /* 0x0067680001037983 */ /* 0x000ea80000300800 */
[----:B------:R1:W-:Y:S02]  /*158ab0*/  @P3 STG.E.U8 desc[UR8][R32.64], R16 ;  /* 0x0000001020003986 */ /* 0x0003e4000c101108 */
[----:B-1----:R-:W-:-:S05]  /*158ac0*/  PRMT R16, R22, 0x7770, RZ ;  /* 0x0000777016107816 */ /* 0x002fca00000000ff */
[----:B------:R1:W-:Y:S02]  /*158ad0*/  @P4 STG.E.U8 desc[UR8][R30.64], R16 ;  /* 0x000000101e004986 */ /* 0x0003e4000c101108 */
[----:B-1----:R-:W-:-:S05]  /*158ae0*/  PRMT R16, R22, 0x7771, RZ ;  /* 0x0000777116107816 */ /* 0x002fca00000000ff */
[----:B------:R1:W-:Y:S02]  /*158af0*/  @P5 STG.E.U8 desc[UR8][R10.64], R16 ;  /* 0x000000100a005986 */ /* 0x0003e4000c101108 */
[----:B-1----:R-:W-:-:S05]  /*158b00*/  PRMT R16, R22, 0x7772, RZ ;  /* 0x0000777216107816 */ /* 0x002fca00000000ff */
[----:B------:R1:W-:Y:S04]  /*158b10*/  @P6 STG.E.U8 desc[UR8][R24.64], R16 ;  /* 0x0000001018006986 */ /* 0x0003e8000c101108 */
[----:B-1----:R-:W3:Y:S04]  /*158b20*/  LDL.LU.64 R24, [R1+0xa70] ;  /* 0x000a700001187983 */ /* 0x002ee80000300a00 */
[----:B------:R-:W4:Y:S04]  /*158b30*/  LDL.LU.64 R12, [R1+0xa68] ;  /* 0x000a6800010c7983 */ /* 0x000f280000300a00 */
[----:B------:R-:W2:Y:S04]  /*158b40*/  LDL.LU.64 R32, [R1+0xa60] ;  /* 0x000a600001207983 */ /* 0x000ea80000300a00 */
[----:B------:R-:W2:Y:S04]  /*158b50*/  LDL.LU.64 R30, [R1+0xa58] ;  /* 0x000a5800011e7983 */ /* 0x000ea80000300a00 */
[----:B------:R-:W2:Y:S04]  /*158b60*/  LDL.LU R23, [R1+0x614] ;  /* 0x0006140001177983 */ /* 0x000ea80000300800 */
[----:B------:R-:W2:Y:S01]  /*158b70*/  LDL.LU.64 R10, [R1+0xa50] ;  /* 0x000a5000010a7983 */ /* 0x000ea20000300a00 */
[----:B------:R-:W-:-:S02]  /*158b80*/  LOP3.LUT P4, RZ, R2, 0x20000, RZ, 0xc0, !PT ;  /* 0x0002000002ff7812 */ /* 0x000fc4000788c0ff */
[----:B------:R-:W-:Y:S02]  /*158b90*/  LOP3.LUT P0, RZ, R2, 0x20000000, RZ, 0xc0, !PT ;  /* 0x2000000002ff7812 */ /* 0x000fe4000780c0ff */
[----:B------:R-:W-:Y:S02]  /*158ba0*/  PRMT R16, R22, 0x7773, RZ ;  /* 0x0000777316107816 */ /* 0x000fe400000000ff */
[----:B------:R-:W-:-:S09]  /*158bb0*/  LOP3.LUT R9, R9, 0xfff7ffff, RZ, 0xc0, !PT ;  /* 0xfff7ffff09097812 */ /* 0x000fd200078ec0ff */
        /* <DEDUP_REMOVED lines=19> */
[C---:B------:R-:W-:Y:S02]  /*158cf0*/  LOP3.LUT P0, RZ, R2.reuse, 0x400000, RZ, 0xc0, !PT ;  /* 0x0040000002ff7812 */ /* 0x040fe4000780c0ff */
[----:B------:R-:W-:Y:S02]  /*158d00*/  LOP3.LUT R9, R9, 0xfbffffff, RZ, 0xc0, !PT ;  /* 0xfbffffff09097812 */ /* 0x000fe400078ec0ff */
[----:B------:R-:W-:-:S09]  /*158d10*/  LOP3.LUT P5, RZ, R2, 0x40000, RZ, 0xc0, !PT ;  /* 0x0004000002ff7812 */ /* 0x000fd200078ac0ff */
[----:B------:R-:W-:Y:S02]  /*158d20*/  @P0 LOP3.LUT R9, R9, 0x4000000, RZ, 0xfc, !PT ;  /* 0x0400000009090812 */ /* 0x000fe400078efcff */
[C---:B------:R-:W-:Y:S02]  /*158d30*/  LOP3.LUT P0, RZ, R2.reuse, 0x200000, RZ, 0xc0, !PT ;  /* 0x0020000002ff7812 */ /* 0x040fe4000780c0ff */
[----:B------:R-:W-:Y:S02]  /*158d40*/  LOP3.LUT P6, RZ, R2, 0x80000, RZ, 0xc0, !PT ;  /* 0x0008000002ff7812 */ /* 0x000fe400078cc0ff */
[----:B------:R-:W-:-:S09]  /*158d50*/  LOP3.LUT R9, R9, 0xf7ffffff, RZ, 0xc0, !PT ;  /* 0xf7ffffff09097812 */ /* 0x000fd200078ec0ff */
[----:B------:R-:W-:Y:S02]  /*158d60*/  @P0 LOP3.LUT R9, R9, 0x8000000, RZ, 0xfc, !PT ;  /* 0x0800000009090812 */ /* 0x000fe400078efcff */
[----:B------:R-:W-:Y:S01]  /*158d70*/  LOP3.LUT P0, RZ, R2, 0x100000, RZ, 0xc0, !PT ;  /* 0x0010000002ff7812 */ /* 0x000fe2000780c0ff */
[----:B---3--:R1:W-:Y:S04]  /*158d80*/  @P4 STG.E.U8 desc[UR8][R24.64], R16 ;  /* 0x0000001018004986 */ /* 0x0083e8000c101108 */
[----:B-1----:R-:W3:Y:S04]  /*158d90*/  LDL.LU.64 R24, [R1+0xa48] ;  /* 0x000a480001187983 */ /* 0x002ee80000300a00 */
[----:B------:R-:W3:Y:S04]  /*158da0*/  LDL.LU.64 R50, [R1+0xa40] ;  /* 0x000a400001327983 */ /* 0x000ee80000300a00 */
[----:B------:R-:W3:Y:S04]  /*158db0*/  LDL.LU.64 R48, [R1+0xa38] ;  /* 0x000a380001307983 */ /* 0x000ee80000300a00 */
[----:B------:R-:W3:Y:S04]  /*158dc0*/  LDL.LU R41, [R1+0x678] ;  /* 0x0006780001297983 */ /* 0x000ee80000300800 */
[----:B------:R-:W3:Y:S04]  /*158dd0*/  LDL.LU.64 R46, [R1+0xa30] ;  /* 0x000a3000012e7983 */ /* 0x000ee80000300a00 */
[----:B------:R-:W3:Y:S04]  /*158de0*/  LDL.LU.64 R44, [R1+0xaa8] ;  /* 0x000aa800012c7983 */ /* 0x000ee80000300a00 */
[----:B------:R-:W3:Y:S04]  /*158df0*/  LDL.LU.64 R42, [R1+0xb18] ;  /* 0x000b1800012a7983 */ /* 0x000ee80000300a00 */
[----:B------:R-:W3:Y:S04]  /*158e00*/  LDL.LU.64 R38, [R1+0xb10] ;  /* 0x000b100001267983 */ /* 0x000ee80000300a00 */
[----:B------:R-:W3:Y:S04]  /*158e10*/  LDL.LU R22, [R1+0x668] ;  /* 0x0006680001167983 */ /* 0x000ee80000300800 */
[----:B------:R-:W3:Y:S04]  /*158e20*/  LDL.LU.64 R36, [R1+0xb08] ;  /* 0x000b080001247983 */ /* 0x000ee80000300a00 */
[----:B------:R-:W3:Y:S01]  /*158e30*/  LDL.LU.64 R34, [R1+0xb00] ;  /* 0x000b000001227983 */ /* 0x000ee20000300a00 */
[----:B--2---:R-:W-:-:S05]  /*158e40*/  PRMT R16, R23, 0x7770, RZ ;  /* 0x0000777017107816 */ /* 0x004fca00000000ff */
[----:B----4-:R1:W-:Y:S02]  /*158e50*/  @P5 STG.E.U8 desc[UR8][R12.64], R16 ;  /* 0x000000100c005986 */ /* 0x0103e4000c101108 */
[C---:B-1----:R-:W-:Y:S02]  /*158e60*/  PRMT R16, R23.reuse, 0x7771, RZ ;  /* 0x0000777117107816 */ /* 0x042fe400000000ff */
[----:B------:R-:W2:Y:S04]  /*158e70*/  LDL.LU.64 R12, [R1+0xaf8] ;  /* 0x000af800010c7983 */ /* 0x000ea80000300a00 */
[----:B------:R1:W-:Y:S02]  /*158e80*/  @P6 STG.E.U8 desc[UR8][R32.64], R16 ;  /* 0x0000001020006986 */ /* 0x0003e4000c101108 */
[----:B-1----:R-:W-:-:S02]  /*158e90*/  PRMT R16, R23, 0x7772, RZ ;  /* 0x0000777217107816 */ /* 0x002fc400000000ff */
[----:B------:R-:W4:Y:S04]  /*158ea0*/  LDL.LU.64 R32, [R1+0xaf0] ;  /* 0x000af00001207983 */ /* 0x000f280000300a00 */
[----:B------:R1:W-:Y:S01]  /*158eb0*/  @P0 STG.E.U8 desc[UR8][R30.64], R16 ;  /* 0x000000101e000986 */ /* 0x0003e2000c101108 */
[----:B------:R-:W-:Y:S02]  /*158ec0*/  LOP3.LUT P0, RZ, R9, 0x8000000, RZ, 0xc0, !PT ;  /* 0x0800000009ff7812 */ /* 0x000fe4000780c0ff */
[----:B-1----:R-:W-:Y:S02]  /*158ed0*/  PRMT R16, R23, 0x7773, RZ ;  /* 0x0000777317107816 */ /* 0x002fe400000000ff */
[----:B------:R-:W2:Y:S04]  /*158ee0*/  LDL.LU R23, [R1+0x658] ;  /* 0x0006580001177983 */ /* 0x000ea80000300800 */
[----:B------:R-:W2:Y:S05]  /*158ef0*/  LDL.LU.64 R30, [R1+0xae8] ;  /* 0x000ae800011e7983 */ /* 0x000eaa0000300a00 */
[----:B------:R1:W-:Y:S04]  /*158f00*/  @P0 STG.E.U8 desc[UR8][R10.64], R16 ;  /* 0x000000100a000986 */ /* 0x0003e8000c101108 */
[----:B-1----:R-:W2:Y:S01]  /*158f10*/  LDL.LU.64 R10, [R1+0xae0] ;  /* 0x000ae000010a7983 */ /* 0x002ea20000300a00 */
[----:B------:R-:W-:-:S02]  /*158f20*/  LOP3.LUT P0, RZ, R9, 0x4000000, RZ, 0xc0, !PT ;  /* 0x0400000009ff7812 */ /* 0x000fc4000780c0ff */
[----:B------:R-:W-:Y:S02]  /*158f30*/  PRMT R16, R4, 0x7770, RZ ;  /* 0x0000777004107816 */ /* 0x000fe400000000ff */
[C---:B------:R-:W-:Y:S02]  /*158f40*/  LOP3.LUT P1, RZ, R2.reuse, 0x40000000, RZ, 0xc0, !PT ;  /* 0x4000000002ff7812 */ /* 0x040fe4000782c0ff */
[----:B------:R-:W-:Y:S02]  /*158f50*/  LOP3.LUT P2, RZ, R2, 0x80000000, RZ, 0xc0, !PT ;  /* 0x8000000002ff7812 */ /* 0x000fe4000784c0ff */
[C---:B------:R-:W-:Y:S02]  /*158f60*/  LOP3.LUT P3, RZ, R3.reuse, 0x1, RZ, 0xc0, !PT ;  /* 0x0000000103ff7812 */ /* 0x040fe4000786c0ff */
[C---:B------:R-:W-:Y:S02]  /*158f70*/  LOP3.LUT P4, RZ, R3.reuse, 0x2, RZ, 0xc0, !PT ;  /* 0x0000000203ff7812 */ /* 0x040fe4000788c0ff */
[----:B------:R-:W-:Y:S01]  /*158f80*/  LOP3.LUT P5, RZ, R3, 0x4, RZ, 0xc0, !PT ;  /* 0x0000000403ff7812 */ /* 0x000fe200078ac0ff */
[----:B---3--:R1:W-:Y:S01]  /*158f90*/  @P0 STG.E.U8 desc[UR8][R24.64], R16 ;  /* 0x0000001018000986 */ /* 0x0083e2000c101108 */
[----:B------:R-:W-:-:S02]  /*158fa0*/  LOP3.LUT P0, RZ, R9, 0x2000000, RZ, 0xc0, !PT ;  /* 0x0200000009ff7812 */ /* 0x000fc4000780c0ff */
[----:B-1----:R-:W-:Y:S01]  /*158fb0*/  PRMT R16, R4, 0x7771, RZ ;  /* 0x0000777104107816 */ /* 0x002fe200000000ff */
[----:B------:R-:W3:Y:S10]  /*158fc0*/  LDL.LU.64 R24, [R1+0xad8] ;  /* 0x000ad80001187983 */ /* 0x000ef40000300a00 */
[----:B------:R1:W-:Y:S01]  /*158fd0*/  @P0 STG.E.U8 desc[UR8][R50.64], R16 ;  /* 0x0000001032000986 */ /* 0x0003e2000c101108 */
[----:B------:R-:W-:-:S02]  /*158fe0*/  LOP3.LUT P0, RZ, R9, 0x1000000, RZ, 0xc0, !PT ;  /* 0x0100000009ff7812 */ /* 0x000fc4000780c0ff */
[----:B-1----:R-:W-:-:S11]  /*158ff0*/  PRMT R16, R4, 0x7772, RZ ;  /* 0x0000777204107816 */ /* 0x002fd600000000ff */
[----:B------:R1:W-:Y:S01]  /*159000*/  @P0 STG.E.U8 desc[UR8][R48.64], R16 ;  /* 0x0000001030000986 */ /* 0x0003e2000c101108 */
[C---:B------:R-:W-:Y:S02]  /*159010*/  LOP3.LUT P0, RZ, R9.reuse, 0x800000, RZ, 0xc0, !PT ;  /* 0x0080000009ff7812 */ /* 0x040fe4000780c0ff */
[----:B-1----:R-:W-:Y:S02]  /*159020*/  PRMT R16, R4, 0x7773, RZ ;  /* 0x0000777304107816 */ /* 0x002fe400000000ff */
[----:B------:R-:W3:Y:S09]  /*159030*/  LDL.LU R4, [R1+0x6764] ;  /* 0x0067640001047983 */ /* 0x000ef20000300800 */
[----:B------:R1:W-:Y:S01]  /*159040*/  @P0 STG.E.U8 desc[UR8][R46.64], R16 ;  /* 0x000000102e000986 */ /* 0x0003e2000c101108 */
[----:B------:R-:W-:-:S02]  /*159050*/  LOP3.LUT P0, RZ, R9, 0x400000, RZ, 0xc0, !PT ;  /* 0x0040000009ff7812 */ /* 0x000fc4000780c0ff */
[----:B-1----:R-:W-:-:S11]  /*159060*/  PRMT R16, R41, 0x7770, RZ ;  /* 0x0000777029107816 */ /* 0x002fd600000000ff */
[----:B------:R1:W-:Y:S01]  /*159070*/  @P0 STG.E.U8 desc[UR8][R44.64], R16 ;  /* 0x000000102c000986 */ /* 0x0003e2000c101108 */
[----:B------:R-:W-:Y:S02]  /*159080*/  LOP3.LUT P0, RZ, R9, 0x200000, RZ, 0xc0, !PT ;  /* 0x0020000009ff7812 */ /* 0x000fe4000780c0ff */
[----:B-1----:R-:W-:-:S11]  /*159090*/  PRMT R16, R41, 0x7771, RZ ;  /* 0x0000777129107816 */ /* 0x002fd600000000ff */
[----:B------:R1:W-:Y:S01]  /*1590a0*/  @P0 STG.E.U8 desc[UR8][R42.64], R16 ;  /* 0x000000102a000986 */ /* 0x0003e2000c101108 */
[----:B------:R-:W-:Y:S02]  /*1590b0*/  LOP3.LUT P0, RZ, R9, 0x100000, RZ, 0xc0, !PT ;  /* 0x0010000009ff7812 */ /* 0x000fe4000780c0ff */
[----:B-1----:R-:W-:-:S11]  /*1590c0*/  PRMT R16, R41, 0x7772, RZ ;  /* 0x0000777229107816 */ /* 0x002fd600000000ff */
[----:B------:R1:W-:Y:S01]  /*1590d0*/  @P0 STG.E.U8 desc[UR8][R38.64], R16 ;  /* 0x0000001026000986 */ /* 0x0003e2000c101108 */
[----:B------:R-:W-:Y:S02]  /*1590e0*/  LOP3.LUT P0, RZ, R9, 0x80000, RZ, 0xc0, !PT ;  /* 0x0008000009ff7812 */ /* 0x000fe4000780c0ff */
[----:B-1----:R-:W-:-:S11]  /*1590f0*/  PRMT R16, R41, 0x7773, RZ ;  /* 0x0000777329107816 */ /* 0x002fd600000000ff */
[----:B------:R1:W-:Y:S02]  /*159100*/  @P0 STG.E.U8 desc[UR8][R36.64], R16 ;  /* 0x0000001024000986 */ /* 0x0003e4000c101108 */
[----:B-1----:R-:W-:-:S05]  /*159110*/  PRMT R16, R22, 0x7770, RZ ;  /* 0x0000777016107816 */ /* 0x002fca00000000ff */
[----:B------:R1:W-:Y:S04]  /*159120*/  @P1 STG.E.U8 desc[UR8][R34.64], R16 ;  /* 0x0000001022001986 */ /* 0x0003e8000c101108 */
[----:B-1----:R-:W3:Y:S01]  /*159130*/  LDL.LU.64 R34, [R1+0xad0] ;  /* 0x000ad00001227983 */ /* 0x002ee20000300a00 */
[----:B------:R-:W-:-:S05]  /*159140*/  PRMT R16, R22, 0x7771, RZ ;  /* 0x0000777116107816 */ /* 0x000fca00000000ff */
[----:B--2---:R1:W-:Y:S02]  /*159150*/  @P2 STG.E.U8 desc[UR8][R12.64], R16 ;  /* 0x000000100c002986 */ /* 0x0043e4000c101108 */
[C---:B-1----:R-:W-:Y:S02]  /*159160*/  PRMT R16, R22.reuse, 0x7772, RZ ;  /* 0x0000777216107816 */ /* 0x042fe400000000ff */
[----:B------:R-:W2:Y:S04]  /*159170*/  LDL.LU.64 R12, [R1+0xac8] ;  /* 0x000ac800010c7983 */ /* 0x000ea80000300a00 */
[----:B----4-:R1:W-:Y:S02]  /*159180*/  @P3 STG.E.U8 desc[UR8][R32.64], R16 ;  /* 0x0000001020003986 */ /* 0x0103e4000c101108 */
[----:B-1----:R-:W-:-:S02]  /*159190*/  PRMT R16, R22, 0x7773, RZ ;  /* 0x0000777316107816 */ /* 0x002fc400000000ff */
[----:B------:R-:W4:Y:S04]  /*1591a0*/  LDL.LU.64 R32, [R1+0xac0] ;  /* 0x000ac00001207983 */ /* 0x000f280000300a00 */
[----:B------:R1:W-:Y:S02]  /*1591b0*/  @P4 STG.E.U8 desc[UR8][R30.64], R16 ;  /* 0x000000101e004986 */ /* 0x0003e4000c101108 */
[----:B-1----:R-:W-:Y:S02]  /*1591c0*/  PRMT R16, R23, 0x7770, RZ ;  /* 0x0000777017107816 */ /* 0x002fe400000000ff */
[----:B------:R-:W4:Y:S04]  /*1591d0*/  LDL.LU.64 R30, [R1+0xab8] ;  /* 0x000ab800011e7983 */ /* 0x000f280000300a00 */
[----:B------:R1:W-:Y:S04]  /*1591e0*/  @P5 STG.E.U8 desc[UR8][R10.64], R16 ;  /* 0x000000100a005986 */ /* 0x0003e8000c101108 */
[----:B-1----:R-:W4:Y:S04]  /*1591f0*/  LDL.LU.64 R10, [R1+0xab0] ;  /* 0x000ab000010a7983 */ /* 0x002f280000300a00 */
[----:B------:R-:W4:Y:S01]  /*159200*/  LDL.LU R22, [R1+0x648] ;  /* 0x0006480001167983 */ /* 0x000f220000300800 */
[----:B------:R-:W-:-:S02]  /*159210*/  LOP3.LUT P0, RZ, R3, 0x10000, RZ, 0xc0, !PT ;  /* 0x0001000003ff7812 */ /* 0x000fc4000780c0ff */
[----:B------:R-:W-:Y:S02]  /*159220*/  LOP3.LUT R9, R9, 0xfffffbff, RZ, 0xc0, !PT ;  /* 0xfffffbff09097812 */ /* 0x000fe400078ec0ff */
[----:B------:R-:W-:Y:S02]  /*159230*/  LOP3.LUT P6, RZ, R3, 0x8, RZ, 0xc0, !PT ;  /* 0x0000000803ff7812 */ /* 0x000fe400078cc0ff */
[----:B------:R-:W-:-:S07]  /*159240*/  PRMT R16, R23, 0x7771, RZ ;  /* 0x0000777117107816 */ /* 0x000fce00000000ff */
        /* <DEDUP_REMOVED lines=9> */
[----:B------:R-:W-:Y:S01]  /*1592e0*/  @P0 LOP3.LUT R9, R9, 0x2000, RZ, 0xfc, !PT ;  /* 0x0000200009090812 */ /* 0x000fe200078efcff */
[----:B---3--:R1:W-:Y:S04]  /*1592f0*/  @P6 STG.E.U8 desc[UR8][R24.64], R16 ;  /* 0x0000001018006986 */ /* 0x0083e8000c101108 */
[----:B-1----:R-:W3:Y:S04]  /*159300*/  LDL.LU.64 R24, [R1+0xb28] ;  /* 0x000b280001187983 */ /* 0x002ee80000300a00 */
[----:B------:R-:W3:Y:S04]  /*159310*/  LDL.LU R45, [R1+0x638] ;  /* 0x00063800012d7983 */ /* 0x000ee80000300800 */
[----:B------:R-:W3:Y:S01]  /*159320*/  LDL.LU.64 R50, [R1+0xb20] ;  /* 0x000b200001327983 */ /* 0x000ee20000300a00 */
[----:B------:R-:W-:-:S03]  /*159330*/  LOP3.LUT P0, RZ, R3, 0x1000, RZ, 0xc0, !PT ;  /* 0x0000100003ff7812 */ /* 0x000fc6000780c0ff */
[----:B------:R-:W3:Y:S01]  /*159340*/  LDL.LU.64 R48, [R1+0xba0] ;  /* 0x000ba00001307983 */ /* 0x000ee20000300a00 */
[----:B------:R-:W-:-:S03]  /*159350*/  LOP3.LUT R9, R9, 0xffffbfff, RZ, 0xc0, !PT ;  /* 0xffffbfff09097812 */ /* 0x000fc600078ec0ff */
[----:B------:R-:W3:Y:S01]  /*159360*/  LDL.LU.64 R46, [R1+0xb98] ;  /* 0x000b9800012e7983 */ /* 0x000ee20000300a00 */
[----:B------:R-:W-:-:S03]  /*159370*/  LOP3.LUT P4, RZ, R3, 0x10, RZ, 0xc0, !PT ;  /* 0x0000001003ff7812 */ /* 0x000fc6000788c0ff */
[----:B------:R-:W3:Y:S02]  /*159380*/  LDL.LU.64 R42, [R1+0xb90] ;  /* 0x000b9000012a7983 */ /* 0x000ee40000300a00 */
[----:B------:R-:W-:Y:S02]  /*159390*/  @P0 LOP3.LUT R9, R9, 0x4000, RZ, 0xfc, !PT ;  /* 0x0000400009090812 */ /* 0x000fe400078efcff */
[----:B------:R-:W-:Y:S01]  /*1593a0*/  LOP3.LUT P0, RZ, R3, 0x800, RZ, 0xc0, !PT ;  /* 0x0000080003ff7812 */ /* 0x000fe2000780c0ff */
[----:B------:R-:W3:Y:S01]  /*1593b0*/  LDL.LU.64 R38, [R1+0xb88] ;  /* 0x000b880001267983 */ /* 0x000ee20000300a00 */
[----:B------:R-:W-:Y:S02]  /*1593c0*/  LOP3.LUT R9, R9, 0xffff7fff, RZ, 0xc0, !PT ;  /* 0xffff7fff09097812 */ /* 0x000fe400078ec0ff */
[----:B------:R-:W-:-:S09]  /*1593d0*/  PRMT R16, R23, 0x7772, RZ ;  /* 0x0000777217107816 */ /* 0x000fd200000000ff */
[----:B------:R-:W-:Y:S02]  /*1593e0*/  @P0 LOP3.LUT R9, R9, 0x8000, RZ, 0xfc, !PT ;  /* 0x0000800009090812 */ /* 0x000fe400078efcff */
[----:B------:R-:W-:Y:S02]  /*1593f0*/  LOP3.LUT P0, RZ, R3, 0x400, RZ, 0xc0, !PT ;  /* 0x0000040003ff7812 */ /* 0x000fe4000780c0ff */
[----:B------:R-:W-:-:S11]  /*159400*/  LOP3.LUT R9, R9, 0xfffeffff, RZ, 0xc0, !PT ;  /* 0xfffeffff09097812 */ /* 0x000fd600078ec0ff */
[----:B------:R-:W-:Y:S02]  /*159410*/  @P0 LOP3.LUT R9, R9, 0x10000, RZ, 0xfc, !PT ;  /* 0x0001000009090812 */ /* 0x000fe400078efcff */
[----:B------:R-:W-:Y:S02]  /*159420*/  LOP3.LUT P0, RZ, R3, 0x200, RZ, 0xc0, !PT ;  /* 0x0000020003ff7812 */ /* 0x000fe4000780c0ff */
        /* <DEDUP_REMOVED lines=8> */
[----:B------:R1:W-:Y:S02]  /*1594b0*/  @P4 STG.E.U8 desc[UR8][R34.64], R16 ;  /* 0x0000001022004986 */ /* 0x0003e4000c101108 */
[----:B-1----:R-:W-:Y:S02]  /*1594c0*/  PRMT R16, R23, 0x7773, RZ ;  /* 0x0000777317107816 */ /* 0x002fe400000000ff */
[----:B------:R-:W3:Y:S04]  /*1594d0*/  LDL.LU R23, [R1+0x628] ;  /* 0x0006280001177983 */ /* 0x000ee80000300800 */
[----:B------:R-:W3:Y:S04]  /*1594e0*/  LDL.LU.64 R40, [R1+0xb80] ;  /* 0x000b800001287983 */ /* 0x000ee80000300a00 */
[----:B------:R-:W3:Y:S04]  /*1594f0*/  LDL.LU.64 R36, [R1+0xb78] ;  /* 0x000b780001247983 */ /* 0x000ee80000300a00 */
[----:B--2---:R1:W-:Y:S04]  /*159500*/  @P5 STG.E.U8 desc[UR8][R12.64], R16 ;  /* 0x000000100c005986 */ /* 0x0043e8000c101108 */
[----:B------:R-:W2:Y:S04]  /*159510*/  LDL.LU.64 R34, [R1+0xb70] ;  /* 0x000b700001227983 */ /* 0x000ea80000300a00 */
[----:B-1----:R-:W2:Y:S01]  /*159520*/  LDL.LU.64 R12, [R1+0xb68] ;  /* 0x000b6800010c7983 */ /* 0x002ea20000300a00 */
[----:B----4-:R-:W-:-:S05]  /*159530*/  PRMT R16, R22, 0x7770, RZ ;  /* 0x0000777016107816 */ /* 0x010fca00000000ff */
[----:B------:R1:W-:Y:S02]  /*159540*/  @P6 STG.E.U8 desc[UR8][R32.64], R16 ;  /* 0x0000001020006986 */ /* 0x0003e4000c101108 */
[C---:B-1----:R-:W-:Y:S02]  /*159550*/  PRMT R16, R22.reuse, 0x7771, RZ ;  /* 0x0000777116107816 */ /* 0x042fe400000000ff */
[----:B------:R-:W4:Y:S04]  /*159560*/  LDL.LU.64 R32, [R1+0xb60] ;  /* 0x000b600001207983 */ /* 0x000f280000300a00 */
[----:B------:R1:W-:Y:S01]  /*159570*/  @P0 STG.E.U8 desc[UR8][R30.64], R16 ;  /* 0x000000101e000986 */ /* 0x0003e2000c101108 */
[C---:B------:R-:W-:Y:S02]  /*159580*/  LOP3.LUT P0, RZ, R9.reuse, 0x40000, RZ, 0xc0, !PT ;  /* 0x0004000009ff7812 */ /* 0x040fe4000780c0ff */
[----:B-1----:R-:W-:Y:S01]  /*159590*/  PRMT R16, R22, 0x7772, RZ ;  /* 0x0000777216107816 */ /* 0x002fe200000000ff */
[----:B------:R-:W4:Y:S10]  /*1595a0*/  LDL.LU.64 R30, [R1+0xb58] ;  /* 0x000b5800011e7983 */ /* 0x000f340000300a00 */
[----:B------:R1:W-:Y:S04]  /*1595b0*/  @P0 STG.E.U8 desc[UR8][R10.64], R16 ;  /* 0x000000100a000986 */ /* 0x0003e8000c101108 */
[----:B-1----:R-:W4:Y:S01]  /*1595c0*/  LDL.LU.64 R10, [R1+0xb50] ;  /* 0x000b5000010a7983 */ /* 0x002f220000300a00 */
[----:B------:R-:W-:-:S02]  /*1595d0*/  LOP3.LUT P0, RZ, R9, 0x20000, RZ, 0xc0, !PT ;  /* 0x0002000009ff7812 */ /* 0x000fc4000780c0ff */
[----:B------:R-:W-:-:S11]  /*1595e0*/  PRMT R16, R22, 0x7773, RZ ;  /* 0x0000777316107816 */ /* 0x000fd600000000ff */
[----:B---3--:R1:W-:Y:S01]  /*1595f0*/  @P0 STG.E.U8 desc[UR8][R24.64], R16 ;  /* 0x0000001018000986 */ /* 0x0083e2000c101108 */
[----:B------:R-:W-:Y:S02]  /*159600*/  LOP3.LUT P0, RZ, R9, 0x10000, RZ, 0xc0, !PT ;  /* 0x0001000009ff7812 */ /* 0x000fe4000780c0ff */
[----:B-1----:R-:W-:Y:S01]  /*159610*/  PRMT R16, R45, 0x7770, RZ ;  /* 0x000077702d107816 */ /* 0x002fe200000000ff */
[----:B------:R-:W3:Y:S10]  /*159620*/  LDL.LU.64 R24, [R1+0xb48] ;  /* 0x000b480001187983 */ /* 0x000ef40000300a00 */
[----:B------:R1:W-:Y:S01]  /*159630*/  @P0 STG.E.U8 desc[UR8][R50.64], R16 ;  /* 0x0000001032000986 */ /* 0x0003e2000c101108 */
[----:B------:R-:W-:-:S03]  /*159640*/  LOP3.LUT P0, RZ, R9, 0x8000, RZ, 0xc0, !PT ;  /* 0x0000800009ff7812 */ /* 0x000fc6000780c0ff */
[----:B------:R-:W3:Y:S01]  /*159650*/  LDL.LU R22, [R1+0x608] ;  /* 0x0006080001167983 */ /* 0x000ee20000300800 */
[----:B-1----:R-:W-:-:S09]  /*159660*/  PRMT R16, R45, 0x7771, RZ ;  /* 0x000077712d107816 */ /* 0x002fd200000000ff */
        /* <DEDUP_REMOVED lines=8> */
[C---:B------:R-:W-:Y:S02]  /*1596f0*/  LOP3.LUT P1, RZ, R3.reuse, 0x20000, RZ, 0xc0, !PT ;  /* 0x0002000003ff7812 */ /* 0x040fe4000782c0ff */
[C---:B------:R-:W-:Y:S02]  /*159700*/  LOP3.LUT P2, RZ, R3.reuse, 0x40000, RZ, 0xc0, !PT ;  /* 0x0004000003ff7812 */ /* 0x040fe4000784c0ff */
[C---:B------:R-:W-:Y:S02]  /*159710*/  LOP3.LUT P3, RZ, R3.reuse, 0x80000, RZ, 0xc0, !PT ;  /* 0x0008000003ff7812 */ /* 0x040fe4000786c0ff */
[C---:B------:R-:W-:Y:S02]  /*159720*/  LOP3.LUT P4, RZ, R3.reuse, 0x100000, RZ, 0xc0, !PT ;  /* 0x0010000003ff7812 */ /* 0x040fe4000788c0ff */
[----:B------:R-:W-:-:S02]  /*159730*/  LOP3.LUT P5, RZ, R3, 0x200000, RZ, 0xc0, !PT ;  /* 0x0020000003ff7812 */ /* 0x000fc400078ac0ff */
[----:B-1----:R-:W-:-:S05]  /*159740*/  PRMT R16, R23, 0x7770, RZ ;  /* 0x0000777017107816 */ /* 0x002fca00000000ff */
        /* <DEDUP_REMOVED lines=8> */
[----:B--2---:R1:W-:Y:S02]  /*1597d0*/  @P1 STG.E.U8 desc[UR8][R34.64], R16 ;  /* 0x0000001022001986 */ /* 0x0043e4000c101108 */
[----:B-1----:R-:W-:-:S05]  /*1597e0*/  PRMT R16, R4, 0x7770, RZ ;  /* 0x0000777004107816 */ /* 0x002fca00000000ff */
[----:B------:R1:W-:Y:S02]  /*1597f0*/  @P2 STG.E.U8 desc[UR8][R12.64], R16 ;  /* 0x000000100c002986 */ /* 0x0003e4000c101108 */
[----:B-1----:R-:W-:-:S05]  /*159800*/  PRMT R16, R4, 0x7771, RZ ;  /* 0x0000777104107816 */ /* 0x002fca00000000ff */
[----:B----4-:R1:W-:Y:S02]  /*159810*/  @P3 STG.E.U8 desc[UR8][R32.64], R16 ;  /* 0x0000001020003986 */ /* 0x0103e4000c101108 */
[----:B-1----:R-:W-:-:S05]  /*159820*/  PRMT R16, R4, 0x7772, RZ ;  /* 0x0000777204107816 */ /* 0x002fca00000000ff */
[----:B------:R1:W-:Y:S02]  /*159830*/  @P4 STG.E.U8 desc[UR8][R30.64], R16 ;  /* 0x000000101e004986 */ /* 0x0003e4000c101108 */
[----:B-1----:R-:W-:Y:S02]  /*159840*/  PRMT R16, R4, 0x7773, RZ ;  /* 0x0000777304107816 */ /* 0x002fe400000000ff */
[----:B------:R-:W2:Y:S04]  /*159850*/  LDL.LU R4, [R1+0x6760] ;  /* 0x0067600001047983 */ /* 0x000ea80000300800 */
[----:B------:R1:W-:Y:S04]  /*159860*/  @P5 STG.E.U8 desc[UR8][R10.64], R16 ;  /* 0x000000100a005986 */ /* 0x0003e8000c101108 */
[----:B-1----:R-:W4:Y:S01]  /*159870*/  LDL.LU.64 R10, [R1+0xb40] ;  /* 0x000b4000010a7983 */ /* 0x002f220000300a00 */
[----:B------:R-:W-:-:S03]  /*159880*/  LOP3.LUT P6, RZ, R3, 0x400000, RZ, 0xc0, !PT ;  /* 0x0040000003ff7812 */ /* 0x000fc600078cc0ff */
[----:B------:R-:W2:Y:S01]  /*159890*/  LDL.LU.64 R12, [R1+0xb38] ;  /* 0x000b3800010c7983 */ /* 0x000ea20000300a00 */
[----:B------:R-:W-:Y:S02]  /*1598a0*/  LOP3.LUT P4, RZ, R3, 0x800000, RZ, 0xc0, !PT ;  /* 0x0080000003ff7812 */ /* 0x000fe4000788c0ff */
[----:B---3--:R-:W-:-:S07]  /*1598b0*/  PRMT R16, R22, 0x7770, RZ ;  /* 0x0000777016107816 */ /* 0x008fce00000000ff */
[----:B------:R1:W-:Y:S04]  /*1598c0*/  @P6 STG.E.U8 desc[UR8][R24.64], R16 ;  /* 0x0000001018006986 */ /* 0x0003e8000c101108 */
[----:B-1----:R-:W3:Y:S04]  /*1598d0*/  LDL.LU.64 R24, [R1+0xb30] ;  /* 0x000b300001187983 */ /* 0x002ee80000300a00 */
[----:B------:R-:W3:Y:S04]  /*1598e0*/  LDL.LU.64 R32, [R1+0xba8] ;  /* 0x000ba80001207983 */ /* 0x000ee80000300a00 */
[----:B------:R-:W3:Y:S04]  /*1598f0*/  LDL.LU.64 R30, [R1+0xc18] ;  /* 0x000c1800011e7983 */ /* 0x000ee80000300a00 */
[----:B------:R-:W3:Y:S01]  /*159900*/  LDL.LU R23, [R1+0x67c] ;  /* 0x00067c0001177983 */ /* 0x000ee20000300800 */
[----:B------:R-:W-:-:S02]  /*159910*/  PRMT R16, R22, 0x7771, RZ ;  /* 0x0000777116107816 */ /* 0x000fc400000000ff */
[----:B------:R-:W-:-:S03]  /*159920*/  LOP3.LUT R9, R9, 0xfffffffd, RZ, 0xc0, !PT ;  /* 0xfffffffd09097812 */ /* 0x000fc600078ec0ff */
[----:B----4-:R1:W-:Y:S04]  /*159930*/  @P4 STG.E.U8 desc[UR8][R10.64], R16 ;  /* 0x000000100a004986 */ /* 0x0103e8000c101108 */
[----:B-1----:R-:W4:Y:S01]  /*159940*/  LDL.LU.64 R10, [R1+0xc10] ;  /* 0x000c1000010a7983 */ /* 0x002f220000300a00 */
[----:B--2---:R-:W-:-:S03]  /*159950*/  LOP3.LUT P0, RZ, R4, 0x8, RZ, 0xc0, !PT ;  /* 0x0000000804ff7812 */ /* 0x004fc6000780c0ff */
[----:B------:R-:W2:Y:S04]  /*159960*/  LDL.LU R43, [R1+0x66c] ;  /* 0x00066c00012b7983 */ /* 0x000ea80000300800 */
[----:B------:R-:W2:Y:S04]  /*159970*/  LDL.LU.64 R50, [R1+0xc08] ;  /* 0x000c080001327983 */ /* 0x000ea80000300a00 */
[----:B------:R-:W2:Y:S02]  /*159980*/  LDL.LU.64 R48, [R1+0xc00] ;  /* 0x000c000001307983 */ /* 0x000ea40000300a00 */
[----:B------:R-:W-:-:S02]  /*159990*/  @P0 LOP3.LUT R9, R9, 0x2, RZ, 0xfc, !PT ;  /* 0x0000000209090812 */ /* 0x000fc400078efcff */
[----:B------:R-:W-:Y:S01]  /*1599a0*/  LOP3.LUT P0, RZ, R4, 0x4, RZ, 0xc0, !PT ;  /* 0x0000000404ff7812 */ /* 0x000fe2000780c0ff */
[----:B------:R-:W2:Y:S01]  /*1599b0*/  LDL.LU.64 R46, [R1+0xbf8] ;  /* 0x000bf800012e7983 */ /* 0x000ea20000300a00 */
[----:B------:R-:W-:-:S03]  /*1599c0*/  LOP3.LUT R9, R9, 0xfffffffb, RZ, 0xc0, !PT ;  /* 0xfffffffb09097812 */ /* 0x000fc600078ec0ff */
[----:B------:R-:W2:Y:S01]  /*1599d0*/  LDL.LU.64 R44, [R1+0xbf0] ;  /* 0x000bf000012c7983 */ /* 0x000ea20000300a00 */
[C---:B------:R-:W-:Y:S02]  /*1599e0*/  LOP3.LUT P5, RZ, R3.reuse, 0x1000000, RZ, 0xc0, !PT ;  /* 0x0100000003ff7812 */ /* 0x040fe400078ac0ff */
[----:B------:R-:W-:Y:S01]  /*1599f0*/  LOP3.LUT P6, RZ, R3, 0x2000000, RZ, 0xc0, !PT ;  /* 0x0200000003ff7812 */ /* 0x000fe200078cc0ff */
[----:B------:R-:W2:Y:S04]  /*159a00*/  LDL.LU.64 R38, [R1+0xbe8] ;  /* 0x000be80001267983 */ /* 0x000ea80000300a00 */
[----:B------:R-:W-:Y:S02]  /*159a10*/  @P0 LOP3.LUT R9, R9, 0x4, RZ, 0xfc, !PT ;  /* 0x0000000409090812 */ /* 0x000fe400078efcff */
[----:B------:R-:W-:-:S02]  /*159a20*/  LOP3.LUT P0, RZ, R4, 0x2, RZ, 0xc0, !PT ;  /* 0x0000000204ff7812 */ /* 0x000fc4000780c0ff */
        /* <DEDUP_REMOVED lines=16> */
[----:B------:R-:W-:-:S05]  /*159b30*/  PRMT R16, R22, 0x7772, RZ ;  /* 0x0000777216107816 */ /* 0x000fca00000000ff */
[----:B------:R1:W-:Y:S04]  /*159b40*/  @P5 STG.E.U8 desc[UR8][R12.64], R16 ;  /* 0x000000100c005986 */ /* 0x0003e8000c101108 */
[----:B------:R-:W-:Y:S02]  /*159b50*/  @P0 LOP3.LUT R9, R9, 0x100, RZ, 0xfc, !PT ;  /* 0x0000010009090812 */ /* 0x000fe400078efcff */
[----:B------:R-:W-:Y:S02]  /*159b60*/  LOP3.LUT P0, RZ, R3, 0x8000000, RZ, 0xc0, !PT ;  /* 0x0800000003ff7812 */ /* 0x000fe4000780c0ff */
[----:B-1----:R-:W-:Y:S02]  /*159b70*/  PRMT R16, R22, 0x7773, RZ ;  /* 0x0000777316107816 */ /* 0x002fe400000000ff */
[----:B------:R-:W-:-:S03]  /*159b80*/  LOP3.LUT R9, R9, 0xfffffdff, RZ, 0xc0, !PT ;  /* 0xfffffdff09097812 */ /* 0x000fc600078ec0ff */
[----:B---3--:R1:W-:Y:S06]  /*159b90*/  @P6 STG.E.U8 desc[UR8][R24.64], R16 ;  /* 0x0000001018006986 */ /* 0x0083ec000c101108 */
[----:B------:R-:W-:Y:S02]  /*159ba0*/  @P0 LOP3.LUT R9, R9, 0x200, RZ, 0xfc, !PT ;  /* 0x0000020009090812 */ /* 0x000fe400078efcff */
[----:B------:R-:W-:Y:S01]  /*159bb0*/  LOP3.LUT P0, RZ, R3, 0x4000000, RZ, 0xc0, !PT ;  /* 0x0400000003ff7812 */ /* 0x000fe2000780c0ff */
[----:B-1----:R-:W3:Y:S04]  /*159bc0*/  LDL.LU R24, [R1+0x65c] ;  /* 0x00065c0001187983 */ /* 0x002ee80000300800 */
[----:B------:R-:W3:Y:S01]  /*159bd0*/  LDL.LU.64 R40, [R1+0xbe0] ;  /* 0x000be00001287983 */ /* 0x000ee20000300a00 */
[----:B------:R-:W-:-:S03]  /*159be0*/  PRMT R16, R23, 0x7770, RZ ;  /* 0x0000777017107816 */ /* 0x000fc600000000ff */
[----:B------:R-:W3:Y:S04]  /*159bf0*/  LDL.LU.64 R36, [R1+0xbd8] ;  /* 0x000bd80001247983 */ /* 0x000ee80000300a00 */
[----:B------:R1:W-:Y:S01]  /*159c00*/  @P0 STG.E.U8 desc[UR8][R32.64], R16 ;  /* 0x0000001020000986 */ /* 0x0003e2000c101108 */
[----:B------:R-:W-:-:S03]  /*159c10*/  LOP3.LUT P0, RZ, R9, 0x200, RZ, 0xc0, !PT ;  /* 0x0000020009ff7812 */ /* 0x000fc6000780c0ff */
[----:B------:R-:W3:Y:S04]  /*159c20*/  LDL.LU R25, [R1+0x64c] ;  /* 0x00064c0001197983 */ /* 0x000ee80000300800 */
[----:B------:R-:W3:Y:S01]  /*159c30*/  LDL.LU.64 R34, [R1+0xbd0] ;  /* 0x000bd00001227983 */ /* 0x000ee20000300a00 */
[----:B-1----:R-:W-:-:S03]  /*159c40*/  PRMT R16, R23, 0x7771, RZ ;  /* 0x0000777117107816 */ /* 0x002fc600000000ff */
[----:B------:R-:W3:Y:S04]  /*159c50*/  LDL.LU.64 R12, [R1+0xbc8] ;  /* 0x000bc800010c7983 */ /* 0x000ee80000300a00 */
[----:B------:R1:W-:Y:S01]  /*159c60*/  @P0 STG.E.U8 desc[UR8][R30.64], R16 ;  /* 0x000000101e000986 */ /* 0x0003e2000c101108 */
[----:B------:R-:W-:-:S03]  /*159c70*/  LOP3.LUT P0, RZ, R9, 0x100, RZ, 0xc0, !PT ;  /* 0x0000010009ff7812 */ /* 0x000fc6000780c0ff */
[----:B------:R-:W3:Y:S01]  /*159c80*/  LDL.LU.64 R32, [R1+0xbc0] ;  /* 0x000bc00001207983 */ /* 0x000ee20000300a00 */
[----:B-1----:R-:W-:-:S03]  /*159c90*/  PRMT R16, R23, 0x7772, RZ ;  /* 0x0000777217107816 */ /* 0x002fc600000000ff */
[----:B------:R-:W3:Y:S06]  /*159ca0*/  LDL.LU.64 R30, [R1+0xbb8] ;  /* 0x000bb800011e7983 */ /* 0x000eec0000300a00 */
[----:B----4-:R1:W-:Y:S04]  /*159cb0*/  @P0 STG.E.U8 desc[UR8][R10.64], R16 ;  /* 0x000000100a000986 */ /* 0x0103e8000c101108 */
[----:B-1----:R-:W4:Y:S01]  /*159cc0*/  LDL.LU.64 R10, [R1+0xbb0] ;  /* 0x000bb000010a7983 */ /* 0x002f220000300a00 */
[----:B------:R-:W-:-:S03]  /*159cd0*/  PRMT R16, R23, 0x7773, RZ ;  /* 0x0000777317107816 */ /* 0x000fc600000000ff */
[----:B------:R-:W4:Y:S01]  /*159ce0*/  LDL.LU.64 R22, [R1+0xc20] ;  /* 0x000c200001167983 */ /* 0x000f220000300a00 */
[----:B------:R-:W-:-:S13]  /*159cf0*/  LOP3.LUT P0, RZ, R9, 0x80, RZ, 0xc0, !PT ;  /* 0x0000008009ff7812 */ /* 0x000fda000780c0ff */
[----:B--2---:R1:W-:Y:S01]  /*159d00*/  @P0 STG.E.U8 desc[UR8][R50.64], R16 ;  /* 0x0000001032000986 */ /* 0x0043e2000c101108 */
        /* <DEDUP_REMOVED lines=16> */
[----:B------:R-:W-:Y:S02]  /*159e10*/  LOP3.LUT P4, RZ, R4, 0x80, RZ, 0xc0, !PT ;  /* 0x0000008004ff7812 */ /* 0x000fe4000788c0ff */
[----:B---3--:R-:W-:-:S05]  /*159e20*/  PRMT R16, R24, 0x7770, RZ ;  /* 0x0000777018107816 */ /* 0x008fca00000000ff */
[----:B------:R1:W-:Y:S01]  /*159e30*/  @P0 STG.E.U8 desc[UR8][R40.64], R16 ;  /* 0x0000001028000986 */ /* 0x0003e2000c101108 */
[----:B------:R-:W-:Y:S02]  /*159e40*/  LOP3.LUT P0, RZ, R9, 0x2, RZ, 0xc0, !PT ;  /* 0x0000000209ff7812 */ /* 0x000fe4000780c0ff */
[----:B-1----:R-:W-:-:S11]  /*159e50*/  PRMT R16, R24, 0x7771, RZ ;  /* 0x0000777118107816 */ /* 0x002fd600000000ff */
[----:B------:R1:W-:Y:S02]  /*159e60*/  @P0 STG.E.U8 desc[UR8][R36.64], R16 ;  /* 0x0000001024000986 */ /* 0x0003e4000c101108 */
[----:B-1----:R-:W-:-:S05]  /*159e70*/  PRMT R16, R24, 0x7772, RZ ;  /* 0x0000777218107816 */ /* 0x002fca00000000ff */
[----:B------:R1:W-:Y:S01]  /*159e80*/  @P1 STG.E.U8 desc[UR8][R34.64], R16 ;  /* 0x0000001022001986 */ /* 0x0003e2000c101108 */
[----:B------:R-:W-:Y:S02]  /*159e90*/  LOP3.LUT P5, RZ, R4, 0x100, RZ, 0xc0, !PT ;  /* 0x0000010004ff7812 */ /* 0x000fe400078ac0ff */
[----:B-1----:R-:W-:Y:S01]  /*159ea0*/  PRMT R16, R24, 0x7773, RZ ;  /* 0x0000777318107816 */ /* 0x002fe200000000ff */
[----:B------:R-:W2:Y:S04]  /*159eb0*/  LDL.LU.64 R34, [R1+0xc28] ;  /* 0x000c280001227983 */ /* 0x000ea80000300a00 */
[----:B------:R1:W-:Y:S01]  /*159ec0*/  @P2 STG.E.U8 desc[UR8][R12.64], R16 ;  /* 0x000000100c002986 */ /* 0x0003e2000c101108 */
[----:B------:R-:W-:Y:S02]  /*159ed0*/  LOP3.LUT P6, RZ, R4, 0x200, RZ, 0xc0, !PT ;  /* 0x0000020004ff7812 */ /* 0x000fe400078cc0ff */
[C---:B-1----:R-:W-:Y:S01]  /*159ee0*/  PRMT R16, R25.reuse, 0x7770, RZ ;  /* 0x0000777019107816 */ /* 0x042fe200000000ff */
[----:B------:R-:W3:Y:S04]  /*159ef0*/  LDL.LU.64 R12, [R1+0xca0] ;  /* 0x000ca000010c7983 */ /* 0x000ee80000300a00 */
[----:B------:R1:W-:Y:S02]  /*159f00*/  @P3 STG.E.U8 desc[UR8][R32.64], R16 ;  /* 0x0000001020003986 */ /* 0x0003e4000c101108 */
[----:B-1----:R-:W-:-:S02]  /*159f10*/  PRMT R16, R25, 0x7771, RZ ;  /* 0x0000777119107816 */ /* 0x002fc400000000ff */
[----:B------:R-:W2:Y:S04]  /*159f20*/  LDL.LU.64 R32, [R1+0xc98] ;  /* 0x000c980001207983 */ /* 0x000ea80000300a00 */
[----:B------:R1:W-:Y:S02]  /*159f30*/  @P4 STG.E.U8 desc[UR8][R30.64], R16 ;  /* 0x000000101e004986 */ /* 0x0003e4000c101108 */
[----:B-1----:R-:W-:-:S05]  /*159f40*/  PRMT R16, R25, 0x7772, RZ ;  /* 0x0000777219107816 */ /* 0x002fca00000000ff */
[----:B----4-:R1:W-:Y:S02]  /*159f50*/  @P5 STG.E.U8 desc[UR8][R10.64], R16 ;  /* 0x000000100a005986 */ /* 0x0103e4000c101108 */
[----:B-1----:R-:W-:-:S05]  /*159f60*/  PRMT R16, R25, 0x7773, RZ ;  /* 0x0000777319107816 */ /* 0x002fca00000000ff */
[----:B------:R1:W-:Y:S04]  /*159f70*/  @P6 STG.E.U8 desc[UR8][R22.64], R16 ;  /* 0x0000001016006986 */ /* 0x0003e8000c101108 */
[----:B-1----:R-:W4:Y:S04]  /*159f80*/  LDL.LU R22, [R1+0x63c] ;  /* 0x00063c0001167983 */ /* 0x002f280000300800 */
[----:B------:R-:W2:Y:S04]  /*159f90*/  LDL.LU.64 R30, [R1+0xc90] ;  /* 0x000c9000011e7983 */ /* 0x000ea80000300a00 */
[----:B------:R-:W3:Y:S04]  /*159fa0*/  LDL.LU.64 R10, [R1+0xc88] ;  /* 0x000c8800010a7983 */ /* 0x000ee80000300a00 */
[----:B------:R-:W3:Y:S04]  /*159fb0*/  LDL.LU.64 R24, [R1+0xc80] ;  /* 0x000c800001187983 */ /* 0x000ee80000300a00 */
[----:B------:R-:W3:Y:S04]  /*159fc0*/  LDL.LU R49, [R1+0x62c] ;  /* 0x00062c0001317983 */ /* 0x000ee80000300800 */
[----:B------:R-:W3:Y:S04]  /*159fd0*/  LDL.LU.64 R50, [R1+0xc78] ;  /* 0x000c780001327983 */ /* 0x000ee80000300a00 */
[----:B------:R-:W3:Y:S04]  /*159fe0*/  LDL.LU.64 R46, [R1+0xc70] ;  /* 0x000c7000012e7983 */ /* 0x000ee80000300a00 */
[----:B------:R-:W3:Y:S04]  /*159ff0*/  LDL.LU.64 R44, [R1+0xc68] ;  /* 0x000c6800012c7983 */ /* 0x000ee80000300a00 */
[----:B------:R-:W3:Y:S04]  /*15a000*/  LDL.LU R23, [R1+0x61c] ;  /* 0x00061c0001177983 */ /* 0x000ee80000300800 */
[----:B------:R-:W3:Y:S01]  /*15a010*/  LDL.LU.64 R42, [R1+0xc60] ;  /* 0x000c6000012a7983 */ /* 0x000ee20000300a00 */
[----:B------:R-:W-:-:S03]  /*15a020*/  LOP3.LUT P0, RZ, R4, 0x400000, RZ, 0xc0, !PT ;  /* 0x0040000004ff7812 */ /* 0x000fc6000780c0ff */
[----:B------:R-:W3:Y:S01]  /*15a030*/  LDL.LU.64 R38, [R1+0xc58] ;  /* 0x000c580001267983 */ /* 0x000ee20000300a00 */
[----:B------:R-:W-:-:S03]  /*15a040*/  LOP3.LUT R2, R2, 0xfeffffff, RZ, 0xc0, !PT ;  /* 0xfeffffff02027812 */ /* 0x000fc600078ec0ff */
[----:B------:R-:W3:Y:S01]  /*15a050*/  LDL.LU.64 R40, [R1+0xc50] ;  /* 0x000c500001287983 */ /* 0x000ee20000300a00 */
[C---:B------:R-:W-:Y:S02]  /*15a060*/  LOP3.LUT P4, RZ, R4.reuse, 0x400, RZ, 0xc0, !PT ;  /* 0x0000040004ff7812 */ /* 0x040fe4000788c0ff */
[----:B------:R-:W-:Y:S01]  /*15a070*/  LOP3.LUT P5, RZ, R4, 0x800, RZ, 0xc0, !PT ;  /* 0x0000080004ff7812 */ /* 0x000fe200078ac0ff */
[----:B------:R-:W3:Y:S02]  /*15a080*/  LDL.LU.64 R36, [R1+0xc48] ;  /* 0x000c480001247983 */ /* 0x000ee40000300a00 */
        /* <DEDUP_REMOVED lines=23> */
[----:B------:R-:W-:Y:S02]  /*15a200*/  LOP3.LUT P0, RZ, R4, 0x4000, RZ, 0xc0, !PT ;  /* 0x0000400004ff7812 */ /* 0x000fe4000780c0ff */
[----:B------:R-:W-:-:S11]  /*15a210*/  LOP3.LUT R9, R9, 0xfffffffe, RZ, 0xc0, !PT ;  /* 0xfffffffe09097812 */ /* 0x000fd600078ec0ff */
[----:B------:R-:W-:Y:S02]  /*15a220*/  @P0 LOP3.LUT R9, R9, 0x1, RZ, 0xfc, !PT ;  /* 0x0000000109090812 */ /* 0x000fe400078efcff */
[----:B------:R-:W-:Y:S02]  /*15a230*/  LOP3.LUT P0, RZ, R4, 0x2000, RZ, 0xc0, !PT ;  /* 0x0000200004ff7812 */ /* 0x000fe4000780c0ff */
[----:B----4-:R-:W-:-:S05]  /*15a240*/  PRMT R16, R22, 0x7770, RZ ;  /* 0x0000777016107816 */ /* 0x010fca00000000ff */
[----:B--2---:R1:W-:Y:S02]  /*15a250*/  @P4 STG.E.U8 desc[UR8][R34.64], R16 ;  /* 0x0000001022004986 */ /* 0x0043e4000c101108 */
[C---:B-1----:R-:W-:Y:S02]  /*15a260*/  PRMT R16, R22.reuse, 0x7771, RZ ;  /* 0x0000777116107816 */ /* 0x042fe400000000ff */
[----:B------:R-:W2:Y:S04]  /*15a270*/  LDL.LU.64 R34, [R1+0xc40] ;  /* 0x000c400001227983 */ /* 0x000ea80000300a00 */
[----:B---3--:R1:W-:Y:S04]  /*15a280*/  @P5 STG.E.U8 desc[UR8][R12.64], R16 ;  /* 0x000000100c005986 */ /* 0x0083e8000c101108 */
[----:B-1----:R-:W3:Y:S01]  /*15a290*/  LDL.LU.64 R12, [R1+0xc38] ;  /* 0x000c3800010c7983 */ /* 0x002ee20000300a00 */
[----:B------:R-:W-:-:S05]  /*15a2a0*/  PRMT R16, R22, 0x7772, RZ ;  /* 0x0000777216107816 */ /* 0x000fca00000000ff */
[----:B------:R1:W-:Y:S02]  /*15a2b0*/  @P6 STG.E.U8 desc[UR8][R32.64], R16 ;  /* 0x0000001020006986 */ /* 0x0003e4000c101108 */
[----:B-1----:R-:W-:Y:S02]  /*15a2c0*/  PRMT R16, R22, 0x7773, RZ ;  /* 0x0000777316107816 */ /* 0x002fe400000000ff */
[----:B------:R-:W4:Y:S04]  /*15a2d0*/  LDL.LU.64 R32, [R1+0xc30] ;  /* 0x000c300001207983 */ /* 0x000f280000300a00 */
[----:B------:R-:W4:Y:S04]  /*15a2e0*/  LDL.LU R22, [R1+0x5f0] ;  /* 0x0005f00001167983 */ /* 0x000f280000300800 */
[----:B------:R1:W-:Y:S04]  /*15a2f0*/  @P0 STG.E.U8 desc[UR8][R30.64], R16 ;  /* 0x000000101e000986 */ /* 0x0003e8000c101108 */
[----:B-1----:R-:W4:Y:S01]  /*15a300*/  LDL.LU.64 R30, [R1+0xca8] ;  /* 0x000ca800011e7983 */ /* 0x002f220000300a00 */
[----:B------:R-:W-:-:S02]  /*15a310*/  LOP3.LUT P0, RZ, R9, 0x1, RZ, 0xc0, !PT ;  /* 0x0000000109ff7812 */ /* 0x000fc4000780c0ff */
[----:B------:R-:W-:-:S11]  /*15a320*/  PRMT R9, R49, 0x7770, RZ ;  /* 0x0000777031097816 */ /* 0x000fd600000000ff */
[----:B------:R1:W-:Y:S04]  /*15a330*/  @P0 STG.E.U8 desc[UR8][R10.64], R9 ;  /* 0x000000090a000986 */ /* 0x0003e8000c101108 */
[----:B-1----:R-:W4:Y:S01]  /*15a340*/  LDL.LU.64 R10, [R1+0xd18] ;  /* 0x000d1800010a7983 */ /* 0x002f220000300a00 */
[----:B------:R-:W-:Y:S02]  /*15a350*/  LOP3.LUT P0, RZ, R2, 0x80000000, RZ, 0xc0, !PT ;  /* 0x8000000002ff7812 */ /* 0x000fe4000780c0ff */
[----:B------:R-:W-:-:S11]  /*15a360*/  PRMT R9, R49, 0x7771, RZ ;  /* 0x0000777131097816 */ /* 0x000fd600000000ff */
[----:B------:R1:W-:Y:S01]  /*15a370*/  @P0 STG.E.U8 desc[UR8][R24.64], R9 ;  /* 0x0000000918000986 */ /* 0x0003e2000c101108 */
[----:B------:R-:W-:-:S03]  /*15a380*/  LOP3.LUT P0, RZ, R2, 0x40000000, RZ, 0xc0, !PT ;  /* 0x4000000002ff7812 */ /* 0x000fc6000780c0ff */
[----:B-1----:R-:W4:Y:S01]  /*15a390*/  LDL.LU.64 R24, [R1+0xd10] ;  /* 0x000d100001187983 */ /* 0x002f220000300a00 */
[----:B------:R-:W-:-:S09]  /*15a3a0*/  PRMT R9, R49, 0x7772, RZ ;  /* 0x0000777231097816 */ /* 0x000fd200000000ff */
        /* <DEDUP_REMOVED lines=20> */
[----:B------:R1:W-:Y:S02]  /*15a4f0*/  @P0 STG.E.U8 desc[UR8][R36.64], R9 ;  /* 0x0000000924000986 */ /* 0x0003e4000c101108 */
[----:B-1----:R-:W-:-:S05]  /*15a500*/  PRMT R9, R5, 0x7771, RZ ;  /* 0x0000777105097816 */ /* 0x002fca00000000ff */
[----:B--2---:R1:W-:Y:S02]  /*15a510*/  @P1 STG.E.U8 desc[UR8][R34.64], R9 ;  /* 0x0000000922001986 */ /* 0x0043e4000c101108 */
[----:B-1----:R-:W-:-:S05]  /*15a520*/  PRMT R9, R5, 0x7772, RZ ;  /* 0x0000777205097816 */ /* 0x002fca00000000ff */
[----:B---3--:R1:W-:Y:S02]  /*15a530*/  @P2 STG.E.U8 desc[UR8][R12.64], R9 ;  /* 0x000000090c002986 */ /* 0x0083e4000c101108 */
[----:B-1----:R-:W-:Y:S02]  /*15a540*/  PRMT R9, R5, 0x7773, RZ ;  /* 0x0000777305097816 */ /* 0x002fe400000000ff */
[----:B------:R-:W2:Y:S01]  /*15a550*/  LDL.LU R5, [R1+0x675c] ;  /* 0x00675c0001057983 */ /* 0x000ea20000300800 */
[C---:B------:R-:W-:Y:S02]  /*15a560*/  LOP3.LUT P3, RZ, R4.reuse, 0x2000000, RZ, 0xc0, !PT ;  /* 0x0200000004ff7812 */ /* 0x040fe4000786c0ff */
[----:B------:R-:W-:Y:S01]  /*15a570*/  LOP3.LUT P4, RZ, R4, 0x4000000, RZ, 0xc0, !PT ;  /* 0x0400000004ff7812 */ /* 0x000fe2000788c0ff */
[----:B------:R-:W3:Y:S04]  /*15a580*/  LDL.LU.64 R34, [R1+0xd08] ;  /* 0x000d080001227983 */ /* 0x000ee80000300a00 */
[----:B------:R-:W3:Y:S06]  /*15a590*/  LDL.LU.64 R12, [R1+0xd00] ;  /* 0x000d0000010c7983 */ /* 0x000eec0000300a00 */
[----:B----4-:R1:W-:Y:S02]  /*15a5a0*/  @P3 STG.E.U8 desc[UR8][R32.64], R9 ;  /* 0x0000000920003986 */ /* 0x0103e4000c101108 */
[----:B-1----:R-:W-:-:S02]  /*15a5b0*/  PRMT R9, R22, 0x7770, RZ ;  /* 0x0000777016097816 */ /* 0x002fc400000000ff */
[----:B------:R-:W4:Y:S04]  /*15a5c0*/  LDL.LU.64 R32, [R1+0xcf8] ;  /* 0x000cf80001207983 */ /* 0x000f280000300a00 */
[----:B------:R1:W-:Y:S04]  /*15a5d0*/  @P4 STG.E.U8 desc[UR8][R30.64], R9 ;  /* 0x000000091e004986 */ /* 0x0003e8000c101108 */
[----:B-1----:R-:W3:Y:S04]  /*15a5e0*/  LDL.LU.64 R30, [R1+0xcf0] ;  /* 0x000cf000011e7983 */ /* 0x002ee80000300a00 */
[----:B------:R-:W3:Y:S01]  /*15a5f0*/  LDL.LU R23, [R1+0x5e0] ;  /* 0x0005e00001177983 */ /* 0x000ee20000300800 */
[----:B------:R-:W-:-:S02]  /*15a600*/  LOP3.LUT P5, RZ, R4, 0x8000000, RZ, 0xc0, !PT ;  /* 0x0800000004ff7812 */ /* 0x000fc400078ac0ff */
[----:B------:R-:W-:-:S11]  /*15a610*/  PRMT R9, R22, 0x7771, RZ ;  /* 0x0000777116097816 */ /* 0x000fd600000000ff */
[----:B------:R1:W-:Y:S04]  /*15a620*/  @P5 STG.E.U8 desc[UR8][R10.64], R9 ;  /* 0x000000090a005986 */ /* 0x0003e8000c101108 */
[----:B-1----:R-:W3:Y:S01]  /*15a630*/  LDL.LU.64 R10, [R1+0xce8] ;  /* 0x000ce800010a7983 */ /* 0x002ee20000300a00 */
[----:B------:R-:W-:Y:S02]  /*15a640*/  LOP3.LUT P6, RZ, R4, 0x10000000, RZ, 0xc0, !PT ;  /* 0x1000000004ff7812 */ /* 0x000fe400078cc0ff */
[----:B------:R-:W-:Y:S01]  /*15a650*/  PRMT R9, R22, 0x7772, RZ ;  /* 0x0000777216097816 */ /* 0x000fe200000000ff */
[----:B------:R-:W3:Y:S10]  /*15a660*/  LDL.LU R47, [R1+0x5d0] ;  /* 0x0005d000012f7983 */ /* 0x000ef40000300800 */
[----:B------:R1:W-:Y:S04]  /*15a670*/  @P6 STG.E.U8 desc[UR8][R24.64], R9 ;  /* 0x0000000918006986 */ /* 0x0003e8000c101108 */
[----:B-1----:R-:W4:Y:S01]  /*15a680*/  LDL.LU.64 R24, [R1+0xce0] ;  /* 0x000ce00001187983 */ /* 0x002f220000300a00 */
[----:B------:R-:W-:-:S03]  /*15a690*/  LOP3.LUT R2, R2, 0xffff7fff, RZ, 0xc0, !PT ;  /* 0xffff7fff02027812 */ /* 0x000fc600078ec0ff */
[----:B------:R-:W4:Y:S04]  /*15a6a0*/  LDL.LU.64 R50, [R1+0xcd8] ;  /* 0x000cd80001327983 */ /* 0x000f280000300a00 */
[----:B------:R-:W4:Y:S04]  /*15a6b0*/  LDL.LU.64 R48, [R1+0xcd0] ;  /* 0x000cd00001307983 */ /* 0x000f280000300a00 */
[----:B------:R-:W4:Y:S01]  /*15a6c0*/  LDL.LU.64 R44, [R1+0xcc8] ;  /* 0x000cc800012c7983 */ /* 0x000f220000300a00 */
[----:B------:R-:W-:-:S03]  /*15a6d0*/  PRMT R9, R22, 0x7773, RZ ;  /* 0x0000777316097816 */ /* 0x000fc600000000ff */
[----:B------:R-:W4:Y:S04]  /*15a6e0*/  LDL.LU R22, [R1+0x5c0] ;  /* 0x0005c00001167983 */ /* 0x000f280000300800 */
[----:B------:R-:W4:Y:S04]  /*15a6f0*/  LDL.LU.64 R42, [R1+0xcc0] ;  /* 0x000cc000012a7983 */ /* 0x000f280000300a00 */
[----:B------:R-:W4:Y:S04]  /*15a700*/  LDL.LU.64 R38, [R1+0xcb8] ;  /* 0x000cb80001267983 */ /* 0x000f280000300a00 */
[----:B------:R-:W4:Y:S01]  /*15a710*/  LDL.LU.64 R40, [R1+0xcb0] ;  /* 0x000cb00001287983 */ /* 0x000f220000300a00 */
[----:B------:R-:W-:-:S02]  /*15a720*/  LOP3.LUT P4, RZ, R4, 0x20000000, RZ, 0xc0, !PT ;  /* 0x2000000004ff7812 */ /* 0x000fc4000788c0ff */
[C---:B------:R-:W-:Y:S01]  /*15a730*/  LOP3.LUT P5, RZ, R4.reuse, 0x40000000, RZ, 0xc0, !PT ;  /* 0x4000000004ff7812 */ /* 0x040fe200078ac0ff */
[----:B------:R-:W4:Y:S01]  /*15a740*/  LDL.LU.64 R36, [R1+0xd28] ;  /* 0x000d280001247983 */ /* 0x000f220000300a00 */
[----:B------:R-:W-:Y:S02]  /*15a750*/  LOP3.LUT P6, RZ, R4, 0x80000000, RZ, 0xc0, !PT ;  /* 0x8000000004ff7812 */ /* 0x000fe400078cc0ff */
[----:B--2---:R-:W-:-:S13]  /*15a760*/  LOP3.LUT P0, RZ, R5, 0x200, RZ, 0xc0, !PT ;  /* 0x0000020005ff7812 */ /* 0x004fda000780c0ff */
        /* <DEDUP_REMOVED lines=17> */
[----:B------:R-:W-:Y:S01]  /*15a880*/  LOP3.LUT R2, R2, 0xffdfffff, RZ, 0xc0, !PT ;  /* 0xffdfffff02027812 */ /* 0x000fe200078ec0ff */
[----:B---3--:R1:W-:Y:S10]  /*15a890*/  @P4 STG.E.U8 desc[UR8][R34.64], R9 ;  /* 0x0000000922004986 */ /* 0x0083f4000c101108 */
[----:B------:R-:W-:-:S02]  /*15a8a0*/  @P0 LOP3.LUT R2, R2, 0x200000, RZ, 0xfc, !PT ;  /* 0x0020000002020812 */ /* 0x000fc400078efcff */
[----:B------:R-:W-:Y:S01]  /*15a8b0*/  LOP3.LUT P0, RZ, R5, 0x4, RZ, 0xc0, !PT ;  /* 0x0000000405ff7812 */ /* 0x000fe2000780c0ff */
[----:B-1----:R-:W2:Y:S01]  /*15a8c0*/  LDL.LU.64 R34, [R1+0xd20] ;  /* 0x000d200001227983 */ /* 0x002ea20000300a00 */
[----:B------:R-:W-:Y:S02]  /*15a8d0*/  PRMT R9, R23, 0x7770, RZ ;  /* 0x0000777017097816 */ /* 0x000fe400000000ff */
[----:B------:R-:W-:-:S03]  /*15a8e0*/  LOP3.LUT R2, R2, 0xffbfffff, RZ, 0xc0, !PT ;  /* 0xffbfffff02027812 */ /* 0x000fc600078ec0ff */
[----:B------:R1:W-:Y:S06]  /*15a8f0*/  @P5 STG.E.U8 desc[UR8][R12.64], R9 ;  /* 0x000000090c005986 */ /* 0x0003ec000c101108 */
[----:B------:R-:W-:Y:S02]  /*15a900*/  @P0 LOP3.LUT R2, R2, 0x400000, RZ, 0xfc, !PT ;  /* 0x0040000002020812 */ /* 0x000fe400078efcff */
[----:B-1----:R-:W-:Y:S01]  /*15a910*/  PRMT R9, R23, 0x7771, RZ ;  /* 0x0000777117097816 */ /* 0x002fe200000000ff */
[----:B------:R-:W3:Y:S01]  /*15a920*/  LDL.LU.64 R12, [R1+0xf90] ;  /* 0x000f9000010c7983 */ /* 0x000ee20000300a00 */
[----:B------:R-:W-:-:S03]  /*15a930*/  LOP3.LUT P0, RZ, R5, 0x2, RZ, 0xc0, !PT ;  /* 0x0000000205ff7812 */ /* 0x000fc6000780c0ff */
[----:B----4-:R1:W-:Y:S01]  /*15a940*/  @P6 STG.E.U8 desc[UR8][R32.64], R9 ;  /* 0x0000000920006986 */ /* 0x0103e2000c101108 */
[----:B------:R-:W-:-:S03]  /*15a950*/  LOP3.LUT R2, R2, 0xff7fffff, RZ, 0xc0, !PT ;  /* 0xff7fffff02027812 */ /* 0x000fc600078ec0ff */
[----:B-1----:R-:W4:Y:S06]  /*15a960*/  LDL.LU.64 R32, [R1+0xf38] ;  /* 0x000f380001207983 */ /* 0x002f2c0000300a00 */
[----:B------:R-:W-:Y:S02]  /*15a970*/  @P0 LOP3.LUT R2, R2, 0x800000, RZ, 0xfc, !PT ;  /* 0x0080000002020812 */ /* 0x000fe400078efcff */
[----:B------:R-:W-:Y:S02]  /*15a980*/  LOP3.LUT P0, RZ, R5, 0x1, RZ, 0xc0, !PT ;  /* 0x0000000105ff7812 */ /* 0x000fe4000780c0ff */
[----:B------:R-:W-:-:S11]  /*15a990*/  PRMT R9, R23, 0x7772, RZ ;  /* 0x0000777217097816 */ /* 0x000fd600000000ff */
[----:B------:R1:W-:Y:S01]  /*15a9a0*/  @P0 STG.E.U8 desc[UR8][R30.64], R9 ;  /* 0x000000091e000986 */ /* 0x0003e2000c101108 */
[C---:B------:R-:W-:Y:S02]  /*15a9b0*/  LOP3.LUT P0, RZ, R2.reuse, 0x800000, RZ, 0xc0, !PT ;  /* 0x0080000002ff7812 */ /* 0x040fe4000780c0ff */
[----:B-1----:R-:W-:Y:S02]  /*15a9c0*/  PRMT R9, R23, 0x7773, RZ ;  /* 0x0000777317097816 */ /* 0x002fe400000000ff */
[----:B------:R-:W4:Y:S04]  /*15a9d0*/  LDL.LU R23, [R1+0x5a0] ;  /* 0x0005a00001177983 */ /* 0x000f280000300800 */
[----:B------:R-:W4:Y:S05]  /*15a9e0*/  LDL.LU.64 R30, [R1+0xf30] ;  /* 0x000f3000011e7983 */ /* 0x000f2a0000300a00 */
        /* <DEDUP_REMOVED lines=29> */
[C---:B------:R-:W-:Y:S02]  /*15abc0*/  LOP3.LUT P3, RZ, R5.reuse, 0x1000, RZ, 0xc0, !PT ;  /* 0x0000100005ff7812 */ /* 0x040fe4000786c0ff */
[C---:B-1----:R-:W-:Y:S02]  /*15abd0*/  PRMT R9, R6.reuse, 0x7770, RZ ;  /* 0x0000777006097816 */ /* 0x042fe400000000ff */
[C---:B------:R-:W-:Y:S02]  /*15abe0*/  LOP3.LUT P4, RZ, R5.reuse, 0x2000, RZ, 0xc0, !PT ;  /* 0x0000200005ff7812 */ /* 0x040fe4000788c0ff */
[----:B------:R-:W-:Y:S01]  /*15abf0*/  LOP3.LUT P5, RZ, R5, 0x4000, RZ, 0xc0, !PT ;  /* 0x0000400005ff7812 */ /* 0x000fe200078ac0ff */
[----:B--2---:R1:W-:Y:S02]  /*15ac00*/  @P1 STG.E.U8 desc[UR8][R34.64], R9 ;  /* 0x0000000922001986 */ /* 0x0043e4000c101108 */
[----:B-1----:R-:W-:-:S05]  /*15ac10*/  PRMT R9, R6, 0x7771, RZ ;  /* 0x0000777106097816 */ /* 0x002fca00000000ff */
[----:B---3--:R1:W-:Y:S02]  /*15ac20*/  @P2 STG.E.U8 desc[UR8][R12.64], R9 ;  /* 0x000000090c002986 */ /* 0x0083e4000c101108 */
[----:B-1----:R-:W-:-:S05]  /*15ac30*/  PRMT R9, R6, 0x7772, RZ ;  /* 0x0000777206097816 */ /* 0x002fca00000000ff */
[----:B----4-:R1:W-:Y:S02]  /*15ac40*/  @P3 STG.E.U8 desc[UR8][R32.64], R9 ;  /* 0x0000000920003986 */ /* 0x0103e4000c101108 */
[----:B-1----:R-:W-:Y:S02]  /*15ac50*/  PRMT R9, R6, 0x7773, RZ ;  /* 0x0000777306097816 */ /* 0x002fe400000000ff */
[----:B------:R-:W2:Y:S04]  /*15ac60*/  LDL.LU R6, [R1+0x6758] ;  /* 0x0067580001067983 */ /* 0x000ea80000300800 */
[----:B------:R-:W3:Y:S04]  /*15ac70*/  LDL.LU.64 R34, [R1+0xd78] ;  /* 0x000d780001227983 */ /* 0x000ee80000300a00 */
[----:B------:R-:W4:Y:S04]  /*15ac80*/  LDL.LU.64 R12, [R1+0xd70] ;  /* 0x000d7000010c7983 */ /* 0x000f280000300a00 */
[----:B------:R-:W2:Y:S04]  /*15ac90*/  LDL.LU.64 R32, [R1+0xd68] ;  /* 0x000d680001207983 */ /* 0x000ea80000300a00 */
[----:B------:R1:W-:Y:S02]  /*15aca0*/  @P4 STG.E.U8 desc[UR8][R30.64], R9 ;  /* 0x000000091e004986 */ /* 0x0003e4000c101108 */
[----:B-1----:R-:W-:-:S02]  /*15acb0*/  PRMT R9, R23, 0x7770, RZ ;  /* 0x0000777017097816 */ /* 0x002fc400000000ff */
[----:B------:R-:W2:Y:S04]  /*15acc0*/  LDL.LU.64 R30, [R1+0xd60] ;  /* 0x000d6000011e7983 */ /* 0x000ea80000300a00 */
[----:B------:R1:W-:Y:S04]  /*15acd0*/  @P5 STG.E.U8 desc[UR8][R10.64], R9 ;  /* 0x000000090a005986 */ /* 0x0003e8000c101108 */
[----:B-1----:R-:W2:Y:S04]  /*15ace0*/  LDL.LU.64 R10, [R1+0xd58] ;  /* 0x000d5800010a7983 */ /* 0x002ea80000300a00 */
[----:B------:R-:W2:Y:S01]  /*15acf0*/  LDL.LU R22, [R1+0x590] ;  /* 0x0005900001167983 */ /* 0x000ea20000300800 */
[----:B------:R-:W-:-:S02]  /*15ad00*/  LOP3.LUT P6, RZ, R5, 0x8000, RZ, 0xc0, !PT ;  /* 0x0000800005ff7812 */ /* 0x000fc400078cc0ff */
[----:B------:R-:W-:-:S11]  /*15ad10*/  PRMT R9, R23, 0x7771, RZ ;  /* 0x0000777117097816 */ /* 0x000fd600000000ff */
[----:B------:R1:W-:Y:S04]  /*15ad20*/  @P6 STG.E.U8 desc[UR8][R24.64], R9 ;  /* 0x0000000918006986 */ /* 0x0003e8000c101108 */
[----:B-1----:R-:W2:Y:S01]  /*15ad30*/  LDL.LU.64 R24, [R1+0xd50] ;  /* 0x000d500001187983 */ /* 0x002ea20000300a00 */
[----:B------:R-:W-:-:S03]  /*15ad40*/  LOP3.LUT P0, RZ, R5, 0x10000000, RZ, 0xc0, !PT ;  /* 0x1000000005ff7812 */ /* 0x000fc6000780c0ff */
[----:B------:R-:W2:Y:S01]  /*15ad50*/  LDL.LU.64 R50, [R1+0xd48] ;  /* 0x000d480001327983 */ /* 0x000ea20000300a00 */
[----:B------:R-:W-:-:S03]  /*15ad60*/  LOP3.LUT R2, R2, 0xffffffbf, RZ, 0xc0, !PT ;  /* 0xffffffbf02027812 */ /* 0x000fc600078ec0ff */
[----:B------:R-:W2:Y:S04]  /*15ad70*/  LDL.LU.64 R48, [R1+0xd40] ;  /* 0x000d400001307983 */ /* 0x000ea80000300a00 */
[----:B------:R-:W2:Y:S02]  /*15ad80*/  LDL.LU.64 R46, [R1+0xd38] ;  /* 0x000d3800012e7983 */ /* 0x000ea40000300a00 */
[----:B------:R-:W-:Y:S02]  /*15ad90*/  @P0 LOP3.LUT R2, R2, 0x40, RZ, 0xfc, !PT ;  /* 0x0000004002020812 */ /* 0x000fe400078efcff */
[----:B------:R-:W-:Y:S01]  /*15ada0*/  LOP3.LUT P0, RZ, R5, 0x8000000, RZ, 0xc0, !PT ;  /* 0x0800000005ff7812 */ /* 0x000fe2000780c0ff */
[----:B------:R-:W2:Y:S01]  /*15adb0*/  LDL.LU.64 R44, [R1+0xd30] ;  /* 0x000d3000012c7983 */ /* 0x000ea20000300a00 */
[----:B------:R-:W-:-:S03]  /*15adc0*/  LOP3.LUT R2, R2, 0xffffff7f, RZ, 0xc0, !PT ;  /* 0xffffff7f02027812 */ /* 0x000fc600078ec0ff */
[----:B------:R-:W2:Y:S04]  /*15add0*/  LDL.LU R37, [R1+0x5f4] ;  /* 0x0005f40001257983 */ /* 0x000ea80000300800 */
[----:B------:R-:W2:Y:S04]  /*15ade0*/  LDL.LU.64 R42, [R1+0xf98] ;  /* 0x000f9800012a7983 */ /* 0x000ea80000300a00 */
[----:B------:R-:W-:Y:S01]  /*15adf0*/  @P0 LOP3.LUT R2, R2, 0x80, RZ, 0xfc, !PT ;  /* 0x0000008002020812 */ /* 0x000fe200078efcff */
[----:B------:R-:W2:Y:S01]  /*15ae00*/  LDL.LU.64 R38, [R1+0xfd8] ;  /* 0x000fd80001267983 */ /* 0x000ea20000300a00 */
[----:B------:R-:W-:-:S02]  /*15ae10*/  LOP3.LUT P0, RZ, R5, 0x4000000, RZ, 0xc0, !PT ;  /* 0x0400000005ff7812 */ /* 0x000fc4000780c0ff */
        /* <DEDUP_REMOVED lines=9> */
[----:B------:R-:W-:Y:S02]  /*15aeb0*/  LOP3.LUT P0, RZ, R5, 0x800000, RZ, 0xc0, !PT ;  /* 0x0080000005ff7812 */ /* 0x000fe4000780c0ff */
[----:B------:R-:W-:Y:S02]  /*15aec0*/  LOP3.LUT R2, R2, 0xfffff7ff, RZ, 0xc0, !PT ;  /* 0xfffff7ff02027812 */ /* 0x000fe400078ec0ff */
[----:B------:R-:W-:Y:S02]  /*15aed0*/  PRMT R9, R23, 0x7772, RZ ;  /* 0x0000777217097816 */ /* 0x000fe400000000ff */
[----:B------:R-:W-:-:S07]  /*15aee0*/  LOP3.LUT P5, RZ, R5, 0x20000, RZ, 0xc0, !PT ;  /* 0x0002000005ff7812 */ /* 0x000fce00078ac0ff */
        /* <DEDUP_REMOVED lines=9> */
[----:B------:R-:W-:-:S11]  /*15af80*/  LOP3.LUT R2, R2, 0xffffbfff, RZ, 0xc0, !PT ;  /* 0xffffbfff02027812 */ /* 0x000fd600078ec0ff */
[----:B------:R-:W-:Y:S02]  /*15af90*/  @P0 LOP3.LUT R2, R2, 0x4000, RZ, 0xfc, !PT ;  /* 0x0000400002020812 */ /* 0x000fe400078efcff */
[----:B------:R-:W-:Y:S01]  /*15afa0*/  LOP3.LUT P0, RZ, R5, 0x80000, RZ, 0xc0, !PT ;  /* 0x0008000005ff7812 */ /* 0x000fe2000780c0ff */
[----:B---3--:R1:W-:Y:S02]  /*15afb0*/  @P4 STG.E.U8 desc[UR8][R34.64], R9 ;  /* 0x0000000922004986 */ /* 0x0083e4000c101108 */
[----:B-1----:R-:W-:Y:S02]  /*15afc0*/  PRMT R9, R23, 0x7773, RZ ;  /* 0x0000777317097816 */ /* 0x002fe400000000ff */
[----:B------:R-:W3:Y:S04]  /*15afd0*/  LDL.LU R23, [R1+0x5e4] ;  /* 0x0005e40001177983 */ /* 0x000ee80000300800 */
[----:B------:R-:W3:Y:S04]  /*15afe0*/  LDL.LU.64 R40, [R1+0xfd0] ;  /* 0x000fd00001287983 */ /* 0x000ee80000300a00 */
[----:B------:R-:W3:Y:S04]  /*15aff0*/  LDL.LU.64 R34, [R1+0xfc8] ;  /* 0x000fc80001227983 */ /* 0x000ee80000300a00 */
[----:B----4-:R1:W-:Y:S04]  /*15b000*/  @P5 STG.E.U8 desc[UR8][R12.64], R9 ;  /* 0x000000090c005986 */ /* 0x0103e8000c101108 */
[----:B-1----:R-:W4:Y:S01]  /*15b010*/  LDL.LU.64 R12, [R1+0xfc0] ;  /* 0x000fc000010c7983 */ /* 0x002f220000300a00 */
[----:B--2---:R-:W-:-:S05]  /*15b020*/  PRMT R9, R22, 0x7770, RZ ;  /* 0x0000777016097816 */ /* 0x004fca00000000ff */
[----:B------:R1:W-:Y:S02]  /*15b030*/  @P6 STG.E.U8 desc[UR8][R32.64], R9 ;  /* 0x0000000920006986 */ /* 0x0003e4000c101108 */
[----:B-1----:R-:W-:Y:S02]  /*15b040*/  PRMT R9, R22, 0x7771, RZ ;  /* 0x0000777116097816 */ /* 0x002fe400000000ff */
[----:B------:R-:W2:Y:S04]  /*15b050*/  LDL.LU.64 R32, [R1+0xfb8] ;  /* 0x000fb80001207983 */ /* 0x000ea80000300a00 */
[----:B------:R1:W-:Y:S01]  /*15b060*/  @P0 STG.E.U8 desc[UR8][R30.64], R9 ;  /* 0x000000091e000986 */ /* 0x0003e2000c101108 */
[----:B------:R-:W-:Y:S02]  /*15b070*/  LOP3.LUT P0, RZ, R2, 0x4000, RZ, 0xc0, !PT ;  /* 0x0000400002ff7812 */ /* 0x000fe4000780c0ff */
[----:B-1----:R-:W-:Y:S01]  /*15b080*/  PRMT R9, R22, 0x7772, RZ ;  /* 0x0000777216097816 */ /* 0x002fe200000000ff */
[----:B------:R-:W2:Y:S10]  /*15b090*/  LDL.LU.64 R30, [R1+0xfb0] ;  /* 0x000fb000011e7983 */ /* 0x000eb40000300a00 */
[----:B------:R1:W-:Y:S01]  /*15b0a0*/  @P0 STG.E.U8 desc[UR8][R10.64], R9 ;  /* 0x000000090a000986 */ /* 0x0003e2000c101108 */
[----:B------:R-:W-:-:S02]  /*15b0b0*/  LOP3.LUT P0, RZ, R2, 0x2000, RZ, 0xc0, !PT ;  /* 0x0000200002ff7812 */ /* 0x000fc4000780c0ff */
[----:B-1----:R-:W-:Y:S01]  /*15b0c0*/  PRMT R9, R22, 0x7773, RZ ;  /* 0x0000777316097816 */ /* 0x002fe200000000ff */
[----:B------:R-:W2:Y:S10]  /*15b0d0*/  LDL.LU.64 R10, [R1+0xfa8] ;  /* 0x000fa800010a7983 */ /* 0x000eb40000300a00 */
[----:B------:R1:W-:Y:S04]  /*15b0e0*/  @P0 STG.E.U8 desc[UR8][R24.64], R9 ;  /* 0x0000000918000986 */ /* 0x0003e8000c101108 */
[----:B-1----:R-:W2:Y:S04]  /*15b0f0*/  LDL.LU.64 R24, [R1+0xfa0] ;  /* 0x000fa00001187983 */ /* 0x002ea80000300a00 */
[----:B------:R-:W2:Y:S01]  /*15b100*/  LDL.LU R22, [R1+0x5d4] ;  /* 0x0005d40001167983 */ /* 0x000ea20000300800 */
[----:B------:R-:W-:-:S02]  /*15b110*/  LOP3.LUT P0, RZ, R2, 0x1000, RZ, 0xc0, !PT ;  /* 0x0000100002ff7812 */ /* 0x000fc4000780c0ff */
        /* <DEDUP_REMOVED lines=8> */
[C---:B------:R-:W-:Y:S02]  /*15b1a0*/  LOP3.LUT P0, RZ, R2.reuse, 0x200, RZ, 0xc0, !PT ;  /* 0x0000020002ff7812 */ /* 0x040fe4000780c0ff */
[----:B-1----:R-:W-:Y:S02]  /*15b1b0*/  PRMT R9, R7, 0x7773, RZ ;  /* 0x0000777307097816 */ /* 0x002fe400000000ff */
[----:B------:R-:W-:Y:S01]  /*15b1c0*/  LOP3.LUT P1, RZ, R5, 0x20000000, RZ, 0xc0, !PT ;  /* 0x2000000005ff7812 */ /* 0x000fe2000782c0ff */
[----:B------:R-:W2:Y:S08]  /*15b1d0*/  LDL.LU R7, [R1+0x6754] ;  /* 0x0067540001077983 */ /* 0x000eb00000300800 */
        /* <DEDUP_REMOVED lines=8> */
[----:B------:R-:W-:Y:S02]  /*15b260*/  LOP3.LUT P2, RZ, R5, 0x40000000, RZ, 0xc0, !PT ;  /* 0x4000000005ff7812 */ /* 0x000fe4000784c0ff */
[----:B-1----:R-:W-:Y:S02]  /*15b270*/  PRMT R9, R37, 0x7772, RZ ;  /* 0x0000777225097816 */ /* 0x002fe400000000ff */
[----:B------:R-:W-:Y:S02]  /*15b280*/  LOP3.LUT P3, RZ, R5, 0x80000000, RZ, 0xc0, !PT ;  /* 0x8000000005ff7812 */ /* 0x000fe4000786c0ff */
[C---:B------:R-:W-:Y:S02]  /*15b290*/  LOP3.LUT P4, RZ, R6.reuse, 0x1, RZ, 0xc0, !PT ;  /* 0x0000000106ff7812 */ /* 0x040fe4000788c0ff */
[----:B------:R-:W-:-:S02]  /*15b2a0*/  LOP3.LUT P5, RZ, R6, 0x2, RZ, 0xc0, !PT ;  /* 0x0000000206ff7812 */ /* 0x000fc400078ac0ff */
[----:B------:R-:W-:Y:S01]  /*15b2b0*/  LOP3.LUT P6, RZ, R6, 0x4, RZ, 0xc0, !PT ;  /* 0x0000000406ff7812 */ /* 0x000fe200078cc0ff */
[----:B---3--:R1:W-:Y:S02]  /*15b2c0*/  @P0 STG.E.U8 desc[UR8][R40.64], R9 ;  /* 0x0000000928000986 */ /* 0x0083e4000c101108 */
[----:B-1----:R-:W-:-:S05]  /*15b2d0*/  PRMT R9, R37, 0x7773, RZ ;  /* 0x0000777325097816 */ /* 0x002fca00000000ff */
[----:B------:R1:W-:Y:S02]  /*15b2e0*/  @P1 STG.E.U8 desc[UR8][R34.64], R9 ;  /* 0x0000000922001986 */ /* 0x0003e4000c101108 */
[----:B-1----:R-:W-:-:S05]  /*15b2f0*/  PRMT R9, R23, 0x7770, RZ ;  /* 0x0000777017097816 */ /* 0x002fca00000000ff */
[----:B----4-:R1:W-:Y:S04]  /*15b300*/  @P2 STG.E.U8 desc[UR8][R12.64], R9 ;  /* 0x000000090c002986 */ /* 0x0103e8000c101108 */
[----:B-1----:R-:W3:Y:S01]  /*15b310*/  LDL.LU.64 R12, [R1+0x1010] ;  /* 0x00101000010c7983 */ /* 0x002ee20000300a00 */
[----:B------:R-:W-:-:S03]  /*15b320*/  PRMT R9, R23, 0x7771, RZ ;  /* 0x0000777117097816 */ /* 0x000fc600000000ff */
[----:B------:R-:W4:Y:S04]  /*15b330*/  LDL.LU.64 R34, [R1+0x1008] ;  /* 0x0010080001227983 */ /* 0x000f280000300a00 */
[----:B--2---:R1:W-:Y:S02]  /*15b340*/  @P3 STG.E.U8 desc[UR8][R32.64], R9 ;  /* 0x0000000920003986 */ /* 0x0043e4000c101108 */
[C---:B-1----:R-:W-:Y:S02]  /*15b350*/  PRMT R9, R23.reuse, 0x7772, RZ ;  /* 0x0000777217097816 */ /* 0x042fe400000000ff */
[----:B------:R-:W2:Y:S04]  /*15b360*/  LDL.LU.64 R32, [R1+0x1000] ;  /* 0x0010000001207983 */ /* 0x000ea80000300a00 */
[----:B------:R1:W-:Y:S02]  /*15b370*/  @P4 STG.E.U8 desc[UR8][R30.64], R9 ;  /* 0x000000091e004986 */ /* 0x0003e4000c101108 */
[----:B-1----:R-:W-:-:S02]  /*15b380*/  PRMT R9, R23, 0x7773, RZ ;  /* 0x0000777317097816 */ /* 0x002fc400000000ff */
[----:B------:R-:W2:Y:S04]  /*15b390*/  LDL.LU.64 R30, [R1+0xff8] ;  /* 0x000ff800011e7983 */ /* 0x000ea80000300a00 */
[----:B------:R1:W-:Y:S04]  /*15b3a0*/  @P5 STG.E.U8 desc[UR8][R10.64], R9 ;  /* 0x000000090a005986 */ /* 0x0003e8000c101108 */
[----:B-1----:R-:W2:Y:S01]  /*15b3b0*/  LDL.LU.64 R10, [R1+0xff0] ;  /* 0x000ff000010a7983 */ /* 0x002ea20000300a00 */
[----:B------:R-:W-:-:S05]  /*15b3c0*/  PRMT R9, R22, 0x7770, RZ ;  /* 0x0000777016097816 */ /* 0x000fca00000000ff */
[----:B------:R1:W-:Y:S04]  /*15b3d0*/  @P6 STG.E.U8 desc[UR8][R24.64], R9 ;  /* 0x0000000918006986 */ /* 0x0003e8000c101108 */
[----:B-1----:R-:W2:Y:S04]  /*15b3e0*/  LDL.LU.64 R24, [R1+0xfe8] ;  /* 0x000fe80001187983 */ /* 0x002ea80000300a00 */
[----:B------:R-:W2:Y:S01]  /*15b3f0*/  LDL.LU R23, [R1+0x5c4] ;  /* 0x0005c40001177983 */ /* 0x000ea20000300800 */
[----:B------:R-:W-:Y:S02]  /*15b400*/  LOP3.LUT P0, RZ, R6, 0x8000, RZ, 0xc0, !PT ;  /* 0x0000800006ff7812 */ /* 0x000fe4000780c0ff */
[----:B------:R-:W-:Y:S01]  /*15b410*/  LOP3.LUT R3, R3, 0xdfffffff, RZ, 0xc0, !PT ;  /* 0xdfffffff03037812 */ /* 0x000fe200078ec0ff */
[----:B------:R-:W2:Y:S10]  /*15b420*/  LDL.LU.64 R48, [R1+0xfe0] ;  /* 0x000fe00001307983 */ /* 0x000eb40000300a00 */
[----:B------:R-:W-:-:S02]  /*15b430*/  @P0 LOP3.LUT R3, R3, 0x20000000, RZ, 0xfc, !PT ;  /* 0x2000000003030812 */ /* 0x000fc400078efcff */
        /* <DEDUP_REMOVED lines=9> */
[----:B------:R-:W-:-:S09]  /*15b4d0*/  PRMT R9, R22, 0x7771, RZ ;  /* 0x0000777116097816 */ /* 0x000fd200000000ff */
        /* <DEDUP_REMOVED lines=20> */
[----:B-1----:R-:W3:Y:S04]  /*15b620*/  LDL.LU R12, [R1+0x5b4] ;  /* 0x0005b400010c7983 */ /* 0x002ee80000300800 */
[----:B------:R-:W3:Y:S04]  /*15b630*/  LDL.LU.64 R46, [R1+0x1018] ;  /* 0x00101800012e7983 */ /* 0x000ee80000300a00 */
[----:B------:R-:W3:Y:S04]  /*15b640*/  LDL.LU.64 R44, [R1+0x1090] ;  /* 0x00109000012c7983 */ /* 0x000ee80000300a00 */
[----:B------:R-:W3:Y:S04]  /*15b650*/  LDL.LU.64 R42, [R1+0x1088] ;  /* 0x00108800012a7983 */ /* 0x000ee80000300a00 */
[----:B------:R-:W3:Y:S01]  /*15b660*/  LDL.LU.64 R38, [R1+0x1080] ;  /* 0x0010800001267983 */ /* 0x000ee20000300a00 */
[----:B------:R-:W-:-:S03]  /*15b670*/  PRMT R9, R22, 0x7772, RZ ;  /* 0x0000777216097816 */ /* 0x000fc600000000ff */
[----:B------:R-:W3:Y:S04]  /*15b680*/  LDL.LU R13, [R1+0x5a4] ;  /* 0x0005a400010d7983 */ /* 0x000ee80000300800 */
[----:B------:R-:W3:Y:S04]  /*15b690*/  LDL.LU.64 R40, [R1+0x1078] ;  /* 0x0010780001287983 */ /* 0x000ee80000300a00 */
[----:B----4-:R1:W-:Y:S04]  /*15b6a0*/  @P5 STG.E.U8 desc[UR8][R34.64], R9 ;  /* 0x0000000922005986 */ /* 0x0103e8000c101108 */
[----:B------:R-:W4:Y:S01]  /*15b6b0*/  LDL.LU.64 R36, [R1+0x1070] ;  /* 0x0010700001247983 */ /* 0x000f220000300a00 */
[----:B-1----:R-:W-:-:S03]  /*15b6c0*/  PRMT R9, R22, 0x7773, RZ ;  /* 0x0000777316097816 */ /* 0x002fc600000000ff */
[----:B------:R-:W4:Y:S04]  /*15b6d0*/  LDL.LU.64 R34, [R1+0x1068] ;  /* 0x0010680001227983 */ /* 0x000f280000300a00 */
[----:B--2---:R1:W-:Y:S04]  /*15b6e0*/  @P6 STG.E.U8 desc[UR8][R32.64], R9 ;  /* 0x0000000920006986 */ /* 0x0043e8000c101108 */
[----:B-1----:R-:W2:Y:S01]  /*15b6f0*/  LDL.LU.64 R32, [R1+0x1060] ;  /* 0x0010600001207983 */ /* 0x002ea20000300a00 */
[----:B------:R-:W-:-:S05]  /*15b700*/  PRMT R9, R23, 0x7770, RZ ;  /* 0x0000777017097816 */ /* 0x000fca00000000ff */
[----:B------:R1:W-:Y:S01]  /*15b710*/  @P0 STG.E.U8 desc[UR8][R30.64], R9 ;  /* 0x000000091e000986 */ /* 0x0003e2000c101108 */
[C---:B------:R-:W-:Y:S02]  /*15b720*/  LOP3.LUT P0, RZ, R2.reuse, 0x20, RZ, 0xc0, !PT ;  /* 0x0000002002ff7812 */ /* 0x040fe4000780c0ff */
[----:B-1----:R-:W-:Y:S01]  /*15b730*/  PRMT R9, R23, 0x7771, RZ ;  /* 0x0000777117097816 */ /* 0x002fe200000000ff */
[----:B------:R-:W2:Y:S10]  /*15b740*/  LDL.LU.64 R30, [R1+0x1058] ;  /* 0x00105800011e7983 */ /* 0x000eb40000300a00 */
[----:B------:R1:W-:Y:S01]  /*15b750*/  @P0 STG.E.U8 desc[UR8][R10.64], R9 ;  /* 0x000000090a000986 */ /* 0x0003e2000c101108 */
[----:B------:R-:W-:-:S02]  /*15b760*/  LOP3.LUT P0, RZ, R2, 0x10, RZ, 0xc0, !PT ;  /* 0x0000001002ff7812 */ /* 0x000fc4000780c0ff */
[C---:B-1----:R-:W-:Y:S01]  /*15b770*/  PRMT R9, R23.reuse, 0x7772, RZ ;  /* 0x0000777217097816 */ /* 0x042fe200000000ff */
[----:B------:R-:W2:Y:S10]  /*15b780*/  LDL.LU.64 R10, [R1+0x1050] ;  /* 0x00105000010a7983 */ /* 0x000eb40000300a00 */
[----:B------:R1:W-:Y:S04]  /*15b790*/  @P0 STG.E.U8 desc[UR8][R24.64], R9 ;  /* 0x0000000918000986 */ /* 0x0003e8000c101108 */
[----:B-1----:R-:W2:Y:S01]  /*15b7a0*/  LDL.LU.64 R24, [R1+0x1048] ;  /* 0x0010480001187983 */ /* 0x002ea20000300a00 */
[----:B------:R-:W-:-:S03]  /*15b7b0*/  PRMT R9, R23, 0x7773, RZ ;  /* 0x0000777317097816 */ /* 0x000fc600000000ff */
[----:B------:R-:W2:Y:S01]  /*15b7c0*/  LDL.LU.64 R22, [R1+0x1040] ;  /* 0x0010400001167983 */ /* 0x000ea20000300a00 */
[----:B------:R-:W-:-:S13]  /*15b7d0*/  LOP3.LUT P0, RZ, R2, 0x8, RZ, 0xc0, !PT ;  /* 0x0000000802ff7812 */ /* 0x000fda000780c0ff */
[----:B------:R3:W-:Y:S01]  /*15b7e0*/  @P0 STG.E.U8 desc[UR8][R48.64], R9 ;  /* 0x0000000930000986 */ /* 0x0007e2000c101108 */
[----:B------:R-:W-:Y:S02]  /*15b7f0*/  LOP3.LUT P0, RZ, R2, 0x4, RZ, 0xc0, !PT ;  /* 0x0000000402ff7812 */ /* 0x000fe4000780c0ff */
[C---:B------:R-:W-:Y:S02]  /*15b800*/  LOP3.LUT P1, RZ, R6.reuse, 0x10000, RZ, 0xc0, !PT ;  /* 0x0001000006ff7812 */ /* 0x040fe4000782c0ff */
[C---:B------:R-:W-:Y:S02]  /*15b810*/  LOP3.LUT P2, RZ, R6.reuse, 0x20000, RZ, 0xc0, !PT ;  /* 0x0002000006ff7812 */ /* 0x040fe4000784c0ff */
[C---:B------:R-:W-:Y:S02]  /*15b820*/  LOP3.LUT P3, RZ, R6.reuse, 0x40000, RZ, 0xc0, !PT ;  /* 0x0004000006ff7812 */ /* 0x040fe4000786c0ff */
[C---:B------:R-:W-:Y:S02]  /*15b830*/  LOP3.LUT P4, RZ, R6.reuse, 0x80000, RZ, 0xc0, !PT ;  /* 0x0008000006ff7812 */ /* 0x040fe4000788c0ff */
[----:B------:R-:W-:-:S02]  /*15b840*/  LOP3.LUT P5, RZ, R6, 0x100000, RZ, 0xc0, !PT ;  /* 0x0010000006ff7812 */ /* 0x000fc400078ac0ff */
[----:B------:R-:W-:Y:S02]  /*15b850*/  LOP3.LUT P6, RZ, R6, 0x200000, RZ, 0xc0, !PT ;  /* 0x0020000006ff7812 */ /* 0x000fe400078cc0ff */
[----:B---3--:R-:W-:-:S05]  /*15b860*/  PRMT R9, R12, 0x7770, RZ ;  /* 0x000077700c097816 */ /* 0x008fca00000000ff */
        /* <DEDUP_REMOVED lines=15> */
[----:B----4-:R1:W-:Y:S02]  /*15b960*/  @P0 STG.E.U8 desc[UR8][R36.64], R2 ;  /* 0x0000000224000986 */ /* 0x0103e4000c101108 */
[----:B-1----:R-:W-:-:S05]  /*15b970*/  PRMT R2, R13, 0x7772, RZ ;  /* 0x000077720d027816 */ /* 0x002fca00000000ff */
[----:B------:R1:W-:Y:S02]  /*15b980*/  @P1 STG.E.U8 desc[UR8][R34.64], R2 ;  /* 0x0000000222001986 */ /* 0x0003e4000c101108 */
[----:B-1----:R-:W-:-:S05]  /*15b990*/  PRMT R2, R13, 0x7773, RZ ;  /* 0x000077730d027816 */ /* 0x002fca00000000ff */
[----:B--2---:R1:W-:Y:S02]  /*15b9a0*/  @P2 STG.E.U8 desc[UR8][R32.64], R2 ;  /* 0x0000000220002986 */ /* 0x0043e4000c101108 */
[----:B-1----:R-:W-:-:S05]  /*15b9b0*/  PRMT R2, R7, 0x7770, RZ ;  /* 0x0000777007027816 */ /* 0x002fca00000000ff */
[----:B------:R1:W-:Y:S02]  /*15b9c0*/  @P3 STG.E.U8 desc[UR8][R30.64], R2 ;  /* 0x000000021e003986 */ /* 0x0003e4000c101108 */
[----:B-1----:R-:W-:-:S05]  /*15b9d0*/  PRMT R2, R7, 0x7771, RZ ;  /* 0x0000777107027816 */ /* 0x002fca00000000ff */
[----:B------:R1:W-:Y:S02]  /*15b9e0*/  @P4 STG.E.U8 desc[UR8][R10.64], R2 ;  /* 0x000000020a004986 */ /* 0x0003e4000c101108 */
[----:B-1----:R-:W-:-:S05]  /*15b9f0*/  PRMT R2, R7, 0x7772, RZ ;  /* 0x0000777207027816 */ /* 0x002fca00000000ff */
[----:B------:R1:W-:Y:S02]  /*15ba00*/  @P5 STG.E.U8 desc[UR8][R24.64], R2 ;  /* 0x0000000218005986 */ /* 0x0003e4000c101108 */
[----:B-1----:R-:W-:Y:S02]  /*15ba10*/  PRMT R2, R7, 0x7773, RZ ;  /* 0x0000777307027816 */ /* 0x002fe400000000ff */
[----:B------:R-:W2:Y:S04]  /*15ba20*/  LDL.LU R7, [R1+0x6750] ;  /* 0x0067500001077983 */ /* 0x000ea80000300800 */
[----:B------:R1:W-:Y:S04]  /*15ba30*/  @P6 STG.E.U8 desc[UR8][R22.64], R2 ;  /* 0x0000000216006986 */ /* 0x0003e8000c101108 */
[----:B-1----:R-:W3:Y:S04]  /*15ba40*/  LDL.LU.64 R22, [R1+0x1038] ;  /* 0x0010380001167983 */ /* 0x002ee80000300a00 */
[----:B------:R-:W4:Y:S04]  /*15ba50*/  LDL.LU.64 R32, [R1+0x1030] ;  /* 0x0010300001207983 */ /* 0x000f280000300a00 */
[----:B------:R-:W2:Y:S04]  /*15ba60*/  LDL.LU.64 R30, [R1+0x1028] ;  /* 0x00102800011e7983 */ /* 0x000ea80000300a00 */
[----:B------:R-:W2:Y:S04]  /*15ba70*/  LDL.LU.64 R10, [R1+0x1020] ;  /* 0x00102000010a7983 */ /* 0x000ea80000300a00 */
[----:B------:R-:W4:Y:S04]  /*15ba80*/  LDL.LU.64 R24, [R1+0x1098] ;  /* 0x0010980001187983 */ /* 0x000f280000300a00 */
[----:B------:R-:W4:Y:S01]  /*15ba90*/  LDL.LU R36, [R1+0x5f8] ;  /* 0x0005f80001247983 */ /* 0x000f220000300800 */
[----:B------:R-:W-:-:S02]  /*15baa0*/  LOP3.LUT P4, RZ, R6, 0x400000, RZ, 0xc0, !PT ;  /* 0x0040000006ff7812 */ /* 0x000fc4000788c0ff */
[----:B------:R-:W-:Y:S02]  /*15bab0*/  PRMT R2, R0, 0x7770, RZ ;  /* 0x0000777000027816 */ /* 0x000fe400000000ff */
[----:B------:R-:W-:Y:S02]  /*15bac0*/  LOP3.LUT R3, R3, 0xffefffff, RZ, 0xc0, !PT ;  /* 0xffefffff03037812 */ /* 0x000fe400078ec0ff */
[C---:B------:R-:W-:Y:S02]  /*15bad0*/  LOP3.LUT P5, RZ, R6.reuse, 0x800000, RZ, 0xc0, !PT ;  /* 0x0080000006ff7812 */ /* 0x040fe400078ac0ff */
[----:B------:R-:W-:-:S05]  /*15bae0*/  LOP3.LUT P6, RZ, R6, 0x1000000, RZ, 0xc0, !PT ;  /* 0x0100000006ff7812 */ /* 0x000fca00078cc0ff */
[----:B---3--:R1:W-:Y:S04]  /*15baf0*/  @P4 STG.E.U8 desc[UR8][R22.64], R2 ;  /* 0x0000000216004986 */ /* 0x0083e8000c101108 */
[----:B-1----:R-:W3:Y:S01]  /*15bb00*/  LDL.LU.64 R22, [R1+0x1110] ;  /* 0x0011100001167983 */ /* 0x002ee20000300a00 */
[----:B--2---:R-:W-:-:S03]  /*15bb10*/  LOP3.LUT P0, RZ, R7, 0x4, RZ, 0xc0, !PT ;  /* 0x0000000407ff7812 */ /* 0x004fc6000780c0ff */
[----:B------:R-:W2:Y:S01]  /*15bb20*/  LDL.LU.64 R50, [R1+0x1108] ;  /* 0x0011080001327983 */ /* 0x000ea20000300a00 */
[----:B------:R-:W-:-:S03]  /*15bb30*/  PRMT R2, R0, 0x7771, RZ ;  /* 0x0000777100027816 */ /* 0x000fc600000000ff */
[----:B------:R-:W2:Y:S06]  /*15bb40*/  LDL.LU.64 R48, [R1+0x1100] ;  /* 0x0011000001307983 */ /* 0x000eac0000300a00 */
        /* <DEDUP_REMOVED lines=12> */
[----:B----4-:R1:W-:Y:S10]  /*15bc10*/  @P5 STG.E.U8 desc[UR8][R32.64], R2 ;  /* 0x0000000220005986 */ /* 0x0103f4000c101108 */
[----:B------:R-:W-:-:S02]  /*15bc20*/  @P0 LOP3.LUT R3, R3, 0x1000000, RZ, 0xfc, !PT ;  /* 0x0100000003030812 */ /* 0x000fc400078efcff */
[----:B------:R-:W-:Y:S01]  /*15bc30*/  LOP3.LUT P0, RZ, R6, 0x20000000, RZ, 0xc0, !PT ;  /* 0x2000000006ff7812 */ /* 0x000fe2000780c0ff */
[----:B-1----:R-:W4:Y:S01]  /*15bc40*/  LDL.LU R32, [R1+0x5e8] ;  /* 0x0005e80001207983 */ /* 0x002f220000300800 */
[----:B------:R-:W-:-:S03]  /*15bc50*/  LOP3.LUT R3, R3, 0xfdffffff, RZ, 0xc0, !PT ;  /* 0xfdffffff03037812 */ /* 0x000fc600078ec0ff */
[----:B------:R-:W4:Y:S04]  /*15bc60*/  LDL.LU.64 R46, [R1+0x10f8] ;  /* 0x0010f800012e7983 */ /* 0x000f280000300a00 */
[----:B------:R-:W4:Y:S04]  /*15bc70*/  LDL.LU.64 R44, [R1+0x10f0] ;  /* 0x0010f000012c7983 */ /* 0x000f280000300a00 */
[----:B------:R-:W-:Y:S02]  /*15bc80*/  @P0 LOP3.LUT R3, R3, 0x2000000, RZ, 0xfc, !PT ;  /* 0x0200000003030812 */ /* 0x000fe400078efcff */
[----:B------:R-:W-:-:S02]  /*15bc90*/  LOP3.LUT P0, RZ, R6, 0x10000000, RZ, 0xc0, !PT ;  /* 0x1000000006ff7812 */ /* 0x000fc4000780c0ff */
[----:B------:R-:W-:Y:S02]  /*15bca0*/  LOP3.LUT R3, R3, 0xfbffffff, RZ, 0xc0, !PT ;  /* 0xfbffffff03037812 */ /* 0x000fe400078ec0ff */
[----:B------:R-:W-:-:S05]  /*15bcb0*/  PRMT R2, R0, 0x7772, RZ ;  /* 0x0000777200027816 */ /* 0x000fca00000000ff */
[----:B------:R1:W-:Y:S04]  /*15bcc0*/  @P6 STG.E.U8 desc[UR8][R30.64], R2 ;  /* 0x000000021e006986 */ /* 0x0003e8000c101108 */
[----:B------:R-:W-:Y:S02]  /*15bcd0*/  @P0 LOP3.LUT R3, R3, 0x4000000, RZ, 0xfc, !PT ;  /* 0x0400000003030812 */ /* 0x000fe400078efcff */
[----:B------:R-:W-:Y:S02]  /*15bce0*/  LOP3.LUT P0, RZ, R6, 0x8000000, RZ, 0xc0, !PT ;  /* 0x0800000006ff7812 */ /* 0x000fe4000780c0ff */
[----:B-1----:R-:W-:Y:S02]  /*15bcf0*/  PRMT R2, R0, 0x7773, RZ ;  /* 0x0000777300027816 */ /* 0x002fe400000000ff */
[----:B------:R-:W4:Y:S01]  /*15bd00*/  LDL.LU R0, [R1+0x674c] ;  /* 0x00674c0001007983 */ /* 0x000f220000300800 */
[----:B------:R-:W-:-:S03]  /*15bd10*/  LOP3.LUT R3, R3, 0xf7ffffff, RZ, 0xc0, !PT ;  /* 0xf7ffffff03037812 */ /* 0x000fc600078ec0ff */
[----:B------:R-:W4:Y:S05]  /*15bd20*/  LDL.LU.64 R42, [R1+0x10e8] ;  /* 0x0010e800012a7983 */ /* 0x000f2a0000300a00 */
[----:B------:R-:W-:Y:S02]  /*15bd30*/  @P0 LOP3.LUT R3, R3, 0x8000000, RZ, 0xfc, !PT ;  /* 0x0800000003030812 */ /* 0x000fe400078efcff */
[----:B------:R-:W-:Y:S01]  /*15bd40*/  LOP3.LUT P0, RZ, R6, 0x4000000, RZ, 0xc0, !PT ;  /* 0x0400000006ff7812 */ /* 0x000fe2000780c0ff */
[----:B------:R-:W4:Y:S01]  /*15bd50*/  LDL.LU.64 R38, [R1+0x10e0] ;  /* 0x0010e00001267983 */ /* 0x000f220000300a00 */
[----:B------:R-:W-:-:S03]  /*15bd60*/  LOP3.LUT R3, R3, 0xefffffff, RZ, 0xc0, !PT ;  /* 0xefffffff03037812 */ /* 0x000fc600078ec0ff */
[----:B------:R-:W4:Y:S04]  /*15bd70*/  LDL.LU R33, [R1+0x5d8] ;  /* 0x0005d80001217983 */ /* 0x000f280000300800 */
[----:B------:R-:W4:Y:S04]  /*15bd80*/  LDL.LU.64 R40, [R1+0x10d8] ;  /* 0x0010d80001287983 */ /* 0x000f280000300a00 */
[----:B------:R-:W-:Y:S01]  /*15bd90*/  @P0 LOP3.LUT R3, R3, 0x10000000, RZ, 0xfc, !PT ;  /* 0x1000000003030812 */ /* 0x000fe200078efcff */
[----:B------:R-:W4:Y:S01]  /*15bda0*/  LDL.LU.64 R34, [R1+0x10d0] ;  /* 0x0010d00001227983 */ /* 0x000f220000300a00 */
[----:B------:R-:W-:-:S03]  /*15bdb0*/  LOP3.LUT P0, RZ, R6, 0x2000000, RZ, 0xc0, !PT ;  /* 0x0200000006ff7812 */ /* 0x000fc6000780c0ff */
[----:B------:R-:W4:Y:S04]  /*15bdc0*/  LDL.LU.64 R12, [R1+0x10c8] ;  /* 0x0010c800010c7983 */ /* 0x000f280000300a00 */
[----:B------:R-:W4:Y:S04]  /*15bdd0*/  LDL.LU.64 R30, [R1+0x10c0] ;  /* 0x0010c000011e7983 */ /* 0x000f280000300a00 */
[----:B------:R-:W4:Y:S04]  /*15bde0*/  LDL.LU R37, [R1+0x5c8] ;  /* 0x0005c80001257983 */ /* 0x000f280000300800 */
[----:B------:R1:W-:Y:S01]  /*15bdf0*/  @P0 STG.E.U8 desc[UR8][R10.64], R2 ;  /* 0x000000020a000986 */ /* 0x0003e2000c101108 */
[----:B------:R-:W-:-:S02]  /*15be00*/  LOP3.LUT P0, RZ, R3, 0x10000000, RZ, 0xc0, !PT ;  /* 0x1000000003ff7812 */ /* 0x000fc4000780c0ff */
[----:B-1----:R-:W-:Y:S01]  /*15be10*/  PRMT R2, R36, 0x7770, RZ ;  /* 0x0000777024027816 */ /* 0x002fe200000000ff */
[----:B------:R-:W4:Y:S10]  /*15be20*/  LDL.LU.64 R10, [R1+0x10b8] ;  /* 0x0010b800010a7983 */ /* 0x000f340000300a00 */
[----:B------:R1:W-:Y:S01]  /*15be30*/  @P0 STG.E.U8 desc[UR8][R24.64], R2 ;  /* 0x0000000218000986 */ /* 0x0003e2000c101108 */
[----:B------:R-:W-:-:S02]  /*15be40*/  LOP3.LUT P0, RZ, R3, 0x8000000, RZ, 0xc0, !PT ;  /* 0x0800000003ff7812 */ /* 0x000fc4000780c0ff */
[----:B-1----:R-:W-:Y:S01]  /*15be50*/  PRMT R2, R36, 0x7771, RZ ;  /* 0x0000777124027816 */ /* 0x002fe200000000ff */
[----:B------:R-:W4:Y:S10]  /*15be60*/  LDL.LU.64 R24, [R1+0x10b0] ;  /* 0x0010b00001187983 */ /* 0x000f340000300a00 */
[----:B---3--:R1:W-:Y:S04]  /*15be70*/  @P0 STG.E.U8 desc[UR8][R22.64], R2 ;  /* 0x0000000216000986 */ /* 0x0083e8000c101108 */
[----:B-1----:R-:W3:Y:S01]  /*15be80*/  LDL.LU.64 R22, [R1+0x10a8] ;  /* 0x0010a80001167983 */ /* 0x002ee20000300a00 */
[----:B------:R-:W-:-:S02]  /*15be90*/  LOP3.LUT P0, RZ, R3, 0x4000000, RZ, 0xc0, !PT ;  /* 0x0400000003ff7812 */ /* 0x000fc4000780c0ff */
[----:B------:R-:W-:-:S11]  /*15bea0*/  PRMT R2, R36, 0x7772, RZ ;  /* 0x0000777224027816 */ /* 0x000fd600000000ff */
[----:B--2---:R1:W-:Y:S01]  /*15beb0*/  @P0 STG.E.U8 desc[UR8][R50.64], R2 ;  /* 0x0000000232000986 */ /* 0x0043e2000c101108 */
[----:B------:R-:W-:Y:S02]  /*15bec0*/  LOP3.LUT P0, RZ, R3, 0x2000000, RZ, 0xc0, !PT ;  /* 0x0200000003ff7812 */ /* 0x000fe4000780c0ff */
[----:B-1----:R-:W-:-:S11]  /*15bed0*/  PRMT R2, R36, 0x7773, RZ ;  /* 0x0000777324027816 */ /* 0x002fd600000000ff */
[----:B------:R4:W-:Y:S01]  /*15bee0*/  @P0 STG.E.U8 desc[UR8][R48.64], R2 ;  /* 0x0000000230000986 */ /* 0x0009e2000c101108 */
[----:B------:R-:W-:Y:S02]  /*15bef0*/  LOP3.LUT P0, RZ, R3, 0x1000000, RZ, 0xc0, !PT ;  /* 0x0100000003ff7812 */ /* 0x000fe4000780c0ff */
[----:B----4-:R-:W-:-:S11]  /*15bf00*/  PRMT R2, R32, 0x7770, RZ ;  /* 0x0000777020027816 */ /* 0x010fd600000000ff */
        /* <DEDUP_REMOVED lines=17> */
[----:B------:R1:W-:Y:S01]  /*15c020*/  @P1 STG.E.U8 desc[UR8][R34.64], R2 ;  /* 0x0000000222001986 */ /* 0x0003e2000c101108 */
[----:B------:R-:W-:Y:S02]  /*15c030*/  LOP3.LUT P4, RZ, R7, 0x40, RZ, 0xc0, !PT ;  /* 0x0000004007ff7812 */ /* 0x000fe4000788c0ff */
[----:B-1----:R-:W-:Y:S01]  /*15c040*/  PRMT R2, R33, 0x7772, RZ ;  /* 0x0000777221027816 */ /* 0x002fe200000000ff */
[----:B------:R-:W2:Y:S04]  /*15c050*/  LDL.LU.64 R34, [R1+0x10a0] ;  /* 0x0010a00001227983 */ /* 0x000ea80000300a00 */
[----:B------:R1:W-:Y:S01]  /*15c060*/  @P2 STG.E.U8 desc[UR8][R12.64], R2 ;  /* 0x000000020c002986 */ /* 0x0003e2000c101108 */
[----:B------:R-:W-:Y:S02]  /*15c070*/  LOP3.LUT P5, RZ, R7, 0x80, RZ, 0xc0, !PT ;  /* 0x0000008007ff7812 */ /* 0x000fe400078ac0ff */
[----:B-1----:R-:W-:Y:S01]  /*15c080*/  PRMT R2, R33, 0x7773, RZ ;  /* 0x0000777321027816 */ /* 0x002fe200000000ff */
[----:B------:R-:W4:Y:S04]  /*15c090*/  LDL.LU.64 R12, [R1+0x1118] ;  /* 0x00111800010c7983 */ /* 0x000f280000300a00 */
[----:B------:R1:W-:Y:S01]  /*15c0a0*/  @P3 STG.E.U8 desc[UR8][R30.64], R2 ;  /* 0x000000021e003986 */ /* 0x0003e2000c101108 */
[----:B------:R-:W-:-:S03]  /*15c0b0*/  LOP3.LUT P6, RZ, R7, 0x100, RZ, 0xc0, !PT ;  /* 0x0000010007ff7812 */ /* 0x000fc600078cc0ff */
[----:B------:R-:W4:Y:S01]  /*15c0c0*/  LDL.LU.64 R32, [R1+0x1180] ;  /* 0x0011800001207983 */ /* 0x000f220000300a00 */
[----:B-1----:R-:W-:-:S03]  /*15c0d0*/  PRMT R2, R37, 0x7770, RZ ;  /* 0x0000777025027816 */ /* 0x002fc600000000ff */
[----:B------:R-:W4:Y:S04]  /*15c0e0*/  LDL.LU.64 R30, [R1+0x1178] ;  /* 0x00117800011e7983 */ /* 0x000f280000300a00 */
[----:B------:R1:W-:Y:S02]  /*15c0f0*/  @P4 STG.E.U8 desc[UR8][R10.64], R2 ;  /* 0x000000020a004986 */ /* 0x0003e4000c101108 */
[----:B-1----:R-:W-:-:S05]  /*15c100*/  PRMT R2, R37, 0x7771, RZ ;  /* 0x0000777125027816 */ /* 0x002fca00000000ff */
[----:B------:R1:W-:Y:S02]  /*15c110*/  @P5 STG.E.U8 desc[UR8][R24.64], R2 ;  /* 0x0000000218005986 */ /* 0x0003e4000c101108 */
[----:B-1----:R-:W-:-:S05]  /*15c120*/  PRMT R2, R37, 0x7772, RZ ;  /* 0x0000777225027816 */ /* 0x002fca00000000ff */
[----:B---3--:R1:W-:Y:S04]  /*15c130*/  @P6 STG.E.U8 desc[UR8][R22.64], R2 ;  /* 0x0000000216006986 */ /* 0x0083e8000c101108 */
[----:B-1----:R-:W3:Y:S04]  /*15c140*/  LDL.LU R23, [R1+0x5b8] ;  /* 0x0005b80001177983 */ /* 0x002ee80000300800 */
[----:B------:R-:W4:Y:S04]  /*15c150*/  LDL.LU.64 R10, [R1+0x1170] ;  /* 0x00117000010a7983 */ /* 0x000f280000300a00 */
[----:B------:R-:W4:Y:S04]  /*15c160*/  LDL.LU.64 R24, [R1+0x1168] ;  /* 0x0011680001187983 */ /* 0x000f280000300a00 */
[----:B------:R-:W4:Y:S04]  /*15c170*/  LDL.LU R22, [R1+0x5a8] ;  /* 0x0005a80001167983 */ /* 0x000f280000300800 */
[----:B------:R-:W4:Y:S04]  /*15c180*/  LDL.LU.64 R48, [R1+0x1160] ;  /* 0x0011600001307983 */ /* 0x000f280000300a00 */
[----:B------:R-:W4:Y:S04]  /*15c190*/  LDL.LU.64 R46, [R1+0x1158] ;  /* 0x00115800012e7983 */ /* 0x000f280000300a00 */
[----:B------:R-:W4:Y:S04]  /*15c1a0*/  LDL.LU.64 R44, [R1+0x1150] ;  /* 0x00115000012c7983 */ /* 0x000f280000300a00 */
[----:B------:R-:W4:Y:S04]  /*15c1b0*/  LDL.LU.64 R42, [R1+0x1148] ;  /* 0x00114800012a7983 */ /* 0x000f280000300a00 */
[----:B------:R-:W4:Y:S04]  /*15c1c0*/  LDL.LU.64 R38, [R1+0x1140] ;  /* 0x0011400001267983 */ /* 0x000f280000300a00 */
[----:B------:R-:W4:Y:S01]  /*15c1d0*/  LDL.LU.64 R40, [R1+0x1138] ;  /* 0x0011380001287983 */ /* 0x000f220000300a00 */
[----:B------:R-:W-:-:S02]  /*15c1e0*/  LOP3.LUT P4, RZ, R7, 0x200, RZ, 0xc0, !PT ;  /* 0x0000020007ff7812 */ /* 0x000fc4000788c0ff */
[C---:B------:R-:W-:Y:S02]  /*15c1f0*/  LOP3.LUT P0, RZ, R7.reuse, 0x200000, RZ, 0xc0, !PT ;  /* 0x0020000007ff7812 */ /* 0x040fe4000780c0ff */
[----:B------:R-:W-:Y:S02]  /*15c200*/  LOP3.LUT P5, RZ, R7, 0x400, RZ, 0xc0, !PT ;  /* 0x0000040007ff7812 */ /* 0x000fe400078ac0ff */
[----:B------:R-:W-:Y:S02]  /*15c210*/  PRMT R2, R37, 0x7773, RZ ;  /* 0x0000777325027816 */ /* 0x000fe400000000ff */
[----:B------:R-:W4:Y:S01]  /*15c220*/  LDL.LU.64 R36, [R1+0x1130] ;  /* 0x0011300001247983 */ /* 0x000f220000300a00 */
[----:B------:R-:W-:Y:S02]  /*15c230*/  LOP3.LUT R3, R3, 0xfffff7ff, RZ, 0xc0, !PT ;  /* 0xfffff7ff03037812 */ /* 0x000fe400078ec0ff */
[----:B------:R-:W-:-:S04]  /*15c240*/  LOP3.LUT P6, RZ, R7, 0x800, RZ, 0xc0, !PT ;  /* 0x0000080007ff7812 */ /* 0x000fc800078cc0ff */
        /* <DEDUP_REMOVED lines=12> */
[----:B--2---:R1:W-:Y:S04]  /*15c310*/  @P4 STG.E.U8 desc[UR8][R34.64], R2 ;  /* 0x0000000222004986 */ /* 0x0043e8000c101108 */
[----:B-1----:R-:W2:Y:S06]  /*15c320*/  LDL.LU.64 R34, [R1+0x1128] ;  /* 0x0011280001227983 */ /* 0x002eac0000300a00 */
        /* <DEDUP_REMOVED lines=9> */
[----:B---3--:R-:W-:-:S05]  /*15c3c0*/  PRMT R2, R23, 0x7770, RZ ;  /* 0x0000777017027816 */ /* 0x008fca00000000ff */
[----:B----4-:R1:W-:Y:S02]  /*15c3d0*/  @P5 STG.E.U8 desc[UR8][R12.64], R2 ;  /* 0x000000020c005986 */ /* 0x0103e4000c101108 */
[----:B-1----:R-:W-:Y:S02]  /*15c3e0*/  PRMT R2, R23, 0x7771, RZ ;  /* 0x0000777117027816 */ /* 0x002fe400000000ff */
[----:B------:R-:W3:Y:S04]  /*15c3f0*/  LDL.LU.64 R12, [R1+0x1120] ;  /* 0x00112000010c7983 */ /* 0x000ee80000300a00 */
[----:B------:R1:W-:Y:S04]  /*15c400*/  @P6 STG.E.U8 desc[UR8][R32.64], R2 ;  /* 0x0000000220006986 */ /* 0x0003e8000c101108 */
[----:B-1----:R-:W4:Y:S01]  /*15c410*/  LDL.LU.64 R32, [R1+0x1198] ;  /* 0x0011980001207983 */ /* 0x002f220000300a00 */
[----:B------:R-:W-:-:S02]  /*15c420*/  @P0 LOP3.LUT R3, R3, 0x40000, RZ, 0xfc, !PT ;  /* 0x0004000003030812 */ /* 0x000fc400078efcff */
[----:B------:R-:W-:Y:S02]  /*15c430*/  LOP3.LUT P0, RZ, R7, 0x2000, RZ, 0xc0, !PT ;  /* 0x0000200007ff7812 */ /* 0x000fe4000780c0ff */
[----:B------:R-:W-:Y:S02]  /*15c440*/  LOP3.LUT R3, R3, 0xfff7ffff, RZ, 0xc0, !PT ;  /* 0xfff7ffff03037812 */ /* 0x000fe400078ec0ff */
[----:B------:R-:W-:-:S09]  /*15c450*/  PRMT R2, R23, 0x7772, RZ ;  /* 0x0000777217027816 */ /* 0x000fd200000000ff */
[----:B------:R-:W-:Y:S02]  /*15c460*/  @P0 LOP3.LUT R3, R3, 0x80000, RZ, 0xfc, !PT ;  /* 0x0008000003030812 */ /* 0x000fe400078efcff */
[----:B------:R-:W-:-:S13]  /*15c470*/  LOP3.LUT P0, RZ, R7, 0x1000, RZ, 0xc0, !PT ;  /* 0x0000100007ff7812 */ /* 0x000fda000780c0ff */
[----:B------:R1:W-:Y:S01]  /*15c480*/  @P0 STG.E.U8 desc[UR8][R30.64], R2 ;  /* 0x000000021e000986 */ /* 0x0003e2000c101108 */
[----:B------:R-:W-:Y:S02]  /*15c490*/  LOP3.LUT P0, RZ, R3, 0x80000, RZ, 0xc0, !PT ;  /* 0x0008000003ff7812 */ /* 0x000fe4000780c0ff */
[----:B-1----:R-:W-:Y:S02]  /*15c4a0*/  PRMT R2, R23, 0x7773, RZ ;  /* 0x0000777317027816 */ /* 0x002fe400000000ff */
[----:B------:R-:W4:Y:S04]  /*15c4b0*/  LDL.LU R23, [R1+0x5fc] ;  /* 0x0005fc0001177983 */ /* 0x000f280000300800 */
[----:B------:R-:W4:Y:S05]  /*15c4c0*/  LDL.LU.64 R30, [R1+0x1190] ;  /* 0x00119000011e7983 */ /* 0x000f2a0000300a00 */
[----:B------:R1:W-:Y:S04]  /*15c4d0*/  @P0 STG.E.U8 desc[UR8][R10.64], R2 ;  /* 0x000000020a000986 */ /* 0x0003e8000c101108 */
[----:B-1----:R-:W4:Y:S01]  /*15c4e0*/  LDL.LU.64 R10, [R1+0x1188] ;  /* 0x00118800010a7983 */ /* 0x002f220000300a00 */
[----:B------:R-:W-:-:S02]  /*15c4f0*/  LOP3.LUT P0, RZ, R3, 0x40000, RZ, 0xc0, !PT ;  /* 0x0004000003ff7812 */ /* 0x000fc4000780c0ff */
[----:B------:R-:W-:-:S11]  /*15c500*/  PRMT R2, R22, 0x7770, RZ ;  /* 0x0000777016027816 */ /* 0x000fd600000000ff */
[----:B------:R1:W-:Y:S01]  /*15c510*/  @P0 STG.E.U8 desc[UR8][R24.64], R2 ;  /* 0x0000000218000986 */ /* 0x0003e2000c101108 */
[C---:B------:R-:W-:Y:S02]  /*15c520*/  LOP3.LUT P0, RZ, R3.reuse, 0x20000, RZ, 0xc0, !PT ;  /* 0x0002000003ff7812 */ /* 0x040fe4000780c0ff */
[----:B-1----:R-:W-:Y:S01]  /*15c530*/  PRMT R2, R22, 0x7771, RZ ;  /* 0x0000777116027816 */ /* 0x002fe200000000ff */
[----:B------:R-:W4:Y:S10]  /*15c540*/  LDL.LU.64 R24, [R1+0x1200] ;  /* 0x0012000001187983 */ /* 0x000f340000300a00 */
        /* <DEDUP_REMOVED lines=19> */
[----:B-1----:R-:W-:Y:S02]  /*15c680*/  PRMT R2, R0, 0x7773, RZ ;  /* 0x0000777300027816 */ /* 0x002fe400000000ff */
[----:B------:R-:W-:Y:S01]  /*15c690*/  LOP3.LUT P3, RZ, R7, 0x1000000, RZ, 0xc0, !PT ;  /* 0x0100000007ff7812 */ /* 0x000fe2000786c0ff */
[----:B------:R-:W4:Y:S04]  /*15c6a0*/  LDL.LU R0, [R1+0x6748] ;  /* 0x0067480001007983 */ /* 0x000f280000300800 */
[----:B------:R1:W-:Y:S02]  /*15c6b0*/  @P0 STG.E.U8 desc[UR8][R36.64], R2 ;  /* 0x0000000224000986 */ /* 0x0003e4000c101108 */
[----:B-1----:R-:W-:-:S05]  /*15c6c0*/  PRMT R2, R8, 0x7770, RZ ;  /* 0x0000777008027816 */ /* 0x002fca00000000ff */
[----:B--2---:R1:W-:Y:S02]  /*15c6d0*/  @P1 STG.E.U8 desc[UR8][R34.64], R2 ;  /* 0x0000000222001986 */ /* 0x0043e4000c101108 */
[----:B-1----:R-:W-:-:S05]  /*15c6e0*/  PRMT R2, R8, 0x7771, RZ ;  /* 0x0000777108027816 */ /* 0x002fca00000000ff */
[----:B---3--:R1:W-:Y:S02]  /*15c6f0*/  @P2 STG.E.U8 desc[UR8][R12.64], R2 ;  /* 0x000000020c002986 */ /* 0x0083e4000c101108 */
[----:B-1----:R-:W-:-:S05]  /*15c700*/  PRMT R2, R8, 0x7772, RZ ;  /* 0x0000777208027816 */ /* 0x002fca00000000ff */
[----:B----4-:R1:W-:Y:S02]  /*15c710*/  @P3 STG.E.U8 desc[UR8][R32.64], R2 ;  /* 0x0000000220003986 */ /* 0x0103e4000c101108 */
[----:B-1----:R-:W-:Y:S02]  /*15c720*/  PRMT R2, R8, 0x7773, RZ ;  /* 0x0000777308027816 */ /* 0x002fe400000000ff */
[----:B------:R-:W2:Y:S04]  /*15c730*/  LDL.LU R8, [R1+0x6744] ;  /* 0x0067440001087983 */ /* 0x000ea80000300800 */
[----:B------:R-:W3:Y:S01]  /*15c740*/  LDL.LU.64 R34, [R1+0x11f8] ;  /* 0x0011f80001227983 */ /* 0x000ee20000300a00 */
[C---:B------:R-:W-:Y:S02]  /*15c750*/  LOP3.LUT P4, RZ, R7.reuse, 0x2000000, RZ, 0xc0, !PT ;  /* 0x0200000007ff7812 */ /* 0x040fe4000788c0ff */
[----:B------:R-:W-:Y:S01]  /*15c760*/  LOP3.LUT P5, RZ, R7, 0x4000000, RZ, 0xc0, !PT ;  /* 0x0400000007ff7812 */ /* 0x000fe200078ac0ff */
[----:B------:R-:W4:Y:S04]  /*15c770*/  LDL.LU.64 R12, [R1+0x11f0] ;  /* 0x0011f000010c7983 */ /* 0x000f280000300a00 */
[----:B------:R-:W3:Y:S06]  /*15c780*/  LDL.LU.64 R32, [R1+0x11e8] ;  /* 0x0011e80001207983 */ /* 0x000eec0000300a00 */
[----:B------:R1:W-:Y:S02]  /*15c790*/  @P4 STG.E.U8 desc[UR8][R30.64], R2 ;  /* 0x000000021e004986 */ /* 0x0003e4000c101108 */
[----:B-1----:R-:W-:-:S02]  /*15c7a0*/  PRMT R2, R23, 0x7770, RZ ;  /* 0x0000777017027816 */ /* 0x002fc400000000ff */
[----:B------:R-:W3:Y:S04]  /*15c7b0*/  LDL.LU.64 R30, [R1+0x11e0] ;  /* 0x0011e000011e7983 */ /* 0x000ee80000300a00 */
[----:B------:R1:W-:Y:S04]  /*15c7c0*/  @P5 STG.E.U8 desc[UR8][R10.64], R2 ;  /* 0x000000020a005986 */ /* 0x0003e8000c101108 */
[----:B-1----:R-:W3:Y:S04]  /*15c7d0*/  LDL.LU.64 R10, [R1+0x11d8] ;  /* 0x0011d800010a7983 */ /* 0x002ee80000300a00 */
[----:B------:R-:W3:Y:S01]  /*15c7e0*/  LDL.LU R22, [R1+0x5ec] ;  /* 0x0005ec0001167983 */ /* 0x000ee20000300800 */
[----:B------:R-:W-:-:S02]  /*15c7f0*/  LOP3.LUT R3, R3, 0xfffffffb, RZ, 0xc0, !PT ;  /* 0xfffffffb03037812 */ /* 0x000fc400078ec0ff */
[----:B------:R-:W-:Y:S02]  /*15c800*/  LOP3.LUT P6, RZ, R7, 0x8000000, RZ, 0xc0, !PT ;  /* 0x0800000007ff7812 */ /* 0x000fe400078cc0ff */
[----:B------:R-:W-:-:S11]  /*15c810*/  PRMT R2, R23, 0x7771, RZ ;  /* 0x0000777117027816 */ /* 0x000fd600000000ff */
[----:B------:R1:W-:Y:S04]  /*15c820*/  @P6 STG.E.U8 desc[UR8][R24.64], R2 ;  /* 0x0000000218006986 */ /* 0x0003e8000c101108 */
[----:B-1----:R-:W4:Y:S04]  /*15c830*/  LDL.LU.64 R24, [R1+0x11d0] ;  /* 0x0011d00001187983 */ /* 0x002f280000300a00 */
[----:B------:R-:W4:Y:S04]  /*15c840*/  LDL.LU R45, [R1+0x5dc] ;  /* 0x0005dc00012d7983 */ /* 0x000f280000300800 */
[----:B------:R-:W4:Y:S04]  /*15c850*/  LDL.LU.64 R50, [R1+0x11c8] ;  /* 0x0011c80001327983 */ /* 0x000f280000300a00 */
[----:B------:R-:W4:Y:S04]  /*15c860*/  LDL.LU.64 R48, [R1+0x11c0] ;  /* 0x0011c00001307983 */ /* 0x000f280000300a00 */
[----:B------:R-:W4:Y:S01]  /*15c870*/  LDL.LU.64 R46, [R1+0x11b8] ;  /* 0x0011b800012e7983 */ /* 0x000f220000300a00 */
[----:B------:R-:W-:-:S03]  /*15c880*/  LOP3.LUT P4, RZ, R7, 0x10000000, RZ, 0xc0, !PT ;  /* 0x1000000007ff7812 */ /* 0x000fc6000788c0ff */
[----:B------:R-:W4:Y:S01]  /*15c890*/  LDL.LU.64 R42, [R1+0x11b0] ;  /* 0x0011b000012a7983 */ /* 0x000f220000300a00 */
[----:B------:R-:W-:-:S03]  /*15c8a0*/  PRMT R2, R23, 0x7772, RZ ;  /* 0x0000777217027816 */ /* 0x000fc600000000ff */
[----:B------:R-:W4:Y:S01]  /*15c8b0*/  LDL.LU.64 R38, [R1+0x11a8] ;  /* 0x0011a80001267983 */ /* 0x000f220000300a00 */
[C---:B------:R-:W-:Y:S02]  /*15c8c0*/  LOP3.LUT P5, RZ, R7.reuse, 0x20000000, RZ, 0xc0, !PT ;  /* 0x2000000007ff7812 */ /* 0x040fe400078ac0ff */
        /* <DEDUP_REMOVED lines=19> */
[----:B------:R-:W-:Y:S02]  /*15ca00*/  LOP3.LUT P0, RZ, R8, 0x4, RZ, 0xc0, !PT ;  /* 0x0000000408ff7812 */ /* 0x000fe4000780c0ff */
[----:B-1----:R-:W-:Y:S02]  /*15ca10*/  PRMT R2, R23, 0x7773, RZ ;  /* 0x0000777317027816 */ /* 0x002fe400000000ff */
[----:B------:R-:W2:Y:S01]  /*15ca20*/  LDL.LU R23, [R1+0x5cc] ;  /* 0x0005cc0001177983 */ /* 0x000ea20000300800 */
[----:B------:R-:W-:-:S03]  /*15ca30*/  LOP3.LUT R3, R3, 0xfffffeff, RZ, 0xc0, !PT ;  /* 0xfffffeff03037812 */ /* 0x000fc600078ec0ff */
[----:B------:R-:W3:Y:S04]  /*15ca40*/  LDL.LU.64 R40, [R1+0x11a0] ;  /* 0x0011a00001287983 */ /* 0x000ee80000300a00 */
[----:B------:R-:W3:Y:S01]  /*15ca50*/  LDL.LU.64 R36, [R1+0x1218] ;  /* 0x0012180001247983 */ /* 0x000ee20000300a00 */
[----:B------:R-:W-:Y:S02]  /*15ca60*/  @P0 LOP3.LUT R3, R3, 0x100, RZ, 0xfc, !PT ;  /* 0x0000010003030812 */ /* 0x000fe400078efcff */
[----:B------:R-:W-:Y:S01]  /*15ca70*/  LOP3.LUT P0, RZ, R8, 0x2, RZ, 0xc0, !PT ;  /* 0x0000000208ff7812 */ /* 0x000fe2000780c0ff */
[----:B----4-:R1:W-:Y:S01]  /*15ca80*/  @P5 STG.E.U8 desc[UR8][R12.64], R2 ;  /* 0x000000020c005986 */ /* 0x0103e2000c101108 */
[----:B------:R-:W-:-:S03]  /*15ca90*/  LOP3.LUT R3, R3, 0xfffffdff, RZ, 0xc0, !PT ;  /* 0xfffffdff03037812 */ /* 0x000fc600078ec0ff */
[----:B------:R-:W4:Y:S08]  /*15caa0*/  LDL.LU.64 R34, [R1+0x1210] ;  /* 0x0012100001227983 */ /* 0x000f300000300a00 */
[----:B------:R-:W-:Y:S01]  /*15cab0*/  @P0 LOP3.LUT R3, R3, 0x200, RZ, 0xfc, !PT ;  /* 0x0000020003030812 */ /* 0x000fe200078efcff */
[----:B-1----:R-:W4:Y:S01]  /*15cac0*/  LDL.LU.64 R12, [R1+0x1208] ;  /* 0x00120800010c7983 */ /* 0x002f220000300a00 */
[----:B------:R-:W-:-:S02]  /*15cad0*/  LOP3.LUT P0, RZ, R8, 0x1, RZ, 0xc0, !PT ;  /* 0x0000000108ff7812 */ /* 0x000fc4000780c0ff */
[----:B------:R-:W-:Y:S02]  /*15cae0*/  LOP3.LUT R3, R3, 0xfffffbff, RZ, 0xc0, !PT ;  /* 0xfffffbff03037812 */ /* 0x000fe400078ec0ff */
[----:B------:R-:W-:-:S09]  /*15caf0*/  PRMT R2, R22, 0x7770, RZ ;  /* 0x0000777016027816 */ /* 0x000fd200000000ff */
[----:B------:R-:W-:Y:S02]  /*15cb00*/  @P0 LOP3.LUT R3, R3, 0x400, RZ, 0xfc, !PT ;  /* 0x0000040003030812 */ /* 0x000fe400078efcff */
[----:B------:R-:W-:Y:S01]  /*15cb10*/  LOP3.LUT P0, RZ, R7, 0x80000000, RZ, 0xc0, !PT ;  /* 0x8000000007ff7812 */ /* 0x000fe2000780c0ff */
[----:B------:R1:W-:Y:S02]  /*15cb20*/  @P6 STG.E.U8 desc[UR8][R32.64], R2 ;  /* 0x0000000220006986 */ /* 0x0003e4000c101108 */
[----:B-1----:R-:W-:Y:S02]  /*15cb30*/  PRMT R2, R22, 0x7771, RZ ;  /* 0x0000777116027816 */ /* 0x002fe400000000ff */
[----:B------:R-:W4:Y:S08]  /*15cb40*/  LDL.LU.64 R32, [R1+0x1238] ;  /* 0x0012380001207983 */ /* 0x000f300000300a00 */
[----:B------:R1:W-:Y:S01]  /*15cb50*/  @P0 STG.E.U8 desc[UR8][R30.64], R2 ;  /* 0x000000021e000986 */ /* 0x0003e2000c101108 */
[----:B------:R-:W-:-:S02]  /*15cb60*/  LOP3.LUT P0, RZ, R3, 0x400, RZ, 0xc0, !PT ;  /* 0x0000040003ff7812 */ /* 0x000fc4000780c0ff */
[----:B-1----:R-:W-:Y:S01]  /*15cb70*/  PRMT R2, R22, 0x7772, RZ ;  /* 0x0000777216027816 */ /* 0x002fe200000000ff */
[----:B------:R-:W4:Y:S10]  /*15cb80*/  LDL.LU.64 R30, [R1+0x1230] ;  /* 0x00123000011e7983 */ /* 0x000f340000300a00 */
[----:B------:R1:W-:Y:S04]  /*15cb90*/  @P0 STG.E.U8 desc[UR8][R10.64], R2 ;  /* 0x000000020a000986 */ /* 0x0003e8000c101108 */
[----:B-1----:R-:W4:Y:S01]  /*15cba0*/  LDL.LU.64 R10, [R1+0x1228] ;  /* 0x00122800010a7983 */ /* 0x002f220000300a00 */
[----:B------:R-:W-:-:S02]  /*15cbb0*/  LOP3.LUT P0, RZ, R3, 0x200, RZ, 0xc0, !PT ;  /* 0x0000020003ff7812 */ /* 0x000fc4000780c0ff */
[----:B------:R-:W-:-:S11]  /*15cbc0*/  PRMT R2, R22, 0x7773, RZ ;  /* 0x0000777316027816 */ /* 0x000fd600000000ff */
[----:B------:R1:W-:Y:S01]  /*15cbd0*/  @P0 STG.E.U8 desc[UR8][R24.64], R2 ;  /* 0x0000000218000986 */ /* 0x0003e2000c101108 */
[----:B------:R-:W-:-:S03]  /*15cbe0*/  LOP3.LUT P0, RZ, R3, 0x100, RZ, 0xc0, !PT ;  /* 0x0000010003ff7812 */ /* 0x000fc6000780c0ff */
[----:B-1----:R-:W4:Y:S04]  /*15cbf0*/  LDL.LU.64 R24, [R1+0x1220] ;  /* 0x0012200001187983 */ /* 0x002f280000300a00 */
[----:B------:R-:W4:Y:S01]  /*15cc00*/  LDL.LU R22, [R1+0x5ac] ;  /* 0x0005ac0001167983 */ /* 0x000f220000300800 */
[----:B------:R-:W-:-:S05]  /*15cc10*/  PRMT R2, R45, 0x7770, RZ ;  /* 0x000077702d027816 */ /* 0x000fca00000000ff */
        /* <DEDUP_REMOVED lines=16> */
[----:B--2---:R-:W-:-:S05]  /*15cd20*/  PRMT R2, R23, 0x7770, RZ ;  /* 0x0000777017027816 */ /* 0x004fca00000000ff */
[----:B------:R1:W-:Y:S01]  /*15cd30*/  @P0 STG.E.U8 desc[UR8][R38.64], R2 ;  /* 0x0000000226000986 */ /* 0x0003e2000c101108 */
[----:B------:R-:W-:Y:S02]  /*15cd40*/  LOP3.LUT P0, RZ, R3, 0x8, RZ, 0xc0, !PT ;  /* 0x0000000803ff7812 */ /* 0x000fe4000780c0ff */
[----:B-1----:R-:W-:-:S11]  /*15cd50*/  PRMT R2, R23, 0x7771, RZ ;  /* 0x0000777117027816 */ /* 0x002fd600000000ff */
[----:B---3--:R1:W-:Y:S01]  /*15cd60*/  @P0 STG.E.U8 desc[UR8][R40.64], R2 ;  /* 0x0000000228000986 */ /* 0x0083e2000c101108 */
[----:B------:R-:W-:Y:S02]  /*15cd70*/  LOP3.LUT P0, RZ, R3, 0x4, RZ, 0xc0, !PT ;  /* 0x0000000403ff7812 */ /* 0x000fe4000780c0ff */
[----:B-1----:R-:W-:-:S11]  /*15cd80*/  PRMT R2, R23, 0x7772, RZ ;  /* 0x0000777217027816 */ /* 0x002fd600000000ff */
[----:B------:R1:W-:Y:S02]  /*15cd90*/  @P0 STG.E.U8 desc[UR8][R36.64], R2 ;  /* 0x0000000224000986 */ /* 0x0003e4000c101108 */
[----:B-1----:R-:W-:-:S05]  /*15cda0*/  PRMT R2, R23, 0x7773, RZ ;  /* 0x0000777317027816 */ /* 0x002fca00000000ff */
[----:B----4-:R1:W-:Y:S02]  /*15cdb0*/  @P1 STG.E.U8 desc[UR8][R34.64], R2 ;  /* 0x0000000222001986 */ /* 0x0103e4000c101108 */
        /* <DEDUP_REMOVED lines=9> */
[----:B-1----:R-:W3:Y:S01]  /*15ce50*/  LDL.LU.64 R10, [R1+0x1280] ;  /* 0x00128000010a7983 */ /* 0x002ee20000300a00 */
[----:B------:R-:W-:-:S02]  /*15ce60*/  LOP3.LUT P6, RZ, R8, 0x4000, RZ, 0xc0, !PT ;  /* 0x0000400008ff7812 */ /* 0x000fc400078cc0ff */
[----:B------:R-:W-:Y:S01]  /*15ce70*/  PRMT R2, R22, 0x7770, RZ ;  /* 0x0000777016027816 */ /* 0x000fe200000000ff */
[----:B------:R-:W4:Y:S10]  /*15ce80*/  LDL.LU.64 R12, [R1+0x1278] ;  /* 0x00127800010c7983 */ /* 0x000f340000300a00 */
[----:B------:R1:W-:Y:S04]  /*15ce90*/  @P6 STG.E.U8 desc[UR8][R24.64], R2 ;  /* 0x0000000218006986 */ /* 0x0003e8000c101108 */
[----:B-1----:R-:W2:Y:S04]  /*15cea0*/  LDL.LU.64 R24, [R1+0x1270] ;  /* 0x0012700001187983 */ /* 0x002ea80000300a00 */
[----:B------:R-:W2:Y:S04]  /*15ceb0*/  LDL.LU.64 R32, [R1+0x1268] ;  /* 0x0012680001207983 */ /* 0x000ea80000300a00 */
[----:B------:R-:W2:Y:S04]  /*15cec0*/  LDL.LU.64 R30, [R1+0x1260] ;  /* 0x00126000011e7983 */ /* 0x000ea80000300a00 */
[----:B------:R-:W2:Y:S01]  /*15ced0*/  LDL.LU R23, [R1+0x59c] ;  /* 0x00059c0001177983 */ /* 0x000ea20000300800 */
[----:B------:R-:W-:-:S02]  /*15cee0*/  LOP3.LUT P4, RZ, R8, 0x8000, RZ, 0xc0, !PT ;  /* 0x0000800008ff7812 */ /* 0x000fc4000788c0ff */
[----:B------:R-:W-:Y:S02]  /*15cef0*/  PRMT R2, R22, 0x7771, RZ ;  /* 0x0000777116027816 */ /* 0x000fe400000000ff */
        /* <DEDUP_REMOVED lines=20> */
[----:B------:R-:W-:Y:S01]  /*15d040*/  LOP3.LUT R4, R4, 0x7fffffff, RZ, 0xc0, !PT ;  /* 0x7fffffff04047812 */ /* 0x000fe200078ec0ff */
[----:B---3--:R1:W-:Y:S04]  /*15d050*/  @P4 STG.E.U8 desc[UR8][R10.64], R2 ;  /* 0x000000020a004986 */ /* 0x0083e8000c101108 */
[----:B-1----:R-:W3:Y:S04]  /*15d060*/  LDL.LU.64 R10, [R1+0x1258] ;  /* 0x00125800010a7983 */ /* 0x002ee80000300a00 */
[----:B------:R-:W3:Y:S04]  /*15d070*/  LDL.LU R43, [R1+0x58c] ;  /* 0x00058c00012b7983 */ /* 0x000ee80000300800 */
[----:B------:R-:W3:Y:S04]  /*15d080*/  LDL.LU.64 R50, [R1+0x1250] ;  /* 0x0012500001327983 */ /* 0x000ee80000300a00 */
[----:B------:R-:W3:Y:S04]  /*15d090*/  LDL.LU.64 R48, [R1+0x1248] ;  /* 0x0012480001307983 */ /* 0x000ee80000300a00 */
[----:B------:R-:W3:Y:S04]  /*15d0a0*/  LDL.LU.64 R46, [R1+0x1240] ;  /* 0x00124000012e7983 */ /* 0x000ee80000300a00 */
[----:B------:R-:W3:Y:S01]  /*15d0b0*/  LDL.LU.64 R44, [R1+0x1298] ;  /* 0x00129800012c7983 */ /* 0x000ee20000300a00 */
[----:B------:R-:W-:-:S02]  /*15d0c0*/  LOP3.LUT P6, RZ, R8, 0x20000, RZ, 0xc0, !PT ;  /* 0x0002000008ff7812 */ /* 0x000fc400078cc0ff */
[----:B------:R-:W-:Y:S01]  /*15d0d0*/  @P0 LOP3.LUT R4, R4, 0x80000000, RZ, 0xfc, !PT ;  /* 0x8000000004040812 */ /* 0x000fe200078efcff */
[----:B------:R-:W3:Y:S01]  /*15d0e0*/  LDL.LU.64 R38, [R1+0x1290] ;  /* 0x0012900001267983 */ /* 0x000ee20000300a00 */
[----:B------:R-:W-:Y:S02]  /*15d0f0*/  LOP3.LUT P0, RZ, R8, 0x100000, RZ, 0xc0, !PT ;  /* 0x0010000008ff7812 */ /* 0x000fe4000780c0ff */
[----:B------:R-:W-:Y:S02]  /*15d100*/  PRMT R2, R22, 0x7772, RZ ;  /* 0x0000777216027816 */ /* 0x000fe400000000ff */
[----:B------:R-:W-:-:S03]  /*15d110*/  LOP3.LUT R3, R3, 0xfffffffe, RZ, 0xc0, !PT ;  /* 0xfffffffe03037812 */ /* 0x000fc600078ec0ff */
[----:B----4-:R1:W-:Y:S06]  /*15d120*/  @P5 STG.E.U8 desc[UR8][R12.64], R2 ;  /* 0x000000020c005986 */ /* 0x0103ec000c101108 */
[----:B------:R-:W-:Y:S02]  /*15d130*/  @P0 LOP3.LUT R3, R3, 0x1, RZ, 0xfc, !PT ;  /* 0x0000000103030812 */ /* 0x000fe400078efcff */
[----:B-1----:R-:W-:Y:S02]  /*15d140*/  PRMT R2, R22, 0x7773, RZ ;  /* 0x0000777316027816 */ /* 0x002fe400000000ff */
[----:B------:R-:W-:-:S03]  /*15d150*/  LOP3.LUT P0, RZ, R8, 0x80000, RZ, 0xc0, !PT ;  /* 0x0008000008ff7812 */ /* 0x000fc6000780c0ff */
[----:B--2---:R1:W-:Y:S01]  /*15d160*/  @P6 STG.E.U8 desc[UR8][R24.64], R2 ;  /* 0x0000000218006986 */ /* 0x0043e2000c101108 */
[----:B------:R-:W-:-:S03]  /*15d170*/  LOP3.LUT R3, R3, 0xfffffffd, RZ, 0xc0, !PT ;  /* 0xfffffffd03037812 */ /* 0x000fc600078ec0ff */
[----:B-1----:R-:W2:Y:S04]  /*15d180*/  LDL.LU R24, [R1+0x570] ;  /* 0x0005700001187983 */ /* 0x002ea80000300800 */
[----:B------:R-:W4:Y:S02]  /*15d190*/  LDL.LU.64 R40, [R1+0x1288] ;  /* 0x0012880001287983 */ /* 0x000f240000300a00 */
[----:B------:R-:W-:Y:S02]  /*15d1a0*/  @P0 LOP3.LUT R3, R3, 0x2, RZ, 0xfc, !PT ;  /* 0x0000000203030812 */ /* 0x000fe400078efcff */
[----:B------:R-:W-:Y:S01]  /*15d1b0*/  LOP3.LUT P0, RZ, R8, 0x40000, RZ, 0xc0, !PT ;  /* 0x0004000008ff7812 */ /* 0x000fe2000780c0ff */
[----:B------:R-:W2:Y:S01]  /*15d1c0*/  LDL.LU.64 R36, [R1+0x1300] ;  /* 0x0013000001247983 */ /* 0x000ea20000300a00 */
[----:B------:R-:W-:-:S03]  /*15d1d0*/  PRMT R2, R23, 0x7770, RZ ;  /* 0x0000777017027816 */ /* 0x000fc600000000ff */
[----:B------:R-:W2:Y:S04]  /*15d1e0*/  LDL.LU R25, [R1+0x560] ;  /* 0x0005600001197983 */ /* 0x000ea80000300800 */
[----:B------:R-:W2:Y:S04]  /*15d1f0*/  LDL.LU.64 R34, [R1+0x12f8] ;  /* 0x0012f80001227983 */ /* 0x000ea80000300a00 */
[----:B------:R1:W-:Y:S01]  /*15d200*/  @P0 STG.E.U8 desc[UR8][R32.64], R2 ;  /* 0x0000000220000986 */ /* 0x0003e2000c101108 */
[----:B------:R-:W-:-:S03]  /*15d210*/  LOP3.LUT P0, RZ, R3, 0x2, RZ, 0xc0, !PT ;  /* 0x0000000203ff7812 */ /* 0x000fc6000780c0ff */
[----:B------:R-:W2:Y:S01]  /*15d220*/  LDL.LU.64 R12, [R1+0x12f0] ;  /* 0x0012f000010c7983 */ /* 0x000ea20000300a00 */
[----:B-1----:R-:W-:-:S03]  /*15d230*/  PRMT R2, R23, 0x7771, RZ ;  /* 0x0000777117027816 */ /* 0x002fc600000000ff */
[----:B------:R-:W2:Y:S06]  /*15d240*/  LDL.LU.64 R32, [R1+0x12e8] ;  /* 0x0012e80001207983 */ /* 0x000eac0000300a00 */
[----:B------:R1:W-:Y:S04]  /*15d250*/  @P0 STG.E.U8 desc[UR8][R30.64], R2 ;  /* 0x000000021e000986 */ /* 0x0003e8000c101108 */
[----:B-1----:R-:W4:Y:S01]  /*15d260*/  LDL.LU.64 R30, [R1+0x12e0] ;  /* 0x0012e000011e7983 */ /* 0x002f220000300a00 */
[----:B------:R-:W-:-:S02]  /*15d270*/  LOP3.LUT P0, RZ, R3, 0x1, RZ, 0xc0, !PT ;  /* 0x0000000103ff7812 */ /* 0x000fc4000780c0ff */
[----:B------:R-:W-:-:S11]  /*15d280*/  PRMT R2, R23, 0x7772, RZ ;  /* 0x0000777217027816 */ /* 0x000fd600000000ff */
[----:B---3--:R1:W-:Y:S04]  /*15d290*/  @P0 STG.E.U8 desc[UR8][R10.64], R2 ;  /* 0x000000020a000986 */ /* 0x0083e8000c101108 */
[----:B-1----:R-:W3:Y:S01]  /*15d2a0*/  LDL.LU.64 R10, [R1+0x12d8] ;  /* 0x0012d800010a7983 */ /* 0x002ee20000300a00 */
[----:B------:R-:W-:-:S03]  /*15d2b0*/  PRMT R2, R23, 0x7773, RZ ;  /* 0x0000777317027816 */ /* 0x000fc600000000ff */
[----:B------:R-:W3:Y:S01]  /*15d2c0*/  LDL.LU.64 R22, [R1+0x12d0] ;  /* 0x0012d00001167983 */ /* 0x000ee20000300a00 */
[----:B------:R-:W-:-:S13]  /*15d2d0*/  LOP3.LUT P0, RZ, R4, 0x80000000, RZ, 0xc0, !PT ;  /* 0x8000000004ff7812 */ /* 0x000fda000780c0ff */
        /* <DEDUP_REMOVED lines=14> */
[----:B--2---:R-:W-:-:S11]  /*15d3c0*/  PRMT R2, R24, 0x7770, RZ ;  /* 0x0000777018027816 */ /* 0x004fd600000000ff */
[----:B----4-:R1:W-:Y:S01]  /*15d3d0*/  @P0 STG.E.U8 desc[UR8][R40.64], R2 ;  /* 0x0000000228000986 */ /* 0x0103e2000c101108 */
        /* <DEDUP_REMOVED lines=11> */
[----:B------:R1:W-:Y:S02]  /*15d490*/  @P2 STG.E.U8 desc[UR8][R12.64], R2 ;  /* 0x000000020c002986 */ /* 0x0003e4000c101108 */
[----:B-1----:R-:W-:-:S02]  /*15d4a0*/  PRMT R2, R25, 0x7770, RZ ;  /* 0x0000777019027816 */ /* 0x002fc400000000ff */
[----:B------:R-:W4:Y:S04]  /*15d4b0*/  LDL.LU.64 R12, [R1+0x12c0] ;  /* 0x0012c000010c7983 */ /* 0x000f280000300a00 */
[----:B------:R1:W-:Y:S02]  /*15d4c0*/  @P3 STG.E.U8 desc[UR8][R32.64], R2 ;  /* 0x0000000220003986 */ /* 0x0003e4000c101108 */
[----:B-1----:R-:W-:Y:S02]  /*15d4d0*/  PRMT R2, R25, 0x7771, RZ ;  /* 0x0000777119027816 */ /* 0x002fe400000000ff */
[----:B------:R-:W2:Y:S04]  /*15d4e0*/  LDL.LU.64 R32, [R1+0x12b8] ;  /* 0x0012b80001207983 */ /* 0x000ea80000300a00 */
[----:B------:R1:W-:Y:S04]  /*15d4f0*/  @P4 STG.E.U8 desc[UR8][R30.64], R2 ;  /* 0x000000021e004986 */ /* 0x0003e8000c101108 */
[----:B-1----:R-:W2:Y:S01]  /*15d500*/  LDL.LU R31, [R1+0x550] ;  /* 0x00055000011f7983 */ /* 0x002ea20000300800 */
[----:B------:R-:W-:-:S02]  /*15d510*/  LOP3.LUT P5, RZ, R0, 0x1, RZ, 0xc0, !PT ;  /* 0x0000000100ff7812 */ /* 0x000fc400078ac0ff */
[----:B------:R-:W-:Y:S02]  /*15d520*/  LOP3.LUT P6, RZ, R0, 0x2, RZ, 0xc0, !PT ;  /* 0x0000000200ff7812 */ /* 0x000fe400078cc0ff */
[----:B------:R-:W-:-:S09]  /*15d530*/  PRMT R2, R25, 0x7772, RZ ;  /* 0x0000777219027816 */ /* 0x000fd200000000ff */
[----:B---3--:R1:W-:Y:S04]  /*15d540*/  @P5 STG.E.U8 desc[UR8][R10.64], R2 ;  /* 0x000000020a005986 */ /* 0x0083e8000c101108 */
[----:B-1----:R-:W3:Y:S01]  /*15d550*/  LDL.LU.64 R10, [R1+0x12b0] ;  /* 0x0012b000010a7983 */ /* 0x002ee20000300a00 */
[----:B------:R-:W-:-:S03]  /*15d560*/  PRMT R2, R25, 0x7773, RZ ;  /* 0x0000777319027816 */ /* 0x000fc600000000ff */
[----:B------:R-:W3:Y:S04]  /*15d570*/  LDL.LU.64 R24, [R1+0x12a8] ;  /* 0x0012a80001187983 */ /* 0x000ee80000300a00 */
[----:B------:R1:W-:Y:S04]  /*15d580*/  @P6 STG.E.U8 desc[UR8][R22.64], R2 ;  /* 0x0000000216006986 */ /* 0x0003e8000c101108 */
[----:B-1----:R-:W3:Y:S04]  /*15d590*/  LDL.LU.64 R22, [R1+0x12a0] ;  /* 0x0012a00001167983 */ /* 0x002ee80000300a00 */
[----:B------:R-:W3:Y:S01]  /*15d5a0*/  LDL.LU R49, [R1+0x540] ;  /* 0x0005400001317983 */ /* 0x000ee20000300800 */
[----:B------:R-:W-:-:S02]  /*15d5b0*/  LOP3.LUT P0, RZ, R0, 0x4000, RZ, 0xc0, !PT ;  /* 0x0000400000ff7812 */ /* 0x000fc4000780c0ff */
[----:B------:R-:W-:Y:S01]  /*15d5c0*/  LOP3.LUT R4, R4, 0xfffeffff, RZ, 0xc0, !PT ;  /* 0xfffeffff04047812 */ /* 0x000fe200078ec0ff */
[----:B------:R-:W3:Y:S01]  /*15d5d0*/  LDL.LU.64 R50, [R1+0x1318] ;  /* 0x0013180001327983 */ /* 0x000ee20000300a00 */
[C---:B------:R-:W-:Y:S02]  /*15d5e0*/  LOP3.LUT P4, RZ, R0.reuse, 0x4, RZ, 0xc0, !PT ;  /* 0x0000000400ff7812 */ /* 0x040fe4000788c0ff */
[----:B------:R-:W-:Y:S01]  /*15d5f0*/  LOP3.LUT P5, RZ, R0, 0x8, RZ, 0xc0, !PT ;  /* 0x0000000800ff7812 */ /* 0x000fe200078ac0ff */
[----:B------:R-:W3:Y:S04]  /*15d600*/  LDL.LU.64 R46, [R1+0x1310] ;  /* 0x00131000012e7983 */ /* 0x000ee80000300a00 */
[----:B------:R-:W3:Y:S02]  /*15d610*/  LDL.LU.64 R44, [R1+0x1308] ;  /* 0x00130800012c7983 */ /* 0x000ee40000300a00 */
        /* <DEDUP_REMOVED lines=21> */
[----:B--2---:R-:W-:-:S05]  /*15d770*/  PRMT R2, R31, 0x7770, RZ ;  /* 0x000077701f027816 */ /* 0x004fca00000000ff */
[----:B------:R1:W-:Y:S02]  /*15d780*/  @P4 STG.E.U8 desc[UR8][R34.64], R2 ;  /* 0x0000000222004986 */ /* 0x0003e4000c101108 */
[----:B-1----:R-:W-:-:S05]  /*15d790*/  PRMT R2, R31, 0x7771, RZ ;  /* 0x000077711f027816 */ /* 0x002fca00000000ff */
[----:B----4-:R1:W-:Y:S04]  /*15d7a0*/  @P5 STG.E.U8 desc[UR8][R12.64], R2 ;  /* 0x000000020c005986 */ /* 0x0103e8000c101108 */
[----:B-1----:R-:W2:Y:S04]  /*15d7b0*/  LDL.LU R12, [R1+0x530] ;  /* 0x00053000010c7983 */ /* 0x002ea80000300800 */
[----:B------:R-:W4:Y:S04]  /*15d7c0*/  LDL.LU.64 R42, [R1+0x1380] ;  /* 0x00138000012a7983 */ /* 0x000f280000300a00 */
[----:B------:R-:W4:Y:S01]  /*15d7d0*/  LDL.LU.64 R38, [R1+0x1378] ;  /* 0x0013780001267983 */ /* 0x000f220000300a00 */
[----:B------:R-:W-:-:S02]  /*15d7e0*/  @P0 LOP3.LUT R4, R4, 0x800000, RZ, 0xfc, !PT ;  /* 0x0080000004040812 */ /* 0x000fc400078efcff */
[C---:B------:R-:W-:Y:S01]  /*15d7f0*/  LOP3.LUT P0, RZ, R0.reuse, 0x40, RZ, 0xc0, !PT ;  /* 0x0000004000ff7812 */ /* 0x040fe2000780c0ff */
[----:B------:R-:W4:Y:S01]  /*15d800*/  LDL.LU.64 R40, [R1+0x1370] ;  /* 0x0013700001287983 */ /* 0x000f220000300a00 */
[----:B------:R-:W-:Y:S02]  /*15d810*/  LOP3.LUT P6, RZ, R0, 0x10, RZ, 0xc0, !PT ;  /* 0x0000001000ff7812 */ /* 0x000fe400078cc0ff */
[----:B------:R-:W-:Y:S01]  /*15d820*/  LOP3.LUT R4, R4, 0xfeffffff, RZ, 0xc0, !PT ;  /* 0xfeffffff04047812 */ /* 0x000fe200078ec0ff */
[----:B------:R-:W4:Y:S01]  /*15d830*/  LDL.LU.64 R36, [R1+0x1368] ;  /* 0x0013680001247983 */ /* 0x000f220000300a00 */
[----:B------:R-:W-:-:S03]  /*15d840*/  PRMT R2, R31, 0x7772, RZ ;  /* 0x000077721f027816 */ /* 0x000fc600000000ff */
[----:B------:R-:W4:Y:S04]  /*15d850*/  LDL.LU.64 R34, [R1+0x1360] ;  /* 0x0013600001227983 */ /* 0x000f280000300a00 */
[----:B------:R-:W-:Y:S02]  /*15d860*/  @P0 LOP3.LUT R4, R4, 0x1000000, RZ, 0xfc, !PT ;  /* 0x0100000004040812 */ /* 0x000fe400078efcff */
[----:B------:R-:W-:Y:S01]  /*15d870*/  LOP3.LUT P0, RZ, R0, 0x20, RZ, 0xc0, !PT ;  /* 0x0000002000ff7812 */ /* 0x000fe2000780c0ff */
[----:B------:R1:W-:Y:S02]  /*15d880*/  @P6 STG.E.U8 desc[UR8][R32.64], R2 ;  /* 0x0000000220006986 */ /* 0x0003e4000c101108 */
[----:B-1----:R-:W-:Y:S02]  /*15d890*/  PRMT R2, R31, 0x7773, RZ ;  /* 0x000077731f027816 */ /* 0x002fe400000000ff */
[----:B------:R-:W4:Y:S04]  /*15d8a0*/  LDL.LU.64 R32, [R1+0x1358] ;  /* 0x0013580001207983 */ /* 0x000f280000300a00 */
[----:B------:R-:W4:Y:S04]  /*15d8b0*/  LDL.LU.64 R30, [R1+0x1350] ;  /* 0x00135000011e7983 */ /* 0x000f280000300a00 */
[----:B------:R-:W4:Y:S04]  /*15d8c0*/  LDL.LU R13, [R1+0x510] ;  /* 0x00051000010d7983 */ /* 0x000f280000300800 */
[----:B---3--:R1:W-:Y:S01]  /*15d8d0*/  @P0 STG.E.U8 desc[UR8][R10.64], R2 ;  /* 0x000000020a000986 */ /* 0x0083e2000c101108 */
[----:B------:R-:W-:-:S03]  /*15d8e0*/  LOP3.LUT P0, RZ, R4, 0x1000000, RZ, 0xc0, !PT ;  /* 0x0100000004ff7812 */ /* 0x000fc6000780c0ff */
[----:B-1----:R-:W3:Y:S01]  /*15d8f0*/  LDL.LU.64 R10, [R1+0x1348] ;  /* 0x00134800010a7983 */ /* 0x002ee20000300a00 */
[----:B------:R-:W-:-:S09]  /*15d900*/  PRMT R2, R49, 0x7770, RZ ;  /* 0x0000777031027816 */ /* 0x000fd200000000ff */
[----:B------:R1:W-:Y:S01]  /*15d910*/  @P0 STG.E.U8 desc[UR8][R24.64], R2 ;  /* 0x0000000218000986 */ /* 0x0003e2000c101108 */
[C---:B------:R-:W-:Y:S02]  /*15d920*/  LOP3.LUT P0, RZ, R4.reuse, 0x800000, RZ, 0xc0, !PT ;  /* 0x0080000004ff7812 */ /* 0x040fe4000780c0ff */
[----:B-1----:R-:W-:Y:S01]  /*15d930*/  PRMT R2, R49, 0x7771, RZ ;  /* 0x0000777131027816 */ /* 0x002fe200000000ff */
[----:B------:R-:W3:Y:S10]  /*15d940*/  LDL.LU.64 R24, [R1+0x1340] ;  /* 0x0013400001187983 */ /* 0x000ef40000300a00 */
[----:B------:R1:W-:Y:S04]  /*15d950*/  @P0 STG.E.U8 desc[UR8][R22.64], R2 ;  /* 0x0000000216000986 */ /* 0x0003e8000c101108 */
[----:B-1----:R-:W3:Y:S01]  /*15d960*/  LDL.LU.64 R22, [R1+0x1338] ;  /* 0x0013380001167983 */ /* 0x002ee20000300a00 */
[----:B------:R-:W-:-:S02]  /*15d970*/  LOP3.LUT P0, RZ, R4, 0x400000, RZ, 0xc0, !PT ;  /* 0x0040000004ff7812 */ /* 0x000fc4000780c0ff */
[----:B------:R-:W-:-:S11]  /*15d980*/  PRMT R2, R49, 0x7772, RZ ;  /* 0x0000777231027816 */ /* 0x000fd600000000ff */
        /* <DEDUP_REMOVED lines=11> */
[----:B--2---:R-:W-:-:S05]  /*15da40*/  PRMT R2, R12, 0x7770, RZ ;  /* 0x000077700c027816 */ /* 0x004fca00000000ff */
[----:B------:R1:W-:Y:S01]  /*15da50*/  @P0 STG.E.U8 desc[UR8][R44.64], R2 ;  /* 0x000000022c000986 */ /* 0x0003e2000c101108 */
[----:B------:R-:W-:Y:S02]  /*15da60*/  LOP3.LUT P0, RZ, R4, 0x80000, RZ, 0xc0, !PT ;  /* 0x0008000004ff7812 */ /* 0x000fe4000780c0ff */
[----:B-1----:R-:W-:-:S11]  /*15da70*/  PRMT R2, R12, 0x7771, RZ ;  /* 0x000077710c027816 */ /* 0x002fd600000000ff */
[----:B----4-:R1:W-:Y:S01]  /*15da80*/  @P0 STG.E.U8 desc[UR8][R42.64], R2 ;  /* 0x000000022a000986 */ /* 0x0103e2000c101108 */
        /* <DEDUP_REMOVED lines=10> */
[----:B------:R1:W-:Y:S02]  /*15db30*/  @P1 STG.E.U8 desc[UR8][R34.64], R2 ;  /* 0x0000000222001986 */ /* 0x0003e4000c101108 */
[----:B-1----:R-:W-:-:S05]  /*15db40*/  PRMT R2, R18, 0x7772, RZ ;  /* 0x0000777212027816 */ /* 0x002fca00000000ff */
[----:B------:R1:W-:Y:S02]  /*15db50*/  @P2 STG.E.U8 desc[UR8][R32.64], R2 ;  /* 0x0000000220002986 */ /* 0x0003e4000c101108 */
[----:B-1----:R-:W-:Y:S02]  /*15db60*/  PRMT R2, R18, 0x7773, RZ ;  /* 0x0000777312027816 */ /* 0x002fe400000000ff */
[----:B------:R-:W2:Y:S04]  /*15db70*/  LDL.LU R18, [R1+0x673c] ;  /* 0x00673c0001127983 */ /* 0x000ea80000300800 */
[----:B------:R1:W-:Y:S02]  /*15db80*/  @P3 STG.E.U8 desc[UR8][R30.64], R2 ;  /* 0x000000021e003986 */ /* 0x0003e4000c101108 */
[----:B-1----:R-:W-:-:S05]  /*15db90*/  PRMT R2, R13, 0x7770, RZ ;  /* 0x000077700d027816 */ /* 0x002fca00000000ff */
[----:B---3--:R1:W-:Y:S02]  /*15dba0*/  @P4 STG.E.U8 desc[UR8][R10.64], R2 ;  /* 0x000000020a004986 */ /* 0x0083e4000c101108 */
[----:B-1----:R-:W-:-:S05]  /*15dbb0*/  PRMT R2, R13, 0x7771, RZ ;  /* 0x000077710d027816 */ /* 0x002fca00000000ff */
[----:B------:R1:W-:Y:S02]  /*15dbc0*/  @P5 STG.E.U8 desc[UR8][R24.64], R2 ;  /* 0x0000000218005986 */ /* 0x0003e4000c101108 */
[----:B-1----:R-:W-:-:S05]  /*15dbd0*/  PRMT R2, R13, 0x7772, RZ ;  /* 0x000077720d027816 */ /* 0x002fca00000000ff */
[----:B------:R1:W-:Y:S04]  /*15dbe0*/  @P6 STG.E.U8 desc[UR8][R22.64], R2 ;  /* 0x0000000216006986 */ /* 0x0003e8000c101108 */
[----:B-1----:R-:W3:Y:S04]  /*15dbf0*/  LDL.LU.64 R22, [R1+0x1330] ;  /* 0x0013300001167983 */ /* 0x002ee80000300a00 */
[----:B------:R-:W4:Y:S04]  /*15dc00*/  LDL.LU.64 R30, [R1+0x1328] ;  /* 0x00132800011e7983 */ /* 0x000f280000300a00 */
[----:B------:R-:W2:Y:S04]  /*15dc10*/  LDL.LU.64 R32, [R1+0x1320] ;  /* 0x0013200001207983 */ /* 0x000ea80000300a00 */
[----:B------:R-:W2:Y:S01]  /*15dc20*/  LDL.LU.64 R10, [R1+0x1398] ;  /* 0x00139800010a7983 */ /* 0x000ea20000300a00 */
[----:B------:R-:W-:-:S03]  /*15dc30*/  LOP3.LUT P4, RZ, R0, 0x200000, RZ, 0xc0, !PT ;  /* 0x0020000000ff7812 */ /* 0x000fc6000788c0ff */
[----:B------:R-:W4:Y:S01]  /*15dc40*/  LDL.LU.64 R24, [R1+0x1390] ;  /* 0x0013900001187983 */ /* 0x000f220000300a00 */
[----:B------:R-:W-:-:S03]  /*15dc50*/  PRMT R2, R13, 0x7773, RZ ;  /* 0x000077730d027816 */ /* 0x000fc600000000ff */
[----:B------:R-:W4:Y:S01]  /*15dc60*/  LDL.LU R34, [R1+0x574] ;  /* 0x0005740001227983 */ /* 0x000f220000300800 */
[----:B------:R-:W-:Y:S02]  /*15dc70*/  LOP3.LUT R4, R4, 0xffffff7f, RZ, 0xc0, !PT ;  /* 0xffffff7f04047812 */ /* 0x000fe400078ec0ff */
[C---:B------:R-:W-:Y:S02]  /*15dc80*/  LOP3.LUT P5, RZ, R0.reuse, 0x400000, RZ, 0xc0, !PT ;  /* 0x0040000000ff7812 */ /* 0x040fe400078ac0ff */
[----:B------:R-:W-:Y:S01]  /*15dc90*/  LOP3.LUT P6, RZ, R0, 0x800000, RZ, 0xc0, !PT ;  /* 0x0080000000ff7812 */ /* 0x000fe200078cc0ff */
[----:B---3--:R1:W-:Y:S04]  /*15dca0*/  @P4 STG.E.U8 desc[UR8][R22.64], R2 ;  /* 0x0000000216004986 */ /* 0x0083e8000c101108 */
[----:B-1----:R-:W3:Y:S01]  /*15dcb0*/  LDL.LU.64 R22, [R1+0x1388] ;  /* 0x0013880001167983 */ /* 0x002ee20000300a00 */
[----:B--2---:R-:W-:-:S03]  /*15dcc0*/  LOP3.LUT P0, RZ, R18, 0x2, RZ, 0xc0, !PT ;  /* 0x0000000212ff7812 */ /* 0x004fc6000780c0ff */
[----:B------:R-:W2:Y:S04]  /*15dcd0*/  LDL.LU.64 R50, [R1+0x1460] ;  /* 0x0014600001327983 */ /* 0x000ea80000300a00 */
[----:B------:R-:W2:Y:S06]  /*15dce0*/  LDL.LU.64 R48, [R1+0x1448] ;  /* 0x0014480001307983 */ /* 0x000eac0000300a00 */
        /* <DEDUP_REMOVED lines=16> */
[----:B----4-:R1:W-:Y:S04]  /*15ddf0*/  @P5 STG.E.U8 desc[UR8][R30.64], R2 ;  /* 0x000000021e005986 */ /* 0x0103e8000c101108 */
[----:B------:R-:W-:Y:S02]  /*15de00*/  @P0 LOP3.LUT R4, R4, 0x1000, RZ, 0xfc, !PT ;  /* 0x0000100004040812 */ /* 0x000fe400078efcff */
[----:B------:R-:W-:Y:S01]  /*15de10*/  LOP3.LUT P0, RZ, R0, 0x8000000, RZ, 0xc0, !PT ;  /* 0x0800000000ff7812 */ /* 0x000fe2000780c0ff */
[----:B-1----:R-:W4:Y:S04]  /*15de20*/  LDL.LU R30, [R1+0x564] ;  /* 0x00056400011e7983 */ /* 0x002f280000300800 */
[----:B------:R-:W4:Y:S01]  /*15de30*/  LDL.LU.64 R46, [R1+0x1440] ;  /* 0x00144000012e7983 */ /* 0x000f220000300a00 */
[----:B------:R-:W-:-:S03]  /*15de40*/  LOP3.LUT R4, R4, 0xffffdfff, RZ, 0xc0, !PT ;  /* 0xffffdfff04047812 */ /* 0x000fc600078ec0ff */
[----:B------:R-:W4:Y:S04]  /*15de50*/  LDL.LU.64 R44, [R1+0x1428] ;  /* 0x00142800012c7983 */ /* 0x000f280000300a00 */
[----:B------:R-:W-:Y:S02]  /*15de60*/  @P0 LOP3.LUT R4, R4, 0x2000, RZ, 0xfc, !PT ;  /* 0x0000200004040812 */ /* 0x000fe400078efcff */
[----:B------:R-:W-:Y:S01]  /*15de70*/  LOP3.LUT P0, RZ, R0, 0x4000000, RZ, 0xc0, !PT ;  /* 0x0400000000ff7812 */ /* 0x000fe2000780c0ff */
[----:B------:R-:W4:Y:S01]  /*15de80*/  LDL.LU.64 R42, [R1+0x1420] ;  /* 0x00142000012a7983 */ /* 0x000f220000300a00 */
[----:B------:R-:W-:Y:S02]  /*15de90*/  LOP3.LUT R4, R4, 0xffffbfff, RZ, 0xc0, !PT ;  /* 0xffffbfff04047812 */ /* 0x000fe400078ec0ff */
[----:B------:R-:W-:Y:S01]  /*15dea0*/  PRMT R2, R20, 0x7771, RZ ;  /* 0x0000777114027816 */ /* 0x000fe200000000ff */
[----:B------:R-:W4:Y:S08]  /*15deb0*/  LDL.LU.64 R38, [R1+0x1408] ;  /* 0x0014080001267983 */ /* 0x000f300000300a00 */
[----:B------:R-:W-:Y:S01]  /*15dec0*/  @P0 LOP3.LUT R4, R4, 0x4000, RZ, 0xfc, !PT ;  /* 0x0000400004040812 */ /* 0x000fe200078efcff */
[----:B------:R1:W-:Y:S01]  /*15ded0*/  @P6 STG.E.U8 desc[UR8][R32.64], R2 ;  /* 0x0000000220006986 */ /* 0x0003e2000c101108 */
[----:B------:R-:W-:-:S02]  /*15dee0*/  LOP3.LUT P0, RZ, R0, 0x2000000, RZ, 0xc0, !PT ;  /* 0x0200000000ff7812 */ /* 0x000fc4000780c0ff */
[----:B------:R-:W-:Y:S01]  /*15def0*/  LOP3.LUT R4, R4, 0xffff7fff, RZ, 0xc0, !PT ;  /* 0xffff7fff04047812 */ /* 0x000fe200078ec0ff */
[----:B------:R-:W4:Y:S10]  /*15df00*/  LDL.LU R31, [R1+0x554] ;  /* 0x00055400011f7983 */ /* 0x000f340000300800 */
[----:B------:R-:W-:-:S02]  /*15df10*/  @P0 LOP3.LUT R4, R4, 0x8000, RZ, 0xfc, !PT ;  /* 0x0000800004040812 */ /* 0x000fc400078efcff */
[----:B------:R-:W-:Y:S02]  /*15df20*/  LOP3.LUT P0, RZ, R0, 0x1000000, RZ, 0xc0, !PT ;  /* 0x0100000000ff7812 */ /* 0x000fe4000780c0ff */
[----:B-1----:R-:W-:-:S11]  /*15df30*/  PRMT R2, R20, 0x7772, RZ ;  /* 0x0000777214027816 */ /* 0x002fd600000000ff */
[----:B------:R1:W-:Y:S01]  /*15df40*/  @P0 STG.E.U8 desc[UR8][R10.64], R2 ;  /* 0x000000020a000986 */ /* 0x0003e2000c101108 */
[----:B------:R-:W-:Y:S02]  /*15df50*/  LOP3.LUT P0, RZ, R4, 0x8000, RZ, 0xc0, !PT ;  /* 0x0000800004ff7812 */ /* 0x000fe4000780c0ff */
[----:B-1----:R-:W-:Y:S02]  /*15df60*/  PRMT R2, R20, 0x7773, RZ ;  /* 0x0000777314027816 */ /* 0x002fe400000000ff */
[----:B------:R-:W4:Y:S04]  /*15df70*/  LDL.LU R20, [R1+0x6738] ;  /* 0x0067380001147983 */ /* 0x000f280000300800 */
[----:B------:R-:W4:Y:S04]  /*15df80*/  LDL.LU.64 R40, [R1+0x1400] ;  /* 0x0014000001287983 */ /* 0x000f280000300a00 */
[----:B------:R-:W4:Y:S04]  /*15df90*/  LDL.LU.64 R36, [R1+0x13e8] ;  /* 0x0013e80001247983 */ /* 0x000f280000300a00 */
[----:B------:R-:W4:Y:S04]  /*15dfa0*/  LDL.LU.64 R12, [R1+0x13e0] ;  /* 0x0013e000010c7983 */ /* 0x000f280000300a00 */
[----:B------:R-:W4:Y:S04]  /*15dfb0*/  LDL.LU.64 R32, [R1+0x13c8] ;  /* 0x0013c80001207983 */ /* 0x000f280000300a00 */
[----:B------:R1:W-:Y:S01]  /*15dfc0*/  @P0 STG.E.U8 desc[UR8][R24.64], R2 ;  /* 0x0000000218000986 */ /* 0x0003e2000c101108 */
[----:B------:R-:W-:-:S03]  /*15dfd0*/  LOP3.LUT P0, RZ, R4, 0x4000, RZ, 0xc0, !PT ;  /* 0x0000400004ff7812 */ /* 0x000fc6000780c0ff */
[----:B------:R-:W4:Y:S04]  /*15dfe0*/  LDL.LU R35, [R1+0x544] ;  /* 0x0005440001237983 */ /* 0x000f280000300800 */
[----:B------:R-:W4:Y:S01]  /*15dff0*/  LDL.LU.64 R10, [R1+0x13c0] ;  /* 0x0013c000010a7983 */ /* 0x000f220000300a00 */
[----:B-1----:R-:W-:-:S03]  /*15e000*/  PRMT R2, R34, 0x7770, RZ ;  /* 0x0000777022027816 */ /* 0x002fc600000000ff */
[----:B------:R-:W4:Y:S04]  /*15e010*/  LDL.LU.64 R24, [R1+0x13a8] ;  /* 0x0013a80001187983 */ /* 0x000f280000300a00 */
[----:B---3--:R1:W-:Y:S04]  /*15e020*/  @P0 STG.E.U8 desc[UR8][R22.64], R2 ;  /* 0x0000000216000986 */ /* 0x0083e8000c101108 */
[----:B-1----:R-:W3:Y:S01]  /*15e030*/  LDL.LU.64 R22, [R1+0x13a0] ;  /* 0x0013a00001167983 */ /* 0x002ee20000300a00 */
[----:B------:R-:W-:Y:S02]  /*15e040*/  LOP3.LUT P0, RZ, R4, 0x2000, RZ, 0xc0, !PT ;  /* 0x0000200004ff7812 */ /* 0x000fe4000780c0ff */
[----:B------:R-:W-:-:S11]  /*15e050*/  PRMT R2, R34, 0x7771, RZ ;  /* 0x0000777122027816 */ /* 0x000fd600000000ff */
[----:B--2---:R1:W-:Y:S01]  /*15e060*/  @P0 STG.E.U8 desc[UR8][R50.64], R2 ;  /* 0x0000000232000986 */ /* 0x0043e2000c101108 */
[----:B------:R-:W-:Y:S02]  /*15e070*/  LOP3.LUT P0, RZ, R4, 0x1000, RZ, 0xc0, !PT ;  /* 0x0000100004ff7812 */ /* 0x000fe4000780c0ff */
[----:B-1----:R-:W-:-:S11]  /*15e080*/  PRMT R2, R34, 0x7772, RZ ;  /* 0x0000777222027816 */ /* 0x002fd600000000ff */
        /* <DEDUP_REMOVED lines=21> */
[C---:B------:R-:W-:Y:S02]  /*15e1e0*/  LOP3.LUT P4, RZ, R18.reuse, 0x20, RZ, 0xc0, !PT ;  /* 0x0000002012ff7812 */ /* 0x040fe4000788c0ff */
[C---:B-1----:R-:W-:Y:S01]  /*15e1f0*/  PRMT R2, R31.reuse, 0x7771, RZ ;  /* 0x000077711f027816 */ /* 0x042fe200000000ff */
[----:B------:R-:W2:Y:S04]  /*15e200*/  LDL.LU.64 R36, [R1+0x1488] ;  /* 0x0014880001247983 */ /* 0x000ea80000300a00 */
[----:B------:R1:W-:Y:S01]  /*15e210*/  @P2 STG.E.U8 desc[UR8][R12.64], R2 ;  /* 0x000000020c002986 */ /* 0x0003e2000c101108 */
[C---:B------:R-:W-:Y:S02]  /*15e220*/  LOP3.LUT P5, RZ, R18.reuse, 0x40, RZ, 0xc0, !PT ;  /* 0x0000004012ff7812 */ /* 0x040fe400078ac0ff */
[----:B-1----:R-:W-:Y:S01]  /*15e230*/  PRMT R2, R31, 0x7772, RZ ;  /* 0x000077721f027816 */ /* 0x002fe200000000ff */
[----:B------:R-:W4:Y:S04]  /*15e240*/  LDL.LU.64 R12, [R1+0x1480] ;  /* 0x00148000010c7983 */ /* 0x000f280000300a00 */
[----:B------:R1:W-:Y:S01]  /*15e250*/  @P3 STG.E.U8 desc[UR8][R32.64], R2 ;  /* 0x0000000220003986 */ /* 0x0003e2000c101108 */
[----:B------:R-:W-:-:S02]  /*15e260*/  LOP3.LUT P6, RZ, R18, 0x80, RZ, 0xc0, !PT ;  /* 0x0000008012ff7812 */ /* 0x000fc400078cc0ff */
[----:B-1----:R-:W-:Y:S01]  /*15e270*/  PRMT R2, R31, 0x7773, RZ ;  /* 0x000077731f027816 */ /* 0x002fe200000000ff */
[----:B------:R-:W4:Y:S04]  /*15e280*/  LDL.LU.64 R32, [R1+0x1468] ;  /* 0x0014680001207983 */ /* 0x000f280000300a00 */
[----:B------:R1:W-:Y:S04]  /*15e290*/  @P4 STG.E.U8 desc[UR8][R10.64], R2 ;  /* 0x000000020a004986 */ /* 0x0003e8000c101108 */
[----:B------:R-:W4:Y:S01]  /*15e2a0*/  LDL.LU.64 R30, [R1+0x2e80] ;  /* 0x002e8000011e7983 */ /* 0x000f220000300a00 */
[----:B-1----:R-:W-:-:S03]  /*15e2b0*/  PRMT R2, R35, 0x7770, RZ ;  /* 0x0000777023027816 */ /* 0x002fc600000000ff */
[----:B------:R-:W4:Y:S04]  /*15e2c0*/  LDL.LU.64 R10, [R1+0x2e78] ;  /* 0x002e7800010a7983 */ /* 0x000f280000300a00 */
[----:B------:R1:W-:Y:S02]  /*15e2d0*/  @P5 STG.E.U8 desc[UR8][R24.64], R2 ;  /* 0x0000000218005986 */ /* 0x0003e4000c101108 */
[----:B-1----:R-:W-:-:S05]  /*15e2e0*/  PRMT R2, R35, 0x7771, RZ ;  /* 0x0000777123027816 */ /* 0x002fca00000000ff */
[----:B---3--:R1:W-:Y:S04]  /*15e2f0*/  @P6 STG.E.U8 desc[UR8][R22.64], R2 ;  /* 0x0000000216006986 */ /* 0x0083e8000c101108 */
[----:B-1----:R-:W3:Y:S04]  /*15e300*/  LDL.LU R22, [R1+0x534] ;  /* 0x0005340001167983 */ /* 0x002ee80000300800 */
[----:B------:R-:W3:Y:S01]  /*15e310*/  LDL.LU.64 R24, [R1+0x2e70] ;  /* 0x002e700001187983 */ /* 0x000ee20000300a00 */
[----:B------:R-:W-:Y:S02]  /*15e320*/  LOP3.LUT P0, RZ, R18, 0x100000, RZ, 0xc0, !PT ;  /* 0x0010000012ff7812 */ /* 0x000fe4000780c0ff */
[----:B------:R-:W-:Y:S01]  /*15e330*/  LOP3.LUT R0, R0, 0xbfffffff, RZ, 0xc0, !PT ;  /* 0xbfffffff00007812 */ /* 0x000fe200078ec0ff */
[----:B------:R-:W3:Y:S04]  /*15e340*/  LDL.LU R23, [R1+0x524] ;  /* 0x0005240001177983 */ /* 0x000ee80000300800 */
[----:B------:R-:W3:Y:S01]  /*15e350*/  LDL.LU.64 R48, [R1+0x2e68] ;  /* 0x002e680001307983 */ /* 0x000ee20000300a00 */
[----:B------:R-:W-:-:S03]  /*15e360*/  LOP3.LUT R4, R4, 0xfffffffe, RZ, 0xc0, !PT ;  /* 0xfffffffe04047812 */ /* 0x000fc600078ec0ff */
[----:B------:R-:W3:Y:S02]  /*15e370*/  LDL.LU.64 R46, [R1+0x2e60] ;  /* 0x002e6000012e7983 */ /* 0x000ee40000300a00 */
[----:B------:R-:W-:Y:S02]  /*15e380*/  @P0 LOP3.LUT R0, R0, 0x40000000, RZ, 0xfc, !PT ;  /* 0x4000000000000812 */ /* 0x000fe400078efcff */
[----:B------:R-:W-:Y:S01]  /*15e390*/  LOP3.LUT P0, RZ, R18, 0x80000, RZ, 0xc0, !PT ;  /* 0x0008000012ff7812 */ /* 0x000fe2000780c0ff */
[----:B------:R-:W3:Y:S01]  /*15e3a0*/  LDL.LU.64 R44, [R1+0x2e58] ;  /* 0x002e5800012c7983 */ /* 0x000ee20000300a00 */
[----:B------:R-:W-:-:S03]  /*15e3b0*/  LOP3.LUT R0, R0, 0x7fffffff, RZ, 0xc0, !PT ;  /* 0x7fffffff00007812 */ /* 0x000fc600078ec0ff */
[----:B------:R-:W3:Y:S04]  /*15e3c0*/  LDL.LU.64 R42, [R1+0x2e50] ;  /* 0x002e5000012a7983 */ /* 0x000ee80000300a00 */
[----:B------:R-:W3:Y:S04]  /*15e3d0*/  LDL.LU.64 R38, [R1+0x2e48] ;  /* 0x002e480001267983 */ /* 0x000ee80000300a00 */
[----:B------:R-:W-:Y:S01]  /*15e3e0*/  @P0 LOP3.LUT R0, R0, 0x80000000, RZ, 0xfc, !PT ;  /* 0x8000000000000812 */ /* 0x000fe200078efcff */
[----:B------:R-:W3:Y:S01]  /*15e3f0*/  LDL.LU.64 R40, [R1+0x2e38] ;  /* 0x002e380001287983 */ /* 0x000ee20000300a00 */
        /* <DEDUP_REMOVED lines=20> */
[C---:B------:R-:W-:Y:S02]  /*15e540*/  LOP3.LUT P0, RZ, R18.reuse, 0x1000, RZ, 0xc0, !PT ;  /* 0x0000100012ff7812 */ /* 0x040fe4000780c0ff */
[----:B------:R-:W-:Y:S02]  /*15e550*/  LOP3.LUT P6, RZ, R18, 0x400, RZ, 0xc0, !PT ;  /* 0x0000040012ff7812 */ /* 0x000fe400078cc0ff */
[----:B------:R-:W-:-:S09]  /*15e560*/  LOP3.LUT R4, R4, 0xffffffbf, RZ, 0xc0, !PT ;  /* 0xffffffbf04047812 */ /* 0x000fd200078ec0ff */
[----:B------:R-:W-:Y:S02]  /*15e570*/  @P0 LOP3.LUT R4, R4, 0x40, RZ, 0xfc, !PT ;  /* 0x0000004004040812 */ /* 0x000fe400078efcff */
[----:B------:R-:W-:Y:S01]  /*15e580*/  LOP3.LUT P0, RZ, R18, 0x800, RZ, 0xc0, !PT ;  /* 0x0000080012ff7812 */ /* 0x000fe2000780c0ff */
[----:B--2---:R1:W-:Y:S04]  /*15e590*/  @P4 STG.E.U8 desc[UR8][R36.64], R2 ;  /* 0x0000000224004986 */ /* 0x0043e8000c101108 */
[----:B-1----:R-:W2:Y:S01]  /*15e5a0*/  LDL.LU.64 R36, [R1+0x2e30] ;  /* 0x002e300001247983 */ /* 0x002ea20000300a00 */
[----:B------:R-:W-:-:S03]  /*15e5b0*/  PRMT R2, R35, 0x7773, RZ ;  /* 0x0000777323027816 */ /* 0x000fc600000000ff */
[----:B------:R-:W2:Y:S04]  /*15e5c0*/  LDL.LU.64 R34, [R1+0x2b70] ;  /* 0x002b700001227983 */ /* 0x000ea80000300a00 */
[----:B----4-:R1:W-:Y:S04]  /*15e5d0*/  @P5 STG.E.U8 desc[UR8][R12.64], R2 ;  /* 0x000000020c005986 */ /* 0x0103e8000c101108 */
[----:B-1----:R-:W4:Y:S01]  /*15e5e0*/  LDL.LU.64 R12, [R1+0x2448] ;  /* 0x00244800010c7983 */ /* 0x002f220000300a00 */
[----:B---3--:R-:W-:-:S05]  /*15e5f0*/  PRMT R2, R22, 0x7770, RZ ;  /* 0x0000777016027816 */ /* 0x008fca00000000ff */
[----:B------:R1:W-:Y:S02]  /*15e600*/  @P6 STG.E.U8 desc[UR8][R32.64], R2 ;  /* 0x0000000220006986 */ /* 0x0003e4000c101108 */
[----:B-1----:R-:W-:Y:S02]  /*15e610*/  PRMT R2, R22, 0x7771, RZ ;  /* 0x0000777116027816 */ /* 0x002fe400000000ff */
[----:B------:R-:W3:Y:S04]  /*15e620*/  LDL.LU.64 R32, [R1+0x2440] ;  /* 0x0024400001207983 */ /* 0x000ee80000300a00 */
[----:B------:R1:W-:Y:S04]  /*15e630*/  @P0 STG.E.U8 desc[UR8][R30.64], R2 ;  /* 0x000000021e000986 */ /* 0x0003e8000c101108 */
[----:B-1----:R-:W3:Y:S01]  /*15e640*/  LDL.LU.64 R30, [R1+0x2e98] ;  /* 0x002e9800011e7983 */ /* 0x002ee20000300a00 */
[----:B------:R-:W-:-:S02]  /*15e650*/  LOP3.LUT P0, RZ, R4, 0x40, RZ, 0xc0, !PT ;  /* 0x0000004004ff7812 */ /* 0x000fc4000780c0ff */
[----:B------:R-:W-:-:S11]  /*15e660*/  PRMT R2, R22, 0x7772, RZ ;  /* 0x0000777216027816 */ /* 0x000fd600000000ff */
[----:B------:R1:W-:Y:S01]  /*15e670*/  @P0 STG.E.U8 desc[UR8][R10.64], R2 ;  /* 0x000000020a000986 */ /* 0x0003e2000c101108 */
[----:B------:R-:W-:Y:S02]  /*15e680*/  LOP3.LUT P0, RZ, R4, 0x20, RZ, 0xc0, !PT ;  /* 0x0000002004ff7812 */ /* 0x000fe4000780c0ff */
[----:B-1----:R-:W-:Y:S01]  /*15e690*/  PRMT R2, R22, 0x7773, RZ ;  /* 0x0000777316027816 */ /* 0x002fe200000000ff */
[----:B------:R-:W3:Y:S10]  /*15e6a0*/  LDL.LU.64 R10, [R1+0x2e90] ;  /* 0x002e9000010a7983 */ /* 0x000ef40000300a00 */
[----:B------:R1:W-:Y:S04]  /*15e6b0*/  @P0 STG.E.U8 desc[UR8][R24.64], R2 ;  /* 0x0000000218000986 */ /* 0x0003e8000c101108 */
[----:B-1----:R-:W3:Y:S04]  /*15e6c0*/  LDL.LU.64 R24, [R1+0x2e88] ;  /* 0x002e880001187983 */ /* 0x002ee80000300a00 */
[----:B------:R-:W3:Y:S01]  /*15e6d0*/  LDL.LU R22, [R1+0x578] ;  /* 0x0005780001167983 */ /* 0x000ee20000300800 */
        /* <DEDUP_REMOVED lines=22> */
[----:B--2---:R1:W-:Y:S01]  /*15e840*/  @P0 STG.E.U8 desc[UR8][R36.64], R2 ;  /* 0x0000000224000986 */ /* 0x0043e2000c101108 */
[----:B------:R-:W-:Y:S02]  /*15e850*/  LOP3.LUT P3, RZ, R18, 0x800000, RZ, 0xc0, !PT ;  /* 0x0080000012ff7812 */ /* 0x000fe4000786c0ff */
[----:B-1----:R-:W-:Y:S02]  /*15e860*/  PRMT R2, R20, 0x7773, RZ ;  /* 0x0000777314027816 */ /* 0x002fe400000000ff */
[----:B------:R-:W-:Y:S01]  /*15e870*/  LOP3.LUT P4, RZ, R18, 0x1000000, RZ, 0xc0, !PT ;  /* 0x0100000012ff7812 */ /* 0x000fe2000788c0ff */
[----:B------:R-:W2:Y:S04]  /*15e880*/  LDL.LU R20, [R1+0x6734] ;  /* 0x0067340001147983 */ /* 0x000ea80000300800 */
[----:B------:R1:W-:Y:S02]  /*15e890*/  @P1 STG.E.U8 desc[UR8][R34.64], R2 ;  /* 0x0000000222001986 */ /* 0x0003e4000c101108 */
[----:B-1----:R-:W-:-:S05]  /*15e8a0*/  PRMT R2, R19, 0x7770, RZ ;  /* 0x0000777013027816 */ /* 0x002fca00000000ff */
[----:B----4-:R1:W-:Y:S02]  /*15e8b0*/  @P2 STG.E.U8 desc[UR8][R12.64], R2 ;  /* 0x000000020c002986 */ /* 0x0103e4000c101108 */
[----:B-1----:R-:W-:-:S05]  /*15e8c0*/  PRMT R2, R19, 0x7771, RZ ;  /* 0x0000777113027816 */ /* 0x002fca00000000ff */
[----:B---3--:R1:W-:Y:S02]  /*15e8d0*/  @P3 STG.E.U8 desc[UR8][R32.64], R2 ;  /* 0x0000000220003986 */ /* 0x0083e4000c101108 */
[----:B-1----:R-:W-:-:S05]  /*15e8e0*/  PRMT R2, R19, 0x7772, RZ ;  /* 0x0000777213027816 */ /* 0x002fca00000000ff */
[----:B------:R1:W-:Y:S02]  /*15e8f0*/  @P4 STG.E.U8 desc[UR8][R30.64], R2 ;  /* 0x000000021e004986 */ /* 0x0003e4000c101108 */
[----:B-1----:R-:W-:Y:S02]  /*15e900*/  PRMT R2, R19, 0x7773, RZ ;  /* 0x0000777313027816 */ /* 0x002fe400000000ff */
[----:B------:R-:W3:Y:S04]  /*15e910*/  LDL.LU R19, [R1+0x6730] ;  /* 0x0067300001137983 */ /* 0x000ee80000300800 */
[----:B------:R-:W4:Y:S01]  /*15e920*/  LDL.LU.64 R12, [R1+0x2f00] ;  /* 0x002f0000010c7983 */ /* 0x000f220000300a00 */
[C---:B------:R-:W-:Y:S02]  /*15e930*/  LOP3.LUT P5, RZ, R18.reuse, 0x2000000, RZ, 0xc0, !PT ;  /* 0x0200000012ff7812 */ /* 0x040fe400078ac0ff */
[----:B------:R-:W-:Y:S01]  /*15e940*/  LOP3.LUT P6, RZ, R18, 0x4000000, RZ, 0xc0, !PT ;  /* 0x0400000012ff7812 */ /* 0x000fe200078cc0ff */
[----:B------:R-:W2:Y:S04]  /*15e950*/  LDL.LU.64 R34, [R1+0x2ef8] ;  /* 0x002ef80001227983 */ /* 0x000ea80000300a00 */
[----:B------:R-:W2:Y:S04]  /*15e960*/  LDL.LU.64 R32, [R1+0x2ef0] ;  /* 0x002ef00001207983 */ /* 0x000ea80000300a00 */
[----:B------:R-:W2:Y:S04]  /*15e970*/  LDL.LU.64 R30, [R1+0x2ee8] ;  /* 0x002ee800011e7983 */ /* 0x000ea80000300a00 */
[----:B------:R1:W-:Y:S02]  /*15e980*/  @P5 STG.E.U8 desc[UR8][R10.64], R2 ;  /* 0x000000020a005986 */ /* 0x0003e4000c101108 */
[----:B-1----:R-:W-:-:S02]  /*15e990*/  PRMT R2, R22, 0x7770, RZ ;  /* 0x0000777016027816 */ /* 0x002fc400000000ff */
[----:B------:R-:W2:Y:S04]  /*15e9a0*/  LDL.LU.64 R10, [R1+0x2ee0] ;  /* 0x002ee000010a7983 */ /* 0x000ea80000300a00 */
[----:B------:R1:W-:Y:S04]  /*15e9b0*/  @P6 STG.E.U8 desc[UR8][R24.64], R2 ;  /* 0x0000000218006986 */ /* 0x0003e8000c101108 */
[----:B-1----:R-:W2:Y:S04]  /*15e9c0*/  LDL.LU.64 R24, [R1+0x2ed8] ;  /* 0x002ed80001187983 */ /* 0x002ea80000300a00 */
[----:B------:R-:W2:Y:S01]  /*15e9d0*/  LDL.LU R23, [R1+0x568] ;  /* 0x0005680001177983 */ /* 0x000ea20000300800 */
[----:B------:R-:W-:-:S02]  /*15e9e0*/  LOP3.LUT R0, R0, 0xffdfffff, RZ, 0xc0, !PT ;  /* 0xffdfffff00007812 */ /* 0x000fc400078ec0ff */
[----:B------:R-:W-:Y:S01]  /*15e9f0*/  LOP3.LUT P4, RZ, R18, 0x8000000, RZ, 0xc0, !PT ;  /* 0x0800000012ff7812 */ /* 0x000fe2000788c0ff */
[----:B------:R-:W2:Y:S01]  /*15ea00*/  LDL.LU.64 R48, [R1+0x2ed0] ;  /* 0x002ed00001307983 */ /* 0x000ea20000300a00 */
[----:B------:R-:W-:Y:S02]  /*15ea10*/  PRMT R2, R22, 0x7771, RZ ;  /* 0x0000777116027816 */ /* 0x000fe400000000ff */
[C---:B------:R-:W-:Y:S02]  /*15ea20*/  LOP3.LUT P5, RZ, R18.reuse, 0x10000000, RZ, 0xc0, !PT ;  /* 0x1000000012ff7812 */ /* 0x040fe400078ac0ff */
[----:B------:R-:W-:Y:S02]  /*15ea30*/  LOP3.LUT P6, RZ, R18, 0x20000000, RZ, 0xc0, !PT ;  /* 0x2000000012ff7812 */ /* 0x000fe400078cc0ff */
        /* <DEDUP_REMOVED lines=13> */
[----:B-1----:R-:W3:Y:S01]  /*15eb10*/  LDL.LU R12, [R1+0x558] ;  /* 0x00055800010c7983 */ /* 0x002ee20000300800 */
[----:B------:R-:W-:-:S03]  /*15eb20*/  LOP3.LUT R0, R0, 0xfdffffff, RZ, 0xc0, !PT ;  /* 0xfdffffff00007812 */ /* 0x000fc600078ec0ff */
[----:B------:R-:W4:Y:S04]  /*15eb30*/  LDL.LU.64 R46, [R1+0x2ec8] ;  /* 0x002ec800012e7983 */ /* 0x000f280000300a00 */
[----:B------:R-:W4:Y:S04]  /*15eb40*/  LDL.LU.64 R44, [R1+0x2ec0] ;  /* 0x002ec000012c7983 */ /* 0x000f280000300a00 */
[----:B------:R-:W-:Y:S01]  /*15eb50*/  @P0 LOP3.LUT R0, R0, 0x2000000, RZ, 0xfc, !PT ;  /* 0x0200000000000812 */ /* 0x000fe200078efcff */
[----:B------:R-:W4:Y:S01]  /*15eb60*/  LDL.LU.64 R42, [R1+0x2eb8] ;  /* 0x002eb800012a7983 */ /* 0x000f220000300a00 */
[----:B------:R-:W-:-:S02]  /*15eb70*/  LOP3.LUT P0, RZ, R19, 0x4, RZ, 0xc0, !PT ;  /* 0x0000000413ff7812 */ /* 0x000fc4000780c0ff */
[----:B------:R-:W-:Y:S01]  /*15eb80*/  LOP3.LUT R0, R0, 0xfbffffff, RZ, 0xc0, !PT ;  /* 0xfbffffff00007812 */ /* 0x000fe200078ec0ff */
[----:B------:R-:W4:Y:S01]  /*15eb90*/  LDL.LU.64 R38, [R1+0x2eb0] ;  /* 0x002eb00001267983 */ /* 0x000f220000300a00 */
[----:B------:R-:W-:-:S03]  /*15eba0*/  PRMT R2, R22, 0x7772, RZ ;  /* 0x0000777216027816 */ /* 0x000fc600000000ff */
[----:B------:R-:W4:Y:S04]  /*15ebb0*/  LDL.LU R13, [R1+0x548] ;  /* 0x00054800010d7983 */ /* 0x000f280000300800 */
[----:B------:R-:W4:Y:S02]  /*15ebc0*/  LDL.LU.64 R40, [R1+0x2ea8] ;  /* 0x002ea80001287983 */ /* 0x000f240000300a00 */
[----:B------:R-:W-:Y:S02]  /*15ebd0*/  @P0 LOP3.LUT R0, R0, 0x4000000, RZ, 0xfc, !PT ;  /* 0x0400000000000812 */ /* 0x000fe400078efcff */
[----:B------:R-:W-:Y:S01]  /*15ebe0*/  LOP3.LUT P0, RZ, R19, 0x2, RZ, 0xc0, !PT ;  /* 0x0000000213ff7812 */ /* 0x000fe2000780c0ff */
[----:B--2---:R1:W-:Y:S01]  /*15ebf0*/  @P5 STG.E.U8 desc[UR8][R34.64], R2 ;  /* 0x0000000222005986 */ /* 0x0043e2000c101108 */
[----:B------:R-:W-:-:S03]  /*15ec00*/  LOP3.LUT R0, R0, 0xf7ffffff, RZ, 0xc0, !PT ;  /* 0xf7ffffff00007812 */ /* 0x000fc600078ec0ff */
[----:B------:R-:W2:Y:S08]  /*15ec10*/  LDL.LU.64 R36, [R1+0x2ea0] ;  /* 0x002ea00001247983 */ /* 0x000eb00000300a00 */
[----:B------:R-:W-:Y:S01]  /*15ec20*/  @P0 LOP3.LUT R0, R0, 0x8000000, RZ, 0xfc, !PT ;  /* 0x0800000000000812 */ /* 0x000fe200078efcff */
[----:B-1----:R-:W2:Y:S01]  /*15ec30*/  LDL.LU.64 R34, [R1+0x2f18] ;  /* 0x002f180001227983 */ /* 0x002ea20000300a00 */
[----:B------:R-:W-:-:S02]  /*15ec40*/  LOP3.LUT P0, RZ, R19, 0x1, RZ, 0xc0, !PT ;  /* 0x0000000113ff7812 */ /* 0x000fc4000780c0ff */
[----:B------:R-:W-:-:S11]  /*15ec50*/  LOP3.LUT R0, R0, 0xefffffff, RZ, 0xc0, !PT ;  /* 0xefffffff00007812 */ /* 0x000fd600078ec0ff */
[----:B------:R-:W-:Y:S02]  /*15ec60*/  @P0 LOP3.LUT R0, R0, 0x10000000, RZ, 0xfc, !PT ;  /* 0x1000000000000812 */ /* 0x000fe400078efcff */
[----:B------:R-:W-:Y:S02]  /*15ec70*/  LOP3.LUT P0, RZ, R18, 0x80000000, RZ, 0xc0, !PT ;  /* 0x8000000012ff7812 */ /* 0x000fe4000780c0ff */
[----:B------:R-:W-:Y:S02]  /*15ec80*/  LOP3.LUT R0, R0, 0xdfffffff, RZ, 0xc0, !PT ;  /* 0xdfffffff00007812 */ /* 0x000fe400078ec0ff */
[----:B------:R-:W-:-:S09]  /*15ec90*/  PRMT R2, R22, 0x7773, RZ ;  /* 0x0000777316027816 */ /* 0x000fd200000000ff */
[----:B------:R-:W-:Y:S02]  /*15eca0*/  @P0 LOP3.LUT R0, R0, 0x20000000, RZ, 0xfc, !PT ;  /* 0x2000000000000812 */ /* 0x000fe400078efcff */
[----:B------:R-:W-:Y:S01]  /*15ecb0*/  LOP3.LUT P0, RZ, R18, 0x40000000, RZ, 0xc0, !PT ;  /* 0x4000000012ff7812 */ /* 0x000fe2000780c0ff */
[----:B------:R1:W-:Y:S02]  /*15ecc0*/  @P6 STG.E.U8 desc[UR8][R32.64], R2 ;  /* 0x0000000220006986 */ /* 0x0003e4000c101108 */
[----:B-1----:R-:W-:Y:S02]  /*15ecd0*/  PRMT R2, R23, 0x7770, RZ ;  /* 0x0000777017027816 */ /* 0x002fe400000000ff */
[----:B------:R-:W2:Y:S08]  /*15ece0*/  LDL.LU.64 R32, [R1+0x2f10] ;  /* 0x002f100001207983 */ /* 0x000eb00000300a00 */
[----:B------:R1:W-:Y:S01]  /*15ecf0*/  @P0 STG.E.U8 desc[UR8][R30.64], R2 ;  /* 0x000000021e000986 */ /* 0x0003e2000c101108 */
[----:B------:R-:W-:-:S02]  /*15ed00*/  LOP3.LUT P0, RZ, R0, 0x20000000, RZ, 0xc0, !PT ;  /* 0x2000000000ff7812 */ /* 0x000fc4000780c0ff */
        /* <DEDUP_REMOVED lines=18> */
[----:B---3--:R-:W-:-:S05]  /*15ee30*/  PRMT R2, R12, 0x7770, RZ ;  /* 0x000077700c027816 */ /* 0x008fca00000000ff */
        /* <DEDUP_REMOVED lines=15> */
[----:B--2---:R1:W-:Y:S02]  /*15ef30*/  @P0 STG.E.U8 desc[UR8][R36.64], R2 ;  /* 0x0000000224000986 */ /* 0x0043e4000c101108 */
[----:B-1----:R-:W-:-:S05]  /*15ef40*/  PRMT R2, R13, 0x7772, RZ ;  /* 0x000077720d027816 */ /* 0x002fca00000000ff */
[----:B------:R1:W-:Y:S02]  /*15ef50*/  @P1 STG.E.U8 desc[UR8][R34.64], R2 ;  /* 0x0000000222001986 */ /* 0x0003e4000c101108 */
        /* <DEDUP_REMOVED lines=10> */
[----:B------:R-:W3:Y:S04]  /*15f000*/  LDL.LU.64 R34, [R1+0x2f70] ;  /* 0x002f700001227983 */ /* 0x000ee80000300a00 */
[----:B------:R-:W4:Y:S04]  /*15f010*/  LDL.LU.64 R12, [R1+0x2f68] ;  /* 0x002f6800010c7983 */ /* 0x000f280000300a00 */
[----:B------:R-:W2:Y:S04]  /*15f020*/  LDL.LU.64 R32, [R1+0x2f60] ;  /* 0x002f600001207983 */ /* 0x000ea80000300a00 */
[----:B------:R-:W2:Y:S04]  /*15f030*/  LDL.LU R31, [R1+0x528] ;  /* 0x00052800011f7983 */ /* 0x000ea80000300800 */
[----:B------:R-:W3:Y:S01]  /*15f040*/  LDL.LU.64 R24, [R1+0x2f58] ;  /* 0x002f580001187983 */ /* 0x000ee20000300a00 */
[----:B------:R-:W-:-:S03]  /*15f050*/  LOP3.LUT P6, RZ, R19, 0x2000, RZ, 0xc0, !PT ;  /* 0x0000200013ff7812 */ /* 0x000fc600078cc0ff */
[----:B------:R-:W4:Y:S10]  /*15f060*/  LDL.LU.64 R10, [R1+0x2f50] ;  /* 0x002f5000010a7983 */ /* 0x000f340000300a00 */
[----:B------:R1:W-:Y:S04]  /*15f070*/  @P6 STG.E.U8 desc[UR8][R22.64], R2 ;  /* 0x0000000216006986 */ /* 0x0003e8000c101108 */
[----:B-1----:R-:W4:Y:S04]  /*15f080*/  LDL.LU.64 R22, [R1+0x2f40] ;  /* 0x002f400001167983 */ /* 0x002f280000300a00 */
[----:B------:R-:W4:Y:S01]  /*15f090*/  LDL.LU R49, [R1+0x518] ;  /* 0x0005180001317983 */ /* 0x000f220000300800 */
[----:B------:R-:W-:-:S02]  /*15f0a0*/  LOP3.LUT P0, RZ, R19, 0x4000000, RZ, 0xc0, !PT ;  /* 0x0400000013ff7812 */ /* 0x000fc4000780c0ff */
[----:B------:R-:W-:Y:S01]  /*15f0b0*/  LOP3.LUT R0, R0, 0xffffefff, RZ, 0xc0, !PT ;  /* 0xffffefff00007812 */ /* 0x000fe200078ec0ff */
[----:B------:R-:W4:Y:S04]  /*15f0c0*/  LDL.LU.64 R50, [R1+0x2f38] ;  /* 0x002f380001327983 */ /* 0x000f280000300a00 */
[----:B------:R-:W4:Y:S04]  /*15f0d0*/  LDL.LU.64 R46, [R1+0x2f30] ;  /* 0x002f3000012e7983 */ /* 0x000f280000300a00 */
[----:B------:R-:W4:Y:S02]  /*15f0e0*/  LDL.LU.64 R44, [R1+0x2f28] ;  /* 0x002f2800012c7983 */ /* 0x000f240000300a00 */
[----:B------:R-:W-:-:S02]  /*15f0f0*/  @P0 LOP3.LUT R0, R0, 0x1000, RZ, 0xfc, !PT ;  /* 0x0000100000000812 */ /* 0x000fc400078efcff */
[C---:B------:R-:W-:Y:S01]  /*15f100*/  LOP3.LUT P0, RZ, R19.reuse, 0x2000000, RZ, 0xc0, !PT ;  /* 0x0200000013ff7812 */ /* 0x040fe2000780c0ff */
[----:B------:R-:W4:Y:S01]  /*15f110*/  LDL.LU.64 R42, [R1+0x2f20] ;  /* 0x002f2000012a7983 */ /* 0x000f220000300a00 */
[----:B------:R-:W-:Y:S02]  /*15f120*/  LOP3.LUT R0, R0, 0xffffdfff, RZ, 0xc0, !PT ;  /* 0xffffdfff00007812 */ /* 0x000fe400078ec0ff */
[C---:B------:R-:W-:Y:S01]  /*15f130*/  LOP3.LUT P4, RZ, R19.reuse, 0x4000, RZ, 0xc0, !PT ;  /* 0x0000400013ff7812 */ /* 0x040fe2000788c0ff */
[----:B------:R-:W4:Y:S01]  /*15f140*/  LDL.LU.64 R38, [R1+0x2fa0] ;  /* 0x002fa00001267983 */ /* 0x000f220000300a00 */
[C---:B------:R-:W-:Y:S02]  /*15f150*/  LOP3.LUT P5, RZ, R19.reuse, 0x8000, RZ, 0xc0, !PT ;  /* 0x0000800013ff7812 */ /* 0x040fe400078ac0ff */
[----:B------:R-:W-:Y:S01]  /*15f160*/  LOP3.LUT P6, RZ, R19, 0x10000, RZ, 0xc0, !PT ;  /* 0x0001000013ff7812 */ /* 0x000fe200078cc0ff */
[----:B------:R-:W4:Y:S04]  /*15f170*/  LDL.LU.64 R40, [R1+0x2f98] ;  /* 0x002f980001287983 */ /* 0x000f280000300a00 */
        /* <DEDUP_REMOVED lines=23> */
[----:B--2---:R-:W-:-:S05]  /*15f2f0*/  PRMT R2, R31, 0x7770, RZ ;  /* 0x000077701f027816 */ /* 0x004fca00000000ff */
[----:B---3--:R1:W-:Y:S02]  /*15f300*/  @P4 STG.E.U8 desc[UR8][R34.64], R2 ;  /* 0x0000000222004986 */ /* 0x0083e4000c101108 */
[----:B-1----:R-:W-:-:S05]  /*15f310*/  PRMT R2, R31, 0x7771, RZ ;  /* 0x000077711f027816 */ /* 0x002fca00000000ff */
[----:B----4-:R1:W-:Y:S02]  /*15f320*/  @P5 STG.E.U8 desc[UR8][R12.64], R2 ;  /* 0x000000020c005986 */ /* 0x0103e4000c101108 */
[----:B-1----:R-:W-:-:S05]  /*15f330*/  PRMT R2, R31, 0x7772, RZ ;  /* 0x000077721f027816 */ /* 0x002fca00000000ff */
[----:B------:R1:W-:Y:S02]  /*15f340*/  @P6 STG.E.U8 desc[UR8][R32.64], R2 ;  /* 0x0000000220006986 */ /* 0x0003e4000c101108 */
[----:B-1----:R-:W-:-:S05]  /*15f350*/  PRMT R2, R31, 0x7773, RZ ;  /* 0x000077731f027816 */ /* 0x002fca00000000ff */
[----:B------:R1:W-:Y:S04]  /*15f360*/  @P0 STG.E.U8 desc[UR8][R24.64], R2 ;  /* 0x0000000218000986 */ /* 0x0003e8000c101108 */
[----:B-1----:R-:W2:Y:S04]  /*15f370*/  LDL.LU R25, [R1+0x57c] ;  /* 0x00057c0001197983 */ /* 0x002ea80000300800 */
[----:B------:R-:W3:Y:S01]  /*15f380*/  LDL.LU.64 R36, [R1+0x2f90] ;  /* 0x002f900001247983 */ /* 0x000ee20000300a00 */
[----:B------:R-:W-:-:S03]  /*15f390*/  LOP3.LUT P0, RZ, R0, 0x100000, RZ, 0xc0, !PT ;  /* 0x0010000000ff7812 */ /* 0x000fc6000780c0ff */
[----:B------:R-:W4:Y:S04]  /*15f3a0*/  LDL.LU.64 R34, [R1+0x3048] ;  /* 0x0030480001227983 */ /* 0x000f280000300a00 */
[----:B------:R-:W4:Y:S01]  /*15f3b0*/  LDL.LU.64 R12, [R1+0x3040] ;  /* 0x00304000010c7983 */ /* 0x000f220000300a00 */
[----:B------:R-:W-:-:S03]  /*15f3c0*/  PRMT R2, R49, 0x7770, RZ ;  /* 0x0000777031027816 */ /* 0x000fc600000000ff */
[----:B------:R-:W4:Y:S04]  /*15f3d0*/  LDL.LU.64 R32, [R1+0x3038] ;  /* 0x0030380001207983 */ /* 0x000f280000300a00 */
[----:B------:R-:W4:Y:S04]  /*15f3e0*/  LDL.LU R24, [R1+0x56c] ;  /* 0x00056c0001187983 */ /* 0x000f280000300800 */
[----:B------:R1:W-:Y:S01]  /*15f3f0*/  @P0 STG.E.U8 desc[UR8][R10.64], R2 ;  /* 0x000000020a000986 */ /* 0x0003e2000c101108 */
[----:B------:R-:W-:-:S03]  /*15f400*/  LOP3.LUT P0, RZ, R0, 0x80000, RZ, 0xc0, !PT ;  /* 0x0008000000ff7812 */ /* 0x000fc6000780c0ff */
[----:B------:R-:W4:Y:S01]  /*15f410*/  LDL.LU.64 R30, [R1+0x3030] ;  /* 0x00303000011e7983 */ /* 0x000f220000300a00 */
[----:B-1----:R-:W-:-:S03]  /*15f420*/  PRMT R2, R49, 0x7771, RZ ;  /* 0x0000777131027816 */ /* 0x002fc600000000ff */
[----:B------:R-:W4:Y:S06]  /*15f430*/  LDL.LU.64 R10, [R1+0x3028] ;  /* 0x00302800010a7983 */ /* 0x000f2c0000300a00 */
[----:B------:R1:W-:Y:S04]  /*15f440*/  @P0 STG.E.U8 desc[UR8][R22.64], R2 ;  /* 0x0000000216000986 */ /* 0x0003e8000c101108 */
[----:B-1----:R-:W4:Y:S01]  /*15f450*/  LDL.LU.64 R22, [R1+0x3020] ;  /* 0x0030200001167983 */ /* 0x002f220000300a00 */
        /* <DEDUP_REMOVED lines=18> */
[----:B------:R-:W4:Y:S08]  /*15f580*/  LDL.LU R21, [R1+0x6728] ;  /* 0x0067280001157983 */ /* 0x000f300000300800 */
[----:B------:R2:W-:Y:S01]  /*15f590*/  @P0 STG.E.U8 desc[UR8][R40.64], R2 ;  /* 0x0000000228000986 */ /* 0x0005e2000c101108 */
[----:B------:R-:W-:-:S02]  /*15f5a0*/  LOP3.LUT P0, RZ, R0, 0x1000, RZ, 0xc0, !PT ;  /* 0x0000100000ff7812 */ /* 0x000fc4000780c0ff */
[C---:B------:R-:W-:Y:S02]  /*15f5b0*/  LOP3.LUT P2, RZ, R19.reuse, 0x10000000, RZ, 0xc0, !PT ;  /* 0x1000000013ff7812 */ /* 0x040fe4000784c0ff */
[C---:B------:R-:W-:Y:S02]  /*15f5c0*/  LOP3.LUT P3, RZ, R19.reuse, 0x20000000, RZ, 0xc0, !PT ;  /* 0x2000000013ff7812 */ /* 0x040fe4000786c0ff */
[C---:B------:R-:W-:Y:S02]  /*15f5d0*/  LOP3.LUT P4, RZ, R19.reuse, 0x40000000, RZ, 0xc0, !PT ;  /* 0x4000000013ff7812 */ /* 0x040fe4000788c0ff */
[----:B------:R-:W-:Y:S02]  /*15f5e0*/  LOP3.LUT P5, RZ, R19, 0x80000000, RZ, 0xc0, !PT ;  /* 0x8000000013ff7812 */ /* 0x000fe400078ac0ff */
[----:B------:R-:W-:Y:S02]  /*15f5f0*/  LOP3.LUT P6, RZ, R20, 0x1, RZ, 0xc0, !PT ;  /* 0x0000000114ff7812 */ /* 0x000fe400078cc0ff */
[----:B--2---:R-:W-:-:S05]  /*15f600*/  PRMT R2, R25, 0x7770, RZ ;  /* 0x0000777019027816 */ /* 0x004fca00000000ff */
[----:B---3--:R1:W-:Y:S02]  /*15f610*/  @P0 STG.E.U8 desc[UR8][R36.64], R2 ;  /* 0x0000000224000986 */ /* 0x0083e4000c101108 */
[----:B-1----:R-:W-:-:S05]  /*15f620*/  PRMT R2, R25, 0x7771, RZ ;  /* 0x0000777119027816 */ /* 0x002fca00000000ff */
[----:B----4-:R1:W-:Y:S02]  /*15f630*/  @P1 STG.E.U8 desc[UR8][R34.64], R2 ;  /* 0x0000000222001986 */ /* 0x0103e4000c101108 */
[C---:B-1----:R-:W-:Y:S02]  /*15f640*/  PRMT R2, R25.reuse, 0x7772, RZ ;  /* 0x0000777219027816 */ /* 0x042fe400000000ff */
[----:B------:R-:W2:Y:S04]  /*15f650*/  LDL.LU.64 R34, [R1+0x3018] ;  /* 0x0030180001227983 */ /* 0x000ea80000300a00 */
        /* <DEDUP_REMOVED lines=11> */
[----:B------:R-:W3:Y:S04]  /*15f710*/  LDL.LU.64 R32, [R1+0x2fc0] ;  /* 0x002fc00001207983 */ /* 0x000ee80000300a00 */
[----:B------:R-:W3:Y:S04]  /*15f720*/  LDL.LU R25, [R1+0x55c] ;  /* 0x00055c0001197983 */ /* 0x000ee80000300800 */
[----:B------:R-:W4:Y:S04]  /*15f730*/  LDL.LU.64 R30, [R1+0x2fb8] ;  /* 0x002fb800011e7983 */ /* 0x000f280000300a00 */
[----:B------:R-:W4:Y:S04]  /*15f740*/  LDL.LU R49, [R1+0x54c] ;  /* 0x00054c0001317983 */ /* 0x000f280000300800 */
[----:B------:R-:W4:Y:S01]  /*15f750*/  LDL.LU.64 R10, [R1+0x2fb0] ;  /* 0x002fb000010a7983 */ /* 0x000f220000300a00 */
[----:B------:R-:W-:-:S02]  /*15f760*/  LOP3.LUT P4, RZ, R20, 0x2, RZ, 0xc0, !PT ;  /* 0x0000000214ff7812 */ /* 0x000fc4000788c0ff */
[----:B------:R-:W-:Y:S02]  /*15f770*/  LOP3.LUT P5, RZ, R20, 0x4, RZ, 0xc0, !PT ;  /* 0x0000000414ff7812 */ /* 0x000fe400078ac0ff */
[----:B------:R-:W-:Y:S02]  /*15f780*/  PRMT R2, R24, 0x7773, RZ ;  /* 0x0000777318027816 */ /* 0x000fe400000000ff */
        /* <DEDUP_REMOVED lines=12> */
[----:B--2---:R3:W-:Y:S02]  /*15f850*/  @P4 STG.E.U8 desc[UR8][R34.64], R2 ;  /* 0x0000000222004986 */ /* 0x0047e4000c101108 */
[----:B---3--:R-:W-:-:S05]  /*15f860*/  PRMT R2, R25, 0x7770, RZ ;  /* 0x0000777019027816 */ /* 0x008fca00000000ff */
[----:B------:R1:W-:Y:S04]  /*15f870*/  @P5 STG.E.U8 desc[UR8][R22.64], R2 ;  /* 0x0000000216005986 */ /* 0x0003e8000c101108 */
[----:B-1----:R-:W2:Y:S04]  /*15f880*/  LDL.LU.64 R22, [R1+0x2fa8] ;  /* 0x002fa80001167983 */ /* 0x002ea80000300a00 */
[----:B------:R-:W3:Y:S04]  /*15f890*/  LDL.LU.64 R50, [R1+0x3060] ;  /* 0x0030600001327983 */ /* 0x000ee80000300a00 */
[----:B------:R-:W3:Y:S04]  /*15f8a0*/  LDL.LU.64 R46, [R1+0x3058] ;  /* 0x00305800012e7983 */ /* 0x000ee80000300a00 */
[----:B------:R-:W3:Y:S04]  /*15f8b0*/  LDL.LU R24, [R1+0x53c] ;  /* 0x00053c0001187983 */ /* 0x000ee80000300800 */
[----:B------:R-:W3:Y:S04]  /*15f8c0*/  LDL.LU.64 R44, [R1+0x3050] ;  /* 0x00305000012c7983 */ /* 0x000ee80000300a00 */
[----:B------:R-:W3:Y:S04]  /*15f8d0*/  LDL.LU.64 R42, [R1+0x30a8] ;  /* 0x0030a800012a7983 */ /* 0x000ee80000300a00 */
[----:B------:R-:W3:Y:S04]  /*15f8e0*/  LDL.LU.64 R38, [R1+0x30a0] ;  /* 0x0030a00001267983 */ /* 0x000ee80000300a00 */
[----:B------:R-:W3:Y:S04]  /*15f8f0*/  LDL.LU.64 R40, [R1+0x3098] ;  /* 0x0030980001287983 */ /* 0x000ee80000300a00 */
[----:B------:R-:W3:Y:S01]  /*15f900*/  LDL.LU.64 R36, [R1+0x3090] ;  /* 0x0030900001247983 */ /* 0x000ee20000300a00 */
[----:B------:R-:W-:-:S03]  /*15f910*/  PRMT R2, R25, 0x7771, RZ ;  /* 0x0000777119027816 */ /* 0x000fc600000000ff */
[----:B------:R-:W3:Y:S04]  /*15f920*/  LDL.LU.64 R34, [R1+0x3088] ;  /* 0x0030880001227983 */ /* 0x000ee80000300a00 */
[----:B----4-:R1:W-:Y:S04]  /*15f930*/  @P6 STG.E.U8 desc[UR8][R12.64], R2 ;  /* 0x000000020c006986 */ /* 0x0103e8000c101108 */
[----:B-1----:R-:W4:Y:S01]  /*15f940*/  LDL.LU.64 R12, [R1+0x3080] ;  /* 0x00308000010c7983 */ /* 0x002f220000300a00 */
        /* <DEDUP_REMOVED lines=15> */
[----:B------:R-:W-:-:S09]  /*15fa40*/  PRMT R2, R25, 0x7772, RZ ;  /* 0x0000777219027816 */ /* 0x000fd200000000ff */
[----:B------:R-:W-:Y:S02]  /*15fa50*/  @P0 LOP3.LUT R0, R0, 0x800, RZ, 0xfc, !PT ;  /* 0x0000080000000812 */ /* 0x000fe400078efcff */
[----:B------:R-:W-:-:S13]  /*15fa60*/  LOP3.LUT P0, RZ, R20, 0x10, RZ, 0xc0, !PT ;  /* 0x0000001014ff7812 */ /* 0x000fda000780c0ff */
        /* <DEDUP_REMOVED lines=12> */
[----:B------:R-:W-:Y:S02]  /*15fb30*/  PRMT R2, R49, 0x7771, RZ ;  /* 0x0000777131027816 */ /* 0x000fe400000000ff */
[C---:B------:R-:W-:Y:S02]  /*15fb40*/  LOP3.LUT P1, RZ, R20.reuse, 0x4000, RZ, 0xc0, !PT ;  /* 0x0000400014ff7812 */ /* 0x040fe4000782c0ff */
[----:B------:R-:W-:-:S07]  /*15fb50*/  LOP3.LUT P2, RZ, R20, 0x8000, RZ, 0xc0, !PT ;  /* 0x0000800014ff7812 */ /* 0x000fce000784c0ff */
[----:B--2---:R1:W-:Y:S01]  /*15fb60*/  @P0 STG.E.U8 desc[UR8][R22.64], R2 ;  /* 0x0000000216000986 */ /* 0x0043e2000c101108 */
[C---:B------:R-:W-:Y:S02]  /*15fb70*/  LOP3.LUT P0, RZ, R0.reuse, 0x100, RZ, 0xc0, !PT ;  /* 0x0000010000ff7812 */ /* 0x040fe4000780c0ff */
[----:B-1----:R-:W-:Y:S01]  /*15fb80*/  PRMT R2, R49, 0x7772, RZ ;  /* 0x0000777231027816 */ /* 0x002fe200000000ff */
[----:B------:R-:W2:Y:S10]  /*15fb90*/  LDL.LU.64 R22, [R1+0x6720] ;  /* 0x0067200001167983 */ /* 0x000eb40000300a00 */
[----:B---3--:R1:W-:Y:S01]  /*15fba0*/  @P0 STG.E.U8 desc[UR8][R50.64], R2 ;  /* 0x0000000232000986 */ /* 0x0083e2000c101108 */
        /* <DEDUP_REMOVED lines=16> */
[----:B-1----:R-:W-:-:S05]  /*15fcb0*/  PRMT R2, R21, 0x7770, RZ ;  /* 0x0000777015027816 */ /* 0x002fca00000000ff */
[----:B------:R1:W-:Y:S02]  /*15fcc0*/  @P1 STG.E.U8 desc[UR8][R36.64], R2 ;  /* 0x0000000224001986 */ /* 0x0003e4000c101108 */
[----:B-1----:R-:W-:-:S05]  /*15fcd0*/  PRMT R2, R21, 0x7771, RZ ;  /* 0x0000777115027816 */ /* 0x002fca00000000ff */
[----:B------:R1:W-:Y:S02]  /*15fce0*/  @P2 STG.E.U8 desc[UR8][R34.64], R2 ;  /* 0x0000000222002986 */ /* 0x0003e4000c101108 */
[----:B-1----:R-:W-:-:S05]  /*15fcf0*/  PRMT R2, R21, 0x7772, RZ ;  /* 0x0000777215027816 */ /* 0x002fca00000000ff */
[----:B----4-:R1:W-:Y:S02]  /*15fd00*/  @P3 STG.E.U8 desc[UR8][R12.64], R2 ;  /* 0x000000020c003986 */ /* 0x0103e4000c101108 */
[----:B-1----:R-:W-:Y:S02]  /*15fd10*/  PRMT R2, R21, 0x7773, RZ ;  /* 0x0000777315027816 */ /* 0x002fe400000000ff */
[----:B------:R-:W3:Y:S01]  /*15fd20*/  LDL.LU R21, [R1+0x671c] ;  /* 0x00671c0001157983 */ /* 0x000ee20000300800 */
[C---:B------:R-:W-:Y:S02]  /*15fd30*/  LOP3.LUT P4, RZ, R20.reuse, 0x20000, RZ, 0xc0, !PT ;  /* 0x0002000014ff7812 */ /* 0x040fe4000788c0ff */
[----:B------:R-:W-:Y:S01]  /*15fd40*/  LOP3.LUT P5, RZ, R20, 0x40000, RZ, 0xc0, !PT ;  /* 0x0004000014ff7812 */ /* 0x000fe200078ac0ff */
[----:B------:R-:W4:Y:S04]  /*15fd50*/  LDL.LU.64 R36, [R1+0x30c8] ;  /* 0x0030c80001247983 */ /* 0x000f280000300a00 */
        /* <DEDUP_REMOVED lines=12> */
[----:B------:R-:W-:Y:S02]  /*15fe20*/  LOP3.LUT R5, R5, 0xfbffffff, RZ, 0xc0, !PT ;  /* 0xfbffffff05057812 */ /* 0x000fe400078ec0ff */
[----:B------:R-:W-:Y:S01]  /*15fe30*/  LOP3.LUT R0, R0, 0xfffffffe, RZ, 0xc0, !PT ;  /* 0xfffffffe00007812 */ /* 0x000fe200078ec0ff */
[----:B------:R-:W2:Y:S01]  /*15fe40*/  LDL.LU R40, [R1+0x4f0] ;  /* 0x0004f00001287983 */ /* 0x000ea20000300800 */
[C---:B------:R-:W-:Y:S02]  /*15fe50*/  LOP3.LUT P4, RZ, R20.reuse, 0x100000, RZ, 0xc0, !PT ;  /* 0x0010000014ff7812 */ /* 0x040fe4000788c0ff */
[----:B------:R-:W-:Y:S01]  /*15fe60*/  LOP3.LUT P5, RZ, R20, 0x200000, RZ, 0xc0, !PT ;  /* 0x0020000014ff7812 */ /* 0x000fe200078ac0ff */
[----:B------:R-:W2:Y:S01]  /*15fe70*/  LDL.LU.64 R50, [R1+0x3148] ;  /* 0x0031480001327983 */ /* 0x000ea20000300a00 */
[----:B------:R-:W-:-:S02]  /*15fe80*/  PRMT R2, R25, 0x7772, RZ ;  /* 0x0000777219027816 */ /* 0x000fc400000000ff */
[----:B------:R-:W-:Y:S01]  /*15fe90*/  LOP3.LUT P6, RZ, R20, 0x400000, RZ, 0xc0, !PT ;  /* 0x0040000014ff7812 */ /* 0x000fe200078cc0ff */
[----:B------:R-:W2:Y:S04]  /*15fea0*/  LDL.LU.64 R48, [R1+0x3140] ;  /* 0x0031400001307983 */ /* 0x000ea80000300a00 */
[----:B------:R-:W2:Y:S04]  /*15feb0*/  LDL.LU.64 R46, [R1+0x3138] ;  /* 0x00313800012e7983 */ /* 0x000ea80000300a00 */
[----:B------:R-:W2:Y:S04]  /*15fec0*/  LDL.LU R41, [R1+0x4e0] ;  /* 0x0004e00001297983 */ /* 0x000ea80000300800 */
[----:B------:R-:W2:Y:S04]  /*15fed0*/  LDL.LU.64 R44, [R1+0x3130] ;  /* 0x00313000012c7983 */ /* 0x000ea80000300a00 */
        /* <DEDUP_REMOVED lines=21> */
[----:B------:R-:W-:Y:S01]  /*160030*/  LOP3.LUT R0, R0, 0xfffffffd, RZ, 0xc0, !PT ;  /* 0xfffffffd00007812 */ /* 0x000fe200078ec0ff */
[----:B----4-:R1:W-:Y:S10]  /*160040*/  @P4 STG.E.U8 desc[UR8][R36.64], R2 ;  /* 0x0000000224004986 */ /* 0x0103f4000c101108 */
[----:B------:R-:W-:-:S02]  /*160050*/  @P0 LOP3.LUT R0, R0, 0x2, RZ, 0xfc, !PT ;  /* 0x0000000200000812 */ /* 0x000fc400078efcff */
[----:B------:R-:W-:Y:S02]  /*160060*/  LOP3.LUT P0, RZ, R20, 0x1000000, RZ, 0xc0, !PT ;  /* 0x0100000014ff7812 */ /* 0x000fe4000780c0ff */
[----:B------:R-:W-:Y:S02]  /*160070*/  LOP3.LUT R0, R0, 0xfffffffb, RZ, 0xc0, !PT ;  /* 0xfffffffb00007812 */ /* 0x000fe400078ec0ff */
[----:B-1----:R-:W-:Y:S02]  /*160080*/  PRMT R2, R25, 0x7773, RZ ;  /* 0x0000777319027816 */ /* 0x002fe400000000ff */
[----:B------:R-:W3:Y:S04]  /*160090*/  LDL.LU R25, [R1+0x4d0] ;  /* 0x0004d00001197983 */ /* 0x000ee80000300800 */
[----:B--2---:R1:W-:Y:S03]  /*1600a0*/  @P5 STG.E.U8 desc[UR8][R34.64], R2 ;  /* 0x0000000222005986 */ /* 0x0043e6000c101108 */
[----:B------:R-:W-:Y:S01]  /*1600b0*/  @P0 LOP3.LUT R0, R0, 0x4, RZ, 0xfc, !PT ;  /* 0x0000000400000812 */ /* 0x000fe200078efcff */
[----:B------:R-:W2:Y:S01]  /*1600c0*/  LDL.LU.64 R38, [R1+0x3120] ;  /* 0x0031200001267983 */ /* 0x000ea20000300a00 */
[----:B------:R-:W-:-:S03]  /*1600d0*/  LOP3.LUT P0, RZ, R20, 0x800000, RZ, 0xc0, !PT ;  /* 0x0080000014ff7812 */ /* 0x000fc6000780c0ff */
[----:B------:R-:W4:Y:S01]  /*1600e0*/  LDL.LU.64 R36, [R1+0x3118] ;  /* 0x0031180001247983 */ /* 0x000f220000300a00 */
[----:B-1----:R-:W-:-:S03]  /*1600f0*/  PRMT R2, R24, 0x7770, RZ ;  /* 0x0000777018027816 */ /* 0x002fc600000000ff */
[----:B------:R-:W2:Y:S04]  /*160100*/  LDL.LU.64 R34, [R1+0x3110] ;  /* 0x0031100001227983 */ /* 0x000ea80000300a00 */
[----:B------:R1:W-:Y:S02]  /*160110*/  @P6 STG.E.U8 desc[UR8][R12.64], R2 ;  /* 0x000000020c006986 */ /* 0x0003e4000c101108 */
[----:B-1----:R-:W-:-:S05]  /*160120*/  PRMT R2, R24, 0x7771, RZ ;  /* 0x0000777118027816 */ /* 0x002fca00000000ff */
[----:B------:R1:W-:Y:S01]  /*160130*/  @P0 STG.E.U8 desc[UR8][R32.64], R2 ;  /* 0x0000000220000986 */ /* 0x0003e2000c101108 */
[----:B------:R-:W-:Y:S02]  /*160140*/  LOP3.LUT P0, RZ, R0, 0x4, RZ, 0xc0, !PT ;  /* 0x0000000400ff7812 */ /* 0x000fe4000780c0ff */
[----:B-1----:R-:W-:-:S11]  /*160150*/  PRMT R2, R24, 0x7772, RZ ;  /* 0x0000777218027816 */ /* 0x002fd600000000ff */
[----:B------:R1:W-:Y:S01]  /*160160*/  @P0 STG.E.U8 desc[UR8][R30.64], R2 ;  /* 0x000000021e000986 */ /* 0x0003e2000c101108 */
[----:B------:R-:W-:Y:S02]  /*160170*/  LOP3.LUT P0, RZ, R0, 0x2, RZ, 0xc0, !PT ;  /* 0x0000000200ff7812 */ /* 0x000fe4000780c0ff */
[----:B-1----:R-:W-:-:S11]  /*160180*/  PRMT R2, R24, 0x7773, RZ ;  /* 0x0000777318027816 */ /* 0x002fd600000000ff */
[----:B------:R1:W-:Y:S04]  /*160190*/  @P0 STG.E.U8 desc[UR8][R10.64], R2 ;  /* 0x000000020a000986 */ /* 0x0003e8000c101108 */
[----:B-1----:R-:W2:Y:S04]  /*1601a0*/  LDL.LU.64 R2, [R1+0x30d0] ;  /* 0x0030d00001027983 */ /* 0x002ea80000300a00 */
[----:B------:R-:W3:Y:S04]  /*1601b0*/  LDL.LU.64 R12, [R1+0x3108] ;  /* 0x00310800010c7983 */ /* 0x000ee80000300a00 */
[----:B------:R-:W3:Y:S04]  /*1601c0*/  LDL.LU.64 R32, [R1+0x3100] ;  /* 0x0031000001207983 */ /* 0x000ee80000300a00 */
[----:B------:R-:W3:Y:S04]  /*1601d0*/  LDL.LU.64 R30, [R1+0x30f8] ;  /* 0x0030f800011e7983 */ /* 0x000ee80000300a00 */
[----:B------:R-:W3:Y:S04]  /*1601e0*/  LDL.LU.64 R10, [R1+0x30f0] ;  /* 0x0030f000010a7983 */ /* 0x000ee80000300a00 */
[----:B------:R-:W3:Y:S01]  /*1601f0*/  LDL.LU R24, [R1+0x4c0] ;  /* 0x0004c00001187983 */ /* 0x000ee20000300800 */
[----:B------:R-:W-:-:S02]  /*160200*/  LOP3.LUT P0, RZ, R0, 0x1, RZ, 0xc0, !PT ;  /* 0x0000000100ff7812 */ /* 0x000fc4000780c0ff */
[----:B------:R-:W-:Y:S02]  /*160210*/  PRMT R0, R40, 0x7770, RZ ;  /* 0x0000777028007816 */ /* 0x000fe400000000ff */
[C---:B------:R-:W-:Y:S02]  /*160220*/  LOP3.LUT P1, RZ, R21.reuse, 0x2, RZ, 0xc0, !PT ;  /* 0x0000000215ff7812 */ /* 0x040fe4000782c0ff */
[C---:B------:R-:W-:Y:S02]  /*160230*/  LOP3.LUT P2, RZ, R21.reuse, 0x4, RZ, 0xc0, !PT ;  /* 0x0000000415ff7812 */ /* 0x040fe4000784c0ff */
[C---:B------:R-:W-:Y:S02]  /*160240*/  LOP3.LUT P3, RZ, R21.reuse, 0x8, RZ, 0xc0, !PT ;  /* 0x0000000815ff7812 */ /* 0x040fe4000786c0ff */
[C---:B------:R-:W-:Y:S02]  /*160250*/  LOP3.LUT P4, RZ, R21.reuse, 0x10, RZ, 0xc0, !PT ;  /* 0x0000001015ff7812 */ /* 0x040fe4000788c0ff */
[----:B------:R-:W-:-:S02]  /*160260*/  LOP3.LUT P5, RZ, R21, 0x20, RZ, 0xc0, !PT ;  /* 0x0000002015ff7812 */ /* 0x000fc400078ac0ff */
[----:B------:R-:W-:Y:S01]  /*160270*/  LOP3.LUT P6, RZ, R21, 0x40, RZ, 0xc0, !PT ;  /* 0x0000004015ff7812 */ /* 0x000fe200078cc0ff */
        /* <DEDUP_REMOVED lines=20> */
[----:B----4-:R3:W-:Y:S02]  /*1603c0*/  @P1 STG.E.U8 desc[UR8][R36.64], R0 ;  /* 0x0000000024001986 */ /* 0x0107e4000c101108 */
[----:B---3--:R-:W-:-:S05]  /*1603d0*/  PRMT R0, R25, 0x7770, RZ ;  /* 0x0000777019007816 */ /* 0x008fca00000000ff */
[----:B------:R1:W-:Y:S04]  /*1603e0*/  @P2 STG.E.U8 desc[UR8][R34.64], R0 ;  /* 0x0000000022002986 */ /* 0x0003e8000c101108 */
[----:B-1----:R-:W2:Y:S01]  /*1603f0*/  LDL.LU.64 R34, [R1+0x30e8] ;  /* 0x0030e80001227983 */ /* 0x002ea20000300a00 */
[----:B------:R-:W-:-:S03]  /*160400*/  PRMT R0, R25, 0x7771, RZ ;  /* 0x0000777119007816 */ /* 0x000fc600000000ff */
[----:B------:R-:W3:Y:S04]  /*160410*/  LDL.LU.64 R36, [R1+0x3160] ;  /* 0x0031600001247983 */ /* 0x000ee80000300a00 */
[----:B------:R1:W-:Y:S02]  /*160420*/  @P3 STG.E.U8 desc[UR8][R12.64], R0 ;  /* 0x000000000c003986 */ /* 0x0003e4000c101108 */
[C---:B-1----:R-:W-:Y:S02]  /*160430*/  PRMT R0, R25.reuse, 0x7772, RZ ;  /* 0x0000777219007816 */ /* 0x042fe400000000ff */
[----:B------:R-:W4:Y:S04]  /*160440*/  LDL.LU.64 R12, [R1+0x3158] ;  /* 0x00315800010c7983 */ /* 0x000f280000300a00 */
[----:B------:R1:W-:Y:S02]  /*160450*/  @P4 STG.E.U8 desc[UR8][R32.64], R0 ;  /* 0x0000000020004986 */ /* 0x0003e4000c101108 */
[----:B-1----:R-:W-:-:S02]  /*160460*/  PRMT R0, R25, 0x7773, RZ ;  /* 0x0000777319007816 */ /* 0x002fc400000000ff */
[----:B------:R-:W3:Y:S04]  /*160470*/  LDL.LU.64 R32, [R1+0x3150] ;  /* 0x0031500001207983 */ /* 0x000ee80000300a00 */
[----:B------:R1:W-:Y:S02]  /*160480*/  @P5 STG.E.U8 desc[UR8][R30.64], R0 ;  /* 0x000000001e005986 */ /* 0x0003e4000c101108 */
[----:B-1----:R-:W-:Y:S02]  /*160490*/  PRMT R0, R24, 0x7770, RZ ;  /* 0x0000777018007816 */ /* 0x002fe400000000ff */
[----:B------:R-:W4:Y:S04]  /*1604a0*/  LDL.LU.64 R30, [R1+0x31c8] ;  /* 0x0031c800011e7983 */ /* 0x000f280000300a00 */
[----:B------:R1:W-:Y:S04]  /*1604b0*/  @P6 STG.E.U8 desc[UR8][R10.64], R0 ;  /* 0x000000000a006986 */ /* 0x0003e8000c101108 */
[----:B-1----:R-:W4:Y:S04]  /*1604c0*/  LDL.LU.64 R10, [R1+0x31c0] ;  /* 0x0031c000010a7983 */ /* 0x002f280000300a00 */
[----:B------:R-:W4:Y:S01]  /*1604d0*/  LDL.LU R25, [R1+0x4b0] ;  /* 0x0004b00001197983 */ /* 0x000f220000300800 */
[----:B------:R-:W-:-:S02]  /*1604e0*/  LOP3.LUT P0, RZ, R21, 0x80000, RZ, 0xc0, !PT ;  /* 0x0008000015ff7812 */ /* 0x000fc4000780c0ff */
[----:B------:R-:W-:Y:S01]  /*1604f0*/  LOP3.LUT R5, R5, 0xfffdffff, RZ, 0xc0, !PT ;  /* 0xfffdffff05057812 */ /* 0x000fe200078ec0ff */
[----:B------:R-:W4:Y:S10]  /*160500*/  LDL.LU.64 R50, [R1+0x31b8] ;  /* 0x0031b80001327983 */ /* 0x000f340000300a00 */
[----:B------:R-:W-:-:S02]  /*160510*/  @P0 LOP3.LUT R5, R5, 0x20000, RZ, 0xfc, !PT ;  /* 0x0002000005050812 */ /* 0x000fc400078efcff */
        /* <DEDUP_REMOVED lines=29> */
[----:B--2---:R1:W-:Y:S04]  /*1606f0*/  @P4 STG.E.U8 desc[UR8][R34.64], R0 ;  /* 0x0000000022004986 */ /* 0x0043e8000c101108 */
[----:B-1----:R-:W2:Y:S04]  /*160700*/  LDL.LU R34, [R1+0x4a0] ;  /* 0x0004a00001227983 */ /* 0x002ea80000300800 */
[----:B------:R-:W2:Y:S04]  /*160710*/  LDL.LU.64 R48, [R1+0x31b0] ;  /* 0x0031b00001307983 */ /* 0x000ea80000300a00 */
[----:B------:R-:W2:Y:S04]  /*160720*/  LDL.LU.64 R46, [R1+0x31a8] ;  /* 0x0031a800012e7983 */ /* 0x000ea80000300a00 */
[----:B------:R-:W2:Y:S04]  /*160730*/  LDL.LU.64 R44, [R1+0x31a0] ;  /* 0x0031a000012c7983 */ /* 0x000ea80000300a00 */
[----:B------:R-:W2:Y:S01]  /*160740*/  LDL.LU.64 R42, [R1+0x3198] ;  /* 0x00319800012a7983 */ /* 0x000ea20000300a00 */
[----:B------:R-:W-:-:S03]  /*160750*/  PRMT R0, R24, 0x7772, RZ ;  /* 0x0000777218007816 */ /* 0x000fc600000000ff */
[----:B------:R-:W2:Y:S04]  /*160760*/  LDL.LU R35, [R1+0x490] ;  /* 0x0004900001237983 */ /* 0x000ea80000300800 */
[----:B------:R-:W2:Y:S04]  /*160770*/  LDL.LU.64 R38, [R1+0x3190] ;  /* 0x0031900001267983 */ /* 0x000ea80000300a00 */
[----:B---3--:R1:W-:Y:S04]  /*160780*/  @P5 STG.E.U8 desc[UR8][R36.64], R0 ;  /* 0x0000000024005986 */ /* 0x0083e8000c101108 */
[----:B------:R-:W3:Y:S01]  /*160790*/  LDL.LU.64 R40, [R1+0x3188] ;  /* 0x0031880001287983 */ /* 0x000ee20000300a00 */
[----:B-1----:R-:W-:-:S03]  /*1607a0*/  PRMT R0, R24, 0x7773, RZ ;  /* 0x0000777318007816 */ /* 0x002fc600000000ff */
[----:B------:R-:W3:Y:S04]  /*1607b0*/  LDL.LU.64 R36, [R1+0x3180] ;  /* 0x0031800001247983 */ /* 0x000ee80000300a00 */
[----:B----4-:R1:W-:Y:S04]  /*1607c0*/  @P6 STG.E.U8 desc[UR8][R12.64], R0 ;  /* 0x000000000c006986 */ /* 0x0103e8000c101108 */
[----:B-1----:R-:W4:Y:S01]  /*1607d0*/  LDL.LU.64 R12, [R1+0x3178] ;  /* 0x00317800010c7983 */ /* 0x002f220000300a00 */
[----:B------:R-:W-:-:S05]  /*1607e0*/  PRMT R0, R25, 0x7770, RZ ;  /* 0x0000777019007816 */ /* 0x000fca00000000ff */
[----:B------:R1:W-:Y:S01]  /*1607f0*/  @P0 STG.E.U8 desc[UR8][R32.64], R0 ;  /* 0x0000000020000986 */ /* 0x0003e2000c101108 */
[----:B------:R-:W-:Y:S02]  /*160800*/  LOP3.LUT P0, RZ, R5, 0x2000000, RZ, 0xc0, !PT ;  /* 0x0200000005ff7812 */ /* 0x000fe4000780c0ff */
[----:B-1----:R-:W-:Y:S01]  /*160810*/  PRMT R0, R25, 0x7771, RZ ;  /* 0x0000777119007816 */ /* 0x002fe200000000ff */
[----:B------:R-:W3:Y:S10]  /*160820*/  LDL.LU.64 R32, [R1+0x3170] ;  /* 0x0031700001207983 */ /* 0x000ef40000300a00 */
[----:B------:R1:W-:Y:S01]  /*160830*/  @P0 STG.E.U8 desc[UR8][R30.64], R0 ;  /* 0x000000001e000986 */ /* 0x0003e2000c101108 */
[----:B------:R-:W-:-:S02]  /*160840*/  LOP3.LUT P0, RZ, R5, 0x1000000, RZ, 0xc0, !PT ;  /* 0x0100000005ff7812 */ /* 0x000fc4000780c0ff */
[C---:B-1----:R-:W-:Y:S01]  /*160850*/  PRMT R0, R25.reuse, 0x7772, RZ ;  /* 0x0000777219007816 */ /* 0x042fe200000000ff */
[----:B------:R-:W4:Y:S10]  /*160860*/  LDL.LU.64 R30, [R1+0x3168] ;  /* 0x00316800011e7983 */ /* 0x000f340000300a00 */
[----:B------:R1:W-:Y:S04]  /*160870*/  @P0 STG.E.U8 desc[UR8][R10.64], R0 ;  /* 0x000000000a000986 */ /* 0x0003e8000c101108 */
[----:B-1----:R-:W4:Y:S01]  /*160880*/  LDL.LU.64 R10, [R1+0x31e0] ;  /* 0x0031e000010a7983 */ /* 0x002f220000300a00 */
[----:B------:R-:W-:-:S03]  /*160890*/  PRMT R0, R25, 0x7773, RZ ;  /* 0x0000777319007816 */ /* 0x000fc600000000ff */
[----:B------:R-:W4:Y:S01]  /*1608a0*/  LDL.LU.64 R24, [R1+0x31d8] ;  /* 0x0031d80001187983 */ /* 0x000f220000300a00 */
        /* <DEDUP_REMOVED lines=25> */
[----:B---3--:R1:W-:Y:S02]  /*160a40*/  @P0 STG.E.U8 desc[UR8][R40.64], R0 ;  /* 0x0000000028000986 */ /* 0x0083e4000c101108 */
[----:B-1----:R-:W-:-:S05]  /*160a50*/  PRMT R0, R35, 0x7772, RZ ;  /* 0x0000777223007816 */ /* 0x002fca00000000ff */
        /* <DEDUP_REMOVED lines=12> */
[----:B------:R-:W3:Y:S04]  /*160b20*/  LDL.LU.64 R10, [R1+0x31d0] ;  /* 0x0031d000010a7983 */ /* 0x000ee80000300a00 */
[----:B-1----:R-:W4:Y:S04]  /*160b30*/  LDL.LU.64 R24, [R1+0x3248] ;  /* 0x0032480001187983 */ /* 0x002f280000300a00 */
[----:B------:R-:W2:Y:S04]  /*160b40*/  LDL.LU.64 R34, [R1+0x3240] ;  /* 0x0032400001227983 */ /* 0x000ea80000300a00 */
[----:B------:R-:W2:Y:S04]  /*160b50*/  LDL.LU R13, [R1+0x4f4] ;  /* 0x0004f400010d7983 */ /* 0x000ea80000300800 */
[----:B------:R-:W3:Y:S04]  /*160b60*/  LDL.LU.64 R32, [R1+0x3238] ;  /* 0x0032380001207983 */ /* 0x000ee80000300a00 */
[----:B------:R-:W4:Y:S04]  /*160b70*/  LDL.LU.64 R30, [R1+0x3230] ;  /* 0x00323000011e7983 */ /* 0x000f280000300a00 */
[----:B------:R-:W4:Y:S01]  /*160b80*/  LDL.LU R44, [R1+0x4e4] ;  /* 0x0004e400012c7983 */ /* 0x000f220000300800 */
[----:B------:R-:W-:-:S02]  /*160b90*/  LOP3.LUT P4, RZ, R21, 0x4000000, RZ, 0xc0, !PT ;  /* 0x0400000015ff7812 */ /* 0x000fc4000788c0ff */
[----:B------:R-:W-:Y:S02]  /*160ba0*/  LOP3.LUT R5, R5, 0xfffffeff, RZ, 0xc0, !PT ;  /* 0xfffffeff05057812 */ /* 0x000fe400078ec0ff */
[C---:B------:R-:W-:Y:S02]  /*160bb0*/  LOP3.LUT P5, RZ, R21.reuse, 0x8000000, RZ, 0xc0, !PT ;  /* 0x0800000015ff7812 */ /* 0x040fe400078ac0ff */
[----:B------:R-:W-:Y:S02]  /*160bc0*/  LOP3.LUT P6, RZ, R21, 0x10000000, RZ, 0xc0, !PT ;  /* 0x1000000015ff7812 */ /* 0x000fe400078cc0ff */
[----:B--2---:R-:W-:-:S05]  /*160bd0*/  PRMT R0, R13, 0x7770, RZ ;  /* 0x000077700d007816 */ /* 0x004fca00000000ff */
[----:B---3--:R1:W-:Y:S04]  /*160be0*/  @P4 STG.E.U8 desc[UR8][R10.64], R0 ;  /* 0x000000000a004986 */ /* 0x0083e8000c101108 */
[----:B-1----:R-:W2:Y:S01]  /*160bf0*/  LDL.LU.64 R10, [R1+0x3228] ;  /* 0x00322800010a7983 */ /* 0x002ea20000300a00 */
        /* <DEDUP_REMOVED lines=12> */
[----:B------:R-:W-:Y:S01]  /*160cc0*/  LOP3.LUT P0, RZ, R22, 0x4, RZ, 0xc0, !PT ;  /* 0x0000000416ff7812 */ /* 0x000fe2000780c0ff */
[----:B----4-:R1:W-:Y:S01]  /*160cd0*/  @P5 STG.E.U8 desc[UR8][R24.64], R0 ;  /* 0x0000000018005986 */ /* 0x0103e2000c101108 */
[----:B------:R-:W-:-:S03]  /*160ce0*/  LOP3.LUT R5, R5, 0xffffefff, RZ, 0xc0, !PT ;  /* 0xffffefff05057812 */ /* 0x000fc600078ec0ff */
[----:B-1----:R-:W3:Y:S08]  /*160cf0*/  LDL.LU.64 R24, [R1+0x3220] ;  /* 0x0032200001187983 */ /* 0x002ef00000300a00 */
        /* <DEDUP_REMOVED lines=8> */
[----:B------:R-:W-:-:S02]  /*160d80*/  LOP3.LUT P0, RZ, R22, 0x1, RZ, 0xc0, !PT ;  /* 0x0000000116ff7812 */ /* 0x000fc4000780c0ff */
[----:B------:R-:W-:Y:S01]  /*160d90*/  LOP3.LUT R5, R5, 0xffffbfff, RZ, 0xc0, !PT ;  /* 0xffffbfff05057812 */ /* 0x000fe200078ec0ff */
[----:B------:R-:W4:Y:S01]  /*160da0*/  LDL.LU.64 R46, [R1+0x3200] ;  /* 0x00320000012e7983 */ /* 0x000f220000300a00 */
[----:B------:R-:W-:-:S03]  /*160db0*/  PRMT R0, R13, 0x7772, RZ ;  /* 0x000077720d007816 */ /* 0x000fc600000000ff */
[----:B------:R-:W4:Y:S06]  /*160dc0*/  LDL.LU.64 R42, [R1+0x31f8] ;  /* 0x0031f800012a7983 */ /* 0x000f2c0000300a00 */
[----:B------:R-:W-:Y:S02]  /*160dd0*/  @P0 LOP3.LUT R5, R5, 0x4000, RZ, 0xfc, !PT ;  /* 0x0000400005050812 */ /* 0x000fe400078efcff */
[----:B------:R-:W-:Y:S02]  /*160de0*/  LOP3.LUT P0, RZ, R21, 0x80000000, RZ, 0xc0, !PT ;  /* 0x8000000015ff7812 */ /* 0x000fe4000780c0ff */
[----:B------:R-:W-:-:S11]  /*160df0*/  LOP3.LUT R5, R5, 0xffff7fff, RZ, 0xc0, !PT ;  /* 0xffff7fff05057812 */ /* 0x000fd600078ec0ff */
[----:B------:R-:W-:Y:S02]  /*160e00*/  @P0 LOP3.LUT R5, R5, 0x8000, RZ, 0xfc, !PT ;  /* 0x0000800005050812 */ /* 0x000fe400078efcff */
[----:B------:R-:W-:Y:S02]  /*160e10*/  LOP3.LUT P0, RZ, R21, 0x40000000, RZ, 0xc0, !PT ;  /* 0x4000000015ff7812 */ /* 0x000fe4000780c0ff */
[----:B------:R-:W-:Y:S01]  /*160e20*/  LOP3.LUT R5, R5, 0xfffeffff, RZ, 0xc0, !PT ;  /* 0xfffeffff05057812 */ /* 0x000fe200078ec0ff */
[----:B------:R1:W-:Y:S10]  /*160e30*/  @P6 STG.E.U8 desc[UR8][R34.64], R0 ;  /* 0x0000000022006986 */ /* 0x0003f4000c101108 */
[----:B------:R-:W-:-:S02]  /*160e40*/  @P0 LOP3.LUT R5, R5, 0x10000, RZ, 0xfc, !PT ;  /* 0x0001000005050812 */ /* 0x000fc400078efcff */
[----:B------:R-:W-:Y:S02]  /*160e50*/  LOP3.LUT P0, RZ, R21, 0x20000000, RZ, 0xc0, !PT ;  /* 0x2000000015ff7812 */ /* 0x000fe4000780c0ff */
[----:B-1----:R-:W-:-:S11]  /*160e60*/  PRMT R0, R13, 0x7773, RZ ;  /* 0x000077730d007816 */ /* 0x002fd600000000ff */
[----:B------:R1:W-:Y:S04]  /*160e70*/  @P0 STG.E.U8 desc[UR8][R32.64], R0 ;  /* 0x0000000020000986 */ /* 0x0003e8000c101108 */
[----:B-1----:R-:W4:Y:S04]  /*160e80*/  LDL.LU R33, [R1+0x4c4] ;  /* 0x0004c40001217983 */ /* 0x002f280000300800 */
[----:B------:R-:W4:Y:S04]  /*160e90*/  LDL.LU.64 R38, [R1+0x31f0] ;  /* 0x0031f00001267983 */ /* 0x000f280000300a00 */
[----:B------:R-:W4:Y:S04]  /*160ea0*/  LDL.LU.64 R40, [R1+0x31e8] ;  /* 0x0031e80001287983 */ /* 0x000f280000300a00 */
[----:B------:R-:W4:Y:S04]  /*160eb0*/  LDL.LU.64 R36, [R1+0x3260] ;  /* 0x0032600001247983 */ /* 0x000f280000300a00 */
[----:B------:R-:W4:Y:S04]  /*160ec0*/  LDL.LU.64 R34, [R1+0x3258] ;  /* 0x0032580001227983 */ /* 0x000f280000300a00 */
[----:B------:R-:W4:Y:S04]  /*160ed0*/  LDL.LU R32, [R1+0x4b4] ;  /* 0x0004b40001207983 */ /* 0x000f280000300800 */
[----:B------:R-:W4:Y:S01]  /*160ee0*/  LDL.LU.64 R12, [R1+0x3250] ;  /* 0x00325000010c7983 */ /* 0x000f220000300a00 */
[----:B------:R-:W-:-:S02]  /*160ef0*/  LOP3.LUT P0, RZ, R5, 0x10000, RZ, 0xc0, !PT ;  /* 0x0001000005ff7812 */ /* 0x000fc4000780c0ff */
[----:B------:R-:W-:-:S11]  /*160f00*/  PRMT R0, R44, 0x7770, RZ ;  /* 0x000077702c007816 */ /* 0x000fd600000000ff */
[----:B------:R1:W-:Y:S01]  /*160f10*/  @P0 STG.E.U8 desc[UR8][R30.64], R0 ;  /* 0x000000001e000986 */ /* 0x0003e2000c101108 */
[----:B------:R-:W-:-:S03]  /*160f20*/  LOP3.LUT P0, RZ, R5, 0x8000, RZ, 0xc0, !PT ;  /* 0x0000800005ff7812 */ /* 0x000fc6000780c0ff */
[----:B-1----:R-:W4:Y:S01]  /*160f30*/  LDL.LU.64 R30, [R1+0x3270] ;  /* 0x00327000011e7983 */ /* 0x002f220000300a00 */
[----:B------:R-:W-:-:S09]  /*160f40*/  PRMT R0, R44, 0x7771, RZ ;  /* 0x000077712c007816 */ /* 0x000fd200000000ff */
[----:B--2---:R1:W-:Y:S04]  /*160f50*/  @P0 STG.E.U8 desc[UR8][R10.64], R0 ;  /* 0x000000000a000986 */ /* 0x0043e8000c101108 */
[----:B-1----:R-:W2:Y:S01]  /*160f60*/  LDL.LU.64 R10, [R1+0x3268] ;  /* 0x00326800010a7983 */ /* 0x002ea20000300a00 */
[----:B------:R-:W-:Y:S02]  /*160f70*/  LOP3.LUT P0, RZ, R5, 0x4000, RZ, 0xc0, !PT ;  /* 0x0000400005ff7812 */ /* 0x000fe4000780c0ff */
[----:B------:R-:W-:-:S11]  /*160f80*/  PRMT R0, R44, 0x7772, RZ ;  /* 0x000077722c007816 */ /* 0x000fd600000000ff */
[----:B---3--:R1:W-:Y:S01]  /*160f90*/  @P0 STG.E.U8 desc[UR8][R24.64], R0 ;  /* 0x0000000018000986 */ /* 0x0083e2000c101108 */
[C---:B------:R-:W-:Y:S02]  /*160fa0*/  LOP3.LUT P0, RZ, R5.reuse, 0x2000, RZ, 0xc0, !PT ;  /* 0x0000200005ff7812 */ /* 0x040fe4000780c0ff */
[----:B-1----:R-:W-:Y:S01]  /*160fb0*/  PRMT R0, R44, 0x7773, RZ ;  /* 0x000077732c007816 */ /* 0x002fe200000000ff */
[----:B------:R-:W3:Y:S10]  /*160fc0*/  LDL.LU.64 R24, [R1+0x6710] ;  /* 0x0067100001187983 */ /* 0x000ef40000300a00 */
[----:B----4-:R1:W-:Y:S01]  /*160fd0*/  @P0 STG.E.U8 desc[UR8][R2.64], R0 ;  /* 0x0000000002000986 */ /* 0x0103e2000c101108 */
        /* <DEDUP_REMOVED lines=21> */
[C---:B-1----:R-:W-:Y:S01]  /*161130*/  PRMT R0, R33.reuse, 0x7772, RZ ;  /* 0x0000777221007816 */ /* 0x042fe200000000ff */
[----:B------:R-:W4:Y:S04]  /*161140*/  LDL.LU.64 R40, [R1+0x32c8] ;  /* 0x0032c80001287983 */ /* 0x000f280000300a00 */
[----:B------:R1:W-:Y:S02]  /*161150*/  @P2 STG.E.U8 desc[UR8][R36.64], R0 ;  /* 0x0000000024002986 */ /* 0x0003e4000c101108 */
[----:B-1----:R-:W-:-:S02]  /*161160*/  PRMT R0, R33, 0x7773, RZ ;  /* 0x0000777321007816 */ /* 0x002fc400000000ff */
[----:B------:R-:W3:Y:S04]  /*161170*/  LDL.LU.64 R36, [R1+0x32c0] ;  /* 0x0032c00001247983 */ /* 0x000ee80000300a00 */
[----:B------:R1:W-:Y:S02]  /*161180*/  @P3 STG.E.U8 desc[UR8][R34.64], R0 ;  /* 0x0000000022003986 */ /* 0x0003e4000c101108 */
[----:B-1----:R-:W-:Y:S02]  /*161190*/  PRMT R0, R32, 0x7770, RZ ;  /* 0x0000777020007816 */ /* 0x002fe400000000ff */
[----:B------:R-:W3:Y:S04]  /*1611a0*/  LDL.LU.64 R34, [R1+0x32b8] ;  /* 0x0032b80001227983 */ /* 0x000ee80000300a00 */
[----:B------:R1:W-:Y:S04]  /*1611b0*/  @P4 STG.E.U8 desc[UR8][R12.64], R0 ;  /* 0x000000000c004986 */ /* 0x0003e8000c101108 */
[----:B-1----:R-:W3:Y:S04]  /*1611c0*/  LDL.LU.64 R12, [R1+0x32b0] ;  /* 0x0032b000010c7983 */ /* 0x002ee80000300a00 */
[----:B------:R-:W3:Y:S01]  /*1611d0*/  LDL.LU R33, [R1+0x4a4] ;  /* 0x0004a40001217983 */ /* 0x000ee20000300800 */
[----:B------:R-:W-:-:S02]  /*1611e0*/  LOP3.LUT P5, RZ, R22, 0x800, RZ, 0xc0, !PT ;  /* 0x0000080016ff7812 */ /* 0x000fc400078ac0ff */
[----:B------:R-:W-:Y:S02]  /*1611f0*/  PRMT R0, R32, 0x7771, RZ ;  /* 0x0000777120007816 */ /* 0x000fe400000000ff */
[----:B------:R-:W-:-:S09]  /*161200*/  LOP3.LUT P6, RZ, R22, 0x1000, RZ, 0xc0, !PT ;  /* 0x0000100016ff7812 */ /* 0x000fd200078cc0ff */
[----:B------:R1:W-:Y:S04]  /*161210*/  @P5 STG.E.U8 desc[UR8][R30.64], R0 ;  /* 0x000000001e005986 */ /* 0x0003e8000c101108 */
[----:B-1----:R-:W3:Y:S01]  /*161220*/  LDL.LU.64 R30, [R1+0x32a8] ;  /* 0x0032a800011e7983 */ /* 0x002ee20000300a00 */
[----:B------:R-:W-:-:S05]  /*161230*/  PRMT R0, R32, 0x7772, RZ ;  /* 0x0000777220007816 */ /* 0x000fca00000000ff */
[----:B--2---:R1:W-:Y:S04]  /*161240*/  @P6 STG.E.U8 desc[UR8][R10.64], R0 ;  /* 0x000000000a006986 */ /* 0x0043e8000c101108 */
[----:B-1----:R-:W2:Y:S04]  /*161250*/  LDL.LU.64 R10, [R1+0x32a0] ;  /* 0x0032a000010a7983 */ /* 0x002ea80000300a00 */
[----:B------:R-:W2:Y:S04]  /*161260*/  LDL.LU.64 R2, [R1+0x3298] ;  /* 0x0032980001027983 */ /* 0x000ea80000300a00 */
[----:B------:R-:W2:Y:S01]  /*161270*/  LDL.LU.64 R50, [R1+0x3290] ;  /* 0x0032900001327983 */ /* 0x000ea20000300a00 */
[----:B------:R-:W-:-:S02]  /*161280*/  LOP3.LUT P0, RZ, R22, 0x2000000, RZ, 0xc0, !PT ;  /* 0x0200000016ff7812 */ /* 0x000fc4000780c0ff */
[----:B------:R-:W-:Y:S01]  /*161290*/  LOP3.LUT R6, R6, 0x7fffffff, RZ, 0xc0, !PT ;  /* 0x7fffffff06067812 */ /* 0x000fe200078ec0ff */
[----:B------:R-:W2:Y:S01]  /*1612a0*/  LDL.LU.64 R48, [R1+0x3288] ;  /* 0x0032880001307983 */ /* 0x000ea20000300a00 */
[----:B------:R-:W-:Y:S02]  /*1612b0*/  LOP3.LUT R5, R5, 0xfffffffe, RZ, 0xc0, !PT ;  /* 0xfffffffe05057812 */ /* 0x000fe400078ec0ff */
[C---:B------:R-:W-:Y:S01]  /*1612c0*/  LOP3.LUT P4, RZ, R22.reuse, 0x2000, RZ, 0xc0, !PT ;  /* 0x0000200016ff7812 */ /* 0x040fe2000788c0ff */
[----:B------:R-:W2:Y:S01]  /*1612d0*/  LDL.LU.64 R46, [R1+0x3280] ;  /* 0x00328000012e7983 */ /* 0x000ea20000300a00 */
[----:B------:R-:W-:Y:S02]  /*1612e0*/  LOP3.LUT P5, RZ, R22, 0x4000, RZ, 0xc0, !PT ;  /* 0x0000400016ff7812 */ /* 0x000fe400078ac0ff */
[----:B------:R-:W-:Y:S01]  /*1612f0*/  PRMT R0, R32, 0x7773, RZ ;  /* 0x0000777320007816 */ /* 0x000fe200000000ff */
[----:B------:R-:W2:Y:S02]  /*161300*/  LDL.LU.64 R44, [R1+0x3278] ;  /* 0x00327800012c7983 */ /* 0x000ea40000300a00 */
[----:B------:R-:W-:-:S02]  /*161310*/  @P0 LOP3.LUT R6, R6, 0x80000000, RZ, 0xfc, !PT ;  /* 0x8000000006060812 */ /* 0x000fc400078efcff */
[C---:B------:R-:W-:Y:S01]  /*161320*/  LOP3.LUT P0, RZ, R22.reuse, 0x1000000, RZ, 0xc0, !PT ;  /* 0x0100000016ff7812 */ /* 0x040fe2000780c0ff */
[----:B------:R-:W2:Y:S01]  /*161330*/  LDL.LU.64 R42, [R1+0x32e0] ;  /* 0x0032e000012a7983 */ /* 0x000ea20000300a00 */
[----:B------:R-:W-:-:S03]  /*161340*/  LOP3.LUT P6, RZ, R22, 0x8000, RZ, 0xc0, !PT ;  /* 0x0000800016ff7812 */ /* 0x000fc600078cc0ff */
[----:B------:R-:W2:Y:S08]  /*161350*/  LDL.LU.64 R38, [R1+0x32d8] ;  /* 0x0032d80001267983 */ /* 0x000eb00000300a00 */
        /* <DEDUP_REMOVED lines=23> */
[----:B----4-:R1:W-:Y:S04]  /*1614d0*/  @P4 STG.E.U8 desc[UR8][R40.64], R0 ;  /* 0x0000000028004986 */ /* 0x0103e8000c101108 */
[----:B-1----:R-:W4:Y:S01]  /*1614e0*/  LDL.LU.64 R40, [R1+0x32d0] ;  /* 0x0032d00001287983 */ /* 0x002f220000300a00 */
[----:B---3--:R-:W-:-:S05]  /*1614f0*/  PRMT R0, R33, 0x7770, RZ ;  /* 0x0000777021007816 */ /* 0x008fca00000000ff */
[----:B------:R1:W-:Y:S02]  /*161500*/  @P5 STG.E.U8 desc[UR8][R36.64], R0 ;  /* 0x0000000024005986 */ /* 0x0003e4000c101108 */
[C---:B-1----:R-:W-:Y:S02]  /*161510*/  PRMT R0, R33.reuse, 0x7771, RZ ;  /* 0x0000777121007816 */ /* 0x042fe400000000ff */
[----:B------:R-:W3:Y:S04]  /*161520*/  LDL.LU.64 R36, [R1+0x3348] ;  /* 0x0033480001247983 */ /* 0x000ee80000300a00 */
[----:B------:R1:W-:Y:S02]  /*161530*/  @P6 STG.E.U8 desc[UR8][R34.64], R0 ;  /* 0x0000000022006986 */ /* 0x0003e4000c101108 */
[----:B-1----:R-:W-:-:S02]  /*161540*/  PRMT R0, R33, 0x7772, RZ ;  /* 0x0000777221007816 */ /* 0x002fc400000000ff */
[----:B------:R-:W3:Y:S04]  /*161550*/  LDL.LU.64 R34, [R1+0x3340] ;  /* 0x0033400001227983 */ /* 0x000ee80000300a00 */
[----:B------:R1:W-:Y:S01]  /*161560*/  @P0 STG.E.U8 desc[UR8][R12.64], R0 ;  /* 0x000000000c000986 */ /* 0x0003e2000c101108 */
[----:B------:R-:W-:Y:S02]  /*161570*/  LOP3.LUT P0, RZ, R5, 0x80, RZ, 0xc0, !PT ;  /* 0x0000008005ff7812 */ /* 0x000fe4000780c0ff */
[----:B-1----:R-:W-:-:S11]  /*161580*/  PRMT R0, R33, 0x7773, RZ ;  /* 0x0000777321007816 */ /* 0x002fd600000000ff */
[----:B------:R1:W-:Y:S01]  /*161590*/  @P0 STG.E.U8 desc[UR8][R30.64], R0 ;  /* 0x000000001e000986 */ /* 0x0003e2000c101108 */
[----:B------:R-:W-:Y:S02]  /*1615a0*/  LOP3.LUT P0, RZ, R5, 0x40, RZ, 0xc0, !PT ;  /* 0x0000004005ff7812 */ /* 0x000fe4000780c0ff */
[----:B-1----:R-:W-:Y:S01]  /*1615b0*/  PRMT R0, R23, 0x7770, RZ ;  /* 0x0000777017007816 */ /* 0x002fe200000000ff */
[----:B------:R-:W3:Y:S10]  /*1615c0*/  LDL.LU R30, [R1+0x4e8] ;  /* 0x0004e800011e7983 */ /* 0x000ef40000300800 */
[----:B--2---:R1:W-:Y:S01]  /*1615d0*/  @P0 STG.E.U8 desc[UR8][R10.64], R0 ;  /* 0x000000000a000986 */ /* 0x0043e2000c101108 */
[----:B------:R-:W-:-:S03]  /*1615e0*/  LOP3.LUT P0, RZ, R5, 0x20, RZ, 0xc0, !PT ;  /* 0x0000002005ff7812 */ /* 0x000fc6000780c0ff */
[----:B------:R-:W2:Y:S04]  /*1615f0*/  LDL.LU.64 R12, [R1+0x3338] ;  /* 0x00333800010c7983 */ /* 0x000ea80000300a00 */
[----:B------:R-:W2:Y:S01]  /*161600*/  LDL.LU.64 R32, [R1+0x3330] ;  /* 0x0033300001207983 */ /* 0x000ea20000300a00 */
[----:B-1----:R-:W-:-:S03]  /*161610*/  PRMT R0, R23, 0x7771, RZ ;  /* 0x0000777117007816 */ /* 0x002fc600000000ff */
[----:B------:R-:W2:Y:S04]  /*161620*/  LDL.LU.64 R10, [R1+0x3328] ;  /* 0x00332800010a7983 */ /* 0x000ea80000300a00 */
[----:B------:R1:W-:Y:S01]  /*161630*/  @P0 STG.E.U8 desc[UR8][R2.64], R0 ;  /* 0x0000000002000986 */ /* 0x0003e2000c101108 */
[----:B------:R-:W-:Y:S02]  /*161640*/  LOP3.LUT P0, RZ, R5, 0x10, RZ, 0xc0, !PT ;  /* 0x0000001005ff7812 */ /* 0x000fe4000780c0ff */
[----:B-1----:R-:W-:-:S11]  /*161650*/  PRMT R0, R23, 0x7772, RZ ;  /* 0x0000777217007816 */ /* 0x002fd600000000ff */
[----:B------:R1:W-:Y:S02]  /*161660*/  @P0 STG.E.U8 desc[UR8][R50.64], R0 ;  /* 0x0000000032000986 */ /* 0x0003e4000c101108 */
[----:B-1----:R-:W-:Y:S02]  /*161670*/  PRMT R0, R23, 0x7773, RZ ;  /* 0x0000777317007816 */ /* 0x002fe400000000ff */
[----:B------:R-:W2:Y:S01]  /*161680*/  LDL.LU R23, [R1+0x670c] ;  /* 0x00670c0001177983 */ /* 0x000ea20000300800 */
        /* <DEDUP_REMOVED lines=14> */
[----:B-1----:R-:W-:Y:S02]  /*161770*/  PRMT R0, R24, 0x7773, RZ ;  /* 0x0000777318007816 */ /* 0x002fe400000000ff */
[C---:B------:R-:W-:Y:S01]  /*161780*/  LOP3.LUT P3, RZ, R22.reuse, 0x10000000, RZ, 0xc0, !PT ;  /* 0x1000000016ff7812 */ /* 0x040fe2000786c0ff */
[----:B------:R-:W3:Y:S04]  /*161790*/  LDL.LU R24, [R1+0x6708] ;  /* 0x0067080001187983 */ /* 0x000ee80000300800 */
[----:B------:R2:W-:Y:S01]  /*1617a0*/  @P0 STG.E.U8 desc[UR8][R38.64], R0 ;  /* 0x0000000026000986 */ /* 0x0005e2000c101108 */
[----:B------:R-:W-:-:S02]  /*1617b0*/  LOP3.LUT P4, RZ, R22, 0x20000000, RZ, 0xc0, !PT ;  /* 0x2000000016ff7812 */ /* 0x000fc4000788c0ff */
[C---:B------:R-:W-:Y:S02]  /*1617c0*/  LOP3.LUT P5, RZ, R22.reuse, 0x40000000, RZ, 0xc0, !PT ;  /* 0x4000000016ff7812 */ /* 0x040fe400078ac0ff */
[----:B------:R-:W-:Y:S02]  /*1617d0*/  LOP3.LUT P6, RZ, R22, 0x80000000, RZ, 0xc0, !PT ;  /* 0x8000000016ff7812 */ /* 0x000fe400078cc0ff */
[----:B--2---:R-:W-:-:S05]  /*1617e0*/  PRMT R0, R23, 0x7770, RZ ;  /* 0x0000777017007816 */ /* 0x004fca00000000ff */
[----:B----4-:R1:W-:Y:S02]  /*1617f0*/  @P1 STG.E.U8 desc[UR8][R40.64], R0 ;  /* 0x0000000028001986 */ /* 0x0103e4000c101108 */
[----:B-1----:R-:W-:-:S05]  /*161800*/  PRMT R0, R23, 0x7771, RZ ;  /* 0x0000777117007816 */ /* 0x002fca00000000ff */
[----:B---3--:R1:W-:Y:S02]  /*161810*/  @P2 STG.E.U8 desc[UR8][R36.64], R0 ;  /* 0x0000000024002986 */ /* 0x0083e4000c101108 */
[----:B-1----:R-:W-:-:S05]  /*161820*/  PRMT R0, R23, 0x7772, RZ ;  /* 0x0000777217007816 */ /* 0x002fca00000000ff */
[----:B------:R1:W-:Y:S02]  /*161830*/  @P3 STG.E.U8 desc[UR8][R34.64], R0 ;  /* 0x0000000022003986 */ /* 0x0003e4000c101108 */
[----:B-1----:R-:W-:Y:S02]  /*161840*/  PRMT R0, R23, 0x7773, RZ ;  /* 0x0000777317007816 */ /* 0x002fe400000000ff */
[----:B------:R-:W2:Y:S04]  /*161850*/  LDL.LU R23, [R1+0x6704] ;  /* 0x0067040001177983 */ /* 0x000ea80000300800 */
[----:B------:R1:W-:Y:S04]  /*161860*/  @P4 STG.E.U8 desc[UR8][R12.64], R0 ;  /* 0x000000000c004986 */ /* 0x0003e8000c101108 */
[----:B------:R-:W3:Y:S04]  /*161870*/  LDL.LU.64 R40, [R1+0x3320] ;  /* 0x0033200001287983 */ /* 0x000ee80000300a00 */
[----:B------:R-:W4:Y:S01]  /*161880*/  LDL.LU.64 R36, [R1+0x3318] ;  /* 0x0033180001247983 */ /* 0x000f220000300a00 */
[----:B-1----:R-:W-:-:S03]  /*161890*/  PRMT R0, R30, 0x7770, RZ ;  /* 0x000077701e007816 */ /* 0x002fc600000000ff */
[----:B------:R-:W3:Y:S04]  /*1618a0*/  LDL.LU.64 R34, [R1+0x3310] ;  /* 0x0033100001227983 */ /* 0x000ee80000300a00 */
[----:B------:R1:W-:Y:S04]  /*1618b0*/  @P5 STG.E.U8 desc[UR8][R32.64], R0 ;  /* 0x0000000020005986 */ /* 0x0003e8000c101108 */
[----:B------:R-:W3:Y:S04]  /*1618c0*/  LDL.LU.64 R12, [R1+0x3308] ;  /* 0x00330800010c7983 */ /* 0x000ee80000300a00 */
[----:B-1----:R-:W3:Y:S04]  /*1618d0*/  LDL.LU.64 R32, [R1+0x3300] ;  /* 0x0033000001207983 */ /* 0x002ee80000300a00 */
[----:B------:R-:W3:Y:S01]  /*1618e0*/  LDL.LU R31, [R1+0x4d8] ;  /* 0x0004d800011f7983 */ /* 0x000ee20000300800 */
[----:B------:R-:W-:-:S05]  /*1618f0*/  PRMT R0, R30, 0x7771, RZ ;  /* 0x000077711e007816 */ /* 0x000fca00000000ff */
[----:B------:R1:W-:Y:S04]  /*161900*/  @P6 STG.E.U8 desc[UR8][R10.64], R0 ;  /* 0x000000000a006986 */ /* 0x0003e8000c101108 */
[----:B-1----:R-:W3:Y:S01]  /*161910*/  LDL.LU.64 R10, [R1+0x32f8] ;  /* 0x0032f800010a7983 */ /* 0x002ee20000300a00 */
[----:B------:R-:W-:-:S03]  /*161920*/  LOP3.LUT R6, R6, 0xffbfffff, RZ, 0xc0, !PT ;  /* 0xffbfffff06067812 */ /* 0x000fc600078ec0ff */
[----:B------:R-:W3:Y:S04]  /*161930*/  LDL.LU R49, [R1+0x4c8] ;  /* 0x0004c80001317983 */ /* 0x000ee80000300800 */
[----:B------:R-:W3:Y:S04]  /*161940*/  LDL.LU.64 R4, [R1+0x32f0] ;  /* 0x0032f00001047983 */ /* 0x000ee80000300a00 */
[----:B------:R-:W3:Y:S04]  /*161950*/  LDL.LU.64 R2, [R1+0x32e8] ;  /* 0x0032e80001027983 */ /* 0x000ee80000300a00 */
[----:B------:R-:W3:Y:S01]  /*161960*/  LDL.LU.64 R50, [R1+0x3360] ;  /* 0x0033600001327983 */ /* 0x000ee20000300a00 */
[----:B------:R-:W-:-:S03]  /*161970*/  PRMT R0, R30, 0x7772, RZ ;  /* 0x000077721e007816 */ /* 0x000fc600000000ff */
[----:B------:R-:W3:Y:S04]  /*161980*/  LDL.LU.64 R46, [R1+0x3358] ;  /* 0x00335800012e7983 */ /* 0x000ee80000300a00 */
[----:B------:R-:W3:Y:S01]  /*161990*/  LDL.LU.64 R44, [R1+0x3350] ;  /* 0x00335000012c7983 */ /* 0x000ee20000300a00 */
        /* <DEDUP_REMOVED lines=15> */
[C---:B------:R-:W-:Y:S02]  /*161a90*/  LOP3.LUT P4, RZ, R23.reuse, 0x1, RZ, 0xc0, !PT ;  /* 0x0000000117ff7812 */ /* 0x040fe4000788c0ff */
[----:B------:R-:W-:Y:S02]  /*161aa0*/  LOP3.LUT R6, R6, 0xf7ffffff, RZ, 0xc0, !PT ;  /* 0xf7ffffff06067812 */ /* 0x000fe400078ec0ff */
[----:B------:R-:W-:-:S07]  /*161ab0*/  LOP3.LUT P5, RZ, R23, 0x2, RZ, 0xc0, !PT ;  /* 0x0000000217ff7812 */ /* 0x000fce00078ac0ff */
[----:B------:R-:W-:Y:S02]  /*161ac0*/  @P0 LOP3.LUT R6, R6, 0x8000000, RZ, 0xfc, !PT ;  /* 0x0800000006060812 */ /* 0x000fe400078efcff */
[C---:B------:R-:W-:Y:S01]  /*161ad0*/  LOP3.LUT P0, RZ, R23.reuse, 0x40, RZ, 0xc0, !PT ;  /* 0x0000004017ff7812 */ /* 0x040fe2000780c0ff */
[----:B---3--:R1:W-:Y:S01]  /*161ae0*/  @P4 STG.E.U8 desc[UR8][R40.64], R0 ;  /* 0x0000000028004986 */ /* 0x0083e2000c101108 */
[----:B------:R-:W-:Y:S02]  /*161af0*/  LOP3.LUT P6, RZ, R23, 0x4, RZ, 0xc0, !PT ;  /* 0x0000000417ff7812 */ /* 0x000fe400078cc0ff */
[----:B------:R-:W-:Y:S02]  /*161b00*/  LOP3.LUT R6, R6, 0xefffffff, RZ, 0xc0, !PT ;  /* 0xefffffff06067812 */ /* 0x000fe400078ec0ff */
[----:B-1----:R-:W-:-:S07]  /*161b10*/  PRMT R0, R30, 0x7773, RZ ;  /* 0x000077731e007816 */ /* 0x002fce00000000ff */
[----:B------:R-:W-:Y:S02]  /*161b20*/  @P0 LOP3.LUT R6, R6, 0x10000000, RZ, 0xfc, !PT ;  /* 0x1000000006060812 */ /* 0x000fe400078efcff */
[----:B------:R-:W-:Y:S01]  /*161b30*/  LOP3.LUT P0, RZ, R23, 0x20, RZ, 0xc0, !PT ;  /* 0x0000002017ff7812 */ /* 0x000fe2000780c0ff */
[----:B----4-:R1:W-:Y:S01]  /*161b40*/  @P5 STG.E.U8 desc[UR8][R36.64], R0 ;  /* 0x0000000024005986 */ /* 0x0103e2000c101108 */
[----:B------:R-:W-:Y:S02]  /*161b50*/  LOP3.LUT R6, R6, 0xdfffffff, RZ, 0xc0, !PT ;  /* 0xdfffffff06067812 */ /* 0x000fe400078ec0ff */
[----:B-1----:R-:W-:-:S05]  /*161b60*/  PRMT R0, R31, 0x7770, RZ ;  /* 0x000077701f007816 */ /* 0x002fca00000000ff */
[----:B------:R1:W-:Y:S04]  /*161b70*/  @P6 STG.E.U8 desc[UR8][R34.64], R0 ;  /* 0x0000000022006986 */ /* 0x0003e8000c101108 */
[----:B------:R-:W-:Y:S02]  /*161b80*/  @P0 LOP3.LUT R6, R6, 0x20000000, RZ, 0xfc, !PT ;  /* 0x2000000006060812 */ /* 0x000fe400078efcff */
[----:B------:R-:W-:Y:S01]  /*161b90*/  LOP3.LUT P0, RZ, R23, 0x10, RZ, 0xc0, !PT ;  /* 0x0000001017ff7812 */ /* 0x000fe2000780c0ff */
[----:B-1----:R-:W2:Y:S01]  /*161ba0*/  LDL.LU R34, [R1+0x4b8] ;  /* 0x0004b80001227983 */ /* 0x002ea20000300800 */
[----:B------:R-:W-:-:S03]  /*161bb0*/  LOP3.LUT R6, R6, 0xbfffffff, RZ, 0xc0, !PT ;  /* 0xbfffffff06067812 */ /* 0x000fc600078ec0ff */
[----:B------:R-:W3:Y:S08]  /*161bc0*/  LDL.LU.64 R42, [R1+0x33c8] ;  /* 0x0033c800012a7983 */ /* 0x000ef00000300a00 */
[----:B------:R-:W-:Y:S02]  /*161bd0*/  @P0 LOP3.LUT R6, R6, 0x40000000, RZ, 0xfc, !PT ;  /* 0x4000000006060812 */ /* 0x000fe400078efcff */
[----:B------:R-:W-:Y:S01]  /*161be0*/  LOP3.LUT P0, RZ, R23, 0x8, RZ, 0xc0, !PT ;  /* 0x0000000817ff7812 */ /* 0x000fe2000780c0ff */
[----:B------:R-:W4:Y:S01]  /*161bf0*/  LDL.LU.64 R38, [R1+0x33c0] ;  /* 0x0033c00001267983 */ /* 0x000f220000300a00 */
[----:B------:R-:W-:-:S03]  /*161c00*/  PRMT R0, R31, 0x7771, RZ ;  /* 0x000077711f007816 */ /* 0x000fc600000000ff */
[----:B------:R-:W3:Y:S04]  /*161c10*/  LDL.LU.64 R40, [R1+0x33b8] ;  /* 0x0033b80001287983 */ /* 0x000ee80000300a00 */
[----:B------:R-:W3:Y:S04]  /*161c20*/  LDL.LU.64 R36, [R1+0x33b0] ;  /* 0x0033b00001247983 */ /* 0x000ee80000300a00 */
[----:B------:R1:W-:Y:S01]  /*161c30*/  @P0 STG.E.U8 desc[UR8][R12.64], R0 ;  /* 0x000000000c000986 */ /* 0x0003e2000c101108 */
[C---:B------:R-:W-:Y:S02]  /*161c40*/  LOP3.LUT P0, RZ, R6.reuse, 0x40000000, RZ, 0xc0, !PT ;  /* 0x4000000006ff7812 */ /* 0x040fe4000780c0ff */
[----:B-1----:R-:W-:Y:S01]  /*161c50*/  PRMT R0, R31, 0x7772, RZ ;  /* 0x000077721f007816 */ /* 0x002fe200000000ff */
[----:B------:R-:W4:Y:S10]  /*161c60*/  LDL.LU.64 R12, [R1+0x33a8] ;  /* 0x0033a800010c7983 */ /* 0x000f340000300a00 */
[----:B------:R1:W-:Y:S01]  /*161c70*/  @P0 STG.E.U8 desc[UR8][R32.64], R0 ;  /* 0x0000000020000986 */ /* 0x0003e2000c101108 */
[----:B------:R-:W-:-:S02]  /*161c80*/  LOP3.LUT P0, RZ, R6, 0x20000000, RZ, 0xc0, !PT ;  /* 0x2000000006ff7812 */ /* 0x000fc4000780c0ff */
[----:B-1----:R-:W-:Y:S01]  /*161c90*/  PRMT R0, R31, 0x7773, RZ ;  /* 0x000077731f007816 */ /* 0x002fe200000000ff */
[----:B------:R-:W4:Y:S10]  /*161ca0*/  LDL.LU.64 R32, [R1+0x33a0] ;  /* 0x0033a00001207983 */ /* 0x000f340000300a00 */
[----:B------:R1:W-:Y:S04]  /*161cb0*/  @P0 STG.E.U8 desc[UR8][R10.64], R0 ;  /* 0x000000000a000986 */ /* 0x0003e8000c101108 */
[----:B------:R-:W4:Y:S04]  /*161cc0*/  LDL.LU.64 R30, [R1+0x3398] ;  /* 0x00339800011e7983 */ /* 0x000f280000300a00 */
[----:B-1----:R-:W4:Y:S04]  /*161cd0*/  LDL.LU.64 R10, [R1+0x3390] ;  /* 0x00339000010a7983 */ /* 0x002f280000300a00 */
[----:B------:R-:W4:Y:S01]  /*161ce0*/  LDL.LU R35, [R1+0x498] ;  /* 0x0004980001237983 */ /* 0x000f220000300800 */
        /* <DEDUP_REMOVED lines=23> */
[----:B---3--:R1:W-:Y:S01]  /*161e60*/  @P0 STG.E.U8 desc[UR8][R42.64], R0 ;  /* 0x000000002a000986 */ /* 0x0083e2000c101108 */
[----:B------:R-:W-:Y:S02]  /*161e70*/  LOP3.LUT P0, RZ, R6, 0x400000, RZ, 0xc0, !PT ;  /* 0x0040000006ff7812 */ /* 0x000fe4000780c0ff */
[----:B-1----:R-:W-:-:S11]  /*161e80*/  PRMT R0, R34, 0x7772, RZ ;  /* 0x0000777222007816 */ /* 0x002fd600000000ff */
[----:B----4-:R1:W-:Y:S02]  /*161e90*/  @P0 STG.E.U8 desc[UR8][R38.64], R0 ;  /* 0x0000000026000986 */ /* 0x0103e4000c101108 */
        /* <DEDUP_REMOVED lines=12> */
[----:B------:R1:W-:Y:S04]  /*161f60*/  @P6 STG.E.U8 desc[UR8][R10.64], R0 ;  /* 0x000000000a006986 */ /* 0x0003e8000c101108 */
[----:B-1----:R-:W3:Y:S04]  /*161f70*/  LDL.LU.64 R10, [R1+0x3388] ;  /* 0x00338800010a7983 */ /* 0x002ee80000300a00 */
[----:B------:R-:W4:Y:S04]  /*161f80*/  LDL.LU.64 R36, [R1+0x3380] ;  /* 0x0033800001247983 */ /* 0x000f280000300a00 */
[----:B------:R-:W2:Y:S04]  /*161f90*/  LDL.LU.64 R30, [R1+0x3378] ;  /* 0x00337800011e7983 */ /* 0x000ea80000300a00 */
[----:B------:R-:W2:Y:S04]  /*161fa0*/  LDL.LU.64 R12, [R1+0x3370] ;  /* 0x00337000010c7983 */ /* 0x000ea80000300a00 */
[----:B------:R-:W2:Y:S01]  /*161fb0*/  LDL.LU.64 R32, [R1+0x3368] ;  /* 0x0033680001207983 */ /* 0x000ea20000300a00 */
        /* <DEDUP_REMOVED lines=24> */
[----:B------:R-:W3:Y:S01]  /*162140*/  LDL.LU.64 R50, [R1+0x3448] ;  /* 0x0034480001327983 */ /* 0x000ee20000300a00 */
[----:B------:R-:W-:-:S03]  /*162150*/  @P0 LOP3.LUT R6, R6, 0x40000, RZ, 0xfc, !PT ;  /* 0x0004000006060812 */ /* 0x000fc600078efcff */
[----:B------:R-:W3:Y:S01]  /*162160*/  LDL.LU.64 R48, [R1+0x3440] ;  /* 0x0034400001307983 */ /* 0x000ee20000300a00 */
[C---:B------:R-:W-:Y:S02]  /*162170*/  LOP3.LUT P0, RZ, R23.reuse, 0x2000000, RZ, 0xc0, !PT ;  /* 0x0200000017ff7812 */ /* 0x040fe4000780c0ff */
[C---:B------:R-:W-:Y:S01]  /*162180*/  LOP3.LUT P5, RZ, R23.reuse, 0x100000, RZ, 0xc0, !PT ;  /* 0x0010000017ff7812 */ /* 0x040fe200078ac0ff */
[----:B------:R-:W3:Y:S01]  /*162190*/  LDL.LU.64 R44, [R1+0x3438] ;  /* 0x00343800012c7983 */ /* 0x000ee20000300a00 */
[----:B------:R-:W-:Y:S02]  /*1621a0*/  LOP3.LUT P6, RZ, R23, 0x200000, RZ, 0xc0, !PT ;  /* 0x0020000017ff7812 */ /* 0x000fe400078cc0ff */
[----:B------:R-:W-:Y:S02]  /*1621b0*/  LOP3.LUT R6, R6, 0xfff7ffff, RZ, 0xc0, !PT ;  /* 0xfff7ffff06067812 */ /* 0x000fe400078ec0ff */
[----:B------:R-:W-:-:S05]  /*1621c0*/  PRMT R0, R35, 0x7772, RZ ;  /* 0x0000777223007816 */ /* 0x000fca00000000ff */
[----:B------:R-:W-:Y:S02]  /*1621d0*/  @P0 LOP3.LUT R6, R6, 0x80000, RZ, 0xfc, !PT ;  /* 0x0008000006060812 */ /* 0x000fe400078efcff */
[----:B------:R-:W-:Y:S01]  /*1621e0*/  LOP3.LUT P0, RZ, R23, 0x1000000, RZ, 0xc0, !PT ;  /* 0x0100000017ff7812 */ /* 0x000fe2000780c0ff */
[----:B----4-:R1:W-:Y:S01]  /*1621f0*/  @P5 STG.E.U8 desc[UR8][R36.64], R0 ;  /* 0x0000000024005986 */ /* 0x0103e2000c101108 */
[----:B------:R-:W-:Y:S02]  /*162200*/  LOP3.LUT R6, R6, 0xffefffff, RZ, 0xc0, !PT ;  /* 0xffefffff06067812 */ /* 0x000fe400078ec0ff */
[----:B-1----:R-:W-:-:S05]  /*162210*/  PRMT R0, R35, 0x7773, RZ ;  /* 0x0000777323007816 */ /* 0x002fca00000000ff */
[----:B--2---:R1:W-:Y:S04]  /*162220*/  @P6 STG.E.U8 desc[UR8][R30.64], R0 ;  /* 0x000000001e006986 */ /* 0x0043e8000c101108 */
[----:B------:R-:W-:Y:S02]  /*162230*/  @P0 LOP3.LUT R6, R6, 0x100000, RZ, 0xfc, !PT ;  /* 0x0010000006060812 */ /* 0x000fe400078efcff */
[----:B------:R-:W-:Y:S01]  /*162240*/  LOP3.LUT P0, RZ, R23, 0x800000, RZ, 0xc0, !PT ;  /* 0x0080000017ff7812 */ /* 0x000fe2000780c0ff */
[----:B-1----:R-:W2:Y:S04]  /*162250*/  LDL.LU R30, [R1+0x4ec] ;  /* 0x0004ec00011e7983 */ /* 0x002ea80000300800 */
[----:B------:R-:W4:Y:S01]  /*162260*/  LDL.LU.64 R42, [R1+0x3430] ;  /* 0x00343000012a7983 */ /* 0x000f220000300a00 */
[----:B------:R-:W-:-:S03]  /*162270*/  LOP3.LUT R6, R6, 0xffdfffff, RZ, 0xc0, !PT ;  /* 0xffdfffff06067812 */ /* 0x000fc600078ec0ff */
[----:B------:R-:W2:Y:S04]  /*162280*/  LDL.LU.64 R38, [R1+0x3428] ;  /* 0x0034280001267983 */ /* 0x000ea80000300a00 */
[----:B------:R-:W-:Y:S02]  /*162290*/  @P0 LOP3.LUT R6, R6, 0x200000, RZ, 0xfc, !PT ;  /* 0x0020000006060812 */ /* 0x000fe400078efcff */
[----:B------:R-:W-:Y:S01]  /*1622a0*/  LOP3.LUT P0, RZ, R23, 0x400000, RZ, 0xc0, !PT ;  /* 0x0040000017ff7812 */ /* 0x000fe2000780c0ff */
[----:B------:R-:W2:Y:S04]  /*1622b0*/  LDL.LU R31, [R1+0x4dc] ;  /* 0x0004dc00011f7983 */ /* 0x000ea80000300800 */
[----:B------:R-:W2:Y:S01]  /*1622c0*/  LDL.LU.64 R40, [R1+0x3420] ;  /* 0x0034200001287983 */ /* 0x000ea20000300a00 */
[----:B------:R-:W-:-:S03]  /*1622d0*/  PRMT R0, R25, 0x7770, RZ ;  /* 0x0000777019007816 */ /* 0x000fc600000000ff */
        /* <DEDUP_REMOVED lines=10> */
[----:B---3--:R1:W-:Y:S02]  /*162380*/  @P0 STG.E.U8 desc[UR8][R10.64], R0 ;  /* 0x000000000a000986 */ /* 0x0083e4000c101108 */
[----:B-1----:R-:W-:Y:S02]  /*162390*/  PRMT R0, R25, 0x7773, RZ ;  /* 0x0000777319007816 */ /* 0x002fe400000000ff */
[----:B------:R-:W3:Y:S04]  /*1623a0*/  LDL.LU R25, [R1+0x66fc] ;  /* 0x0066fc0001197983 */ /* 0x000ee80000300800 */
        /* <DEDUP_REMOVED lines=32> */
[----:B------:R-:W4:Y:S04]  /*1625b0*/  LDL.LU.64 R36, [R1+0x33e8] ;  /* 0x0033e80001247983 */ /* 0x000f280000300a00 */
[----:B------:R1:W-:Y:S02]  /*1625c0*/  @P3 STG.E.U8 desc[UR8][R34.64], R0 ;  /* 0x0000000022003986 */ /* 0x0003e4000c101108 */
[----:B-1----:R-:W-:-:S02]  /*1625d0*/  PRMT R0, R31, 0x7771, RZ ;  /* 0x000077711f007816 */ /* 0x002fc400000000ff */
[----:B------:R-:W2:Y:S04]  /*1625e0*/  LDL.LU.64 R34, [R1+0x3460] ;  /* 0x0034600001227983 */ /* 0x000ea80000300a00 */
[----:B------:R1:W-:Y:S02]  /*1625f0*/  @P4 STG.E.U8 desc[UR8][R12.64], R0 ;  /* 0x000000000c004986 */ /* 0x0003e4000c101108 */
[----:B-1----:R-:W-:-:S05]  /*162600*/  PRMT R0, R31, 0x7772, RZ ;  /* 0x000077721f007816 */ /* 0x002fca00000000ff */
[----:B------:R1:W-:Y:S02]  /*162610*/  @P5 STG.E.U8 desc[UR8][R32.64], R0 ;  /* 0x0000000020005986 */ /* 0x0003e4000c101108 */
[----:B-1----:R-:W-:Y:S02]  /*162620*/  PRMT R0, R31, 0x7773, RZ ;  /* 0x000077731f007816 */ /* 0x002fe400000000ff */
[----:B------:R-:W2:Y:S01]  /*162630*/  LDL.LU R31, [R1+0x4cc] ;  /* 0x0004cc00011f7983 */ /* 0x000ea20000300800 */
[----:B------:R-:W-:-:S03]  /*162640*/  LOP3.LUT P6, RZ, R24, 0x20, RZ, 0xc0, !PT ;  /* 0x0000002018ff7812 */ /* 0x000fc600078cc0ff */
[----:B------:R-:W4:Y:S04]  /*162650*/  LDL.LU.64 R12, [R1+0x3458] ;  /* 0x00345800010c7983 */ /* 0x000f280000300a00 */
[----:B------:R-:W4:Y:S06]  /*162660*/  LDL.LU.64 R32, [R1+0x3450] ;  /* 0x0034500001207983 */ /* 0x000f2c0000300a00 */
[----:B---3--:R1:W-:Y:S04]  /*162670*/  @P6 STG.E.U8 desc[UR8][R10.64], R0 ;  /* 0x000000000a006986 */ /* 0x0083e8000c101108 */
[----:B-1----:R-:W3:Y:S04]  /*162680*/  LDL.LU.64 R10, [R1+0x34c8] ;  /* 0x0034c800010a7983 */ /* 0x002ee80000300a00 */
[----:B------:R-:W3:Y:S01]  /*162690*/  LDL.LU R16, [R1+0x4bc] ;  /* 0x0004bc0001107983 */ /* 0x000ee20000300800 */
[----:B------:R-:W-:-:S02]  /*1626a0*/  LOP3.LUT P0, RZ, R24, 0x40000, RZ, 0xc0, !PT ;  /* 0x0004000018ff7812 */ /* 0x000fc4000780c0ff */
[----:B------:R-:W-:Y:S01]  /*1626b0*/  LOP3.LUT R6, R6, 0xffffffef, RZ, 0xc0, !PT ;  /* 0xffffffef06067812 */ /* 0x000fe200078ec0ff */
[----:B------:R-:W3:Y:S04]  /*1626c0*/  LDL.LU.64 R2, [R1+0x34c0] ;  /* 0x0034c00001027983 */ /* 0x000ee80000300a00 */
[----:B------:R-:W3:Y:S04]  /*1626d0*/  LDL.LU.64 R50, [R1+0x34b8] ;  /* 0x0034b80001327983 */ /* 0x000ee80000300a00 */
[----:B------:R-:W3:Y:S02]  /*1626e0*/  LDL.LU.64 R48, [R1+0x34b0] ;  /* 0x0034b00001307983 */ /* 0x000ee40000300a00 */
[----:B------:R-:W-:-:S02]  /*1626f0*/  @P0 LOP3.LUT R6, R6, 0x10, RZ, 0xfc, !PT ;  /* 0x0000001006060812 */ /* 0x000fc400078efcff */
[----:B------:R-:W-:Y:S01]  /*162700*/  LOP3.LUT P0, RZ, R24, 0x20000, RZ, 0xc0, !PT ;  /* 0x0002000018ff7812 */ /* 0x000fe2000780c0ff */
[----:B------:R-:W3:Y:S01]  /*162710*/  LDL.LU R30, [R1+0x4ac] ;  /* 0x0004ac00011e7983 */ /* 0x000ee20000300800 */
[----:B------:R-:W-:-:S03]  /*162720*/  LOP3.LUT R6, R6, 0xffffffdf, RZ, 0xc0, !PT ;  /* 0xffffffdf06067812 */ /* 0x000fc600078ec0ff */
[----:B------:R-:W3:Y:S04]  /*162730*/  LDL.LU.64 R46, [R1+0x34a8] ;  /* 0x0034a800012e7983 */ /* 0x000ee80000300a00 */
[----:B------:R-:W3:Y:S04]  /*162740*/  LDL.LU.64 R44, [R1+0x34a0] ;  /* 0x0034a000012c7983 */ /* 0x000ee80000300a00 */
[----:B------:R-:W-:Y:S01]  /*162750*/  @P0 LOP3.LUT R6, R6, 0x20, RZ, 0xfc, !PT ;  /* 0x0000002006060812 */ /* 0x000fe200078efcff */
[----:B------:R-:W3:Y:S01]  /*162760*/  LDL.LU.64 R42, [R1+0x3498] ;  /* 0x00349800012a7983 */ /* 0x000ee20000300a00 */
[----:B------:R-:W-:-:S02]  /*162770*/  LOP3.LUT P0, RZ, R24, 0x10000, RZ, 0xc0, !PT ;  /* 0x0001000018ff7812 */ /* 0x000fc4000780c0ff */
[----:B------:R-:W-:Y:S01]  /*162780*/  LOP3.LUT R6, R6, 0xffffffbf, RZ, 0xc0, !PT ;  /* 0xffffffbf06067812 */ /* 0x000fe200078ec0ff */
[----:B------:R-:W3:Y:S10]  /*162790*/  LDL.LU.64 R38, [R1+0x3490] ;  /* 0x0034900001267983 */ /* 0x000ef40000300a00 */
        /* <DEDUP_REMOVED lines=15> */
[C---:B------:R-:W-:Y:S02]  /*162890*/  LOP3.LUT P4, RZ, R24.reuse, 0x40, RZ, 0xc0, !PT ;  /* 0x0000004018ff7812 */ /* 0x040fe4000788c0ff */
[----:B------:R-:W-:-:S07]  /*1628a0*/  LOP3.LUT P5, RZ, R24, 0x80, RZ, 0xc0, !PT ;  /* 0x0000008018ff7812 */ /* 0x000fce00078ac0ff */
[----:B------:R-:W-:Y:S02]  /*1628b0*/  @P0 LOP3.LUT R6, R6, 0x800, RZ, 0xfc, !PT ;  /* 0x0000080006060812 */ /* 0x000fe400078efcff */
[C---:B------:R-:W-:Y:S02]  /*1628c0*/  LOP3.LUT P0, RZ, R24.reuse, 0x400, RZ, 0xc0, !PT ;  /* 0x0000040018ff7812 */ /* 0x040fe4000780c0ff */
[----:B------:R-:W-:Y:S02]  /*1628d0*/  LOP3.LUT P6, RZ, R24, 0x100, RZ, 0xc0, !PT ;  /* 0x0000010018ff7812 */ /* 0x000fe400078cc0ff */
[----:B------:R-:W-:-:S09]  /*1628e0*/  LOP3.LUT R6, R6, 0xffffefff, RZ, 0xc0, !PT ;  /* 0xffffefff06067812 */ /* 0x000fd200078ec0ff */
[----:B------:R-:W-:Y:S02]  /*1628f0*/  @P0 LOP3.LUT R6, R6, 0x1000, RZ, 0xfc, !PT ;  /* 0x0000100006060812 */ /* 0x000fe400078efcff */
[----:B------:R-:W-:Y:S02]  /*162900*/  LOP3.LUT P0, RZ, R24, 0x200, RZ, 0xc0, !PT ;  /* 0x0000020018ff7812 */ /* 0x000fe4000780c0ff */
[----:B--2---:R-:W-:-:S05]  /*162910*/  PRMT R0, R31, 0x7770, RZ ;  /* 0x000077701f007816 */ /* 0x004fca00000000ff */
[----:B------:R1:W-:Y:S02]  /*162920*/  @P4 STG.E.U8 desc[UR8][R40.64], R0 ;  /* 0x0000000028004986 */ /* 0x0003e4000c101108 */
        /* <DEDUP_REMOVED lines=8> */
[----:B------:R1:W-:Y:S01]  /*1629b0*/  @P0 STG.E.U8 desc[UR8][R12.64], R0 ;  /* 0x000000000c000986 */ /* 0x0003e2000c101108 */
[----:B------:R-:W-:-:S03]  /*1629c0*/  LOP3.LUT P0, RZ, R6, 0x1000, RZ, 0xc0, !PT ;  /* 0x0000100006ff7812 */ /* 0x000fc6000780c0ff */
[----:B------:R-:W4:Y:S04]  /*1629d0*/  LDL.LU R31, [R1+0x48c] ;  /* 0x00048c00011f7983 */ /* 0x000f280000300800 */
[----:B-1----:R-:W4:Y:S01]  /*1629e0*/  LDL.LU.64 R12, [R1+0x3470] ;  /* 0x00347000010c7983 */ /* 0x002f220000300a00 */
[----:B---3--:R-:W-:-:S05]  /*1629f0*/  PRMT R0, R16, 0x7770, RZ ;  /* 0x0000777010007816 */ /* 0x008fca00000000ff */
[----:B------:R1:W-:Y:S01]  /*162a00*/  @P0 STG.E.U8 desc[UR8][R32.64], R0 ;  /* 0x0000000020000986 */ /* 0x0003e2000c101108 */
[----:B------:R-:W-:Y:S02]  /*162a10*/  LOP3.LUT P0, RZ, R6, 0x800, RZ, 0xc0, !PT ;  /* 0x0000080006ff7812 */ /* 0x000fe4000780c0ff */
        /* <DEDUP_REMOVED lines=30> */
[C---:B------:R-:W-:Y:S02]  /*162c00*/  LOP3.LUT P5, RZ, R24.reuse, 0x800000, RZ, 0xc0, !PT ;  /* 0x0080000018ff7812 */ /* 0x040fe400078ac0ff */
[----:B------:R-:W-:Y:S01]  /*162c10*/  LOP3.LUT P6, RZ, R24, 0x1000000, RZ, 0xc0, !PT ;  /* 0x0100000018ff7812 */ /* 0x000fe200078cc0ff */
[----:B--2---:R1:W-:Y:S02]  /*162c20*/  @P1 STG.E.U8 desc[UR8][R40.64], R0 ;  /* 0x0000000028001986 */ /* 0x0043e4000c101108 */
[----:B-1----:R-:W-:-:S05]  /*162c30*/  PRMT R0, R25, 0x7772, RZ ;  /* 0x0000777219007816 */ /* 0x002fca00000000ff */
[----:B----4-:R1:W-:Y:S02]  /*162c40*/  @P2 STG.E.U8 desc[UR8][R36.64], R0 ;  /* 0x0000000024002986 */ /* 0x0103e4000c101108 */
[----:B-1----:R-:W-:Y:S02]  /*162c50*/  PRMT R0, R25, 0x7773, RZ ;  /* 0x0000777319007816 */ /* 0x002fe400000000ff */
[----:B------:R-:W2:Y:S04]  /*162c60*/  LDL.LU R25, [R1+0x66f8] ;  /* 0x0066f80001197983 */ /* 0x000ea80000300800 */
[----:B------:R1:W-:Y:S02]  /*162c70*/  @P3 STG.E.U8 desc[UR8][R34.64], R0 ;  /* 0x0000000022003986 */ /* 0x0003e4000c101108 */
[----:B-1----:R-:W-:-:S05]  /*162c80*/  PRMT R0, R31, 0x7770, RZ ;  /* 0x000077701f007816 */ /* 0x002fca00000000ff */
[----:B------:R1:W-:Y:S02]  /*162c90*/  @P4 STG.E.U8 desc[UR8][R12.64], R0 ;  /* 0x000000000c004986 */ /* 0x0003e4000c101108 */
[----:B-1----:R-:W-:-:S05]  /*162ca0*/  PRMT R0, R31, 0x7771, RZ ;  /* 0x000077711f007816 */ /* 0x002fca00000000ff */
[----:B---3--:R1:W-:Y:S02]  /*162cb0*/  @P5 STG.E.U8 desc[UR8][R32.64], R0 ;  /* 0x0000000020005986 */ /* 0x0083e4000c101108 */
[----:B-1----:R-:W-:-:S05]  /*162cc0*/  PRMT R0, R31, 0x7772, RZ ;  /* 0x000077721f007816 */ /* 0x002fca00000000ff */
[----:B------:R1:W-:Y:S04]  /*162cd0*/  @P6 STG.E.U8 desc[UR8][R10.64], R0 ;  /* 0x000000000a006986 */ /* 0x0003e8000c101108 */
[----:B-1----:R-:W3:Y:S04]  /*162ce0*/  LDL.LU.64 R10, [R1+0x34e0] ;  /* 0x0034e000010a7983 */ /* 0x002ee80000300a00 */
[----:B------:R-:W4:Y:S04]  /*162cf0*/  LDL.LU.64 R36, [R1+0x34d8] ;  /* 0x0034d80001247983 */ /* 0x000f280000300a00 */
[----:B------:R-:W2:Y:S04]  /*162d00*/  LDL.LU.64 R34, [R1+0x3548] ;  /* 0x0035480001227983 */ /* 0x000ea80000300a00 */
[----:B------:R-:W2:Y:S04]  /*162d10*/  LDL.LU.64 R12, [R1+0x3540] ;  /* 0x00354000010c7983 */ /* 0x000ea80000300a00 */
[----:B------:R-:W4:Y:S04]  /*162d20*/  LDL.LU R30, [R1+0x470] ;  /* 0x00047000011e7983 */ /* 0x000f280000300800 */
[----:B------:R-:W4:Y:S01]  /*162d30*/  LDL.LU.64 R32, [R1+0x3538] ;  /* 0x0035380001207983 */ /* 0x000f220000300a00 */
[----:B------:R-:W-:-:S02]  /*162d40*/  LOP3.LUT P4, RZ, R24, 0x2000000, RZ, 0xc0, !PT ;  /* 0x0200000018ff7812 */ /* 0x000fc4000788c0ff */
[----:B------:R-:W-:Y:S01]  /*162d50*/  PRMT R0, R31, 0x7773, RZ ;  /* 0x000077731f007816 */ /* 0x000fe200000000ff */
[----:B------:R-:W4:Y:S01]  /*162d60*/  LDL.LU R42, [R1+0x460] ;  /* 0x00046000012a7983 */ /* 0x000f220000300800 */
[----:B------:R-:W-:Y:S02]  /*162d70*/  LOP3.LUT R7, R7, 0xf7ffffff, RZ, 0xc0, !PT ;  /* 0xf7ffffff07077812 */ /* 0x000fe400078ec0ff */
[----:B------:R-:W-:Y:S02]  /*162d80*/  LOP3.LUT R6, R6, 0xfffffffe, RZ, 0xc0, !PT ;  /* 0xfffffffe06067812 */ /* 0x000fe400078ec0ff */
[C---:B------:R-:W-:Y:S02]  /*162d90*/  LOP3.LUT P5, RZ, R24.reuse, 0x4000000, RZ, 0xc0, !PT ;  /* 0x0400000018ff7812 */ /* 0x040fe400078ac0ff */
[----:B------:R-:W-:-:S03]  /*162da0*/  LOP3.LUT P6, RZ, R24, 0x8000000, RZ, 0xc0, !PT ;  /* 0x0800000018ff7812 */ /* 0x000fc600078cc0ff */
[----:B---3--:R1:W-:Y:S04]  /*162db0*/  @P4 STG.E.U8 desc[UR8][R10.64], R0 ;  /* 0x000000000a004986 */ /* 0x0083e8000c101108 */
[----:B-1----:R-:W3:Y:S01]  /*162dc0*/  LDL.LU.64 R10, [R1+0x3530] ;  /* 0x00353000010a7983 */ /* 0x002ee20000300a00 */
[----:B--2---:R-:W-:-:S03]  /*162dd0*/  LOP3.LUT P0, RZ, R25, 0x20, RZ, 0xc0, !PT ;  /* 0x0000002019ff7812 */ /* 0x004fc6000780c0ff */
[----:B------:R-:W2:Y:S04]  /*162de0*/  LDL.LU.64 R4, [R1+0x3528] ;  /* 0x0035280001047983 */ /* 0x000ea80000300a00 */
[----:B------:R-:W2:Y:S04]  /*162df0*/  LDL.LU.64 R2, [R1+0x3520] ;  /* 0x0035200001027983 */ /* 0x000ea80000300a00 */
[----:B------:R-:W2:Y:S02]  /*162e00*/  LDL.LU R43, [R1+0x450] ;  /* 0x00045000012b7983 */ /* 0x000ea40000300800 */
[----:B------:R-:W-:-:S02]  /*162e10*/  @P0 LOP3.LUT R7, R7, 0x8000000, RZ, 0xfc, !PT ;  /* 0x0800000007070812 */ /* 0x000fc400078efcff */
[----:B------:R-:W-:Y:S01]  /*162e20*/  LOP3.LUT P0, RZ, R25, 0x10, RZ, 0xc0, !PT ;  /* 0x0000001019ff7812 */ /* 0x000fe2000780c0ff */
[----:B------:R-:W2:Y:S01]  /*162e30*/  LDL.LU.64 R50, [R1+0x3518] ;  /* 0x0035180001327983 */ /* 0x000ea20000300a00 */
[----:B------:R-:W-:-:S03]  /*162e40*/  LOP3.LUT R7, R7, 0xefffffff, RZ, 0xc0, !PT ;  /* 0xefffffff07077812 */ /* 0x000fc600078ec0ff */
[----:B------:R-:W2:Y:S04]  /*162e50*/  LDL.LU.64 R48, [R1+0x3510] ;  /* 0x0035100001307983 */ /* 0x000ea80000300a00 */
[----:B------:R-:W2:Y:S04]  /*162e60*/  LDL.LU.64 R46, [R1+0x3508] ;  /* 0x00350800012e7983 */ /* 0x000ea80000300a00 */
[----:B------:R-:W-:Y:S01]  /*162e70*/  @P0 LOP3.LUT R7, R7, 0x10000000, RZ, 0xfc, !PT ;  /* 0x1000000007070812 */ /* 0x000fe200078efcff */
[----:B------:R-:W2:Y:S01]  /*162e80*/  LDL.LU.64 R44, [R1+0x3500] ;  /* 0x00350000012c7983 */ /* 0x000ea20000300a00 */
[----:B------:R-:W-:-:S02]  /*162e90*/  LOP3.LUT P0, RZ, R25, 0x8, RZ, 0xc0, !PT ;  /* 0x0000000819ff7812 */ /* 0x000fc4000780c0ff */
[----:B------:R-:W-:Y:S01]  /*162ea0*/  LOP3.LUT R7, R7, 0xdfffffff, RZ, 0xc0, !PT ;  /* 0xdfffffff07077812 */ /* 0x000fe200078ec0ff */
[----:B------:R-:W2:Y:S01]  /*162eb0*/  LDL.LU R31, [R1+0x440] ;  /* 0x00044000011f7983 */ /* 0x000ea20000300800 */
[----:B----4-:R-:W-:-:S03]  /*162ec0*/  PRMT R0, R30, 0x7770, RZ ;  /* 0x000077701e007816 */ /* 0x010fc600000000ff */
[----:B------:R-:W4:Y:S06]  /*162ed0*/  LDL.LU.64 R38, [R1+0x34f8] ;  /* 0x0034f80001267983 */ /* 0x000f2c0000300a00 */
[----:B------:R-:W-:Y:S01]  /*162ee0*/  @P0 LOP3.LUT R7, R7, 0x20000000, RZ, 0xfc, !PT ;  /* 0x2000000007070812 */ /* 0x000fe200078efcff */
[----:B------:R1:W-:Y:S01]  /*162ef0*/  @P5 STG.E.U8 desc[UR8][R36.64], R0 ;  /* 0x0000000024005986 */ /* 0x0003e2000c101108 */
[----:B------:R-:W-:Y:S02]  /*162f00*/  LOP3.LUT P0, RZ, R25, 0x4, RZ, 0xc0, !PT ;  /* 0x0000000419ff7812 */ /* 0x000fe4000780c0ff */
[----:B------:R-:W-:Y:S01]  /*162f10*/  LOP3.LUT R7, R7, 0xbfffffff, RZ, 0xc0, !PT ;  /* 0xbfffffff07077812 */ /* 0x000fe200078ec0ff */
[----:B------:R-:W4:Y:S01]  /*162f20*/  LDL.LU.64 R40, [R1+0x34f0] ;  /* 0x0034f00001287983 */ /* 0x000f220000300a00 */
[----:B-1----:R-:W-:-:S03]  /*162f30*/  PRMT R0, R30, 0x7771, RZ ;  /* 0x000077711e007816 */ /* 0x002fc600000000ff */
[----:B------:R-:W4:Y:S06]  /*162f40*/  LDL.LU.64 R36, [R1+0x34e8] ;  /* 0x0034e80001247983 */ /* 0x000f2c0000300a00 */
        /* <DEDUP_REMOVED lines=16> */
[----:B------:R-:W-:Y:S01]  /*163050*/  LOP3.LUT P0, RZ, R24, 0x10000000, RZ, 0xc0, !PT ;  /* 0x1000000018ff7812 */ /* 0x000fe2000780c0ff */
[----:B-1----:R-:W4:Y:S01]  /*163060*/  LDL.LU.64 R34, [R1+0x3560] ;  /* 0x0035600001227983 */ /* 0x002f220000300a00 */
[----:B------:R-:W-:-:S11]  /*163070*/  PRMT R0, R30, 0x7772, RZ ;  /* 0x000077721e007816 */ /* 0x000fd600000000ff */
        /* <DEDUP_REMOVED lines=33> */
[----:B----4-:R1:W-:Y:S01]  /*163290*/  @P0 STG.E.U8 desc[UR8][R38.64], R0 ;  /* 0x0000000026000986 */ /* 0x0103e2000c101108 */
        /* <DEDUP_REMOVED lines=20> */
[----:B------:R-:W-:-:S11]  /*1633e0*/  PRMT R0, R30, 0x7771, RZ ;  /* 0x000077711e007816 */ /* 0x000fd600000000ff */
[----:B---3--:R1:W-:Y:S04]  /*1633f0*/  @P6 STG.E.U8 desc[UR8][R10.64], R0 ;  /* 0x000000000a006986 */ /* 0x0083e8000c101108 */
[----:B-1----:R-:W3:Y:S04]  /*163400*/  LDL.LU.64 R10, [R1+0x3598] ;  /* 0x00359800010a7983 */ /* 0x002ee80000300a00 */
[----:B------:R-:W3:Y:S04]  /*163410*/  LDL.LU.64 R2, [R1+0x3590] ;  /* 0x0035900001027983 */ /* 0x000ee80000300a00 */
[----:B------:R-:W3:Y:S04]  /*163420*/  LDL.LU.64 R50, [R1+0x3588] ;  /* 0x0035880001327983 */ /* 0x000ee80000300a00 */
[----:B------:R-:W3:Y:S01]  /*163430*/  LDL.LU.64 R48, [R1+0x3580] ;  /* 0x0035800001307983 */ /* 0x000ee20000300a00 */
[----:B------:R-:W-:-:S02]  /*163440*/  LOP3.LUT P0, RZ, R25, 0x1000000, RZ, 0xc0, !PT ;  /* 0x0100000019ff7812 */ /* 0x000fc4000780c0ff */
[----:B------:R-:W-:Y:S01]  /*163450*/  LOP3.LUT R7, R7, 0xfffbffff, RZ, 0xc0, !PT ;  /* 0xfffbffff07077812 */ /* 0x000fe200078ec0ff */
[----:B------:R-:W3:Y:S01]  /*163460*/  LDL.LU.64 R46, [R1+0x3578] ;  /* 0x00357800012e7983 */ /* 0x000ee20000300a00 */
[C---:B------:R-:W-:Y:S02]  /*163470*/  LOP3.LUT P4, RZ, R25.reuse, 0x1000, RZ, 0xc0, !PT ;  /* 0x0000100019ff7812 */ /* 0x040fe4000788c0ff */
[C---:B------:R-:W-:Y:S01]  /*163480*/  LOP3.LUT P5, RZ, R25.reuse, 0x2000, RZ, 0xc0, !PT ;  /* 0x0000200019ff7812 */ /* 0x040fe200078ac0ff */
[----:B------:R-:W3:Y:S01]  /*163490*/  LDL.LU.64 R44, [R1+0x3570] ;  /* 0x00357000012c7983 */ /* 0x000ee20000300a00 */
[----:B------:R-:W-:Y:S02]  /*1634a0*/  PRMT R0, R30, 0x7772, RZ ;  /* 0x000077721e007816 */ /* 0x000fe400000000ff */
[----:B------:R-:W-:Y:S01]  /*1634b0*/  LOP3.LUT P6, RZ, R25, 0x4000, RZ, 0xc0, !PT ;  /* 0x0000400019ff7812 */ /* 0x000fe200078cc0ff */
[----:B------:R-:W3:Y:S02]  /*1634c0*/  LDL.LU.64 R42, [R1+0x3568] ;  /* 0x00356800012a7983 */ /* 0x000ee40000300a00 */
[----:B------:R-:W-:-:S02]  /*1634d0*/  @P0 LOP3.LUT R7, R7, 0x40000, RZ, 0xfc, !PT ;  /* 0x0004000007070812 */ /* 0x000fc400078efcff */
[----:B------:R-:W-:Y:S01]  /*1634e0*/  LOP3.LUT P0, RZ, R25, 0x800000, RZ, 0xc0, !PT ;  /* 0x0080000019ff7812 */ /* 0x000fe2000780c0ff */
[----:B------:R-:W3:Y:S01]  /*1634f0*/  LDL.LU.64 R38, [R1+0x35e0] ;  /* 0x0035e00001267983 */ /* 0x000ee20000300a00 */
        /* <DEDUP_REMOVED lines=21> */
[----:B--2---:R1:W-:Y:S01]  /*163650*/  @P4 STG.E.U8 desc[UR8][R40.64], R0 ;  /* 0x0000000028004986 */ /* 0x0043e2000c101108 */
[----:B------:R-:W-:Y:S02]  /*163660*/  LOP3.LUT R7, R7, 0xfbffffff, RZ, 0xc0, !PT ;  /* 0xfbffffff07077812 */ /* 0x000fe400078ec0ff */
[----:B-1----:R-:W-:Y:S01]  /*163670*/  PRMT R0, R30, 0x7773, RZ ;  /* 0x000077731e007816 */ /* 0x002fe200000000ff */
[----:B------:R-:W2:Y:S08]  /*163680*/  LDL.LU.64 R40, [R1+0x35d8] ;  /* 0x0035d80001287983 */ /* 0x000eb00000300a00 */
[----:B------:R-:W-:-:S02]  /*163690*/  @P0 LOP3.LUT R7, R7, 0x4000000, RZ, 0xfc, !PT ;  /* 0x0400000007070812 */ /* 0x000fc400078efcff */
[----:B------:R-:W-:Y:S01]  /*1636a0*/  LOP3.LUT P0, RZ, R25, 0x8000, RZ, 0xc0, !PT ;  /* 0x0000800019ff7812 */ /* 0x000fe2000780c0ff */
[----:B----4-:R1:W-:Y:S04]  /*1636b0*/  @P5 STG.E.U8 desc[UR8][R36.64], R0 ;  /* 0x0000000024005986 */ /* 0x0103e8000c101108 */
[----:B-1----:R-:W4:Y:S01]  /*1636c0*/  LDL.LU.64 R36, [R1+0x35d0] ;  /* 0x0035d00001247983 */ /* 0x002f220000300a00 */
[----:B------:R-:W-:-:S05]  /*1636d0*/  PRMT R0, R31, 0x7770, RZ ;  /* 0x000077701f007816 */ /* 0x000fca00000000ff */
[----:B------:R1:W-:Y:S02]  /*1636e0*/  @P6 STG.E.U8 desc[UR8][R34.64], R0 ;  /* 0x0000000022006986 */ /* 0x0003e4000c101108 */
[----:B-1----:R-:W-:Y:S02]  /*1636f0*/  PRMT R0, R31, 0x7771, RZ ;  /* 0x000077711f007816 */ /* 0x002fe400000000ff */
[----:B------:R-:W4:Y:S04]  /*163700*/  LDL.LU.64 R34, [R1+0x3648] ;  /* 0x0036480001227983 */ /* 0x000f280000300a00 */
[----:B------:R1:W-:Y:S01]  /*163710*/  @P0 STG.E.U8 desc[UR8][R12.64], R0 ;  /* 0x000000000c000986 */ /* 0x0003e2000c101108 */
[----:B------:R-:W-:Y:S02]  /*163720*/  LOP3.LUT P0, RZ, R7, 0x4000000, RZ, 0xc0, !PT ;  /* 0x0400000007ff7812 */ /* 0x000fe4000780c0ff */
[----:B-1----:R-:W-:Y:S01]  /*163730*/  PRMT R0, R31, 0x7772, RZ ;  /* 0x000077721f007816 */ /* 0x002fe200000000ff */
[----:B------:R-:W4:Y:S10]  /*163740*/  LDL.LU.64 R12, [R1+0x3640] ;  /* 0x00364000010c7983 */ /* 0x000f340000300a00 */
[----:B------:R1:W-:Y:S01]  /*163750*/  @P0 STG.E.U8 desc[UR8][R32.64], R0 ;  /* 0x0000000020000986 */ /* 0x0003e2000c101108 */
[----:B------:R-:W-:-:S02]  /*163760*/  LOP3.LUT P0, RZ, R7, 0x2000000, RZ, 0xc0, !PT ;  /* 0x0200000007ff7812 */ /* 0x000fc4000780c0ff */
[----:B-1----:R-:W-:Y:S01]  /*163770*/  PRMT R0, R31, 0x7773, RZ ;  /* 0x000077731f007816 */ /* 0x002fe200000000ff */
[----:B------:R-:W4:Y:S04]  /*163780*/  LDL.LU.64 R32, [R1+0x3638] ;  /* 0x0036380001207983 */ /* 0x000f280000300a00 */
[----:B------:R-:W4:Y:S06]  /*163790*/  LDL.LU.64 R30, [R1+0x3630] ;  /* 0x00363000011e7983 */ /* 0x000f2c0000300a00 */
[----:B---3--:R1:W-:Y:S01]  /*1637a0*/  @P0 STG.E.U8 desc[UR8][R10.64], R0 ;  /* 0x000000000a000986 */ /* 0x0083e2000c101108 */
[----:B------:R-:W-:-:S02]  /*1637b0*/  LOP3.LUT P0, RZ, R7, 0x1000000, RZ, 0xc0, !PT ;  /* 0x0100000007ff7812 */ /* 0x000fc4000780c0ff */
[----:B-1----:R-:W-:Y:S01]  /*1637c0*/  PRMT R0, R26, 0x7770, RZ ;  /* 0x000077701a007816 */ /* 0x002fe200000000ff */
[----:B------:R-:W3:Y:S10]  /*1637d0*/  LDL.LU R10, [R1+0x464] ;  /* 0x00046400010a7983 */ /* 0x000ef40000300800 */
[----:B------:R1:W-:Y:S01]  /*1637e0*/  @P0 STG.E.U8 desc[UR8][R2.64], R0 ;  /* 0x0000000002000986 */ /* 0x0003e2000c101108 */
[----:B------:R-:W-:-:S02]  /*1637f0*/  LOP3.LUT P0, RZ, R7, 0x800000, RZ, 0xc0, !PT ;  /* 0x0080000007ff7812 */ /* 0x000fc4000780c0ff */
[----:B-1----:R-:W-:-:S11]  /*163800*/  PRMT R0, R26, 0x7771, RZ ;  /* 0x000077711a007816 */ /* 0x002fd600000000ff */
[----:B------:R1:W-:Y:S01]  /*163810*/  @P0 STG.E.U8 desc[UR8][R50.64], R0 ;  /* 0x0000000032000986 */ /* 0x0003e2000c101108 */
[----:B------:R-:W-:Y:S02]  /*163820*/  LOP3.LUT P0, RZ, R7, 0x400000, RZ, 0xc0, !PT ;  /* 0x0040000007ff7812 */ /* 0x000fe4000780c0ff */
[----:B-1----:R-:W-:-:S11]  /*163830*/  PRMT R0, R26, 0x7772, RZ ;  /* 0x000077721a007816 */ /* 0x002fd600000000ff */
[----:B------:R1:W-:Y:S02]  /*163840*/  @P0 STG.E.U8 desc[UR8][R48.64], R0 ;  /* 0x0000000030000986 */ /* 0x0003e4000c101108 */
[----:B-1----:R-:W-:Y:S02]  /*163850*/  PRMT R0, R26, 0x7773, RZ ;  /* 0x000077731a007816 */ /* 0x002fe400000000ff */
[----:B------:R-:W3:Y:S01]  /*163860*/  LDL.LU R26, [R1+0x66f4] ;  /* 0x0066f400011a7983 */ /* 0x000ee20000300800 */
        /* <DEDUP_REMOVED lines=15> */
[C---:B------:R-:W-:Y:S01]  /*163960*/  LOP3.LUT P4, RZ, R25.reuse, 0x10000000, RZ, 0xc0, !PT ;  /* 0x1000000019ff7812 */ /* 0x040fe2000788c0ff */
[----:B------:R-:W4:Y:S04]  /*163970*/  LDL.LU R27, [R1+0x66f0] ;  /* 0x0066f000011b7983 */ /* 0x000f280000300800 */
[----:B--2---:R3:W-:Y:S01]  /*163980*/  @P1 STG.E.U8 desc[UR8][R40.64], R0 ;  /* 0x0000000028001986 */ /* 0x0047e2000c101108 */
[----:B------:R-:W-:-:S02]  /*163990*/  LOP3.LUT P5, RZ, R25, 0x20000000, RZ, 0xc0, !PT ;  /* 0x2000000019ff7812 */ /* 0x000fc400078ac0ff */
[----:B------:R-:W-:Y:S02]  /*1639a0*/  LOP3.LUT P6, RZ, R25, 0x40000000, RZ, 0xc0, !PT ;  /* 0x4000000019ff7812 */ /* 0x000fe400078cc0ff */
[----:B---3--:R-:W-:-:S05]  /*1639b0*/  PRMT R0, R26, 0x7770, RZ ;  /* 0x000077701a007816 */ /* 0x008fca00000000ff */
[----:B----4-:R1:W-:Y:S02]  /*1639c0*/  @P2 STG.E.U8 desc[UR8][R36.64], R0 ;  /* 0x0000000024002986 */ /* 0x0103e4000c101108 */
[----:B-1----:R-:W-:-:S05]  /*1639d0*/  PRMT R0, R26, 0x7771, RZ ;  /* 0x000077711a007816 */ /* 0x002fca00000000ff */
[----:B------:R1:W-:Y:S02]  /*1639e0*/  @P3 STG.E.U8 desc[UR8][R34.64], R0 ;  /* 0x0000000022003986 */ /* 0x0003e4000c101108 */
[----:B-1----:R-:W-:-:S05]  /*1639f0*/  PRMT R0, R26, 0x7772, RZ ;  /* 0x000077721a007816 */ /* 0x002fca00000000ff */
[----:B------:R1:W-:Y:S02]  /*163a00*/  @P4 STG.E.U8 desc[UR8][R12.64], R0 ;  /* 0x000000000c004986 */ /* 0x0003e4000c101108 */
[----:B-1----:R-:W-:Y:S02]  /*163a10*/  PRMT R0, R26, 0x7773, RZ ;  /* 0x000077731a007816 */ /* 0x002fe400000000ff */
[----:B------:R-:W2:Y:S04]  /*163a20*/  LDL.LU R26, [R1+0x66ec] ;  /* 0x0066ec00011a7983 */ /* 0x000ea80000300800 */
[----:B------:R-:W3:Y:S04]  /*163a30*/  LDL.LU.64 R36, [R1+0x3628] ;  /* 0x0036280001247983 */ /* 0x000ee80000300a00 */
[----:B------:R1:W-:Y:S04]  /*163a40*/  @P5 STG.E.U8 desc[UR8][R32.64], R0 ;  /* 0x0000000020005986 */ /* 0x0003e8000c101108 */
[----:B------:R-:W4:Y:S04]  /*163a50*/  LDL.LU.64 R40, [R1+0x3620] ;  /* 0x0036200001287983 */ /* 0x000f280000300a00 */
[----:B------:R-:W3:Y:S01]  /*163a60*/  LDL.LU.64 R34, [R1+0x3618] ;  /* 0x0036180001227983 */ /* 0x000ee20000300a00 */
[----:B-1----:R-:W-:-:S03]  /*163a70*/  PRMT R0, R10, 0x7770, RZ ;  /* 0x000077700a007816 */ /* 0x002fc600000000ff */
[----:B------:R-:W3:Y:S04]  /*163a80*/  LDL.LU.64 R12, [R1+0x3610] ;  /* 0x00361000010c7983 */ /* 0x000ee80000300a00 */
[----:B------:R1:W-:Y:S04]  /*163a90*/  @P6 STG.E.U8 desc[UR8][R30.64], R0 ;  /* 0x000000001e006986 */ /* 0x0003e8000c101108 */
[----:B------:R-:W3:Y:S04]  /*163aa0*/  LDL.LU.64 R32, [R1+0x3608] ;  /* 0x0036080001207983 */ /* 0x000ee80000300a00 */
[----:B-1----:R-:W3:Y:S04]  /*163ab0*/  LDL.LU.64 R30, [R1+0x3600] ;  /* 0x00360000011e7983 */ /* 0x002ee80000300a00 */
[----:B------:R-:W3:Y:S01]  /*163ac0*/  LDL.LU R11, [R1+0x454] ;  /* 0x00045400010b7983 */ /* 0x000ee20000300800 */
[----:B------:R-:W-:-:S02]  /*163ad0*/  LOP3.LUT R7, R7, 0xfffffdff, RZ, 0xc0, !PT ;  /* 0xfffffdff07077812 */ /* 0x000fc400078ec0ff */
[----:B------:R-:W-:Y:S01]  /*163ae0*/  LOP3.LUT P4, RZ, R25, 0x80000000, RZ, 0xc0, !PT ;  /* 0x8000000019ff7812 */ /* 0x000fe2000788c0ff */
[----:B------:R-:W3:Y:S01]  /*163af0*/  LDL.LU.64 R2, [R1+0x35f8] ;  /* 0x0035f80001027983 */ /* 0x000ee20000300a00 */
[----:B------:R-:W-:Y:S02]  /*163b00*/  PRMT R0, R10, 0x7771, RZ ;  /* 0x000077710a007816 */ /* 0x000fe400000000ff */
        /* <DEDUP_REMOVED lines=13> */
[----:B-1----:R-:W2:Y:S01]  /*163be0*/  LDL.LU R36, [R1+0x444] ;  /* 0x0004440001247983 */ /* 0x002ea20000300800 */
[----:B------:R-:W-:-:S03]  /*163bf0*/  LOP3.LUT R7, R7, 0xffffdfff, RZ, 0xc0, !PT ;  /* 0xffffdfff07077812 */ /* 0x000fc600078ec0ff */
[----:B------:R-:W3:Y:S04]  /*163c00*/  LDL.LU.64 R50, [R1+0x35f0] ;  /* 0x0035f00001327983 */ /* 0x000ee80000300a00 */
[----:B------:R-:W3:Y:S04]  /*163c10*/  LDL.LU.64 R48, [R1+0x35e8] ;  /* 0x0035e80001307983 */ /* 0x000ee80000300a00 */
[----:B------:R-:W-:Y:S01]  /*163c20*/  @P0 LOP3.LUT R7, R7, 0x2000, RZ, 0xfc, !PT ;  /* 0x0000200007070812 */ /* 0x000fe200078efcff */
[----:B------:R-:W3:Y:S01]  /*163c30*/  LDL.LU.64 R46, [R1+0x3660] ;  /* 0x00366000012e7983 */ /* 0x000ee20000300a00 */
[----:B------:R-:W-:-:S02]  /*163c40*/  LOP3.LUT P0, RZ, R26, 0x40, RZ, 0xc0, !PT ;  /* 0x000000401aff7812 */ /* 0x000fc4000780c0ff */
[----:B------:R-:W-:Y:S01]  /*163c50*/  LOP3.LUT R7, R7, 0xffffbfff, RZ, 0xc0, !PT ;  /* 0xffffbfff07077812 */ /* 0x000fe200078ec0ff */
[----:B------:R-:W3:Y:S01]  /*163c60*/  LDL.LU.64 R44, [R1+0x3658] ;  /* 0x00365800012c7983 */ /* 0x000ee20000300a00 */
[C---:B------:R-:W-:Y:S02]  /*163c70*/  LOP3.LUT P5, RZ, R26.reuse, 0x1, RZ, 0xc0, !PT ;  /* 0x000000011aff7812 */ /* 0x040fe400078ac0ff */
[----:B------:R-:W-:Y:S01]  /*163c80*/  LOP3.LUT P6, RZ, R26, 0x2, RZ, 0xc0, !PT ;  /* 0x000000021aff7812 */ /* 0x000fe200078cc0ff */
[----:B------:R-:W3:Y:S01]  /*163c90*/  LDL.LU R37, [R1+0x434] ;  /* 0x0004340001257983 */ /* 0x000ee20000300800 */
[----:B------:R-:W-:-:S03]  /*163ca0*/  PRMT R0, R10, 0x7772, RZ ;  /* 0x000077720a007816 */ /* 0x000fc600000000ff */
[----:B------:R-:W3:Y:S02]  /*163cb0*/  LDL.LU.64 R42, [R1+0x3650] ;  /* 0x00365000012a7983 */ /* 0x000ee40000300a00 */
[----:B------:R-:W-:Y:S02]  /*163cc0*/  @P0 LOP3.LUT R7, R7, 0x4000, RZ, 0xfc, !PT ;  /* 0x0000400007070812 */ /* 0x000fe400078efcff */
        /* <DEDUP_REMOVED lines=24> */
[----:B------:R-:W4:Y:S10]  /*163e50*/  LDL.LU.64 R32, [R1+0x36a8] ;  /* 0x0036a80001207983 */ /* 0x000f340000300a00 */
[----:B------:R1:W-:Y:S04]  /*163e60*/  @P0 STG.E.U8 desc[UR8][R30.64], R0 ;  /* 0x000000001e000986 */ /* 0x0003e8000c101108 */
[----:B-1----:R-:W4:Y:S01]  /*163e70*/  LDL.LU.64 R30, [R1+0x36a0] ;  /* 0x0036a000011e7983 */ /* 0x002f220000300a00 */
[----:B------:R-:W-:-:S02]  /*163e80*/  LOP3.LUT P0, RZ, R7, 0x8000, RZ, 0xc0, !PT ;  /* 0x0000800007ff7812 */ /* 0x000fc4000780c0ff */
[----:B------:R-:W-:Y:S02]  /*163e90*/  PRMT R0, R11, 0x7773, RZ ;  /* 0x000077730b007816 */ /* 0x000fe400000000ff */
[----:B------:R-:W-:Y:S01]  /*163ea0*/  LOP3.LUT P1, RZ, R26, 0x1000, RZ, 0xc0, !PT ;  /* 0x000010001aff7812 */ /* 0x000fe2000782c0ff */
[----:B------:R-:W4:Y:S08]  /*163eb0*/  LDL.LU.64 R10, [R1+0x3698] ;  /* 0x00369800010a7983 */ /* 0x000f300000300a00 */
[----:B------:R2:W-:Y:S01]  /*163ec0*/  @P0 STG.E.U8 desc[UR8][R2.64], R0 ;  /* 0x0000000002000986 */ /* 0x0005e2000c101108 */
[----:B------:R-:W-:-:S02]  /*163ed0*/  LOP3.LUT P0, RZ, R7, 0x4000, RZ, 0xc0, !PT ;  /* 0x0000400007ff7812 */ /* 0x000fc4000780c0ff */
[C---:B------:R-:W-:Y:S02]  /*163ee0*/  LOP3.LUT P2, RZ, R26.reuse, 0x2000, RZ, 0xc0, !PT ;  /* 0x000020001aff7812 */ /* 0x040fe4000784c0ff */
[C---:B------:R-:W-:Y:S02]  /*163ef0*/  LOP3.LUT P3, RZ, R26.reuse, 0x4000, RZ, 0xc0, !PT ;  /* 0x000040001aff7812 */ /* 0x040fe4000786c0ff */
[C---:B------:R-:W-:Y:S02]  /*163f00*/  LOP3.LUT P4, RZ, R26.reuse, 0x8000, RZ, 0xc0, !PT ;  /* 0x000080001aff7812 */ /* 0x040fe4000788c0ff */
[----:B------:R-:W-:Y:S02]  /*163f10*/  LOP3.LUT P5, RZ, R26, 0x10000, RZ, 0xc0, !PT ;  /* 0x000100001aff7812 */ /* 0x000fe400078ac0ff */
[----:B--2---:R-:W-:-:S05]  /*163f20*/  PRMT R0, R36, 0x7770, RZ ;  /* 0x0000777024007816 */ /* 0x004fca00000000ff */
[----:B---3--:R1:W-:Y:S01]  /*163f30*/  @P0 STG.E.U8 desc[UR8][R50.64], R0 ;  /* 0x0000000032000986 */ /* 0x0083e2000c101108 */
        /* <DEDUP_REMOVED lines=30> */
[----:B------:R-:W2:Y:S01]  /*164120*/  LDL.LU R13, [R1+0x414] ;  /* 0x00041400010d7983 */ /* 0x000ea20000300800 */
[----:B------:R-:W-:-:S13]  /*164130*/  LOP3.LUT P6, RZ, R26, 0x20000, RZ, 0xc0, !PT ;  /* 0x000200001aff7812 */ /* 0x000fda00078cc0ff */
[----:B------:R1:W-:Y:S04]  /*164140*/  @P6 STG.E.U8 desc[UR8][R10.64], R0 ;  /* 0x000000000a006986 */ /* 0x0003e8000c101108 */
[----:B-1----:R-:W4:Y:S01]  /*164150*/  LDL.LU.64 R10, [R1+0x3678] ;  /* 0x00367800010a7983 */ /* 0x002f220000300a00 */
[----:B------:R-:W-:-:S03]  /*164160*/  LOP3.LUT P4, RZ, R26, 0x40000, RZ, 0xc0, !PT ;  /* 0x000400001aff7812 */ /* 0x000fc6000788c0ff */
[----:B------:R-:W4:Y:S01]  /*164170*/  LDL.LU.64 R32, [R1+0x3670] ;  /* 0x0036700001207983 */ /* 0x000f220000300a00 */
        /* <DEDUP_REMOVED lines=15> */
[----:B--2---:R-:W-:-:S05]  /*164270*/  PRMT R0, R13, 0x7770, RZ ;  /* 0x000077700d007816 */ /* 0x004fca00000000ff */
[----:B---3--:R1:W-:Y:S04]  /*164280*/  @P4 STG.E.U8 desc[UR8][R30.64], R0 ;  /* 0x000000001e004986 */ /* 0x0083e8000c101108 */
[----:B-1----:R-:W2:Y:S04]  /*164290*/  LDL.LU.64 R30, [R1+0x3668] ;  /* 0x00366800011e7983 */ /* 0x002ea80000300a00 */
[----:B------:R-:W3:Y:S01]  /*1642a0*/  LDL.LU.64 R50, [R1+0x36e0] ;  /* 0x0036e00001327983 */ /* 0x000ee20000300a00 */
[----:B------:R-:W-:-:S03]  /*1642b0*/  LOP3.LUT P0, RZ, R26, 0x2000000, RZ, 0xc0, !PT ;  /* 0x020000001aff7812 */ /* 0x000fc6000780c0ff */
[----:B------:R-:W3:Y:S01]  /*1642c0*/  LDL.LU.64 R4, [R1+0x36d8] ;  /* 0x0036d80001047983 */ /* 0x000ee20000300a00 */
[----:B------:R-:W-:-:S03]  /*1642d0*/  LOP3.LUT R7, R7, 0xffffffdf, RZ, 0xc0, !PT ;  /* 0xffffffdf07077812 */ /* 0x000fc600078ec0ff */
[----:B------:R-:W3:Y:S04]  /*1642e0*/  LDL.LU R45, [R1+0x478] ;  /* 0x00047800012d7983 */ /* 0x000ee80000300800 */
[----:B------:R-:W3:Y:S02]  /*1642f0*/  LDL.LU.64 R2, [R1+0x36d0] ;  /* 0x0036d00001027983 */ /* 0x000ee40000300a00 */
[----:B------:R-:W-:Y:S02]  /*164300*/  @P0 LOP3.LUT R7, R7, 0x20, RZ, 0xfc, !PT ;  /* 0x0000002007070812 */ /* 0x000fe400078efcff */
[----:B------:R-:W-:Y:S01]  /*164310*/  LOP3.LUT P0, RZ, R26, 0x1000000, RZ, 0xc0, !PT ;  /* 0x010000001aff7812 */ /* 0x000fe2000780c0ff */
[----:B------:R-:W3:Y:S01]  /*164320*/  LDL.LU.64 R48, [R1+0x3730] ;  /* 0x0037300001307983 */ /* 0x000ee20000300a00 */
[----:B------:R-:W-:-:S02]  /*164330*/  LOP3.LUT R7, R7, 0xffffffbf, RZ, 0xc0, !PT ;  /* 0xffffffbf07077812 */ /* 0x000fc400078ec0ff */
[C---:B------:R-:W-:Y:S01]  /*164340*/  LOP3.LUT P5, RZ, R26.reuse, 0x80000, RZ, 0xc0, !PT ;  /* 0x000800001aff7812 */ /* 0x040fe200078ac0ff */
[----:B------:R-:W3:Y:S01]  /*164350*/  LDL.LU.64 R46, [R1+0x3728] ;  /* 0x00372800012e7983 */ /* 0x000ee20000300a00 */
[C---:B------:R-:W-:Y:S02]  /*164360*/  LOP3.LUT P6, RZ, R26.reuse, 0x100000, RZ, 0xc0, !PT ;  /* 0x001000001aff7812 */ /* 0x040fe400078cc0ff */
[----:B------:R-:W-:Y:S01]  /*164370*/  PRMT R0, R13, 0x7771, RZ ;  /* 0x000077710d007816 */ /* 0x000fe200000000ff */
[----:B------:R-:W3:Y:S04]  /*164380*/  LDL.LU.64 R42, [R1+0x3720] ;  /* 0x00372000012a7983 */ /* 0x000ee80000300a00 */
[----:B------:R-:W-:Y:S02]  /*164390*/  @P0 LOP3.LUT R7, R7, 0x40, RZ, 0xfc, !PT ;  /* 0x0000004007070812 */ /* 0x000fe400078efcff */
[----:B------:R-:W-:-:S02]  /*1643a0*/  LOP3.LUT P0, RZ, R26, 0x800000, RZ, 0xc0, !PT ;  /* 0x008000001aff7812 */ /* 0x000fc4000780c0ff */
[----:B------:R-:W-:-:S11]  /*1643b0*/  LOP3.LUT R7, R7, 0xffffff7f, RZ, 0xc0, !PT ;  /* 0xffffff7f07077812 */ /* 0x000fd600078ec0ff */
[----:B------:R-:W-:Y:S02]  /*1643c0*/  @P0 LOP3.LUT R7, R7, 0x80, RZ, 0xfc, !PT ;  /* 0x0000008007070812 */ /* 0x000fe400078efcff */
[----:B------:R-:W-:Y:S02]  /*1643d0*/  LOP3.LUT P0, RZ, R26, 0x400000, RZ, 0xc0, !PT ;  /* 0x004000001aff7812 */ /* 0x000fe4000780c0ff */
[----:B------:R-:W-:Y:S01]  /*1643e0*/  LOP3.LUT R7, R7, 0xfffffeff, RZ, 0xc0, !PT ;  /* 0xfffffeff07077812 */ /* 0x000fe200078ec0ff */
[----:B----4-:R1:W-:Y:S10]  /*1643f0*/  @P5 STG.E.U8 desc[UR8][R36.64], R0 ;  /* 0x0000000024005986 */ /* 0x0103f4000c101108 */
[----:B------:R-:W-:-:S02]  /*164400*/  @P0 LOP3.LUT R7, R7, 0x100, RZ, 0xfc, !PT ;  /* 0x0000010007070812 */ /* 0x000fc400078efcff */
[----:B------:R-:W-:Y:S02]  /*164410*/  LOP3.LUT P0, RZ, R26, 0x200000, RZ, 0xc0, !PT ;  /* 0x002000001aff7812 */ /* 0x000fe4000780c0ff */
[----:B-1----:R-:W-:-:S05]  /*164420*/  PRMT R0, R13, 0x7772, RZ ;  /* 0x000077720d007816 */ /* 0x002fca00000000ff */
[----:B------:R1:W-:Y:S02]  /*164430*/  @P6 STG.E.U8 desc[UR8][R34.64], R0 ;  /* 0x0000000022006986 */ /* 0x0003e4000c101108 */
[----:B-1----:R-:W-:-:S05]  /*164440*/  PRMT R0, R13, 0x7773, RZ ;  /* 0x000077730d007816 */ /* 0x002fca00000000ff */
[----:B------:R1:W-:Y:S04]  /*164450*/  @P0 STG.E.U8 desc[UR8][R10.64], R0 ;  /* 0x000000000a000986 */ /* 0x0003e8000c101108 */
[----:B-1----:R-:W4:Y:S04]  /*164460*/  LDL.LU R10, [R1+0x468] ;  /* 0x00046800010a7983 */ /* 0x002f280000300800 */
[----:B------:R-:W4:Y:S01]  /*164470*/  LDL.LU.64 R38, [R1+0x3718] ;  /* 0x0037180001267983 */ /* 0x000f220000300a00 */
        /* <DEDUP_REMOVED lines=11> */
[----:B--2---:R1:W-:Y:S04]  /*164530*/  @P0 STG.E.U8 desc[UR8][R30.64], R0 ;  /* 0x000000001e000986 */ /* 0x0043e8000c101108 */
[----:B-1----:R-:W2:Y:S01]  /*164540*/  LDL.LU.64 R30, [R1+0x36e8] ;  /* 0x0036e800011e7983 */ /* 0x002ea20000300a00 */
[----:B------:R-:W-:-:S02]  /*164550*/  LOP3.LUT P0, RZ, R7, 0x40, RZ, 0xc0, !PT ;  /* 0x0000004007ff7812 */ /* 0x000fc4000780c0ff */
[----:B------:R-:W-:-:S11]  /*164560*/  PRMT R0, R28, 0x7772, RZ ;  /* 0x000077721c007816 */ /* 0x000fd600000000ff */
[----:B---3--:R1:W-:Y:S01]  /*164570*/  @P0 STG.E.U8 desc[UR8][R50.64], R0 ;  /* 0x0000000032000986 */ /* 0x0083e2000c101108 */
[C---:B------:R-:W-:Y:S02]  /*164580*/  LOP3.LUT P0, RZ, R7.reuse, 0x20, RZ, 0xc0, !PT ;  /* 0x0000002007ff7812 */ /* 0x040fe4000780c0ff */
[----:B-1----:R-:W-:Y:S01]  /*164590*/  PRMT R0, R28, 0x7773, RZ ;  /* 0x000077731c007816 */ /* 0x002fe200000000ff */
[----:B------:R-:W3:Y:S10]  /*1645a0*/  LDL.LU.64 R50, [R1+0x66e0] ;  /* 0x0066e00001327983 */ /* 0x000ef40000300a00 */
[----:B------:R1:W-:Y:S01]  /*1645b0*/  @P0 STG.E.U8 desc[UR8][R4.64], R0 ;  /* 0x0000000004000986 */ /* 0x0003e2000c101108 */
[----:B------:R-:W-:-:S02]  /*1645c0*/  LOP3.LUT P0, RZ, R7, 0x10, RZ, 0xc0, !PT ;  /* 0x0000001007ff7812 */ /* 0x000fc4000780c0ff */
[----:B------:R-:W-:Y:S01]  /*1645d0*/  LOP3.LUT P1, RZ, R26, 0x80000000, RZ, 0xc0, !PT ;  /* 0x800000001aff7812 */ /* 0x000fe2000782c0ff */
        /* <DEDUP_REMOVED lines=13> */
[----:B------:R-:W-:Y:S02]  /*1646b0*/  LOP3.LUT P2, RZ, R27, 0x1, RZ, 0xc0, !PT ;  /* 0x000000011bff7812 */ /* 0x000fe4000784c0ff */
[----:B----4-:R-:W-:-:S09]  /*1646c0*/  PRMT R0, R10, 0x7770, RZ ;  /* 0x000077700a007816 */ /* 0x010fd200000000ff */
[----:B------:R1:W-:Y:S01]  /*1646d0*/  @P0 STG.E.U8 desc[UR8][R38.64], R0 ;  /* 0x0000000026000986 */ /* 0x0003e2000c101108 */
[----:B------:R-:W-:Y:S02]  /*1646e0*/  LOP3.LUT P3, RZ, R27, 0x2, RZ, 0xc0, !PT ;  /* 0x000000021bff7812 */ /* 0x000fe4000786c0ff */
[----:B-1----:R-:W-:-:S05]  /*1646f0*/  PRMT R0, R10, 0x7771, RZ ;  /* 0x000077710a007816 */ /* 0x002fca00000000ff */
[----:B------:R1:W-:Y:S01]  /*164700*/  @P1 STG.E.U8 desc[UR8][R40.64], R0 ;  /* 0x0000000028001986 */ /* 0x0003e2000c101108 */
[C---:B------:R-:W-:Y:S02]  /*164710*/  LOP3.LUT P4, RZ, R27.reuse, 0x4, RZ, 0xc0, !PT ;  /* 0x000000041bff7812 */ /* 0x040fe4000788c0ff */
[C---:B-1----:R-:W-:Y:S01]  /*164720*/  PRMT R0, R10.reuse, 0x7772, RZ ;  /* 0x000077720a007816 */ /* 0x042fe200000000ff */
[----:B------:R-:W4:Y:S04]  /*164730*/  LDL.LU.64 R40, [R1+0x3748] ;  /* 0x0037480001287983 */ /* 0x000f280000300a00 */
[----:B------:R1:W-:Y:S01]  /*164740*/  @P2 STG.E.U8 desc[UR8][R36.64], R0 ;  /* 0x0000000024002986 */ /* 0x0003e2000c101108 */
[C---:B------:R-:W-:Y:S02]  /*164750*/  LOP3.LUT P5, RZ, R27.reuse, 0x8, RZ, 0xc0, !PT ;  /* 0x000000081bff7812 */ /* 0x040fe400078ac0ff */
[----:B-1----:R-:W-:Y:S01]  /*164760*/  PRMT R0, R10, 0x7773, RZ ;  /* 0x000077730a007816 */ /* 0x002fe200000000ff */
[----:B------:R-:W3:Y:S04]  /*164770*/  LDL.LU.64 R36, [R1+0x3740] ;  /* 0x0037400001247983 */ /* 0x000ee80000300a00 */
[----:B------:R1:W-:Y:S01]  /*164780*/  @P3 STG.E.U8 desc[UR8][R34.64], R0 ;  /* 0x0000000022003986 */ /* 0x0003e2000c101108 */
[----:B------:R-:W-:-:S02]  /*164790*/  LOP3.LUT P6, RZ, R27, 0x10, RZ, 0xc0, !PT ;  /* 0x000000101bff7812 */ /* 0x000fc400078cc0ff */
[C---:B-1----:R-:W-:Y:S01]  /*1647a0*/  PRMT R0, R11.reuse, 0x7770, RZ ;  /* 0x000077700b007816 */ /* 0x042fe200000000ff */
[----:B------:R-:W3:Y:S04]  /*1647b0*/  LDL.LU.64 R34, [R1+0x3738] ;  /* 0x0037380001227983 */ /* 0x000ee80000300a00 */
[----:B------:R1:W-:Y:S02]  /*1647c0*/  @P4 STG.E.U8 desc[UR8][R12.64], R0 ;  /* 0x000000000c004986 */ /* 0x0003e4000c101108 */
[C---:B-1----:R-:W-:Y:S02]  /*1647d0*/  PRMT R0, R11.reuse, 0x7771, RZ ;  /* 0x000077710b007816 */ /* 0x042fe400000000ff */
[----:B------:R-:W3:Y:S04]  /*1647e0*/  LDL.LU.64 R12, [R1+0x3760] ;  /* 0x00376000010c7983 */ /* 0x000ee80000300a00 */
[----:B------:R1:W-:Y:S02]  /*1647f0*/  @P5 STG.E.U8 desc[UR8][R32.64], R0 ;  /* 0x0000000020005986 */ /* 0x0003e4000c101108 */
[----:B-1----:R-:W-:-:S05]  /*164800*/  PRMT R0, R11, 0x7772, RZ ;  /* 0x000077720b007816 */ /* 0x002fca00000000ff */
[----:B--2---:R1:W-:Y:S04]  /*164810*/  @P6 STG.E.U8 desc[UR8][R30.64], R0 ;  /* 0x000000001e006986 */ /* 0x0043e8000c101108 */
[----:B-1----:R-:W2:Y:S04]  /*164820*/  LDL.LU R31, [R1+0x448] ;  /* 0x00044800011f7983 */ /* 0x002ea80000300800 */
[----:B------:R-:W3:Y:S04]  /*164830*/  LDL.LU.64 R32, [R1+0x3758] ;  /* 0x0037580001207983 */ /* 0x000ee80000300a00 */
[----:B------:R-:W3:Y:S01]  /*164840*/  LDL.LU R16, [R1+0x438] ;  /* 0x0004380001107983 */ /* 0x000ee20000300800 */
[----:B------:R-:W-:-:S03]  /*164850*/  PRMT R0, R11, 0x7773, RZ ;  /* 0x000077730b007816 */ /* 0x000fc600000000ff */
[----:B------:R-:W3:Y:S01]  /*164860*/  LDL.LU.64 R10, [R1+0x3750] ;  /* 0x00375000010a7983 */ /* 0x000ee20000300a00 */
[----:B------:R-:W-:Y:S02]  /*164870*/  LOP3.LUT P0, RZ, R27, 0x20000, RZ, 0xc0, !PT ;  /* 0x000200001bff7812 */ /* 0x000fe4000780c0ff */
        /* <DEDUP_REMOVED lines=27> */
[----:B------:R-:W-:Y:S02]  /*164a30*/  LOP3.LUT R8, R8, 0xdfffffff, RZ, 0xc0, !PT ;  /* 0xdfffffff08087812 */ /* 0x000fe400078ec0ff */
[C---:B------:R-:W-:Y:S02]  /*164a40*/  LOP3.LUT P5, RZ, R27.reuse, 0x40, RZ, 0xc0, !PT ;  /* 0x000000401bff7812 */ /* 0x040fe400078ac0ff */
[----:B------:R-:W-:-:S07]  /*164a50*/  LOP3.LUT P6, RZ, R27, 0x80, RZ, 0xc0, !PT ;  /* 0x000000801bff7812 */ /* 0x000fce00078cc0ff */
[----:B------:R-:W-:Y:S02]  /*164a60*/  @P0 LOP3.LUT R8, R8, 0x20000000, RZ, 0xfc, !PT ;  /* 0x2000000008080812 */ /* 0x000fe400078efcff */
[C---:B------:R-:W-:Y:S02]  /*164a70*/  LOP3.LUT P0, RZ, R27.reuse, 0x400, RZ, 0xc0, !PT ;  /* 0x000004001bff7812 */ /* 0x040fe4000780c0ff */
[----:B------:R-:W-:Y:S01]  /*164a80*/  LOP3.LUT R8, R8, 0xbfffffff, RZ, 0xc0, !PT ;  /* 0xbfffffff08087812 */ /* 0x000fe200078ec0ff */
[----:B----4-:R1:W-:Y:S10]  /*164a90*/  @P4 STG.E.U8 desc[UR8][R40.64], R0 ;  /* 0x0000000028004986 */ /* 0x0103f4000c101108 */
[----:B------:R-:W-:Y:S01]  /*164aa0*/  @P0 LOP3.LUT R8, R8, 0x40000000, RZ, 0xfc, !PT ;  /* 0x4000000008080812 */ /* 0x000fe200078efcff */
[----:B-1----:R-:W4:Y:S01]  /*164ab0*/  LDL.LU.64 R40, [R1+0x3790] ;  /* 0x0037900001287983 */ /* 0x002f220000300a00 */
[----:B------:R-:W-:-:S02]  /*164ac0*/  LOP3.LUT P0, RZ, R27, 0x200, RZ, 0xc0, !PT ;  /* 0x000002001bff7812 */ /* 0x000fc4000780c0ff */
[----:B------:R-:W-:-:S11]  /*164ad0*/  LOP3.LUT R8, R8, 0x7fffffff, RZ, 0xc0, !PT ;  /* 0x7fffffff08087812 */ /* 0x000fd600078ec0ff */
[----:B------:R-:W-:Y:S02]  /*164ae0*/  @P0 LOP3.LUT R8, R8, 0x80000000, RZ, 0xfc, !PT ;  /* 0x8000000008080812 */ /* 0x000fe400078efcff */
[----:B------:R-:W-:Y:S02]  /*164af0*/  LOP3.LUT P0, RZ, R27, 0x100, RZ, 0xc0, !PT ;  /* 0x000001001bff7812 */ /* 0x000fe4000780c0ff */
[----:B--2---:R-:W-:-:S05]  /*164b00*/  PRMT R0, R31, 0x7770, RZ ;  /* 0x000077701f007816 */ /* 0x004fca00000000ff */
[----:B---3--:R1:W-:Y:S02]  /*164b10*/  @P5 STG.E.U8 desc[UR8][R36.64], R0 ;  /* 0x0000000024005986 */ /* 0x0083e4000c101108 */
[C---:B-1----:R-:W-:Y:S02]  /*164b20*/  PRMT R0, R31.reuse, 0x7771, RZ ;  /* 0x000077711f007816 */ /* 0x042fe400000000ff */
[----:B------:R-:W2:Y:S04]  /*164b30*/  LDL.LU.64 R36, [R1+0x3788] ;  /* 0x0037880001247983 */ /* 0x000ea80000300a00 */
[----:B------:R1:W-:Y:S04]  /*164b40*/  @P6 STG.E.U8 desc[UR8][R34.64], R0 ;  /* 0x0000000022006986 */ /* 0x0003e8000c101108 */
[----:B-1----:R-:W3:Y:S01]  /*164b50*/  LDL.LU.64 R34, [R1+0x3780] ;  /* 0x0037800001227983 */ /* 0x002ee20000300a00 */
[----:B------:R-:W-:-:S05]  /*164b60*/  PRMT R0, R31, 0x7772, RZ ;  /* 0x000077721f007816 */ /* 0x000fca00000000ff */
[----:B------:R1:W-:Y:S01]  /*164b70*/  @P0 STG.E.U8 desc[UR8][R12.64], R0 ;  /* 0x000000000c000986 */ /* 0x0003e2000c101108 */
[C---:B------:R-:W-:Y:S02]  /*164b80*/  LOP3.LUT P0, RZ, R8.reuse, 0x80000000, RZ, 0xc0, !PT ;  /* 0x8000000008ff7812 */ /* 0x040fe4000780c0ff */
[----:B-1----:R-:W-:Y:S02]  /*164b90*/  PRMT R0, R31, 0x7773, RZ ;  /* 0x000077731f007816 */ /* 0x002fe400000000ff */
[----:B------:R-:W3:Y:S09]  /*164ba0*/  LDL.LU R31, [R1+0x408] ;  /* 0x00040800011f7983 */ /* 0x000ef20000300800 */
[----:B------:R1:W-:Y:S01]  /*164bb0*/  @P0 STG.E.U8 desc[UR8][R32.64], R0 ;  /* 0x0000000020000986 */ /* 0x0003e2000c101108 */
[----:B------:R-:W-:-:S03]  /*164bc0*/  LOP3.LUT P0, RZ, R8, 0x40000000, RZ, 0xc0, !PT ;  /* 0x4000000008ff7812 */ /* 0x000fc6000780c0ff */
[----:B------:R-:W3:Y:S01]  /*164bd0*/  LDL.LU.64 R12, [R1+0x3778] ;  /* 0x00377800010c7983 */ /* 0x000ee20000300a00 */
[----:B-1----:R-:W-:-:S03]  /*164be0*/  PRMT R0, R16, 0x7770, RZ ;  /* 0x0000777010007816 */ /* 0x002fc600000000ff */
[----:B------:R-:W3:Y:S06]  /*164bf0*/  LDL.LU.64 R32, [R1+0x3770] ;  /* 0x0037700001207983 */ /* 0x000eec0000300a00 */
        /* <DEDUP_REMOVED lines=27> */
[----:B----4-:R1:W-:Y:S02]  /*164db0*/  @P1 STG.E.U8 desc[UR8][R40.64], R0 ;  /* 0x0000000028001986 */ /* 0x0103e4000c101108 */
[C---:B-1----:R-:W-:Y:S02]  /*164dc0*/  PRMT R0, R28.reuse, 0x7771, RZ ;  /* 0x000077711c007816 */ /* 0x042fe400000000ff */
[C---:B------:R-:W-:Y:S02]  /*164dd0*/  LOP3.LUT P4, RZ, R27.reuse, 0x200000, RZ, 0xc0, !PT ;  /* 0x002000001bff7812 */ /* 0x040fe4000788c0ff */
[C---:B------:R-:W-:Y:S02]  /*164de0*/  LOP3.LUT P5, RZ, R27.reuse, 0x400000, RZ, 0xc0, !PT ;  /* 0x004000001bff7812 */ /* 0x040fe400078ac0ff */
[----:B------:R-:W-:Y:S01]  /*164df0*/  LOP3.LUT P6, RZ, R27, 0x800000, RZ, 0xc0, !PT ;  /* 0x008000001bff7812 */ /* 0x000fe200078cc0ff */
[----:B--2---:R1:W-:Y:S02]  /*164e00*/  @P2 STG.E.U8 desc[UR8][R36.64], R0 ;  /* 0x0000000024002986 */ /* 0x0043e4000c101108 */
[----:B-1----:R-:W-:-:S05]  /*164e10*/  PRMT R0, R28, 0x7772, RZ ;  /* 0x000077721c007816 */ /* 0x002fca00000000ff */
[----:B---3--:R1:W-:Y:S02]  /*164e20*/  @P3 STG.E.U8 desc[UR8][R34.64], R0 ;  /* 0x0000000022003986 */ /* 0x0083e4000c101108 */
[----:B-1----:R-:W-:Y:S02]  /*164e30*/  PRMT R0, R28, 0x7773, RZ ;  /* 0x000077731c007816 */ /* 0x002fe400000000ff */
[----:B------:R-:W2:Y:S04]  /*164e40*/  LDL.LU R28, [R1+0x66d8] ;  /* 0x0066d800011c7983 */ /* 0x000ea80000300800 */
[----:B------:R-:W3:Y:S04]  /*164e50*/  LDL.LU.64 R40, [R1+0x37e0] ;  /* 0x0037e00001287983 */ /* 0x000ee80000300a00 */
[----:B------:R1:W-:Y:S02]  /*164e60*/  @P4 STG.E.U8 desc[UR8][R12.64], R0 ;  /* 0x000000000c004986 */ /* 0x0003e4000c101108 */
[----:B-1----:R-:W-:-:S05]  /*164e70*/  PRMT R0, R31, 0x7770, RZ ;  /* 0x000077701f007816 */ /* 0x002fca00000000ff */
[----:B------:R1:W-:Y:S02]  /*164e80*/  @P5 STG.E.U8 desc[UR8][R32.64], R0 ;  /* 0x0000000020005986 */ /* 0x0003e4000c101108 */
[----:B-1----:R-:W-:-:S05]  /*164e90*/  PRMT R0, R31, 0x7771, RZ ;  /* 0x000077711f007816 */ /* 0x002fca00000000ff */
[----:B------:R1:W-:Y:S04]  /*164ea0*/  @P6 STG.E.U8 desc[UR8][R10.64], R0 ;  /* 0x000000000a006986 */ /* 0x0003e8000c101108 */
[----:B-1----:R-:W4:Y:S04]  /*164eb0*/  LDL.LU.64 R10, [R1+0x37d8] ;  /* 0x0037d800010a7983 */ /* 0x002f280000300a00 */
[----:B------:R-:W4:Y:S04]  /*164ec0*/  LDL.LU.64 R36, [R1+0x37d0] ;  /* 0x0037d00001247983 */ /* 0x000f280000300a00 */
[----:B------:R-:W4:Y:S04]  /*164ed0*/  LDL.LU.64 R34, [R1+0x3848] ;  /* 0x0038480001227983 */ /* 0x000f280000300a00 */
[----:B------:R-:W4:Y:S04]  /*164ee0*/  LDL.LU.64 R12, [R1+0x3840] ;  /* 0x00384000010c7983 */ /* 0x000f280000300a00 */
[----:B------:R-:W4:Y:S04]  /*164ef0*/  LDL.LU R30, [R1+0x47c] ;  /* 0x00047c00011e7983 */ /* 0x000f280000300800 */
[----:B------:R-:W4:Y:S01]  /*164f00*/  LDL.LU.64 R32, [R1+0x3838] ;  /* 0x0038380001207983 */ /* 0x000f220000300a00 */
[----:B------:R-:W-:-:S02]  /*164f10*/  LOP3.LUT R8, R8, 0xffffbfff, RZ, 0xc0, !PT ;  /* 0xffffbfff08087812 */ /* 0x000fc400078ec0ff */
[C---:B------:R-:W-:Y:S01]  /*164f20*/  LOP3.LUT P4, RZ, R27.reuse, 0x1000000, RZ, 0xc0, !PT ;  /* 0x010000001bff7812 */ /* 0x040fe2000788c0ff */
[----:B------:R-:W4:Y:S01]  /*164f30*/  LDL.LU R42, [R1+0x46c] ;  /* 0x00046c00012a7983 */ /* 0x000f220000300800 */
[----:B------:R-:W-:Y:S02]  /*164f40*/  LOP3.LUT P5, RZ, R27, 0x2000000, RZ, 0xc0, !PT ;  /* 0x020000001bff7812 */ /* 0x000fe400078ac0ff */
[----:B------:R-:W-:Y:S02]  /*164f50*/  PRMT R0, R31, 0x7772, RZ ;  /* 0x000077721f007816 */ /* 0x000fe400000000ff */
[----:B------:R-:W-:Y:S02]  /*164f60*/  LOP3.LUT P6, RZ, R27, 0x4000000, RZ, 0xc0, !PT ;  /* 0x040000001bff7812 */ /* 0x000fe400078cc0ff */
[----:B--2---:R-:W-:-:S13]  /*164f70*/  LOP3.LUT P0, RZ, R28, 0x10, RZ, 0xc0, !PT ;  /* 0x000000101cff7812 */ /* 0x004fda000780c0ff */
        /* <DEDUP_REMOVED lines=10> */
[----:B------:R-:W-:-:S03]  /*165020*/  LOP3.LUT R8, R8, 0xfffdffff, RZ, 0xc0, !PT ;  /* 0xfffdffff08087812 */ /* 0x000fc600078ec0ff */
[----:B----4-:R1:W-:Y:S06]  /*165030*/  @P5 STG.E.U8 desc[UR8][R10.64], R0 ;  /* 0x000000000a005986 */ /* 0x0103ec000c101108 */
[----:B------:R-:W-:Y:S02]  /*165040*/  @P0 LOP3.LUT R8, R8, 0x20000, RZ, 0xfc, !PT ;  /* 0x0002000008080812 */ /* 0x000fe400078efcff */
[----:B------:R-:W-:Y:S01]  /*165050*/  LOP3.LUT P0, RZ, R28, 0x1, RZ, 0xc0, !PT ;  /* 0x000000011cff7812 */ /* 0x000fe2000780c0ff */
[----:B-1----:R-:W2:Y:S01]  /*165060*/  LDL.LU.64 R10, [R1+0x3830] ;  /* 0x00383000010a7983 */ /* 0x002ea20000300a00 */
[----:B------:R-:W-:-:S03]  /*165070*/  LOP3.LUT R8, R8, 0xfffbffff, RZ, 0xc0, !PT ;  /* 0xfffbffff08087812 */ /* 0x000fc600078ec0ff */
[----:B------:R-:W3:Y:S08]  /*165080*/  LDL.LU.64 R6, [R1+0x3828] ;  /* 0x0038280001067983 */ /* 0x000ef00000300a00 */
[----:B------:R-:W-:Y:S02]  /*165090*/  @P0 LOP3.LUT R8, R8, 0x40000, RZ, 0xfc, !PT ;  /* 0x0004000008080812 */ /* 0x000fe400078efcff */
[----:B------:R-:W-:Y:S01]  /*1650a0*/  LOP3.LUT P0, RZ, R27, 0x80000000, RZ, 0xc0, !PT ;  /* 0x800000001bff7812 */ /* 0x000fe2000780c0ff */
[----:B------:R-:W4:Y:S01]  /*1650b0*/  LDL.LU.64 R4, [R1+0x3820] ;  /* 0x0038200001047983 */ /* 0x000f220000300a00 */
[----:B------:R-:W-:-:S03]  /*1650c0*/  LOP3.LUT R8, R8, 0xfff7ffff, RZ, 0xc0, !PT ;  /* 0xfff7ffff08087812 */ /* 0x000fc600078ec0ff */
[----:B------:R-:W3:Y:S04]  /*1650d0*/  LDL.LU.64 R2, [R1+0x3818] ;  /* 0x0038180001027983 */ /* 0x000ee80000300a00 */
[----:B------:R-:W3:Y:S04]  /*1650e0*/  LDL.LU R43, [R1+0x45c] ;  /* 0x00045c00012b7983 */ /* 0x000ee80000300800 */
[----:B------:R-:W-:Y:S01]  /*1650f0*/  @P0 LOP3.LUT R8, R8, 0x80000, RZ, 0xfc, !PT ;  /* 0x0008000008080812 */ /* 0x000fe200078efcff */
[----:B------:R-:W4:Y:S01]  /*165100*/  LDL.LU.64 R48, [R1+0x3810] ;  /* 0x0038100001307983 */ /* 0x000f220000300a00 */
[----:B------:R-:W-:-:S02]  /*165110*/  LOP3.LUT P0, RZ, R27, 0x40000000, RZ, 0xc0, !PT ;  /* 0x400000001bff7812 */ /* 0x000fc4000780c0ff */
[----:B------:R-:W-:Y:S01]  /*165120*/  LOP3.LUT R8, R8, 0xffefffff, RZ, 0xc0, !PT ;  /* 0xffefffff08087812 */ /* 0x000fe200078ec0ff */
[----:B------:R-:W4:Y:S01]  /*165130*/  LDL.LU.64 R46, [R1+0x3808] ;  /* 0x00380800012e7983 */ /* 0x000f220000300a00 */
[----:B------:R-:W-:-:S03]  /*165140*/  PRMT R0, R30, 0x7770, RZ ;  /* 0x000077701e007816 */ /* 0x000fc600000000ff */
[----:B------:R-:W4:Y:S06]  /*165150*/  LDL.LU R31, [R1+0x44c] ;  /* 0x00044c00011f7983 */ /* 0x000f2c0000300800 */
[----:B------:R-:W-:Y:S01]  /*165160*/  @P0 LOP3.LUT R8, R8, 0x100000, RZ, 0xfc, !PT ;  /* 0x0010000008080812 */ /* 0x000fe200078efcff */
[----:B------:R1:W-:Y:S01]  /*165170*/  @P6 STG.E.U8 desc[UR8][R36.64], R0 ;  /* 0x0000000024006986 */ /* 0x0003e2000c101108 */
[----:B------:R-:W-:Y:S02]  /*165180*/  LOP3.LUT P0, RZ, R27, 0x20000000, RZ, 0xc0, !PT ;  /* 0x200000001bff7812 */ /* 0x000fe4000780c0ff */
[----:B------:R-:W-:Y:S01]  /*165190*/  LOP3.LUT R8, R8, 0xffdfffff, RZ, 0xc0, !PT ;  /* 0xffdfffff08087812 */ /* 0x000fe200078ec0ff */
[----:B------:R-:W4:Y:S04]  /*1651a0*/  LDL.LU.64 R44, [R1+0x3800] ;  /* 0x00380000012c7983 */ /* 0x000f280000300a00 */
[----:B------:R-:W4:Y:S01]  /*1651b0*/  LDL.LU.64 R38, [R1+0x37f8] ;  /* 0x0037f80001267983 */ /* 0x000f220000300a00 */
[----:B-1----:R-:W-:-:S03]  /*1651c0*/  PRMT R0, R30, 0x7771, RZ ;  /* 0x000077711e007816 */ /* 0x002fc600000000ff */
[----:B------:R-:W4:Y:S02]  /*1651d0*/  LDL.LU.64 R40, [R1+0x37f0] ;  /* 0x0037f00001287983 */ /* 0x000f240000300a00 */
[----:B------:R-:W-:Y:S02]  /*1651e0*/  @P0 LOP3.LUT R8, R8, 0x200000, RZ, 0xfc, !PT ;  /* 0x0020000008080812 */ /* 0x000fe400078efcff */
[----:B------:R-:W-:Y:S01]  /*1651f0*/  LOP3.LUT P0, RZ, R27, 0x10000000, RZ, 0xc0, !PT ;  /* 0x100000001bff7812 */ /* 0x000fe2000780c0ff */
[----:B------:R-:W4:Y:S01]  /*165200*/  LDL.LU.64 R36, [R1+0x37e8] ;  /* 0x0037e80001247983 */ /* 0x000f220000300a00 */
[----:B------:R-:W-:-:S11]  /*165210*/  LOP3.LUT R8, R8, 0xffbfffff, RZ, 0xc0, !PT ;  /* 0xffbfffff08087812 */ /* 0x000fd600078ec0ff */
[----:B------:R-:W-:Y:S02]  /*165220*/  @P0 LOP3.LUT R8, R8, 0x400000, RZ, 0xfc, !PT ;  /* 0x0040000008080812 */ /* 0x000fe400078efcff */
[----:B------:R-:W-:-:S13]  /*165230*/  LOP3.LUT P0, RZ, R27, 0x8000000, RZ, 0xc0, !PT ;  /* 0x080000001bff7812 */ /* 0x000fda000780c0ff */
        /* <DEDUP_REMOVED lines=9> */
[----:B-1----:R-:W4:Y:S04]  /*1652d0*/  LDL.LU.64 R32, [R1+0x3850] ;  /* 0x0038500001207983 */ /* 0x002f280000300a00 */
[----:B------:R-:W4:Y:S01]  /*1652e0*/  LDL.LU R30, [R1+0x43c] ;  /* 0x00043c00011e7983 */ /* 0x000f220000300800 */
        /* <DEDUP_REMOVED lines=10> */
[----:B-1----:R-:W-:Y:S01]  /*165390*/  PRMT R0, R42, 0x7771, RZ ;  /* 0x000077712a007816 */ /* 0x002fe200000000ff */
[----:B------:R-:W2:Y:S10]  /*1653a0*/  LDL.LU.64 R10, [R1+0x66d0] ;  /* 0x0066d000010a7983 */ /* 0x000eb40000300a00 */
[----:B---3--:R1:W-:Y:S01]  /*1653b0*/  @P0 STG.E.U8 desc[UR8][R6.64], R0 ;  /* 0x0000000006000986 */ /* 0x0083e2000c101108 */
[----:B------:R-:W-:-:S02]  /*1653c0*/  LOP3.LUT P0, RZ, R8, 0x40000, RZ, 0xc0, !PT ;  /* 0x0004000008ff7812 */ /* 0x000fc4000780c0ff */
        /* <DEDUP_REMOVED lines=16> */
[C---:B-1----:R-:W-:Y:S02]  /*1654d0*/  PRMT R0, R31.reuse, 0x7770, RZ ;  /* 0x000077701f007816 */ /* 0x042fe400000000ff */
[----:B------:R-:W3:Y:S04]  /*1654e0*/  LDL.LU.64 R38, [R1+0x38c8] ;  /* 0x0038c80001267983 */ /* 0x000ee80000300a00 */
[----:B------:R1:W-:Y:S02]  /*1654f0*/  @P2 STG.E.U8 desc[UR8][R40.64], R0 ;  /* 0x0000000028002986 */ /* 0x0003e4000c101108 */
[----:B-1----:R-:W-:-:S02]  /*165500*/  PRMT R0, R31, 0x7771, RZ ;  /* 0x000077711f007816 */ /* 0x002fc400000000ff */
[----:B------:R-:W4:Y:S04]  /*165510*/  LDL.LU.64 R40, [R1+0x38c0] ;  /* 0x0038c00001287983 */ /* 0x000f280000300a00 */
[----:B------:R1:W-:Y:S02]  /*165520*/  @P3 STG.E.U8 desc[UR8][R36.64], R0 ;  /* 0x0000000024003986 */ /* 0x0003e4000c101108 */
[C---:B-1----:R-:W-:Y:S02]  /*165530*/  PRMT R0, R31.reuse, 0x7772, RZ ;  /* 0x000077721f007816 */ /* 0x042fe400000000ff */
[----:B------:R-:W2:Y:S04]  /*165540*/  LDL.LU.64 R36, [R1+0x38b8] ;  /* 0x0038b80001247983 */ /* 0x000ea80000300a00 */
[----:B------:R1:W-:Y:S02]  /*165550*/  @P4 STG.E.U8 desc[UR8][R34.64], R0 ;  /* 0x0000000022004986 */ /* 0x0003e4000c101108 */
[----:B-1----:R-:W-:-:S02]  /*165560*/  PRMT R0, R31, 0x7773, RZ ;  /* 0x000077731f007816 */ /* 0x002fc400000000ff */
[----:B------:R-:W2:Y:S04]  /*165570*/  LDL.LU.64 R34, [R1+0x38b0] ;  /* 0x0038b00001227983 */ /* 0x000ea80000300a00 */
[----:B------:R1:W-:Y:S02]  /*165580*/  @P5 STG.E.U8 desc[UR8][R12.64], R0 ;  /* 0x000000000c005986 */ /* 0x0003e4000c101108 */
[----:B-1----:R-:W-:Y:S02]  /*165590*/  PRMT R0, R30, 0x7770, RZ ;  /* 0x000077701e007816 */ /* 0x002fe400000000ff */
[----:B------:R-:W2:Y:S04]  /*1655a0*/  LDL.LU.64 R12, [R1+0x38a8] ;  /* 0x0038a800010c7983 */ /* 0x000ea80000300a00 */
[----:B------:R1:W-:Y:S04]  /*1655b0*/  @P6 STG.E.U8 desc[UR8][R32.64], R0 ;  /* 0x0000000020006986 */ /* 0x0003e8000c101108 */
[----:B-1----:R-:W2:Y:S04]  /*1655c0*/  LDL.LU.64 R32, [R1+0x38a0] ;  /* 0x0038a00001207983 */ /* 0x002ea80000300a00 */
[----:B------:R-:W2:Y:S01]  /*1655d0*/  LDL.LU R31, [R1+0x42c] ;  /* 0x00042c00011f7983 */ /* 0x000ea20000300800 */
[----:B------:R-:W-:-:S02]  /*1655e0*/  LOP3.LUT P0, RZ, R28, 0x800000, RZ, 0xc0, !PT ;  /* 0x008000001cff7812 */ /* 0x000fc4000780c0ff */
[----:B------:R-:W-:Y:S01]  /*1655f0*/  LOP3.LUT R8, R8, 0xffffffdf, RZ, 0xc0, !PT ;  /* 0xffffffdf08087812 */ /* 0x000fe200078ec0ff */
[----:B------:R-:W2:Y:S04]  /*165600*/  LDL.LU.64 R6, [R1+0x3898] ;  /* 0x0038980001067983 */ /* 0x000ea80000300a00 */
[----:B------:R-:W2:Y:S04]  /*165610*/  LDL.LU R47, [R1+0x41c] ;  /* 0x00041c00012f7983 */ /* 0x000ea80000300800 */
[----:B------:R-:W2:Y:S02]  /*165620*/  LDL.LU.64 R4, [R1+0x3890] ;  /* 0x0038900001047983 */ /* 0x000ea40000300a00 */
[----:B------:R-:W-:-:S02]  /*165630*/  @P0 LOP3.LUT R8, R8, 0x20, RZ, 0xfc, !PT ;  /* 0x0000002008080812 */ /* 0x000fc400078efcff */
[----:B------:R-:W-:Y:S01]  /*165640*/  LOP3.LUT P0, RZ, R28, 0x400000, RZ, 0xc0, !PT ;  /* 0x004000001cff7812 */ /* 0x000fe2000780c0ff */
[----:B------:R-:W2:Y:S01]  /*165650*/  LDL.LU.64 R2, [R1+0x3888] ;  /* 0x0038880001027983 */ /* 0x000ea20000300a00 */
[----:B------:R-:W-:-:S03]  /*165660*/  LOP3.LUT R8, R8, 0xffffffbf, RZ, 0xc0, !PT ;  /* 0xffffffbf08087812 */ /* 0x000fc600078ec0ff */
[----:B------:R-:W2:Y:S01]  /*165670*/  LDL.LU.64 R48, [R1+0x3880] ;  /* 0x0038800001307983 */ /* 0x000ea20000300a00 */
[----:B------:R-:W-:-:S03]  /*165680*/  LOP3.LUT P4, RZ, R28, 0x800, RZ, 0xc0, !PT ;  /* 0x000008001cff7812 */ /* 0x000fc6000788c0ff */
[----:B------:R-:W2:Y:S04]  /*165690*/  LDL.LU.64 R44, [R1+0x3878] ;  /* 0x00387800012c7983 */ /* 0x000ea80000300a00 */
[----:B------:R-:W-:Y:S01]  /*1656a0*/  @P0 LOP3.LUT R8, R8, 0x40, RZ, 0xfc, !PT ;  /* 0x0000004008080812 */ /* 0x000fe200078efcff */
[----:B------:R-:W2:Y:S01]  /*1656b0*/  LDL.LU.64 R42, [R1+0x3870] ;  /* 0x00387000012a7983 */ /* 0x000ea20000300a00 */
        /* <DEDUP_REMOVED lines=17> */
[----:B------:R-:W-:Y:S02]  /*1657d0*/  LOP3.LUT P5, RZ, R28, 0x1000, RZ, 0xc0, !PT ;  /* 0x000010001cff7812 */ /* 0x000fe400078ac0ff */
[----:B------:R-:W-:-:S07]  /*1657e0*/  PRMT R0, R30, 0x7771, RZ ;  /* 0x000077711e007816 */ /* 0x000fce00000000ff */
[----:B------:R-:W-:Y:S02]  /*1657f0*/  @P0 LOP3.LUT R8, R8, 0x1000, RZ, 0xfc, !PT ;  /* 0x0000100008080812 */ /* 0x000fe400078efcff */
[C---:B------:R-:W-:Y:S02]  /*165800*/  LOP3.LUT P0, RZ, R28.reuse, 0x8000, RZ, 0xc0, !PT ;  /* 0x000080001cff7812 */ /* 0x040fe4000780c0ff */
[----:B------:R-:W-:Y:S02]  /*165810*/  LOP3.LUT P6, RZ, R28, 0x2000, RZ, 0xc0, !PT ;  /* 0x000020001cff7812 */ /* 0x000fe400078cc0ff */
[----:B------:R-:W-:-:S09]  /*165820*/  LOP3.LUT R8, R8, 0xffffdfff, RZ, 0xc0, !PT ;  /* 0xffffdfff08087812 */ /* 0x000fd200078ec0ff */
[----:B------:R-:W-:Y:S02]  /*165830*/  @P0 LOP3.LUT R8, R8, 0x2000, RZ, 0xfc, !PT ;  /* 0x0000200008080812 */ /* 0x000fe400078efcff */
[----:B------:R-:W-:Y:S01]  /*165840*/  LOP3.LUT P0, RZ, R28, 0x4000, RZ, 0xc0, !PT ;  /* 0x000040001cff7812 */ /* 0x000fe2000780c0ff */
[----:B---3--:R1:W-:Y:S02]  /*165850*/  @P4 STG.E.U8 desc[UR8][R38.64], R0 ;  /* 0x0000000026004986 */ /* 0x0083e4000c101108 */
[C---:B-1----:R-:W-:Y:S02]  /*165860*/  PRMT R0, R30.reuse, 0x7772, RZ ;  /* 0x000077721e007816 */ /* 0x042fe400000000ff */
[----:B------:R-:W3:Y:S04]  /*165870*/  LDL.LU.64 R38, [R1+0x3868] ;  /* 0x0038680001267983 */ /* 0x000ee80000300a00 */
[----:B----4-:R1:W-:Y:S02]  /*165880*/  @P5 STG.E.U8 desc[UR8][R40.64], R0 ;  /* 0x0000000028005986 */ /* 0x0103e4000c101108 */
[----:B-1----:R-:W-:-:S02]  /*165890*/  PRMT R0, R30, 0x7773, RZ ;  /* 0x000077731e007816 */ /* 0x002fc400000000ff */
        /* <DEDUP_REMOVED lines=44> */
[----:B-1----:R-:W-:Y:S02]  /*165b60*/  PRMT R0, R29, 0x7773, RZ ;  /* 0x000077731d007816 */ /* 0x002fe400000000ff */
[----:B------:R-:W3:Y:S04]  /*165b70*/  LDL.LU R29, [R1+0x66cc] ;  /* 0x0066cc00011d7983 */ /* 0x000ee80000300800 */
        /* <DEDUP_REMOVED lines=10> */
[----:B------:R-:W4:Y:S04]  /*165c20*/  LDL.LU.64 R38, [R1+0x3948] ;  /* 0x0039480001267983 */ /* 0x000f280000300a00 */
[----:B-1----:R-:W2:Y:S04]  /*165c30*/  LDL.LU.64 R30, [R1+0x3940] ;  /* 0x00394000011e7983 */ /* 0x002ea80000300a00 */
[----:B------:R-:W2:Y:S04]  /*165c40*/  LDL.LU.64 R40, [R1+0x3938] ;  /* 0x0039380001287983 */ /* 0x000ea80000300a00 */
[----:B------:R-:W2:Y:S04]  /*165c50*/  LDL.LU R35, [R1+0x3e0] ;  /* 0x0003e00001237983 */ /* 0x000ea80000300800 */
[----:B------:R-:W4:Y:S04]  /*165c60*/  LDL.LU.64 R36, [R1+0x3930] ;  /* 0x0039300001247983 */ /* 0x000f280000300a00 */
[----:B------:R-:W4:Y:S04]  /*165c70*/  LDL.LU.64 R12, [R1+0x3928] ;  /* 0x00392800010c7983 */ /* 0x000f280000300a00 */
[----:B------:R-:W4:Y:S04]  /*165c80*/  LDL.LU.64 R32, [R1+0x3920] ;  /* 0x0039200001207983 */ /* 0x000f280000300a00 */
[----:B------:R-:W4:Y:S01]  /*165c90*/  LDL.LU R16, [R1+0x3d0] ;  /* 0x0003d00001107983 */ /* 0x000f220000300800 */
[----:B------:R-:W-:-:S02]  /*165ca0*/  LOP3.LUT P4, RZ, R28, 0x40000000, RZ, 0xc0, !PT ;  /* 0x400000001cff7812 */ /* 0x000fc4000788c0ff */
[----:B------:R-:W-:Y:S02]  /*165cb0*/  LOP3.LUT P5, RZ, R28, 0x80000000, RZ, 0xc0, !PT ;  /* 0x800000001cff7812 */ /* 0x000fe400078ac0ff */
[----:B------:R-:W-:Y:S02]  /*165cc0*/  LOP3.LUT R8, R8, 0xfffffffe, RZ, 0xc0, !PT ;  /* 0xfffffffe08087812 */ /* 0x000fe400078ec0ff */
[----:B---3--:R-:W-:Y:S02]  /*165cd0*/  LOP3.LUT P0, RZ, R29, 0x400, RZ, 0xc0, !PT ;  /* 0x000004001dff7812 */ /* 0x008fe4000780c0ff */
[----:B--2---:R-:W-:-:S05]  /*165ce0*/  PRMT R0, R35, 0x7770, RZ ;  /* 0x0000777023007816 */ /* 0x004fca00000000ff */
[----:B----4-:R1:W-:Y:S02]  /*165cf0*/  @P4 STG.E.U8 desc[UR8][R38.64], R0 ;  /* 0x0000000026004986 */ /* 0x0103e4000c101108 */
[----:B-1----:R-:W-:-:S05]  /*165d00*/  PRMT R0, R35, 0x7771, RZ ;  /* 0x0000777123007816 */ /* 0x002fca00000000ff */
[----:B------:R1:W-:Y:S04]  /*165d10*/  @P5 STG.E.U8 desc[UR8][R30.64], R0 ;  /* 0x000000001e005986 */ /* 0x0003e8000c101108 */
[----:B-1----:R-:W2:Y:S01]  /*165d20*/  LDL.LU.64 R30, [R1+0x3918] ;  /* 0x00391800011e7983 */ /* 0x002ea20000300a00 */
[----:B------:R-:W-:-:S03]  /*165d30*/  LOP3.LUT R10, R10, 0xefffffff, RZ, 0xc0, !PT ;  /* 0xefffffff0a0a7812 */ /* 0x000fc600078ec0ff */
[----:B------:R-:W3:Y:S01]  /*165d40*/  LDL.LU.64 R6, [R1+0x3910] ;  /* 0x0039100001067983 */ /* 0x000ee20000300a00 */
[----:B------:R-:W-:Y:S02]  /*165d50*/  @P0 LOP3.LUT R10, R10, 0x10000000, RZ, 0xfc, !PT ;  /* 0x100000000a0a0812 */ /* 0x000fe400078efcff */
[C---:B------:R-:W-:Y:S01]  /*165d60*/  LOP3.LUT P0, RZ, R29.reuse, 0x200, RZ, 0xc0, !PT ;  /* 0x000002001dff7812 */ /* 0x040fe2000780c0ff */
[----:B------:R-:W4:Y:S01]  /*165d70*/  LDL.LU.64 R4, [R1+0x3908] ;  /* 0x0039080001047983 */ /* 0x000f220000300a00 */
[----:B------:R-:W-:Y:S02]  /*165d80*/  LOP3.LUT R10, R10, 0xdfffffff, RZ, 0xc0, !PT ;  /* 0xdfffffff0a0a7812 */ /* 0x000fe400078ec0ff */
[----:B------:R-:W-:Y:S01]  /*165d90*/  LOP3.LUT P6, RZ, R29, 0x1, RZ, 0xc0, !PT ;  /* 0x000000011dff7812 */ /* 0x000fe200078cc0ff */
[----:B------:R-:W3:Y:S01]  /*165da0*/  LDL.LU R34, [R1+0x3c0] ;  /* 0x0003c00001227983 */ /* 0x000ee20000300800 */
[----:B------:R-:W-:-:S03]  /*165db0*/  PRMT R0, R35, 0x7772, RZ ;  /* 0x0000777223007816 */ /* 0x000fc600000000ff */
[----:B------:R-:W3:Y:S04]  /*165dc0*/  LDL.LU.64 R2, [R1+0x3900] ;  /* 0x0039000001027983 */ /* 0x000ee80000300a00 */
[----:B------:R-:W-:Y:S01]  /*165dd0*/  @P0 LOP3.LUT R10, R10, 0x20000000, RZ, 0xfc, !PT ;  /* 0x200000000a0a0812 */ /* 0x000fe200078efcff */
[----:B------:R-:W3:Y:S01]  /*165de0*/  LDL.LU.64 R48, [R1+0x3960] ;  /* 0x0039600001307983 */ /* 0x000ee20000300a00 */
[----:B------:R-:W-:Y:S02]  /*165df0*/  LOP3.LUT P0, RZ, R29, 0x100, RZ, 0xc0, !PT ;  /* 0x000001001dff7812 */ /* 0x000fe4000780c0ff */
[----:B------:R-:W-:Y:S01]  /*165e00*/  LOP3.LUT R10, R10, 0xbfffffff, RZ, 0xc0, !PT ;  /* 0xbfffffff0a0a7812 */ /* 0x000fe200078ec0ff */
[----:B------:R1:W-:Y:S04]  /*165e10*/  @P6 STG.E.U8 desc[UR8][R40.64], R0 ;  /* 0x0000000028006986 */ /* 0x0003e8000c101108 */
[----:B------:R-:W4:Y:S04]  /*165e20*/  LDL.LU.64 R46, [R1+0x3958] ;  /* 0x00395800012e7983 */ /* 0x000f280000300a00 */
[----:B------:R-:W4:Y:S02]  /*165e30*/  LDL.LU.64 R44, [R1+0x3950] ;  /* 0x00395000012c7983 */ /* 0x000f240000300a00 */
[----:B------:R-:W-:-:S02]  /*165e40*/  @P0 LOP3.LUT R10, R10, 0x40000000, RZ, 0xfc, !PT ;  /* 0x400000000a0a0812 */ /* 0x000fc400078efcff */
[----:B------:R-:W-:Y:S01]  /*165e50*/  LOP3.LUT P0, RZ, R29, 0x80, RZ, 0xc0, !PT ;  /* 0x000000801dff7812 */ /* 0x000fe2000780c0ff */
[----:B------:R-:W4:Y:S01]  /*165e60*/  LDL.LU.64 R42, [R1+0x39c8] ;  /* 0x0039c800012a7983 */ /* 0x000f220000300a00 */
[----:B------:R-:W-:Y:S02]  /*165e70*/  LOP3.LUT R10, R10, 0x7fffffff, RZ, 0xc0, !PT ;  /* 0x7fffffff0a0a7812 */ /* 0x000fe400078ec0ff */
[----:B-1----:R-:W-:Y:S01]  /*165e80*/  PRMT R0, R35, 0x7773, RZ ;  /* 0x0000777323007816 */ /* 0x002fe200000000ff */
[----:B------:R-:W4:Y:S04]  /*165e90*/  LDL.LU.64 R38, [R1+0x39c0] ;  /* 0x0039c00001267983 */ /* 0x000f280000300a00 */
[----:B------:R-:W4:Y:S04]  /*165ea0*/  LDL.LU.64 R40, [R1+0x39b8] ;  /* 0x0039b80001287983 */ /* 0x000f280000300a00 */
[----:B------:R-:W-:Y:S01]  /*165eb0*/  @P0 LOP3.LUT R10, R10, 0x80000000, RZ, 0xfc, !PT ;  /* 0x800000000a0a0812 */ /* 0x000fe200078efcff */
[----:B------:R-:W4:Y:S01]  /*165ec0*/  LDL.LU R35, [R1+0x3a0] ;  /* 0x0003a00001237983 */ /* 0x000f220000300800 */
        /* <DEDUP_REMOVED lines=27> */
[----:B--2---:R1:W-:Y:S04]  /*166080*/  @P0 STG.E.U8 desc[UR8][R30.64], R0 ;  /* 0x000000001e000986 */ /* 0x0043e8000c101108 */
[----:B-1----:R-:W2:Y:S01]  /*166090*/  LDL.LU.64 R30, [R1+0x66c0] ;  /* 0x0066c000011e7983 */ /* 0x002ea20000300a00 */
[----:B------:R-:W-:-:S02]  /*1660a0*/  LOP3.LUT P0, RZ, R8, 0x2, RZ, 0xc0, !PT ;  /* 0x0000000208ff7812 */ /* 0x000fc4000780c0ff */
[----:B------:R-:W-:-:S11]  /*1660b0*/  PRMT R0, R16, 0x7773, RZ ;  /* 0x0000777310007816 */ /* 0x000fd600000000ff */
[----:B---3--:R1:W-:Y:S01]  /*1660c0*/  @P0 STG.E.U8 desc[UR8][R6.64], R0 ;  /* 0x0000000006000986 */ /* 0x0083e2000c101108 */
        /* <DEDUP_REMOVED lines=39> */
[----:B------:R-:W4:Y:S01]  /*166340*/  LDL.LU.64 R36, [R1+0x3978] ;  /* 0x0039780001247983 */ /* 0x000f220000300a00 */
        /* <DEDUP_REMOVED lines=29> */
[C---:B------:R-:W-:Y:S02]  /*166520*/  LOP3.LUT P6, RZ, R29.reuse, 0x80000, RZ, 0xc0, !PT ;  /* 0x000800001dff7812 */ /* 0x040fe400078cc0ff */
[C---:B------:R-:W-:Y:S02]  /*166530*/  LOP3.LUT P1, RZ, R29.reuse, 0x40000000, RZ, 0xc0, !PT ;  /* 0x400000001dff7812 */ /* 0x040fe4000782c0ff */
[----:B------:R-:W-:-:S05]  /*166540*/  LOP3.LUT P2, RZ, R29, 0x80000000, RZ, 0xc0, !PT ;  /* 0x800000001dff7812 */ /* 0x000fca000784c0ff */
[----:B------:R-:W-:Y:S02]  /*166550*/  @P0 LOP3.LUT R10, R10, 0x8000000, RZ, 0xfc, !PT ;  /* 0x080000000a0a0812 */ /* 0x000fe400078efcff */
[----:B------:R-:W-:Y:S01]  /*166560*/  LOP3.LUT P0, RZ, R29, 0x100000, RZ, 0xc0, !PT ;  /* 0x001000001dff7812 */ /* 0x000fe2000780c0ff */
[----:B---3--:R1:W-:Y:S04]  /*166570*/  @P4 STG.E.U8 desc[UR8][R32.64], R0 ;  /* 0x0000000020004986 */ /* 0x0083e8000c101108 */
[----:B-1----:R-:W3:Y:S01]  /*166580*/  LDL.LU.64 R32, [R1+0x3970] ;  /* 0x0039700001207983 */ /* 0x002ee20000300a00 */
[----:B--2---:R-:W-:-:S05]  /*166590*/  PRMT R0, R34, 0x7770, RZ ;  /* 0x0000777022007816 */ /* 0x004fca00000000ff */
[----:B----4-:R1:W-:Y:S04]  /*1665a0*/  @P5 STG.E.U8 desc[UR8][R12.64], R0 ;  /* 0x000000000c005986 */ /* 0x0103e8000c101108 */
[----:B-1----:R-:W2:Y:S04]  /*1665b0*/  LDL.LU.64 R12, [R1+0x3968] ;  /* 0x00396800010c7983 */ /* 0x002ea80000300a00 */
[----:B------:R-:W4:Y:S04]  /*1665c0*/  LDL.LU.64 R28, [R1+0x39e0] ;  /* 0x0039e000011c7983 */ /* 0x000f280000300a00 */
[----:B------:R-:W4:Y:S04]  /*1665d0*/  LDL.LU R49, [R1+0x3f4] ;  /* 0x0003f40001317983 */ /* 0x000f280000300800 */
[----:B------:R-:W4:Y:S04]  /*1665e0*/  LDL.LU.64 R8, [R1+0x39d8] ;  /* 0x0039d80001087983 */ /* 0x000f280000300a00 */
[----:B------:R-:W4:Y:S04]  /*1665f0*/  LDL.LU.64 R6, [R1+0x39d0] ;  /* 0x0039d00001067983 */ /* 0x000f280000300a00 */
[----:B------:R-:W4:Y:S04]  /*166600*/  LDL.LU.64 R4, [R1+0x39f0] ;  /* 0x0039f00001047983 */ /* 0x000f280000300a00 */
[----:B------:R-:W4:Y:S04]  /*166610*/  LDL.LU.64 R2, [R1+0x39e8] ;  /* 0x0039e80001027983 */ /* 0x000f280000300a00 */
[----:B------:R-:W4:Y:S04]  /*166620*/  LDL.LU R35, [R1+0x3e4] ;  /* 0x0003e40001237983 */ /* 0x000f280000300800 */
[----:B------:R-:W4:Y:S04]  /*166630*/  LDL.LU.64 R46, [R1+0x39f8] ;  /* 0x0039f800012e7983 */ /* 0x000f280000300a00 */
[----:B------:R-:W4:Y:S01]  /*166640*/  LDL.LU.64 R44, [R1+0x3a00] ;  /* 0x003a0000012c7983 */ /* 0x000f220000300a00 */
[----:B------:R-:W-:-:S03]  /*166650*/  PRMT R0, R34, 0x7771, RZ ;  /* 0x0000777122007816 */ /* 0x000fc600000000ff */
[----:B------:R-:W4:Y:S04]  /*166660*/  LDL.LU.64 R42, [R1+0x3a08] ;  /* 0x003a0800012a7983 */ /* 0x000f280000300a00 */
[----:B------:R1:W-:Y:S02]  /*166670*/  @P6 STG.E.U8 desc[UR8][R38.64], R0 ;  /* 0x0000000026006986 */ /* 0x0003e4000c101108 */
[----:B-1----:R-:W-:Y:S02]  /*166680*/  PRMT R0, R34, 0x7772, RZ ;  /* 0x0000777222007816 */ /* 0x002fe400000000ff */
[----:B------:R-:W4:Y:S04]  /*166690*/  LDL.LU.64 R38, [R1+0x3a10] ;  /* 0x003a100001267983 */ /* 0x000f280000300a00 */
[----:B------:R1:W-:Y:S01]  /*1666a0*/  @P0 STG.E.U8 desc[UR8][R40.64], R0 ;  /* 0x0000000028000986 */ /* 0x0003e2000c101108 */
[----:B------:R-:W-:-:S02]  /*1666b0*/  LOP3.LUT P0, RZ, R10, 0x8000000, RZ, 0xc0, !PT ;  /* 0x080000000aff7812 */ /* 0x000fc4000780c0ff */
[----:B-1----:R-:W-:Y:S02]  /*1666c0*/  PRMT R0, R34, 0x7773, RZ ;  /* 0x0000777322007816 */ /* 0x002fe400000000ff */
[----:B------:R-:W4:Y:S04]  /*1666d0*/  LDL.LU R34, [R1+0x3d4] ;  /* 0x0003d40001227983 */ /* 0x000f280000300800 */
[----:B------:R-:W4:Y:S05]  /*1666e0*/  LDL.LU.64 R40, [R1+0x3a18] ;  /* 0x003a180001287983 */ /* 0x000f2a0000300a00 */
[----:B------:R1:W-:Y:S04]  /*1666f0*/  @P0 STG.E.U8 desc[UR8][R36.64], R0 ;  /* 0x0000000024000986 */ /* 0x0003e8000c101108 */
[----:B-1----:R-:W4:Y:S01]  /*166700*/  LDL.LU.64 R36, [R1+0x3a20] ;  /* 0x003a200001247983 */ /* 0x002f220000300a00 */
[----:B------:R-:W-:-:S02]  /*166710*/  LOP3.LUT P0, RZ, R10, 0x4000000, RZ, 0xc0, !PT ;  /* 0x040000000aff7812 */ /* 0x000fc4000780c0ff */
[----:B------:R-:W-:Y:S02]  /*166720*/  PRMT R0, R31, 0x7770, RZ ;  /* 0x000077701f007816 */ /* 0x000fe400000000ff */
[C---:B------:R-:W-:Y:S02]  /*166730*/  LOP3.LUT P3, RZ, R30.reuse, 0x1, RZ, 0xc0, !PT ;  /* 0x000000011eff7812 */ /* 0x040fe4000786c0ff */
[----:B------:R-:W-:-:S07]  /*166740*/  LOP3.LUT P4, RZ, R30, 0x2, RZ, 0xc0, !PT ;  /* 0x000000021eff7812 */ /* 0x000fce000788c0ff */
[----:B---3--:R1:W-:Y:S01]  /*166750*/  @P0 STG.E.U8 desc[UR8][R32.64], R0 ;  /* 0x0000000020000986 */ /* 0x0083e2000c101108 */
[C---:B------:R-:W-:Y:S02]  /*166760*/  LOP3.LUT P0, RZ, R10.reuse, 0x2000000, RZ, 0xc0, !PT ;  /* 0x020000000aff7812 */ /* 0x040fe4000780c0ff */
[----:B-1----:R-:W-:Y:S01]  /*166770*/  PRMT R0, R31, 0x7771, RZ ;  /* 0x000077711f007816 */ /* 0x002fe200000000ff */
[----:B------:R-:W3:Y:S10]  /*166780*/  LDL.LU.64 R32, [R1+0x3a28] ;  /* 0x003a280001207983 */ /* 0x000ef40000300a00 */
[----:B--2---:R1:W-:Y:S01]  /*166790*/  @P0 STG.E.U8 desc[UR8][R12.64], R0 ;  /* 0x000000000c000986 */ /* 0x0043e2000c101108 */
[----:B------:R-:W-:-:S02]  /*1667a0*/  LOP3.LUT P0, RZ, R10, 0x1000000, RZ, 0xc0, !PT ;  /* 0x010000000aff7812 */ /* 0x000fc4000780c0ff */
[----:B-1----:R-:W-:Y:S01]  /*1667b0*/  PRMT R0, R31, 0x7772, RZ ;  /* 0x000077721f007816 */ /* 0x002fe200000000ff */
[----:B------:R-:W2:Y:S10]  /*1667c0*/  LDL.LU.64 R12, [R1+0x66b0] ;  /* 0x0066b000010c7983 */ /* 0x000eb40000300a00 */
[----:B----4-:R1:W-:Y:S01]  /*1667d0*/  @P0 STG.E.U8 desc[UR8][R28.64], R0 ;  /* 0x000000001c000986 */ /* 0x0103e2000c101108 */
[----:B------:R-:W-:-:S02]  /*1667e0*/  LOP3.LUT P0, RZ, R10, 0x800000, RZ, 0xc0, !PT ;  /* 0x008000000aff7812 */ /* 0x000fc4000780c0ff */
[----:B-1----:R-:W-:Y:S02]  /*1667f0*/  PRMT R0, R31, 0x7773, RZ ;  /* 0x000077731f007816 */ /* 0x002fe400000000ff */
[----:B------:R-:W4:Y:S09]  /*166800*/  LDL.LU R31, [R1+0x66ac] ;  /* 0x0066ac00011f7983 */ /* 0x000f320000300800 */
        /* <DEDUP_REMOVED lines=15> */
[----:B-1----:R-:W2:Y:S01]  /*166900*/  LDL.LU.64 R44, [R1+0x3a30] ;  /* 0x003a3000012c7983 */ /* 0x002ea20000300a00 */
[----:B------:R-:W-:-:S05]  /*166910*/  PRMT R0, R35, 0x7771, RZ ;  /* 0x0000777123007816 */ /* 0x000fca00000000ff */
        /* <DEDUP_REMOVED lines=14> */
[----:B------:R-:W-:Y:S02]  /*166a00*/  PRMT R0, R34, 0x7771, RZ ;  /* 0x0000777122007816 */ /* 0x000fe400000000ff */
        /* <DEDUP_REMOVED lines=10> */
[----:B-1----:R-:W3:Y:S01]  /*166ab0*/  LDL.LU.64 R32, [R1+0x3a58] ;  /* 0x003a580001207983 */ /* 0x002ee20000300a00 */
[----:B------:R-:W-:-:S05]  /*166ac0*/  PRMT R0, R34, 0x7772, RZ ;  /* 0x0000777222007816 */ /* 0x000fca00000000ff */
        /* <DEDUP_REMOVED lines=14> */
[----:B--2---:R1:W-:Y:S04]  /*166bb0*/  @P4 STG.E.U8 desc[UR8][R44.64], R0 ;  /* 0x000000002c004986 */ /* 0x0043e8000c101108 */
[----:B-1----:R-:W2:Y:S04]  /*166bc0*/  LDL.LU R44, [R1+0x3b4] ;  /* 0x0003b400012c7983 */ /* 0x002ea80000300800 */
[----:B------:R-:W2:Y:S04]  /*166bd0*/  LDL.LU.64 R28, [R1+0x3a60] ;  /* 0x003a6000011c7983 */ /* 0x000ea80000300a00 */
[----:B------:R-:W2:Y:S04]  /*166be0*/  LDL.LU.64 R8, [R1+0x3a68] ;  /* 0x003a680001087983 */ /* 0x000ea80000300a00 */
[----:B------:R-:W2:Y:S04]  /*166bf0*/  LDL.LU.64 R6, [R1+0x3a70] ;  /* 0x003a700001067983 */ /* 0x000ea80000300a00 */
[----:B------:R-:W2:Y:S04]  /*166c00*/  LDL.LU R45, [R1+0x3a4] ;  /* 0x0003a400012d7983 */ /* 0x000ea80000300800 */
[----:B------:R-:W2:Y:S04]  /*166c10*/  LDL.LU.64 R4, [R1+0x3a78] ;  /* 0x003a780001047983 */ /* 0x000ea80000300a00 */
[----:B------:R-:W2:Y:S01]  /*166c20*/  LDL.LU.64 R2, [R1+0x3a80] ;  /* 0x003a800001027983 */ /* 0x000ea20000300a00 */
[----:B------:R-:W-:-:S02]  /*166c30*/  LOP3.LUT R10, R10, 0xfffdffff, RZ, 0xc0, !PT ;  /* 0xfffdffff0a0a7812 */ /* 0x000fc400078ec0ff */
[----:B------:R-:W-:Y:S01]  /*166c40*/  LOP3.LUT P5, RZ, R30, 0x20, RZ, 0xc0, !PT ;  /* 0x000000201eff7812 */ /* 0x000fe200078ac0ff */
[----:B------:R-:W2:Y:S01]  /*166c50*/  LDL.LU.64 R48, [R1+0x3a88] ;  /* 0x003a880001307983 */ /* 0x000ea20000300a00 */
[----:B------:R-:W-:Y:S02]  /*166c60*/  @P0 LOP3.LUT R10, R10, 0x20000, RZ, 0xfc, !PT ;  /* 0x000200000a0a0812 */ /* 0x000fe400078efcff */
[C---:B------:R-:W-:Y:S01]  /*166c70*/  LOP3.LUT P0, RZ, R30.reuse, 0x100, RZ, 0xc0, !PT ;  /* 0x000001001eff7812 */ /* 0x040fe2000780c0ff */
[----:B------:R-:W2:Y:S01]  /*166c80*/  LDL.LU.64 R46, [R1+0x3a90] ;  /* 0x003a9000012e7983 */ /* 0x000ea20000300a00 */
[----:B------:R-:W-:Y:S02]  /*166c90*/  LOP3.LUT P6, RZ, R30, 0x40, RZ, 0xc0, !PT ;  /* 0x000000401eff7812 */ /* 0x000fe400078cc0ff */
[----:B------:R-:W-:Y:S02]  /*166ca0*/  LOP3.LUT R10, R10, 0xfffbffff, RZ, 0xc0, !PT ;  /* 0xfffbffff0a0a7812 */ /* 0x000fe400078ec0ff */
[----:B------:R-:W-:-:S05]  /*166cb0*/  PRMT R0, R34, 0x7773, RZ ;  /* 0x0000777322007816 */ /* 0x000fca00000000ff */
[----:B----4-:R1:W-:Y:S02]  /*166cc0*/  @P5 STG.E.U8 desc[UR8][R42.64], R0 ;  /* 0x000000002a005986 */ /* 0x0103e4000c101108 */
[----:B------:R-:W-:Y:S02]  /*166cd0*/  @P0 LOP3.LUT R10, R10, 0x40000, RZ, 0xfc, !PT ;  /* 0x000400000a0a0812 */ /* 0x000fe400078efcff */
[----:B------:R-:W-:Y:S01]  /*166ce0*/  LOP3.LUT P0, RZ, R30, 0x80, RZ, 0xc0, !PT ;  /* 0x000000801eff7812 */ /* 0x000fe2000780c0ff */
[----:B-1----:R-:W4:Y:S01]  /*166cf0*/  LDL.LU.64 R42, [R1+0x3a98] ;  /* 0x003a9800012a7983 */ /* 0x002f220000300a00 */
[----:B------:R-:W-:-:S05]  /*166d00*/  PRMT R0, R35, 0x7770, RZ ;  /* 0x0000777023007816 */ /* 0x000fca00000000ff */
        /* <DEDUP_REMOVED lines=10> */
[----:B------:R-:W-:Y:S02]  /*166db0*/  PRMT R0, R35, 0x7773, RZ ;  /* 0x0000777323007816 */ /* 0x000fe400000000ff */
[----:B------:R-:W4:Y:S09]  /*166dc0*/  LDL.LU.64 R34, [R1+0x3ab8] ;  /* 0x003ab80001227983 */ /* 0x000f320000300a00 */
[----:B---3--:R1:W-:Y:S04]  /*166dd0*/  @P0 STG.E.U8 desc[UR8][R32.64], R0 ;  /* 0x0000000020000986 */ /* 0x0083e8000c101108 */
[----:B-1----:R-:W3:Y:S01]  /*166de0*/  LDL.LU.64 R32, [R1+0x3ac0] ;  /* 0x003ac00001207983 */ /* 0x002ee20000300a00 */
[----:B------:R-:W-:-:S02]  /*166df0*/  LOP3.LUT P0, RZ, R10, 0x10000, RZ, 0xc0, !PT ;  /* 0x000100000aff7812 */ /* 0x000fc4000780c0ff */
[C---:B------:R-:W-:Y:S02]  /*166e00*/  LOP3.LUT P1, RZ, R30.reuse, 0x20000, RZ, 0xc0, !PT ;  /* 0x000200001eff7812 */ /* 0x040fe4000782c0ff */
[C---:B------:R-:W-:Y:S02]  /*166e10*/  LOP3.LUT P2, RZ, R30.reuse, 0x40000, RZ, 0xc0, !PT ;  /* 0x000400001eff7812 */ /* 0x040fe4000784c0ff */
[C---:B------:R-:W-:Y:S02]  /*166e20*/  LOP3.LUT P3, RZ, R30.reuse, 0x80000, RZ, 0xc0, !PT ;  /* 0x000800001eff7812 */ /* 0x040fe4000786c0ff */
        /* <DEDUP_REMOVED lines=31> */
[----:B------:R-:W4:Y:S04]  /*167020*/  LDL.LU.64 R42, [R1+0x3ac8] ;  /* 0x003ac800012a7983 */ /* 0x000f280000300a00 */
[----:B------:R-:W4:Y:S01]  /*167030*/  LDL.LU.64 R44, [R1+0x3ad0] ;  /* 0x003ad000012c7983 */ /* 0x000f220000300a00 */
[----:B------:R-:W-:-:S02]  /*167040*/  LOP3.LUT P5, RZ, R30, 0x200000, RZ, 0xc0, !PT ;  /* 0x002000001eff7812 */ /* 0x000fc400078ac0ff */
[----:B------:R-:W-:Y:S01]  /*167050*/  LOP3.LUT P6, RZ, R30, 0x400000, RZ, 0xc0, !PT ;  /* 0x004000001eff7812 */ /* 0x000fe200078cc0ff */
[----:B------:R-:W4:Y:S04]  /*167060*/  LDL.LU.64 R38, [R1+0x3ad8] ;  /* 0x003ad80001267983 */ /* 0x000f280000300a00 */
[----:B------:R-:W4:Y:S04]  /*167070*/  LDL.LU.64 R40, [R1+0x3ae0] ;  /* 0x003ae00001287983 */ /* 0x000f280000300a00 */
[----:B------:R-:W4:Y:S04]  /*167080*/  LDL.LU.64 R36, [R1+0x3ae8] ;  /* 0x003ae80001247983 */ /* 0x000f280000300a00 */
[----:B------:R1:W-:Y:S02]  /*167090*/  @P5 STG.E.U8 desc[UR8][R34.64], R0 ;  /* 0x0000000022005986 */ /* 0x0003e4000c101108 */
[----:B-1----:R-:W-:-:S02]  /*1670a0*/  PRMT R0, R11, 0x7770, RZ ;  /* 0x000077700b007816 */ /* 0x002fc400000000ff */
[----:B------:R-:W4:Y:S04]  /*1670b0*/  LDL.LU.64 R34, [R1+0x3af0] ;  /* 0x003af00001227983 */ /* 0x000f280000300a00 */
[----:B---3--:R1:W-:Y:S04]  /*1670c0*/  @P6 STG.E.U8 desc[UR8][R32.64], R0 ;  /* 0x0000000020006986 */ /* 0x0083e8000c101108 */
[----:B-1----:R-:W3:Y:S01]  /*1670d0*/  LDL.LU R33, [R1+0x3f8] ;  /* 0x0003f80001217983 */ /* 0x002ee20000300800 */
[----:B------:R-:W-:Y:S02]  /*1670e0*/  LOP3.LUT R10, R10, 0xfffffffd, RZ, 0xc0, !PT ;  /* 0xfffffffd0a0a7812 */ /* 0x000fe400078ec0ff */
[----:B------:R-:W-:Y:S01]  /*1670f0*/  LOP3.LUT P4, RZ, R30, 0x800000, RZ, 0xc0, !PT ;  /* 0x008000001eff7812 */ /* 0x000fe2000788c0ff */
[----:B------:R-:W3:Y:S01]  /*167100*/  LDL.LU.64 R28, [R1+0x3af8] ;  /* 0x003af800011c7983 */ /* 0x000ee20000300a00 */
[----:B------:R-:W-:-:S02]  /*167110*/  PRMT R0, R11, 0x7771, RZ ;  /* 0x000077710b007816 */ /* 0x000fc400000000ff */
        /* <DEDUP_REMOVED lines=15> */
[----:B-1----:R-:W2:Y:S01]  /*167210*/  LDL.LU R42, [R1+0x3e8] ;  /* 0x0003e800012a7983 */ /* 0x002ea20000300800 */
[----:B------:R-:W-:-:S03]  /*167220*/  LOP3.LUT R10, R10, 0xffffffdf, RZ, 0xc0, !PT ;  /* 0xffffffdf0a0a7812 */ /* 0x000fc600078ec0ff */
[----:B------:R-:W4:Y:S01]  /*167230*/  LDL.LU.64 R8, [R1+0x3b00] ;  /* 0x003b000001087983 */ /* 0x000f220000300a00 */
[----:B------:R-:W-:-:S07]  /*167240*/  PRMT R0, R11, 0x7772, RZ ;  /* 0x000077720b007816 */ /* 0x000fce00000000ff */
[----:B------:R-:W-:Y:S02]  /*167250*/  @P0 LOP3.LUT R10, R10, 0x20, RZ, 0xfc, !PT ;  /* 0x000000200a0a0812 */ /* 0x000fe400078efcff */
[----:B------:R-:W-:Y:S01]  /*167260*/  LOP3.LUT P0, RZ, R30, 0x40000000, RZ, 0xc0, !PT ;  /* 0x400000001eff7812 */ /* 0x000fe2000780c0ff */
[----:B------:R1:W-:Y:S01]  /*167270*/  @P5 STG.E.U8 desc[UR8][R44.64], R0 ;  /* 0x000000002c005986 */ /* 0x0003e2000c101108 */
[----:B------:R-:W-:Y:S02]  /*167280*/  LOP3.LUT R10, R10, 0xffffffbf, RZ, 0xc0, !PT ;  /* 0xffffffbf0a0a7812 */ /* 0x000fe400078ec0ff */
[----:B-1----:R-:W-:Y:S02]  /*167290*/  PRMT R0, R11, 0x7773, RZ ;  /* 0x000077730b007816 */ /* 0x002fe400000000ff */
[----:B------:R-:W4:Y:S07]  /*1672a0*/  LDL.LU R11, [R1+0x66a4] ;  /* 0x0066a400010b7983 */ /* 0x000f2e0000300800 */
[----:B------:R-:W-:Y:S01]  /*1672b0*/  @P0 LOP3.LUT R10, R10, 0x40, RZ, 0xfc, !PT ;  /* 0x000000400a0a0812 */ /* 0x000fe200078efcff */
[----:B------:R-:W4:Y:S01]  /*1672c0*/  LDL.LU.64 R6, [R1+0x3b08] ;  /* 0x003b080001067983 */ /* 0x000f220000300a00 */
[----:B------:R-:W-:-:S02]  /*1672d0*/  LOP3.LUT P0, RZ, R30, 0x20000000, RZ, 0xc0, !PT ;  /* 0x200000001eff7812 */ /* 0x000fc4000780c0ff */
[----:B------:R-:W-:Y:S01]  /*1672e0*/  LOP3.LUT R10, R10, 0xffffff7f, RZ, 0xc0, !PT ;  /* 0xffffff7f0a0a7812 */ /* 0x000fe200078ec0ff */
[----:B------:R-:W4:Y:S04]  /*1672f0*/  LDL.LU.64 R4, [R1+0x3b10] ;  /* 0x003b100001047983 */ /* 0x000f280000300a00 */
[----:B------:R-:W4:Y:S04]  /*167300*/  LDL.LU.64 R2, [R1+0x3b18] ;  /* 0x003b180001027983 */ /* 0x000f280000300a00 */
[----:B------:R-:W4:Y:S02]  /*167310*/  LDL.LU R43, [R1+0x3d8] ;  /* 0x0003d800012b7983 */ /* 0x000f240000300800 */
[----:B------:R-:W-:-:S02]  /*167320*/  @P0 LOP3.LUT R10, R10, 0x80, RZ, 0xfc, !PT ;  /* 0x000000800a0a0812 */ /* 0x000fc400078efcff */
[----:B------:R-:W-:Y:S01]  /*167330*/  LOP3.LUT P0, RZ, R30, 0x10000000, RZ, 0xc0, !PT ;  /* 0x100000001eff7812 */ /* 0x000fe2000780c0ff */
[----:B------:R-:W4:Y:S01]  /*167340*/  LDL.LU.64 R48, [R1+0x3b20] ;  /* 0x003b200001307983 */ /* 0x000f220000300a00 */
[----:B------:R-:W-:-:S03]  /*167350*/  LOP3.LUT R10, R10, 0xfffffeff, RZ, 0xc0, !PT ;  /* 0xfffffeff0a0a7812 */ /* 0x000fc600078ec0ff */
[----:B------:R1:W-:Y:S04]  /*167360*/  @P6 STG.E.U8 desc[UR8][R38.64], R0 ;  /* 0x0000000026006986 */ /* 0x0003e8000c101108 */
[----:B------:R-:W4:Y:S04]  /*167370*/  LDL.LU.64 R46, [R1+0x3b28] ;  /* 0x003b2800012e7983 */ /* 0x000f280000300a00 */
[----:B------:R-:W-:Y:S01]  /*167380*/  @P0 LOP3.LUT R10, R10, 0x100, RZ, 0xfc, !PT ;  /* 0x000001000a0a0812 */ /* 0x000fe200078efcff */
[----:B------:R-:W4:Y:S01]  /*167390*/  LDL.LU.64 R44, [R1+0x3b30] ;  /* 0x003b3000012c7983 */ /* 0x000f220000300a00 */
[----:B------:R-:W-:-:S02]  /*1673a0*/  LOP3.LUT P0, RZ, R30, 0x8000000, RZ, 0xc0, !PT ;  /* 0x080000001eff7812 */ /* 0x000fc4000780c0ff */
[----:B------:R-:W-:Y:S01]  /*1673b0*/  LOP3.LUT R10, R10, 0xfffffdff, RZ, 0xc0, !PT ;  /* 0xfffffdff0a0a7812 */ /* 0x000fe200078ec0ff */
[----:B-1----:R-:W4:Y:S01]  /*1673c0*/  LDL.LU.64 R38, [R1+0x3b38] ;  /* 0x003b380001267983 */ /* 0x002f220000300a00 */
[----:B---3--:R-:W-:-:S09]  /*1673d0*/  PRMT R0, R33, 0x7770, RZ ;  /* 0x0000777021007816 */ /* 0x008fd200000000ff */
[----:B------:R-:W-:Y:S02]  /*1673e0*/  @P0 LOP3.LUT R10, R10, 0x200, RZ, 0xfc, !PT ;  /* 0x000002000a0a0812 */ /* 0x000fe400078efcff */
[----:B------:R-:W-:-:S13]  /*1673f0*/  LOP3.LUT P0, RZ, R30, 0x4000000, RZ, 0xc0, !PT ;  /* 0x040000001eff7812 */ /* 0x000fda000780c0ff */
[----:B------:R1:W-:Y:S01]  /*167400*/  @P0 STG.E.U8 desc[UR8][R40.64], R0 ;  /* 0x0000000028000986 */ /* 0x0003e2000c101108 */
[C---:B------:R-:W-:Y:S02]  /*167410*/  LOP3.LUT P0, RZ, R10.reuse, 0x200, RZ, 0xc0, !PT ;  /* 0x000002000aff7812 */ /* 0x040fe4000780c0ff */
[----:B-1----:R-:W-:Y:S01]  /*167420*/  PRMT R0, R33, 0x7771, RZ ;  /* 0x0000777121007816 */ /* 0x002fe200000000ff */
[----:B------:R-:W3:Y:S10]  /*167430*/  LDL.LU.64 R40, [R1+0x3b40] ;  /* 0x003b400001287983 */ /* 0x000ef40000300a00 */
[----:B------:R1:W-:Y:S01]  /*167440*/  @P0 STG.E.U8 desc[UR8][R36.64], R0 ;  /* 0x0000000024000986 */ /* 0x0003e2000c101108 */
[----:B------:R-:W-:-:S02]  /*167450*/  LOP3.LUT P0, RZ, R10, 0x100, RZ, 0xc0, !PT ;  /* 0x000001000aff7812 */ /* 0x000fc4000780c0ff */
[C---:B-1----:R-:W-:Y:S01]  /*167460*/  PRMT R0, R33.reuse, 0x7772, RZ ;  /* 0x0000777221007816 */ /* 0x042fe200000000ff */
[----:B------:R-:W3:Y:S10]  /*167470*/  LDL.LU.64 R36, [R1+0x3b48] ;  /* 0x003b480001247983 */ /* 0x000ef40000300a00 */
[----:B------:R1:W-:Y:S04]  /*167480*/  @P0 STG.E.U8 desc[UR8][R34.64], R0 ;  /* 0x0000000022000986 */ /* 0x0003e8000c101108 */
[----:B-1----:R-:W3:Y:S01]  /*167490*/  LDL.LU.64 R34, [R1+0x3b50] ;  /* 0x003b500001227983 */ /* 0x002ee20000300a00 */
[----:B------:R-:W-:-:S03]  /*1674a0*/  PRMT R0, R33, 0x7773, RZ ;  /* 0x0000777321007816 */ /* 0x000fc600000000ff */
[----:B------:R-:W3:Y:S01]  /*1674b0*/  LDL.LU.64 R32, [R1+0x3b58] ;  /* 0x003b580001207983 */ /* 0x000ee20000300a00 */
        /* <DEDUP_REMOVED lines=30> */
[----:B-1----:R-:W-:-:S05]  /*1676a0*/  PRMT R0, R11, 0x7770, RZ ;  /* 0x000077700b007816 */ /* 0x002fca00000000ff */
[----:B---3--:R1:W-:Y:S02]  /*1676b0*/  @P3 STG.E.U8 desc[UR8][R40.64], R0 ;  /* 0x0000000028003986 */ /* 0x0083e4000c101108 */
        /* <DEDUP_REMOVED lines=10> */
[----:B------:R-:W2:Y:S04]  /*167760*/  LDL.LU R35, [R1+0x3b8] ;  /* 0x0003b80001237983 */ /* 0x000ea80000300800 */
[----:B------:R-:W3:Y:S04]  /*167770*/  LDL.LU.64 R38, [R1+0x3b78] ;  /* 0x003b780001267983 */ /* 0x000ee80000300a00 */
[----:B------:R-:W4:Y:S04]  /*167780*/  LDL.LU.64 R40, [R1+0x3b80] ;  /* 0x003b800001287983 */ /* 0x000f280000300a00 */
[----:B------:R-:W4:Y:S04]  /*167790*/  LDL.LU.64 R36, [R1+0x3b88] ;  /* 0x003b880001247983 */ /* 0x000f280000300a00 */
[----:B------:R-:W4:Y:S01]  /*1677a0*/  LDL.LU R34, [R1+0x3a8] ;  /* 0x0003a80001227983 */ /* 0x000f220000300800 */
[----:B------:R-:W-:-:S02]  /*1677b0*/  LOP3.LUT P4, RZ, R31, 0x400, RZ, 0xc0, !PT ;  /* 0x000004001fff7812 */ /* 0x000fc4000788c0ff */
[C---:B------:R-:W-:Y:S02]  /*1677c0*/  LOP3.LUT P0, RZ, R31.reuse, 0x400000, RZ, 0xc0, !PT ;  /* 0x004000001fff7812 */ /* 0x040fe4000780c0ff */
[C---:B------:R-:W-:Y:S02]  /*1677d0*/  LOP3.LUT P5, RZ, R31.reuse, 0x800, RZ, 0xc0, !PT ;  /* 0x000008001fff7812 */ /* 0x040fe400078ac0ff */
[----:B------:R-:W-:Y:S02]  /*1677e0*/  LOP3.LUT P6, RZ, R31, 0x1000, RZ, 0xc0, !PT ;  /* 0x000010001fff7812 */ /* 0x000fe400078cc0ff */
[----:B------:R-:W-:Y:S02]  /*1677f0*/  LOP3.LUT R10, R10, 0xfffffffe, RZ, 0xc0, !PT ;  /* 0xfffffffe0a0a7812 */ /* 0x000fe400078ec0ff */
[----:B--2---:R-:W-:-:S05]  /*167800*/  PRMT R0, R35, 0x7770, RZ ;  /* 0x0000777023007816 */ /* 0x004fca00000000ff */
[----:B---3--:R1:W-:Y:S04]  /*167810*/  @P4 STG.E.U8 desc[UR8][R32.64], R0 ;  /* 0x0000000020004986 */ /* 0x0083e8000c101108 */
[----:B-1----:R-:W2:Y:S01]  /*167820*/  LDL.LU.64 R32, [R1+0x3b90] ;  /* 0x003b900001207983 */ /* 0x002ea20000300a00 */
[----:B------:R-:W-:Y:S02]  /*167830*/  LOP3.LUT R11, R11, 0xfeffffff, RZ, 0xc0, !PT ;  /* 0xfeffffff0b0b7812 */ /* 0x000fe400078ec0ff */
[----:B------:R-:W-:Y:S01]  /*167840*/  PRMT R0, R35, 0x7771, RZ ;  /* 0x0000777123007816 */ /* 0x000fe200000000ff */
[----:B------:R-:W3:Y:S01]  /*167850*/  LDL.LU.64 R28, [R1+0x3b98] ;  /* 0x003b9800011c7983 */ /* 0x000ee20000300a00 */
[----:B------:R-:W-:Y:S02]  /*167860*/  @P0 LOP3.LUT R11, R11, 0x1000000, RZ, 0xfc, !PT ;  /* 0x010000000b0b0812 */ /* 0x000fe400078efcff */
[----:B------:R-:W-:Y:S01]  /*167870*/  LOP3.LUT P0, RZ, R31, 0x200000, RZ, 0xc0, !PT ;  /* 0x002000001fff7812 */ /* 0x000fe2000780c0ff */
[----:B----4-:R1:W-:Y:S01]  /*167880*/  @P5 STG.E.U8 desc[UR8][R44.64], R0 ;  /* 0x000000002c005986 */ /* 0x0103e2000c101108 */
[----:B------:R-:W-:-:S03]  /*167890*/  LOP3.LUT R11, R11, 0xfdffffff, RZ, 0xc0, !PT ;  /* 0xfdffffff0b0b7812 */ /* 0x000fc600078ec0ff */
[----:B------:R-:W4:Y:S04]  /*1678a0*/  LDL.LU.64 R8, [R1+0x3ba0] ;  /* 0x003ba00001087983 */ /* 0x000f280000300a00 */
[----:B------:R-:W3:Y:S04]  /*1678b0*/  LDL.LU.64 R6, [R1+0x3ba8] ;  /* 0x003ba80001067983 */ /* 0x000ee80000300a00 */
[----:B------:R-:W-:Y:S01]  /*1678c0*/  @P0 LOP3.LUT R11, R11, 0x2000000, RZ, 0xfc, !PT ;  /* 0x020000000b0b0812 */ /* 0x000fe200078efcff */
[----:B------:R-:W3:Y:S01]  /*1678d0*/  LDL.LU.64 R4, [R1+0x3bb0] ;  /* 0x003bb00001047983 */ /* 0x000ee20000300a00 */
[----:B------:R-:W-:-:S02]  /*1678e0*/  LOP3.LUT P0, RZ, R31, 0x100000, RZ, 0xc0, !PT ;  /* 0x001000001fff7812 */ /* 0x000fc4000780c0ff */
[----:B------:R-:W-:Y:S01]  /*1678f0*/  LOP3.LUT R11, R11, 0xfbffffff, RZ, 0xc0, !PT ;  /* 0xfbffffff0b0b7812 */ /* 0x000fe200078ec0ff */
[----:B------:R-:W3:Y:S01]  /*167900*/  LDL.LU.64 R2, [R1+0x3bb8] ;  /* 0x003bb80001027983 */ /* 0x000ee20000300a00 */
[----:B-1----:R-:W-:-:S03]  /*167910*/  PRMT R0, R35, 0x7772, RZ ;  /* 0x0000777223007816 */ /* 0x002fc600000000ff */
[----:B------:R-:W4:Y:S06]  /*167920*/  LDL.LU.64 R48, [R1+0x3bc0] ;  /* 0x003bc00001307983 */ /* 0x000f2c0000300a00 */
        /* <DEDUP_REMOVED lines=10> */
[----:B------:R-:W4:Y:S01]  /*1679d0*/  LDL.LU R35, [R1+0x3fc] ;  /* 0x0003fc0001237983 */ /* 0x000f220000300800 */
        /* <DEDUP_REMOVED lines=47> */
[----:B-1----:R-:W-:Y:S02]  /*167cd0*/  PRMT R0, R33, 0x7773, RZ ;  /* 0x0000777321007816 */ /* 0x002fe400000000ff */
[----:B------:R-:W2:Y:S09]  /*167ce0*/  LDL.LU R33, [R1+0x6694] ;  /* 0x0066940001217983 */ /* 0x000eb20000300800 */
[----:B------:R1:W-:Y:S01]  /*167cf0*/  @P0 STG.E.U8 desc[UR8][R2.64], R0 ;  /* 0x0000000002000986 */ /* 0x0003e2000c101108 */
[----:B------:R-:W-:-:S02]  /*167d00*/  LOP3.LUT P0, RZ, R11, 0x1000000, RZ, 0xc0, !PT ;  /* 0x010000000bff7812 */ /* 0x000fc4000780c0ff */
[----:B-1----:R-:W-:-:S11]  /*167d10*/  PRMT R0, R32, 0x7770, RZ ;  /* 0x0000777020007816 */ /* 0x002fd600000000ff */
[----:B------:R1:W-:Y:S02]  /*167d20*/  @P0 STG.E.U8 desc[UR8][R48.64], R0 ;  /* 0x0000000030000986 */ /* 0x0003e4000c101108 */
[----:B-1----:R-:W-:-:S05]  /*167d30*/  PRMT R0, R32, 0x7771, RZ ;  /* 0x0000777120007816 */ /* 0x002fca00000000ff */
[----:B------:R1:W-:Y:S02]  /*167d40*/  @P1 STG.E.U8 desc[UR8][R46.64], R0 ;  /* 0x000000002e001986 */ /* 0x0003e4000c101108 */
[----:B-1----:R-:W-:-:S05]  /*167d50*/  PRMT R0, R32, 0x7772, RZ ;  /* 0x0000777220007816 */ /* 0x002fca00000000ff */
[----:B------:R1:W-:Y:S02]  /*167d60*/  @P2 STG.E.U8 desc[UR8][R44.64], R0 ;  /* 0x000000002c002986 */ /* 0x0003e4000c101108 */
[----:B-1----:R-:W-:Y:S02]  /*167d70*/  PRMT R0, R32, 0x7773, RZ ;  /* 0x0000777320007816 */ /* 0x002fe400000000ff */
[----:B------:R-:W3:Y:S04]  /*167d80*/  LDL.LU R32, [R1+0x6690] ;  /* 0x0066900001207983 */ /* 0x000ee80000300800 */
[----:B------:R1:W-:Y:S04]  /*167d90*/  @P3 STG.E.U8 desc[UR8][R42.64], R0 ;  /* 0x000000002a003986 */ /* 0x0003e8000c101108 */
[----:B------:R-:W4:Y:S04]  /*167da0*/  LDL.LU.64 R46, [R1+0x3bf8] ;  /* 0x003bf800012e7983 */ /* 0x000f280000300a00 */
[----:B------:R-:W2:Y:S01]  /*167db0*/  LDL.LU.64 R44, [R1+0x3c00] ;  /* 0x003c0000012c7983 */ /* 0x000ea20000300a00 */
[----:B-1----:R-:W-:-:S03]  /*167dc0*/  PRMT R0, R35, 0x7770, RZ ;  /* 0x0000777023007816 */ /* 0x002fc600000000ff */
[----:B------:R-:W2:Y:S04]  /*167dd0*/  LDL.LU.64 R42, [R1+0x3c08] ;  /* 0x003c0800012a7983 */ /* 0x000ea80000300a00 */
[----:B------:R1:W-:Y:S02]  /*167de0*/  @P4 STG.E.U8 desc[UR8][R38.64], R0 ;  /* 0x0000000026004986 */ /* 0x0003e4000c101108 */
[C---:B-1----:R-:W-:Y:S02]  /*167df0*/  PRMT R0, R35.reuse, 0x7771, RZ ;  /* 0x0000777123007816 */ /* 0x042fe400000000ff */
[----:B------:R-:W2:Y:S04]  /*167e00*/  LDL.LU.64 R38, [R1+0x3c10] ;  /* 0x003c100001267983 */ /* 0x000ea80000300a00 */
[----:B------:R1:W-:Y:S02]  /*167e10*/  @P5 STG.E.U8 desc[UR8][R40.64], R0 ;  /* 0x0000000028005986 */ /* 0x0003e4000c101108 */
[----:B-1----:R-:W-:-:S05]  /*167e20*/  PRMT R0, R35, 0x7772, RZ ;  /* 0x0000777223007816 */ /* 0x002fca00000000ff */
[----:B------:R1:W-:Y:S04]  /*167e30*/  @P6 STG.E.U8 desc[UR8][R36.64], R0 ;  /* 0x0000000024006986 */ /* 0x0003e8000c101108 */
[----:B-1----:R-:W2:Y:S04]  /*167e40*/  LDL.LU R37, [R1+0x3ec] ;  /* 0x0003ec0001257983 */ /* 0x002ea80000300800 */
[----:B------:R-:W2:Y:S04]  /*167e50*/  LDL.LU.64 R40, [R1+0x3c18] ;  /* 0x003c180001287983 */ /* 0x000ea80000300a00 */
[----:B------:R-:W2:Y:S01]  /*167e60*/  LDL.LU R16, [R1+0x3dc] ;  /* 0x0003dc0001107983 */ /* 0x000ea20000300800 */
[----:B------:R-:W-:-:S03]  /*167e70*/  PRMT R0, R35, 0x7773, RZ ;  /* 0x0000777323007816 */ /* 0x000fc600000000ff */
[----:B------:R-:W2:Y:S01]  /*167e80*/  LDL.LU.64 R34, [R1+0x3c20] ;  /* 0x003c200001227983 */ /* 0x000ea20000300a00 */
[----:B------:R-:W-:Y:S02]  /*167e90*/  LOP3.LUT R11, R11, 0xffff7fff, RZ, 0xc0, !PT ;  /* 0xffff7fff0b0b7812 */ /* 0x000fe400078ec0ff */
[C---:B------:R-:W-:Y:S02]  /*167ea0*/  LOP3.LUT P4, RZ, R31.reuse, 0x20000000, RZ, 0xc0, !PT ;  /* 0x200000001fff7812 */ /* 0x040fe4000788c0ff */
[C---:B------:R-:W-:Y:S02]  /*167eb0*/  LOP3.LUT P5, RZ, R31.reuse, 0x40000000, RZ, 0xc0, !PT ;  /* 0x400000001fff7812 */ /* 0x040fe400078ac0ff */
[----:B------:R-:W-:Y:S02]  /*167ec0*/  LOP3.LUT P6, RZ, R31, 0x80000000, RZ, 0xc0, !PT ;  /* 0x800000001fff7812 */ /* 0x000fe400078cc0ff */
[----:B------:R-:W2:Y:S04]  /*167ed0*/  LDL.LU.64 R30, [R1+0x3c28] ;  /* 0x003c2800011e7983 */ /* 0x000ea80000300a00 */
[----:B------:R-:W2:Y:S04]  /*167ee0*/  LDL.LU.64 R28, [R1+0x3c30] ;  /* 0x003c3000011c7983 */ /* 0x000ea80000300a00 */
[----:B------:R-:W2:Y:S04]  /*167ef0*/  LDL.LU.64 R8, [R1+0x3c38] ;  /* 0x003c380001087983 */ /* 0x000ea80000300a00 */
[----:B------:R-:W2:Y:S04]  /*167f00*/  LDL.LU R36, [R1+0x3cc] ;  /* 0x0003cc0001247983 */ /* 0x000ea80000300800 */
[----:B------:R-:W2:Y:S04]  /*167f10*/  LDL.LU.64 R6, [R1+0x3c40] ;  /* 0x003c400001067983 */ /* 0x000ea80000300a00 */
[----:B------:R-:W2:Y:S04]  /*167f20*/  LDL.LU.64 R4, [R1+0x3c48] ;  /* 0x003c480001047983 */ /* 0x000ea80000300a00 */
        /* <DEDUP_REMOVED lines=27> */
[----:B-1----:R-:W3:Y:S01]  /*1680e0*/  LDL.LU.64 R46, [R1+0x3c60] ;  /* 0x003c6000012e7983 */ /* 0x002ee20000300a00 */
[----:B--2---:R-:W-:Y:S02]  /*1680f0*/  PRMT R0, R37, 0x7770, RZ ;  /* 0x0000777025007816 */ /* 0x004fe400000000ff */
[----:B------:R-:W-:-:S03]  /*168100*/  LOP3.LUT R11, R11, 0xff7fffff, RZ, 0xc0, !PT ;  /* 0xff7fffff0b0b7812 */ /* 0x000fc600078ec0ff */
[----:B------:R1:W-:Y:S06]  /*168110*/  @P5 STG.E.U8 desc[UR8][R44.64], R0 ;  /* 0x000000002c005986 */ /* 0x0003ec000c101108 */
[----:B------:R-:W-:Y:S02]  /*168120*/  @P0 LOP3.LUT R11, R11, 0x800000, RZ, 0xfc, !PT ;  /* 0x008000000b0b0812 */ /* 0x000fe400078efcff */
[----:B------:R-:W-:Y:S02]  /*168130*/  LOP3.LUT P0, RZ, R32, 0x1, RZ, 0xc0, !PT ;  /* 0x0000000120ff7812 */ /* 0x000fe4000780c0ff */
[C---:B-1----:R-:W-:Y:S01]  /*168140*/  PRMT R0, R37.reuse, 0x7771, RZ ;  /* 0x0000777125007816 */ /* 0x042fe200000000ff */
[----:B------:R-:W2:Y:S04]  /*168150*/  LDL.LU.64 R44, [R1+0x3c68] ;  /* 0x003c6800012c7983 */ /* 0x000ea80000300a00 */
[----:B------:R1:W-:Y:S04]  /*168160*/  @P6 STG.E.U8 desc[UR8][R42.64], R0 ;  /* 0x000000002a006986 */ /* 0x0003e8000c101108 */
[----:B-1----:R-:W4:Y:S01]  /*168170*/  LDL.LU.64 R42, [R1+0x3c70] ;  /* 0x003c7000012a7983 */ /* 0x002f220000300a00 */
[----:B------:R-:W-:-:S05]  /*168180*/  PRMT R0, R37, 0x7772, RZ ;  /* 0x0000777225007816 */ /* 0x000fca00000000ff */
        /* <DEDUP_REMOVED lines=39> */
[----:B---3--:R1:W-:Y:S02]  /*168400*/  @P1 STG.E.U8 desc[UR8][R46.64], R0 ;  /* 0x000000002e001986 */ /* 0x0083e4000c101108 */
[----:B-1----:R-:W-:-:S05]  /*168410*/  PRMT R0, R33, 0x7771, RZ ;  /* 0x0000777121007816 */ /* 0x002fca00000000ff */
[----:B--2---:R1:W-:Y:S02]  /*168420*/  @P2 STG.E.U8 desc[UR8][R44.64], R0 ;  /* 0x000000002c002986 */ /* 0x0043e4000c101108 */
[----:B-1----:R-:W-:-:S05]  /*168430*/  PRMT R0, R33, 0x7772, RZ ;  /* 0x0000777221007816 */ /* 0x002fca00000000ff */
[----:B----4-:R1:W-:Y:S02]  /*168440*/  @P3 STG.E.U8 desc[UR8][R42.64], R0 ;  /* 0x000000002a003986 */ /* 0x0103e4000c101108 */
[----:B-1----:R-:W-:Y:S02]  /*168450*/  PRMT R0, R33, 0x7773, RZ ;  /* 0x0000777321007816 */ /* 0x002fe400000000ff */
[----:B------:R-:W2:Y:S04]  /*168460*/  LDL.LU R33, [R1+0x668c] ;  /* 0x00668c0001217983 */ /* 0x000ea80000300800 */
[----:B------:R-:W3:Y:S04]  /*168470*/  LDL.LU.64 R46, [R1+0x3c90] ;  /* 0x003c9000012e7983 */ /* 0x000ee80000300a00 */
[----:B------:R-:W4:Y:S04]  /*168480*/  LDL.LU.64 R44, [R1+0x3c98] ;  /* 0x003c9800012c7983 */ /* 0x000f280000300a00 */
[----:B------:R1:W-:Y:S04]  /*168490*/  @P4 STG.E.U8 desc[UR8][R38.64], R0 ;  /* 0x0000000026004986 */ /* 0x0003e8000c101108 */
[----:B------:R-:W2:Y:S01]  /*1684a0*/  LDL.LU.64 R42, [R1+0x3ca0] ;  /* 0x003ca000012a7983 */ /* 0x000ea20000300a00 */
[----:B-1----:R-:W-:-:S03]  /*1684b0*/  PRMT R0, R37, 0x7770, RZ ;  /* 0x0000777025007816 */ /* 0x002fc600000000ff */
[----:B------:R-:W2:Y:S04]  /*1684c0*/  LDL.LU.64 R38, [R1+0x3ca8] ;  /* 0x003ca80001267983 */ /* 0x000ea80000300a00 */
[----:B------:R1:W-:Y:S04]  /*1684d0*/  @P5 STG.E.U8 desc[UR8][R40.64], R0 ;  /* 0x0000000028005986 */ /* 0x0003e8000c101108 */
[----:B-1----:R-:W2:Y:S04]  /*1684e0*/  LDL.LU.64 R40, [R1+0x3cb0] ;  /* 0x003cb00001287983 */ /* 0x002ea80000300a00 */
[----:B------:R-:W2:Y:S01]  /*1684f0*/  LDL.LU R36, [R1+0x39c] ;  /* 0x00039c0001247983 */ /* 0x000ea20000300800 */
[----:B------:R-:W-:-:S05]  /*168500*/  PRMT R0, R37, 0x7771, RZ ;  /* 0x0000777125007816 */ /* 0x000fca00000000ff */
[----:B------:R1:W-:Y:S04]  /*168510*/  @P6 STG.E.U8 desc[UR8][R34.64], R0 ;  /* 0x0000000022006986 */ /* 0x0003e8000c101108 */
[----:B-1----:R-:W2:Y:S01]  /*168520*/  LDL.LU.64 R34, [R1+0x3cb8] ;  /* 0x003cb80001227983 */ /* 0x002ea20000300a00 */
[----:B------:R-:W-:Y:S02]  /*168530*/  LOP3.LUT P0, RZ, R32, 0x10000000, RZ, 0xc0, !PT ;  /* 0x1000000020ff7812 */ /* 0x000fe4000780c0ff */
[----:B------:R-:W-:Y:S01]  /*168540*/  LOP3.LUT R11, R11, 0xffffffbf, RZ, 0xc0, !PT ;  /* 0xffffffbf0b0b7812 */ /* 0x000fe200078ec0ff */
[----:B------:R-:W2:Y:S04]  /*168550*/  LDL.LU R16, [R1+0x38c] ;  /* 0x00038c0001107983 */ /* 0x000ea80000300800 */
[----:B------:R-:W2:Y:S04]  /*168560*/  LDL.LU.64 R30, [R1+0x3cc0] ;  /* 0x003cc000011e7983 */ /* 0x000ea80000300a00 */
[----:B------:R-:W2:Y:S02]  /*168570*/  LDL.LU.64 R28, [R1+0x3cc8] ;  /* 0x003cc800011c7983 */ /* 0x000ea40000300a00 */
[----:B------:R-:W-:-:S02]  /*168580*/  @P0 LOP3.LUT R11, R11, 0x40, RZ, 0xfc, !PT ;  /* 0x000000400b0b0812 */ /* 0x000fc400078efcff */
[C---:B------:R-:W-:Y:S01]  /*168590*/  LOP3.LUT P0, RZ, R32.reuse, 0x8000000, RZ, 0xc0, !PT ;  /* 0x0800000020ff7812 */ /* 0x040fe2000780c0ff */
[----:B------:R-:W2:Y:S01]  /*1685a0*/  LDL.LU.64 R8, [R1+0x3cd0] ;  /* 0x003cd00001087983 */ /* 0x000ea20000300a00 */
[----:B------:R-:W-:Y:S02]  /*1685b0*/  LOP3.LUT R11, R11, 0xffffff7f, RZ, 0xc0, !PT ;  /* 0xffffff7f0b0b7812 */ /* 0x000fe400078ec0ff */
[----:B------:R-:W-:Y:S01]  /*1685c0*/  LOP3.LUT P4, RZ, R32, 0x10000, RZ, 0xc0, !PT ;  /* 0x0001000020ff7812 */ /* 0x000fe2000788c0ff */
[----:B------:R-:W2:Y:S01]  /*1685d0*/  LDL.LU.64 R6, [R1+0x3cd8] ;  /* 0x003cd80001067983 */ /* 0x000ea20000300a00 */
[----:B------:R-:W-:-:S03]  /*1685e0*/  PRMT R0, R37, 0x7772, RZ ;  /* 0x0000777225007816 */ /* 0x000fc600000000ff */
[----:B------:R-:W2:Y:S04]  /*1685f0*/  LDL.LU.64 R4, [R1+0x3ce0] ;  /* 0x003ce00001047983 */ /* 0x000ea80000300a00 */
        /* <DEDUP_REMOVED lines=25> */
[----:B---3--:R1:W-:Y:S02]  /*168790*/  @P4 STG.E.U8 desc[UR8][R46.64], R0 ;  /* 0x000000002e004986 */ /* 0x0083e4000c101108 */
[----:B-1----:R-:W-:Y:S02]  /*1687a0*/  PRMT R0, R37, 0x7773, RZ ;  /* 0x0000777325007816 */ /* 0x002fe400000000ff */
[----:B------:R-:W3:Y:S04]  /*1687b0*/  LDL.LU R37, [R1+0x370] ;  /* 0x0003700001257983 */ /* 0x000ee80000300800 */
[----:B------:R-:W3:Y:S04]  /*1687c0*/  LDL.LU.64 R2, [R1+0x3ce8] ;  /* 0x003ce80001027983 */ /* 0x000ee80000300a00 */
[----:B----4-:R1:W-:Y:S04]  /*1687d0*/  @P5 STG.E.U8 desc[UR8][R44.64], R0 ;  /* 0x000000002c005986 */ /* 0x0103e8000c101108 */
[----:B------:R-:W4:Y:S04]  /*1687e0*/  LDL.LU.64 R48, [R1+0x3cf0] ;  /* 0x003cf00001307983 */ /* 0x000f280000300a00 */
[----:B------:R-:W4:Y:S04]  /*1687f0*/  LDL.LU.64 R46, [R1+0x3cf8] ;  /* 0x003cf800012e7983 */ /* 0x000f280000300a00 */
[----:B-1----:R-:W4:Y:S01]  /*168800*/  LDL.LU.64 R44, [R1+0x3d00] ;  /* 0x003d0000012c7983 */ /* 0x002f220000300a00 */
[----:B--2---:R-:W-:-:S05]  /*168810*/  PRMT R0, R36, 0x7770, RZ ;  /* 0x0000777024007816 */ /* 0x004fca00000000ff */
[----:B------:R1:W-:Y:S02]  /*168820*/  @P6 STG.E.U8 desc[UR8][R42.64], R0 ;  /* 0x000000002a006986 */ /* 0x0003e4000c101108 */
[C---:B-1----:R-:W-:Y:S02]  /*168830*/  PRMT R0, R36.reuse, 0x7771, RZ ;  /* 0x0000777124007816 */ /* 0x042fe400000000ff */
[----:B------:R-:W2:Y:S04]  /*168840*/  LDL.LU.64 R42, [R1+0x3d08] ;  /* 0x003d0800012a7983 */ /* 0x000ea80000300a00 */
[----:B------:R1:W-:Y:S01]  /*168850*/  @P0 STG.E.U8 desc[UR8][R38.64], R0 ;  /* 0x0000000026000986 */ /* 0x0003e2000c101108 */
[C---:B------:R-:W-:Y:S02]  /*168860*/  LOP3.LUT P0, RZ, R11.reuse, 0x4000, RZ, 0xc0, !PT ;  /* 0x000040000bff7812 */ /* 0x040fe4000780c0ff */
        /* <DEDUP_REMOVED lines=24> */
[----:B------:R-:W-:Y:S02]  /*1689f0*/  LOP3.LUT P3, RZ, R32, 0x80000000, RZ, 0xc0, !PT ;  /* 0x8000000020ff7812 */ /* 0x000fe4000786c0ff */
[C---:B------:R-:W-:Y:S02]  /*168a00*/  LOP3.LUT P4, RZ, R33.reuse, 0x1, RZ, 0xc0, !PT ;  /* 0x0000000121ff7812 */ /* 0x040fe4000788c0ff */
[----:B------:R-:W-:-:S02]  /*168a10*/  LOP3.LUT P5, RZ, R33, 0x2, RZ, 0xc0, !PT ;  /* 0x0000000221ff7812 */ /* 0x000fc400078ac0ff */
[----:B------:R-:W-:Y:S02]  /*168a20*/  LOP3.LUT P6, RZ, R33, 0x4, RZ, 0xc0, !PT ;  /* 0x0000000421ff7812 */ /* 0x000fe400078cc0ff */
[----:B---3--:R-:W-:-:S05]  /*168a30*/  PRMT R0, R37, 0x7770, RZ ;  /* 0x0000777025007816 */ /* 0x008fca00000000ff */
        /* <DEDUP_REMOVED lines=12> */
[----:B--2---:R1:W-:Y:S02]  /*168b00*/  @P3 STG.E.U8 desc[UR8][R42.64], R0 ;  /* 0x000000002a003986 */ /* 0x0043e4000c101108 */
        /* <DEDUP_REMOVED lines=11> */
[----:B------:R-:W4:Y:S04]  /*168bc0*/  LDL.LU.64 R38, [R1+0x3d48] ;  /* 0x003d480001267983 */ /* 0x000f280000300a00 */
[----:B------:R-:W4:Y:S04]  /*168bd0*/  LDL.LU.64 R40, [R1+0x3d50] ;  /* 0x003d500001287983 */ /* 0x000f280000300a00 */
[----:B------:R-:W4:Y:S01]  /*168be0*/  LDL.LU R37, [R1+0x340] ;  /* 0x0003400001257983 */ /* 0x000f220000300800 */
[----:B------:R-:W-:-:S02]  /*168bf0*/  LOP3.LUT P4, RZ, R33, 0x8, RZ, 0xc0, !PT ;  /* 0x0000000821ff7812 */ /* 0x000fc4000788c0ff */
[----:B------:R-:W-:Y:S02]  /*168c00*/  PRMT R0, R36, 0x7771, RZ ;  /* 0x0000777124007816 */ /* 0x000fe400000000ff */
[----:B------:R-:W-:Y:S02]  /*168c10*/  LOP3.LUT P0, RZ, R33, 0x8000, RZ, 0xc0, !PT ;  /* 0x0000800021ff7812 */ /* 0x000fe4000780c0ff */
[----:B------:R-:W-:Y:S02]  /*168c20*/  LOP3.LUT R11, R11, 0xfffffffe, RZ, 0xc0, !PT ;  /* 0xfffffffe0b0b7812 */ /* 0x000fe400078ec0ff */
[C---:B------:R-:W-:Y:S02]  /*168c30*/  LOP3.LUT P5, RZ, R33.reuse, 0x10, RZ, 0xc0, !PT ;  /* 0x0000001021ff7812 */ /* 0x040fe400078ac0ff */
[----:B------:R-:W-:-:S03]  /*168c40*/  LOP3.LUT P6, RZ, R33, 0x20, RZ, 0xc0, !PT ;  /* 0x0000002021ff7812 */ /* 0x000fc600078cc0ff */
[----:B---3--:R1:W-:Y:S04]  /*168c50*/  @P4 STG.E.U8 desc[UR8][R34.64], R0 ;  /* 0x0000000022004986 */ /* 0x0083e8000c101108 */
[----:B-1----:R-:W3:Y:S01]  /*168c60*/  LDL.LU.64 R34, [R1+0x3d58] ;  /* 0x003d580001227983 */ /* 0x002ee20000300a00 */
[----:B--2---:R-:W-:-:S03]  /*168c70*/  LOP3.LUT R12, R12, 0xdfffffff, RZ, 0xc0, !PT ;  /* 0xdfffffff0c0c7812 */ /* 0x004fc600078ec0ff */
[----:B------:R-:W2:Y:S01]  /*168c80*/  LDL.LU R46, [R1+0x330] ;  /* 0x00033000012e7983 */ /* 0x000ea20000300800 */
[----:B------:R-:W-:Y:S02]  /*168c90*/  @P0 LOP3.LUT R12, R12, 0x20000000, RZ, 0xfc, !PT ;  /* 0x200000000c0c0812 */ /* 0x000fe400078efcff */
[----:B------:R-:W-:Y:S01]  /*168ca0*/  LOP3.LUT P0, RZ, R33, 0x4000, RZ, 0xc0, !PT ;  /* 0x0000400021ff7812 */ /* 0x000fe2000780c0ff */
[----:B------:R-:W2:Y:S01]  /*168cb0*/  LDL.LU.64 R30, [R1+0x3d60] ;  /* 0x003d6000011e7983 */ /* 0x000ea20000300a00 */
[----:B------:R-:W-:-:S03]  /*168cc0*/  LOP3.LUT R12, R12, 0xbfffffff, RZ, 0xc0, !PT ;  /* 0xbfffffff0c0c7812 */ /* 0x000fc600078ec0ff */
[----:B------:R-:W2:Y:S01]  /*168cd0*/  LDL.LU.64 R28, [R1+0x3d68] ;  /* 0x003d6800011c7983 */ /* 0x000ea20000300a00 */
[----:B------:R-:W-:-:S03]  /*168ce0*/  PRMT R0, R36, 0x7772, RZ ;  /* 0x0000777224007816 */ /* 0x000fc600000000ff */
[----:B------:R-:W2:Y:S04]  /*168cf0*/  LDL.LU.64 R8, [R1+0x3d70] ;  /* 0x003d700001087983 */ /* 0x000ea80000300a00 */
[----:B------:R-:W-:Y:S01]  /*168d00*/  @P0 LOP3.LUT R12, R12, 0x40000000, RZ, 0xfc, !PT ;  /* 0x400000000c0c0812 */ /* 0x000fe200078efcff */
[----:B----4-:R1:W-:Y:S01]  /*168d10*/  @P5 STG.E.U8 desc[UR8][R48.64], R0 ;  /* 0x0000000030005986 */ /* 0x0103e2000c101108 */
[----:B------:R-:W-:Y:S02]  /*168d20*/  LOP3.LUT P0, RZ, R33, 0x2000, RZ, 0xc0, !PT ;  /* 0x0000200021ff7812 */ /* 0x000fe4000780c0ff */
[----:B------:R-:W-:Y:S01]  /*168d30*/  LOP3.LUT R12, R12, 0x7fffffff, RZ, 0xc0, !PT ;  /* 0x7fffffff0c0c7812 */ /* 0x000fe200078ec0ff */
[----:B------:R-:W4:Y:S04]  /*168d40*/  LDL.LU.64 R6, [R1+0x3d78] ;  /* 0x003d780001067983 */ /* 0x000f280000300a00 */
[----:B------:R-:W4:Y:S01]  /*168d50*/  LDL.LU R47, [R1+0x320] ;  /* 0x00032000012f7983 */ /* 0x000f220000300800 */
[----:B-1----:R-:W-:-:S03]  /*168d60*/  PRMT R0, R36, 0x7773, RZ ;  /* 0x0000777324007816 */ /* 0x002fc600000000ff */
[----:B------:R-:W4:Y:S02]  /*168d70*/  LDL.LU.64 R4, [R1+0x3d80] ;  /* 0x003d800001047983 */ /* 0x000f240000300a00 */
[----:B------:R-:W-:Y:S02]  /*168d80*/  @P0 LOP3.LUT R12, R12, 0x80000000, RZ, 0xfc, !PT ;  /* 0x800000000c0c0812 */ /* 0x000fe400078efcff */
[----:B------:R-:W-:Y:S01]  /*168d90*/  LOP3.LUT P0, RZ, R33, 0x1000, RZ, 0xc0, !PT ;  /* 0x0000100021ff7812 */ /* 0x000fe2000780c0ff */
[----:B------:R1:W-:Y:S04]  /*168da0*/  @P6 STG.E.U8 desc[UR8][R44.64], R0 ;  /* 0x000000002c006986 */ /* 0x0003e8000c101108 */
[----:B------:R-:W4:Y:S04]  /*168db0*/  LDL.LU.64 R2, [R1+0x3d88] ;  /* 0x003d880001027983 */ /* 0x000f280000300a00 */
[----:B------:R-:W4:Y:S04]  /*168dc0*/  LDL.LU.64 R48, [R1+0x3d90] ;  /* 0x003d900001307983 */ /* 0x000f280000300a00 */
[----:B------:R-:W-:Y:S01]  /*168dd0*/  @P0 LOP3.LUT R11, R11, 0x1, RZ, 0xfc, !PT ;  /* 0x000000010b0b0812 */ /* 0x000fe200078efcff */
[----:B-1----:R-:W4:Y:S01]  /*168de0*/  LDL.LU.64 R44, [R1+0x3d98] ;  /* 0x003d9800012c7983 */ /* 0x002f220000300a00 */
        /* <DEDUP_REMOVED lines=28> */
[----:B------:R-:W4:Y:S04]  /*168fb0*/  LDL.LU.64 R40, [R1+0x3db0] ;  /* 0x003db00001287983 */ /* 0x000f280000300a00 */
[----:B------:R-:W4:Y:S06]  /*168fc0*/  LDL.LU.64 R36, [R1+0x3db8] ;  /* 0x003db80001247983 */ /* 0x000f2c0000300a00 */
[----:B---3--:R1:W-:Y:S04]  /*168fd0*/  @P0 STG.E.U8 desc[UR8][R34.64], R0 ;  /* 0x0000000022000986 */ /* 0x0083e8000c101108 */
[----:B-1----:R-:W3:Y:S01]  /*168fe0*/  LDL.LU.64 R34, [R1+0x6680] ;  /* 0x0066800001227983 */ /* 0x002ee20000300a00 */
[----:B------:R-:W-:-:S02]  /*168ff0*/  LOP3.LUT P0, RZ, R11, 0x4, RZ, 0xc0, !PT ;  /* 0x000000040bff7812 */ /* 0x000fc4000780c0ff */
[----:B--2---:R-:W-:-:S11]  /*169000*/  PRMT R0, R46, 0x7770, RZ ;  /* 0x000077702e007816 */ /* 0x004fd600000000ff */
        /* <DEDUP_REMOVED lines=22> */
[----:B-1----:R-:W-:-:S05]  /*169170*/  PRMT R0, R47, 0x7773, RZ ;  /* 0x000077732f007816 */ /* 0x002fca00000000ff */
[----:B------:R3:W-:Y:S01]  /*169180*/  @P2 STG.E.U8 desc[UR8][R44.64], R0 ;  /* 0x000000002c002986 */ /* 0x0007e2000c101108 */
[C---:B------:R-:W-:Y:S02]  /*169190*/  LOP3.LUT P5, RZ, R33.reuse, 0x100000, RZ, 0xc0, !PT ;  /* 0x0010000021ff7812 */ /* 0x040fe400078ac0ff */
[----:B------:R-:W-:Y:S02]  /*1691a0*/  LOP3.LUT P6, RZ, R33, 0x200000, RZ, 0xc0, !PT ;  /* 0x0020000021ff7812 */ /* 0x000fe400078cc0ff */
[----:B---3--:R-:W-:-:S05]  /*1691b0*/  PRMT R0, R34, 0x7770, RZ ;  /* 0x0000777022007816 */ /* 0x008fca00000000ff */
        /* <DEDUP_REMOVED lines=81> */
[----:B-1----:R-:W-:Y:S01]  /*1696d0*/  PRMT R0, R32, 0x7773, RZ ;  /* 0x0000777320007816 */ /* 0x002fe200000000ff */
[----:B------:R-:W2:Y:S10]  /*1696e0*/  LDL.LU.64 R48, [R1+0x6670] ;  /* 0x0066700001307983 */ /* 0x000eb40000300a00 */
[----:B------:R4:W-:Y:S01]  /*1696f0*/  @P0 STG.E.U8 desc[UR8][R10.64], R0 ;  /* 0x000000000a000986 */ /* 0x0009e2000c101108 */
[----:B------:R-:W-:-:S02]  /*169700*/  LOP3.LUT P0, RZ, R12, 0x1000000, RZ, 0xc0, !PT ;  /* 0x010000000cff7812 */ /* 0x000fc4000780c0ff */
        /* <DEDUP_REMOVED lines=25> */
[----:B------:R-:W2:Y:S04]  /*1698a0*/  LDL.LU.64 R46, [R1+0x3e60] ;  /* 0x003e6000012e7983 */ /* 0x000ea80000300a00 */
[----:B------:R1:W-:Y:S01]  /*1698b0*/  @P3 STG.E.U8 desc[UR8][R42.64], R0 ;  /* 0x000000002a003986 */ /* 0x0003e2000c101108 */
[----:B------:R-:W-:-:S03]  /*1698c0*/  LOP3.LUT P6, RZ, R34, 0x100, RZ, 0xc0, !PT ;  /* 0x0000010022ff7812 */ /* 0x000fc600078cc0ff */
[----:B------:R-:W2:Y:S01]  /*1698d0*/  LDL.LU.64 R44, [R1+0x3e68] ;  /* 0x003e6800012c7983 */ /* 0x000ea20000300a00 */
[----:B-1----:R-:W-:-:S03]  /*1698e0*/  PRMT R0, R16, 0x7770, RZ ;  /* 0x0000777010007816 */ /* 0x002fc600000000ff */
[----:B------:R-:W2:Y:S04]  /*1698f0*/  LDL.LU.64 R42, [R1+0x3e70] ;  /* 0x003e7000012a7983 */ /* 0x000ea80000300a00 */
[----:B------:R1:W-:Y:S02]  /*169900*/  @P4 STG.E.U8 desc[UR8][R38.64], R0 ;  /* 0x0000000026004986 */ /* 0x0003e4000c101108 */
[----:B-1----:R-:W-:-:S05]  /*169910*/  PRMT R0, R16, 0x7771, RZ ;  /* 0x0000777110007816 */ /* 0x002fca00000000ff */
[----:B------:R1:W-:Y:S02]  /*169920*/  @P5 STG.E.U8 desc[UR8][R40.64], R0 ;  /* 0x0000000028005986 */ /* 0x0003e4000c101108 */
[----:B-1----:R-:W-:-:S05]  /*169930*/  PRMT R0, R16, 0x7772, RZ ;  /* 0x0000777210007816 */ /* 0x002fca00000000ff */
[----:B---3--:R1:W-:Y:S04]  /*169940*/  @P6 STG.E.U8 desc[UR8][R36.64], R0 ;  /* 0x0000000024006986 */ /* 0x0083e8000c101108 */
[----:B-1----:R-:W3:Y:S04]  /*169950*/  LDL.LU R37, [R1+0x334] ;  /* 0x0003340001257983 */ /* 0x002ee80000300800 */
[----:B------:R-:W2:Y:S04]  /*169960*/  LDL.LU.64 R38, [R1+0x3e78] ;  /* 0x003e780001267983 */ /* 0x000ea80000300a00 */
[----:B------:R-:W2:Y:S04]  /*169970*/  LDL.LU.64 R40, [R1+0x3e80] ;  /* 0x003e800001287983 */ /* 0x000ea80000300a00 */
[----:B------:R-:W2:Y:S04]  /*169980*/  LDL.LU R36, [R1+0x324] ;  /* 0x0003240001247983 */ /* 0x000ea80000300800 */
[----:B------:R-:W2:Y:S04]  /*169990*/  LDL.LU.64 R32, [R1+0x3e88] ;  /* 0x003e880001207983 */ /* 0x000ea80000300a00 */
[----:B------:R-:W2:Y:S04]  /*1699a0*/  LDL.LU.64 R10, [R1+0x3e90] ;  /* 0x003e9000010a7983 */ /* 0x000ea80000300a00 */
[----:B------:R-:W2:Y:S04]  /*1699b0*/  LDL.LU.64 R30, [R1+0x3e98] ;  /* 0x003e9800011e7983 */ /* 0x000ea80000300a00 */
[----:B------:R-:W2:Y:S04]  /*1699c0*/  LDL.LU.64 R28, [R1+0x3ea0] ;  /* 0x003ea000011c7983 */ /* 0x000ea80000300a00 */
[----:B------:R-:W2:Y:S04]  /*1699d0*/  LDL.LU.64 R8, [R1+0x3ea8] ;  /* 0x003ea80001087983 */ /* 0x000ea80000300a00 */
[----:B------:R-:W2:Y:S01]  /*1699e0*/  LDL.LU.64 R6, [R1+0x3eb0] ;  /* 0x003eb00001067983 */ /* 0x000ea20000300a00 */
[----:B------:R-:W-:-:S02]  /*1699f0*/  LOP3.LUT P4, RZ, R34, 0x200, RZ, 0xc0, !PT ;  /* 0x0000020022ff7812 */ /* 0x000fc4000788c0ff */
[----:B------:R-:W-:Y:S01]  /*169a00*/  LOP3.LUT P5, RZ, R34, 0x400, RZ, 0xc0, !PT ;  /* 0x0000040022ff7812 */ /* 0x000fe200078ac0ff */
[----:B------:R-:W2:Y:S01]  /*169a10*/  LDL.LU.64 R4, [R1+0x3eb8] ;  /* 0x003eb80001047983 */ /* 0x000ea20000300a00 */
[----:B------:R-:W-:Y:S02]  /*169a20*/  PRMT R0, R16, 0x7773, RZ ;  /* 0x0000777310007816 */ /* 0x000fe400000000ff */
[C---:B------:R-:W-:Y:S02]  /*169a30*/  LOP3.LUT P6, RZ, R34.reuse, 0x800, RZ, 0xc0, !PT ;  /* 0x0000080022ff7812 */ /* 0x040fe400078cc0ff */
        /* <DEDUP_REMOVED lines=8> */
[----:B----4-:R1:W-:Y:S04]  /*169ac0*/  @P4 STG.E.U8 desc[UR8][R2.64], R0 ;  /* 0x0000000002004986 */ /* 0x0103e8000c101108 */
[----:B-1----:R-:W4:Y:S06]  /*169ad0*/  LDL.LU.64 R2, [R1+0x3ec0] ;  /* 0x003ec00001027983 */ /* 0x002f2c0000300a00 */
[----:B------:R-:W-:-:S02]  /*169ae0*/  @P0 LOP3.LUT R12, R12, 0x2000, RZ, 0xfc, !PT ;  /* 0x000020000c0c0812 */ /* 0x000fc400078efcff */
[----:B------:R-:W-:Y:S02]  /*169af0*/  LOP3.LUT P0, RZ, R34, 0x40000, RZ, 0xc0, !PT ;  /* 0x0004000022ff7812 */ /* 0x000fe4000780c0ff */
[----:B------:R-:W-:-:S11]  /*169b00*/  LOP3.LUT R12, R12, 0xffffbfff, RZ, 0xc0, !PT ;  /* 0xffffbfff0c0c7812 */ /* 0x000fd600078ec0ff */
[----:B------:R-:W-:Y:S02]  /*169b10*/  @P0 LOP3.LUT R12, R12, 0x4000, RZ, 0xfc, !PT ;  /* 0x000040000c0c0812 */ /* 0x000fe400078efcff */
[----:B------:R-:W-:Y:S02]  /*169b20*/  LOP3.LUT P0, RZ, R34, 0x20000, RZ, 0xc0, !PT ;  /* 0x0002000022ff7812 */ /* 0x000fe4000780c0ff */
[----:B------:R-:W-:-:S11]  /*169b30*/  LOP3.LUT R12, R12, 0xffff7fff, RZ, 0xc0, !PT ;  /* 0xffff7fff0c0c7812 */ /* 0x000fd600078ec0ff */
[----:B------:R-:W-:Y:S02]  /*169b40*/  @P0 LOP3.LUT R12, R12, 0x8000, RZ, 0xfc, !PT ;  /* 0x000080000c0c0812 */ /* 0x000fe400078efcff */
[----:B---3--:R-:W-:-:S05]  /*169b50*/  PRMT R0, R37, 0x7770, RZ ;  /* 0x0000777025007816 */ /* 0x008fca00000000ff */
[----:B--2---:R1:W-:Y:S02]  /*169b60*/  @P5 STG.E.U8 desc[UR8][R46.64], R0 ;  /* 0x000000002e005986 */ /* 0x0043e4000c101108 */
[----:B-1----:R-:W-:Y:S02]  /*169b70*/  PRMT R0, R37, 0x7771, RZ ;  /* 0x0000777125007816 */ /* 0x002fe400000000ff */
[----:B------:R-:W2:Y:S04]  /*169b80*/  LDL.LU.64 R46, [R1+0x3ec8] ;  /* 0x003ec800012e7983 */ /* 0x000ea80000300a00 */
[----:B------:R1:W-:Y:S04]  /*169b90*/  @P6 STG.E.U8 desc[UR8][R44.64], R0 ;  /* 0x000000002c006986 */ /* 0x0003e8000c101108 */
[----:B-1----:R-:W3:Y:S01]  /*169ba0*/  LDL.LU.64 R44, [R1+0x3ed0] ;  /* 0x003ed000012c7983 */ /* 0x002ee20000300a00 */
        /* <DEDUP_REMOVED lines=23> */
[----:B------:R1:W-:Y:S01]  /*169d20*/  @P0 STG.E.U8 desc[UR8][R40.64], R0 ;  /* 0x0000000028000986 */ /* 0x0003e2000c101108 */
[----:B------:R-:W-:Y:S02]  /*169d30*/  LOP3.LUT P0, RZ, R12, 0x20000, RZ, 0xc0, !PT ;  /* 0x000200000cff7812 */ /* 0x000fe4000780c0ff */
[----:B-1----:R-:W-:Y:S01]  /*169d40*/  PRMT R0, R36, 0x7771, RZ ;  /* 0x0000777124007816 */ /* 0x002fe200000000ff */
[----:B------:R-:W3:Y:S10]  /*169d50*/  LDL.LU.64 R40, [R1+0x3ee8] ;  /* 0x003ee80001287983 */ /* 0x000ef40000300a00 */
        /* <DEDUP_REMOVED lines=21> */
[----:B------:R-:W3:Y:S04]  /*169eb0*/  LDL.LU R13, [R1+0x666c] ;  /* 0x00666c00010d7983 */ /* 0x000ee80000300800 */
[----:B------:R1:W-:Y:S02]  /*169ec0*/  @P0 STG.E.U8 desc[UR8][R4.64], R0 ;  /* 0x0000000004000986 */ /* 0x0003e4000c101108 */
[----:B-1----:R-:W-:-:S05]  /*169ed0*/  PRMT R0, R35, 0x7770, RZ ;  /* 0x0000777023007816 */ /* 0x002fca00000000ff */
[----:B----4-:R1:W-:Y:S02]  /*169ee0*/  @P1 STG.E.U8 desc[UR8][R2.64], R0 ;  /* 0x0000000002001986 */ /* 0x0103e4000c101108 */
[----:B-1----:R-:W-:-:S05]  /*169ef0*/  PRMT R0, R35, 0x7771, RZ ;  /* 0x0000777123007816 */ /* 0x002fca00000000ff */
[----:B--2---:R1:W-:Y:S02]  /*169f00*/  @P2 STG.E.U8 desc[UR8][R46.64], R0 ;  /* 0x000000002e002986 */ /* 0x0043e4000c101108 */
[----:B-1----:R-:W-:-:S05]  /*169f10*/  PRMT R0, R35, 0x7772, RZ ;  /* 0x0000777223007816 */ /* 0x002fca00000000ff */
[----:B---3--:R1:W-:Y:S02]  /*169f20*/  @P3 STG.E.U8 desc[UR8][R44.64], R0 ;  /* 0x000000002c003986 */ /* 0x0083e4000c101108 */
[----:B-1----:R-:W-:Y:S02]  /*169f30*/  PRMT R0, R35, 0x7773, RZ ;  /* 0x0000777323007816 */ /* 0x002fe400000000ff */
[----:B------:R-:W2:Y:S04]  /*169f40*/  LDL.LU R35, [R1+0x6668] ;  /* 0x0066680001237983 */ /* 0x000ea80000300800 */
[----:B------:R-:W3:Y:S01]  /*169f50*/  LDL.LU.64 R4, [R1+0x3ef0] ;  /* 0x003ef00001047983 */ /* 0x000ee20000300a00 */
[C---:B------:R-:W-:Y:S02]  /*169f60*/  LOP3.LUT P4, RZ, R34.reuse, 0x2000000, RZ, 0xc0, !PT ;  /* 0x0200000022ff7812 */ /* 0x040fe4000788c0ff */
[C---:B------:R-:W-:Y:S01]  /*169f70*/  LOP3.LUT P5, RZ, R34.reuse, 0x4000000, RZ, 0xc0, !PT ;  /* 0x0400000022ff7812 */ /* 0x040fe200078ac0ff */
[----:B------:R-:W4:Y:S01]  /*169f80*/  LDL.LU.64 R2, [R1+0x3ef8] ;  /* 0x003ef80001027983 */ /* 0x000f220000300a00 */
[----:B------:R-:W-:-:S03]  /*169f90*/  LOP3.LUT P6, RZ, R34, 0x8000000, RZ, 0xc0, !PT ;  /* 0x0800000022ff7812 */ /* 0x000fc600078cc0ff */
[----:B------:R-:W2:Y:S04]  /*169fa0*/  LDL.LU.64 R46, [R1+0x3f00] ;  /* 0x003f0000012e7983 */ /* 0x000ea80000300a00 */
[----:B------:R-:W2:Y:S04]  /*169fb0*/  LDL.LU.64 R44, [R1+0x3f08] ;  /* 0x003f0800012c7983 */ /* 0x000ea80000300a00 */
[----:B------:R1:W-:Y:S02]  /*169fc0*/  @P4 STG.E.U8 desc[UR8][R42.64], R0 ;  /* 0x000000002a004986 */ /* 0x0003e4000c101108 */
[----:B-1----:R-:W-:-:S02]  /*169fd0*/  PRMT R0, R37, 0x7770, RZ ;  /* 0x0000777025007816 */ /* 0x002fc400000000ff */
[----:B------:R-:W4:Y:S04]  /*169fe0*/  LDL.LU.64 R42, [R1+0x3f10] ;  /* 0x003f1000012a7983 */ /* 0x000f280000300a00 */
[----:B------:R1:W-:Y:S02]  /*169ff0*/  @P5 STG.E.U8 desc[UR8][R38.64], R0 ;  /* 0x0000000026005986 */ /* 0x0003e4000c101108 */
[----:B-1----:R-:W-:-:S05]  /*16a000*/  PRMT R0, R37, 0x7771, RZ ;  /* 0x0000777125007816 */ /* 0x002fca00000000ff */
[----:B------:R1:W-:Y:S04]  /*16a010*/  @P6 STG.E.U8 desc[UR8][R40.64], R0 ;  /* 0x0000000028006986 */ /* 0x0003e8000c101108 */
[----:B-1----:R-:W4:Y:S01]  /*16a020*/  LDL.LU R40, [R1+0x368] ;  /* 0x0003680001287983 */ /* 0x002f220000300800 */
[----:B------:R-:W-:-:S03]  /*16a030*/  LOP3.LUT P4, RZ, R34, 0x10000000, RZ, 0xc0, !PT ;  /* 0x1000000022ff7812 */ /* 0x000fc6000788c0ff */
[----:B------:R-:W4:Y:S01]  /*16a040*/  LDL.LU.64 R38, [R1+0x3f18] ;  /* 0x003f180001267983 */ /* 0x000f220000300a00 */
[----:B------:R-:W-:-:S03]  /*16a050*/  PRMT R0, R37, 0x7772, RZ ;  /* 0x0000777225007816 */ /* 0x000fc600000000ff */
[----:B------:R-:W4:Y:S01]  /*16a060*/  LDL.LU R41, [R1+0x358] ;  /* 0x0003580001297983 */ /* 0x000f220000300800 */
[----:B------:R-:W-:-:S05]  /*16a070*/  LOP3.LUT R12, R12, 0xfffffffb, RZ, 0xc0, !PT ;  /* 0xfffffffb0c0c7812 */ /* 0x000fca00078ec0ff */
[----:B---3--:R1:W-:Y:S02]  /*16a080*/  @P4 STG.E.U8 desc[UR8][R4.64], R0 ;  /* 0x0000000004004986 */ /* 0x0083e4000c101108 */
[----:B-1----:R-:W-:Y:S02]  /*16a090*/  PRMT R0, R37, 0x7773, RZ ;  /* 0x0000777325007816 */ /* 0x002fe400000000ff */
[----:B------:R-:W3:Y:S01]  /*16a0a0*/  LDL.LU.64 R36, [R1+0x3f20] ;  /* 0x003f200001247983 */ /* 0x000ee20000300a00 */
[----:B--2---:R-:W-:-:S03]  /*16a0b0*/  LOP3.LUT P0, RZ, R35, 0x100, RZ, 0xc0, !PT ;  /* 0x0000010023ff7812 */ /* 0x004fc6000780c0ff */
[----:B------:R-:W2:Y:S04]  /*16a0c0*/  LDL.LU.64 R32, [R1+0x3f28] ;  /* 0x003f280001207983 */ /* 0x000ea80000300a00 */
[----:B------:R-:W2:Y:S04]  /*16a0d0*/  LDL.LU.64 R10, [R1+0x3f30] ;  /* 0x003f3000010a7983 */ /* 0x000ea80000300a00 */
[----:B------:R-:W2:Y:S02]  /*16a0e0*/  LDL.LU.64 R30, [R1+0x3f38] ;  /* 0x003f3800011e7983 */ /* 0x000ea40000300a00 */
        /* <DEDUP_REMOVED lines=28> */
[----:B------:R-:W-:Y:S02]  /*16a2b0*/  LOP3.LUT P6, RZ, R34, 0x40000000, RZ, 0xc0, !PT ;  /* 0x4000000022ff7812 */ /* 0x000fe400078cc0ff */
[----:B------:R-:W-:Y:S01]  /*16a2c0*/  LOP3.LUT R12, R12, 0xfffffbff, RZ, 0xc0, !PT ;  /* 0xfffffbff0c0c7812 */ /* 0x000fe200078ec0ff */
[----:B----4-:R1:W-:Y:S08]  /*16a2d0*/  @P5 STG.E.U8 desc[UR8][R2.64], R0 ;  /* 0x0000000002005986 */ /* 0x0103f0000c101108 */
[----:B------:R-:W-:-:S02]  /*16a2e0*/  @P0 LOP3.LUT R12, R12, 0x400, RZ, 0xfc, !PT ;  /* 0x000004000c0c0812 */ /* 0x000fc400078efcff */
[----:B------:R-:W-:Y:S02]  /*16a2f0*/  LOP3.LUT P0, RZ, R34, 0x80000000, RZ, 0xc0, !PT ;  /* 0x8000000022ff7812 */ /* 0x000fe4000780c0ff */
[C---:B-1----:R-:W-:Y:S01]  /*16a300*/  PRMT R0, R40.reuse, 0x7770, RZ ;  /* 0x0000777028007816 */ /* 0x042fe200000000ff */
[----:B------:R-:W4:Y:S04]  /*16a310*/  LDL.LU.64 R2, [R1+0x3f60] ;  /* 0x003f600001027983 */ /* 0x000f280000300a00 */
[----:B------:R1:W-:Y:S02]  /*16a320*/  @P6 STG.E.U8 desc[UR8][R46.64], R0 ;  /* 0x000000002e006986 */ /* 0x0003e4000c101108 */
[----:B-1----:R-:W-:Y:S02]  /*16a330*/  PRMT R0, R40, 0x7771, RZ ;  /* 0x0000777128007816 */ /* 0x002fe400000000ff */
[----:B------:R-:W4:Y:S04]  /*16a340*/  LDL.LU.64 R46, [R1+0x3f68] ;  /* 0x003f6800012e7983 */ /* 0x000f280000300a00 */
        /* <DEDUP_REMOVED lines=12> */
[----:B------:R-:W4:Y:S06]  /*16a410*/  LDL.LU R40, [R1+0x328] ;  /* 0x0003280001287983 */ /* 0x000f2c0000300800 */
        /* <DEDUP_REMOVED lines=21> */
[----:B------:R-:W2:Y:S01]  /*16a570*/  LDL.LU R13, [R1+0x6658] ;  /* 0x00665800010d7983 */ /* 0x000ea20000300800 */
[C---:B------:R-:W-:Y:S02]  /*16a580*/  LOP3.LUT P1, RZ, R35.reuse, 0x200, RZ, 0xc0, !PT ;  /* 0x0000020023ff7812 */ /* 0x040fe4000782c0ff */
[C---:B------:R-:W-:Y:S02]  /*16a590*/  LOP3.LUT P2, RZ, R35.reuse, 0x400, RZ, 0xc0, !PT ;  /* 0x0000040023ff7812 */ /* 0x040fe4000784c0ff */
[C---:B------:R-:W-:Y:S02]  /*16a5a0*/  LOP3.LUT P3, RZ, R35.reuse, 0x800, RZ, 0xc0, !PT ;  /* 0x0000080023ff7812 */ /* 0x040fe4000786c0ff */
[----:B------:R-:W-:-:S07]  /*16a5b0*/  LOP3.LUT P4, RZ, R35, 0x1000, RZ, 0xc0, !PT ;  /* 0x0000100023ff7812 */ /* 0x000fce000788c0ff */
[----:B------:R3:W-:Y:S01]  /*16a5c0*/  @P1 STG.E.U8 desc[UR8][R4.64], R0 ;  /* 0x0000000004001986 */ /* 0x0007e2000c101108 */
[C---:B------:R-:W-:Y:S02]  /*16a5d0*/  LOP3.LUT P5, RZ, R35.reuse, 0x2000, RZ, 0xc0, !PT ;  /* 0x0000200023ff7812 */ /* 0x040fe400078ac0ff */
        /* <DEDUP_REMOVED lines=8> */
[----:B------:R-:W3:Y:S04]  /*16a660*/  LDL.LU R36, [R1+0x6654] ;  /* 0x0066540001247983 */ /* 0x000ee80000300800 */
[----:B------:R-:W4:Y:S04]  /*16a670*/  LDL.LU.64 R4, [R1+0x3f88] ;  /* 0x003f880001047983 */ /* 0x000f280000300a00 */
[----:B------:R1:W-:Y:S04]  /*16a680*/  @P5 STG.E.U8 desc[UR8][R42.64], R0 ;  /* 0x000000002a005986 */ /* 0x0003e8000c101108 */
[----:B------:R-:W3:Y:S01]  /*16a690*/  LDL.LU.64 R2, [R1+0x3f90] ;  /* 0x003f900001027983 */ /* 0x000ee20000300a00 */
[----:B-1----:R-:W-:-:S05]  /*16a6a0*/  PRMT R0, R40, 0x7770, RZ ;  /* 0x0000777028007816 */ /* 0x002fca00000000ff */
[----:B------:R1:W-:Y:S04]  /*16a6b0*/  @P6 STG.E.U8 desc[UR8][R38.64], R0 ;  /* 0x0000000026006986 */ /* 0x0003e8000c101108 */
[----:B-1----:R-:W3:Y:S04]  /*16a6c0*/  LDL.LU.64 R38, [R1+0x3f98] ;  /* 0x003f980001267983 */ /* 0x002ee80000300a00 */
[----:B------:R-:W3:Y:S04]  /*16a6d0*/  LDL.LU.64 R46, [R1+0x3fa0] ;  /* 0x003fa000012e7983 */ /* 0x000ee80000300a00 */
[----:B------:R-:W3:Y:S04]  /*16a6e0*/  LDL.LU.64 R44, [R1+0x3fa8] ;  /* 0x003fa800012c7983 */ /* 0x000ee80000300a00 */
[----:B------:R-:W3:Y:S04]  /*16a6f0*/  LDL.LU.64 R42, [R1+0x3fb0] ;  /* 0x003fb000012a7983 */ /* 0x000ee80000300a00 */
[----:B------:R-:W3:Y:S01]  /*16a700*/  LDL.LU R41, [R1+0x318] ;  /* 0x0003180001297983 */ /* 0x000ee20000300800 */
[----:B------:R-:W-:-:S02]  /*16a710*/  LOP3.LUT P0, RZ, R35, 0x8000000, RZ, 0xc0, !PT ;  /* 0x0800000023ff7812 */ /* 0x000fc4000780c0ff */
[----:B--2---:R-:W-:Y:S01]  /*16a720*/  LOP3.LUT R13, R13, 0xfdffffff, RZ, 0xc0, !PT ;  /* 0xfdffffff0d0d7812 */ /* 0x004fe200078ec0ff */
[----:B------:R-:W2:Y:S10]  /*16a730*/  LDL.LU.64 R32, [R1+0x3fc0] ;  /* 0x003fc00001207983 */ /* 0x000eb40000300a00 */
        /* <DEDUP_REMOVED lines=24> */
[----:B------:R-:W-:Y:S02]  /*16a8c0*/  PRMT R0, R40, 0x7771, RZ ;  /* 0x0000777128007816 */ /* 0x000fe400000000ff */
[----:B------:R-:W-:Y:S02]  /*16a8d0*/  LOP3.LUT R12, R12, 0xfffffffd, RZ, 0xc0, !PT ;  /* 0xfffffffd0c0c7812 */ /* 0x000fe400078ec0ff */
[C---:B------:R-:W-:Y:S02]  /*16a8e0*/  LOP3.LUT P5, RZ, R35.reuse, 0x10000, RZ, 0xc0, !PT ;  /* 0x0001000023ff7812 */ /* 0x040fe400078ac0ff */
[----:B------:R-:W-:-:S02]  /*16a8f0*/  LOP3.LUT P6, RZ, R35, 0x20000, RZ, 0xc0, !PT ;  /* 0x0002000023ff7812 */ /* 0x000fc400078cc0ff */
[C---:B------:R-:W-:Y:S02]  /*16a900*/  LOP3.LUT P1, RZ, R35.reuse, 0x10000000, RZ, 0xc0, !PT ;  /* 0x1000000023ff7812 */ /* 0x040fe4000782c0ff */
[C---:B------:R-:W-:Y:S02]  /*16a910*/  LOP3.LUT P2, RZ, R35.reuse, 0x20000000, RZ, 0xc0, !PT ;  /* 0x2000000023ff7812 */ /* 0x040fe4000784c0ff */
[----:B------:R-:W-:Y:S02]  /*16a920*/  @P0 LOP3.LUT R12, R12, 0x2, RZ, 0xfc, !PT ;  /* 0x000000020c0c0812 */ /* 0x000fe400078efcff */
[C---:B------:R-:W-:Y:S02]  /*16a930*/  LOP3.LUT P0, RZ, R35.reuse, 0x40000, RZ, 0xc0, !PT ;  /* 0x0004000023ff7812 */ /* 0x040fe4000780c0ff */
[C---:B------:R-:W-:Y:S01]  /*16a940*/  LOP3.LUT P3, RZ, R35.reuse, 0x40000000, RZ, 0xc0, !PT ;  /* 0x4000000023ff7812 */ /* 0x040fe2000786c0ff */
[----:B----4-:R1:W-:Y:S01]  /*16a950*/  @P4 STG.E.U8 desc[UR8][R4.64], R0 ;  /* 0x0000000004004986 */ /* 0x0103e2000c101108 */
[----:B------:R-:W-:-:S03]  /*16a960*/  LOP3.LUT P4, RZ, R35, 0x80000000, RZ, 0xc0, !PT ;  /* 0x8000000023ff7812 */ /* 0x000fc6000788c0ff */
[----:B------:R-:W4:Y:S04]  /*16a970*/  LDL.LU.64 R34, [R1+0x3fb8] ;  /* 0x003fb80001227983 */ /* 0x000f280000300a00 */
[----:B------:R-:W2:Y:S04]  /*16a980*/  LDL.LU.64 R10, [R1+0x3fc8] ;  /* 0x003fc800010a7983 */ /* 0x000ea80000300a00 */
[----:B------:R-:W2:Y:S01]  /*16a990*/  LDL.LU.64 R30, [R1+0x3fd0] ;  /* 0x003fd000011e7983 */ /* 0x000ea20000300a00 */
[----:B-1----:R-:W-:-:S03]  /*16a9a0*/  PRMT R0, R40, 0x7772, RZ ;  /* 0x0000777228007816 */ /* 0x002fc600000000ff */
[----:B------:R-:W2:Y:S04]  /*16a9b0*/  LDL.LU.64 R28, [R1+0x3fd8] ;  /* 0x003fd800011c7983 */ /* 0x000ea80000300a00 */
[----:B---3--:R1:W-:Y:S02]  /*16a9c0*/  @P5 STG.E.U8 desc[UR8][R2.64], R0 ;  /* 0x0000000002005986 */ /* 0x0083e4000c101108 */
[----:B-1----:R-:W-:-:S05]  /*16a9d0*/  PRMT R0, R40, 0x7773, RZ ;  /* 0x0000777328007816 */ /* 0x002fca00000000ff */
[----:B------:R1:W-:Y:S04]  /*16a9e0*/  @P6 STG.E.U8 desc[UR8][R38.64], R0 ;  /* 0x0000000026006986 */ /* 0x0003e8000c101108 */
        /* <DEDUP_REMOVED lines=15> */
[----:B------:R1:W-:Y:S04]  /*16aae0*/  @P0 STG.E.U8 desc[UR8][R42.64], R0 ;  /* 0x000000002a000986 */ /* 0x0003e8000c101108 */
[----:B-1----:R-:W3:Y:S01]  /*16aaf0*/  LDL.LU.64 R42, [R1+0x4010] ;  /* 0x00401000012a7983 */ /* 0x002ee20000300a00 */
[----:B------:R-:W-:-:S03]  /*16ab00*/  PRMT R0, R41, 0x7773, RZ ;  /* 0x0000777329007816 */ /* 0x000fc600000000ff */
[----:B------:R-:W3:Y:S01]  /*16ab10*/  LDL.LU.64 R40, [R1+0x4018] ;  /* 0x0040180001287983 */ /* 0x000ee20000300a00 */
[----:B------:R-:W-:Y:S02]  /*16ab20*/  LOP3.LUT P0, RZ, R13, 0x80000000, RZ, 0xc0, !PT ;  /* 0x800000000dff7812 */ /* 0x000fe4000780c0ff */
[C---:B------:R-:W-:Y:S02]  /*16ab30*/  LOP3.LUT P5, RZ, R36.reuse, 0x1, RZ, 0xc0, !PT ;  /* 0x0000000124ff7812 */ /* 0x040fe400078ac0ff */
[----:B------:R-:W-:-:S09]  /*16ab40*/  LOP3.LUT P6, RZ, R36, 0x2, RZ, 0xc0, !PT ;  /* 0x0000000224ff7812 */ /* 0x000fd200078cc0ff */
[----:B----4-:R1:W-:Y:S01]  /*16ab50*/  @P0 STG.E.U8 desc[UR8][R34.64], R0 ;  /* 0x0000000022000986 */ /* 0x0103e2000c101108 */
[----:B------:R-:W-:Y:S02]  /*16ab60*/  LOP3.LUT P0, RZ, R13, 0x40000000, RZ, 0xc0, !PT ;  /* 0x400000000dff7812 */ /* 0x000fe4000780c0ff */
[----:B-1----:R-:W-:-:S11]  /*16ab70*/  PRMT R0, R37, 0x7770, RZ ;  /* 0x0000777025007816 */ /* 0x002fd600000000ff */
        /* <DEDUP_REMOVED lines=12> */
[----:B---3--:R-:W-:-:S11]  /*16ac40*/  PRMT R0, R38, 0x7770, RZ ;  /* 0x0000777026007816 */ /* 0x008fd600000000ff */
[----:B------:R1:W-:Y:S01]  /*16ac50*/  @P0 STG.E.U8 desc[UR8][R8.64], R0 ;  /* 0x0000000008000986 */ /* 0x0003e2000c101108 */
[----:B------:R-:W-:Y:S02]  /*16ac60*/  LOP3.LUT P0, RZ, R13, 0x2000000, RZ, 0xc0, !PT ;  /* 0x020000000dff7812 */ /* 0x000fe4000780c0ff */
[----:B-1----:R-:W-:-:S11]  /*16ac70*/  PRMT R0, R38, 0x7771, RZ ;  /* 0x0000777126007816 */ /* 0x002fd600000000ff */
[----:B------:R1:W-:Y:S02]  /*16ac80*/  @P0 STG.E.U8 desc[UR8][R6.64], R0 ;  /* 0x0000000006000986 */ /* 0x0003e4000c101108 */
[----:B-1----:R-:W-:-:S05]  /*16ac90*/  PRMT R0, R38, 0x7772, RZ ;  /* 0x0000777226007816 */ /* 0x002fca00000000ff */
[----:B------:R1:W-:Y:S02]  /*16aca0*/  @P1 STG.E.U8 desc[UR8][R4.64], R0 ;  /* 0x0000000004001986 */ /* 0x0003e4000c101108 */
[----:B-1----:R-:W-:Y:S02]  /*16acb0*/  PRMT R0, R38, 0x7773, RZ ;  /* 0x0000777326007816 */ /* 0x002fe400000000ff */
        /* <DEDUP_REMOVED lines=8> */
[----:B-1----:R-:W-:-:S05]  /*16ad40*/  PRMT R0, R39, 0x7772, RZ ;  /* 0x0000777227007816 */ /* 0x002fca00000000ff */
[----:B------:R1:W-:Y:S02]  /*16ad50*/  @P5 STG.E.U8 desc[UR8][R42.64], R0 ;  /* 0x000000002a005986 */ /* 0x0003e4000c101108 */
[----:B-1----:R-:W-:-:S05]  /*16ad60*/  PRMT R0, R39, 0x7773, RZ ;  /* 0x0000777327007816 */ /* 0x002fca00000000ff */
[----:B------:R1:W-:Y:S04]  /*16ad70*/  @P6 STG.E.U8 desc[UR8][R40.64], R0 ;  /* 0x0000000028006986 */ /* 0x0003e8000c101108 */
[----:B-1----:R-:W2:Y:S04]  /*16ad80*/  LDL.LU R40, [R1+0x35c] ;  /* 0x00035c0001287983 */ /* 0x002ea80000300800 */
[----:B------:R-:W3:Y:S04]  /*16ad90*/  LDL.LU.64 R44, [R1+0x4038] ;  /* 0x00403800012c7983 */ /* 0x000ee80000300a00 */
[----:B------:R-:W4:Y:S04]  /*16ada0*/  LDL.LU.64 R42, [R1+0x4040] ;  /* 0x00404000012a7983 */ /* 0x000f280000300a00 */
[----:B------:R-:W4:Y:S04]  /*16adb0*/  LDL.LU.64 R38, [R1+0x4048] ;  /* 0x0040480001267983 */ /* 0x000f280000300a00 */
[----:B------:R-:W4:Y:S04]  /*16adc0*/  LDL.LU R16, [R1+0x34c] ;  /* 0x00034c0001107983 */ /* 0x000f280000300800 */
[----:B------:R-:W4:Y:S04]  /*16add0*/  LDL.LU.64 R34, [R1+0x4050] ;  /* 0x0040500001227983 */ /* 0x000f280000300a00 */
[----:B------:R-:W4:Y:S04]  /*16ade0*/  LDL.LU.64 R32, [R1+0x4058] ;  /* 0x0040580001207983 */ /* 0x000f280000300a00 */
[----:B------:R-:W4:Y:S04]  /*16adf0*/  LDL.LU.64 R10, [R1+0x4060] ;  /* 0x00406000010a7983 */ /* 0x000f280000300a00 */
        /* <DEDUP_REMOVED lines=35> */
[----:B--2---:R-:W-:-:S05]  /*16b030*/  PRMT R0, R40, 0x7770, RZ ;  /* 0x0000777028007816 */ /* 0x004fca00000000ff */
[----:B---3--:R1:W-:Y:S02]  /*16b040*/  @P4 STG.E.U8 desc[UR8][R4.64], R0 ;  /* 0x0000000004004986 */ /* 0x0083e4000c101108 */
[----:B-1----:R-:W-:Y:S02]  /*16b050*/  PRMT R0, R40, 0x7771, RZ ;  /* 0x0000777128007816 */ /* 0x002fe400000000ff */
[----:B------:R-:W2:Y:S04]  /*16b060*/  LDL.LU.64 R4, [R1+0x4088] ;  /* 0x0040880001047983 */ /* 0x000ea80000300a00 */
[----:B----4-:R1:W-:Y:S04]  /*16b070*/  @P5 STG.E.U8 desc[UR8][R2.64], R0 ;  /* 0x0000000002005986 */ /* 0x0103e8000c101108 */
[----:B-1----:R-:W3:Y:S01]  /*16b080*/  LDL.LU.64 R2, [R1+0x4090] ;  /* 0x0040900001027983 */ /* 0x002ee20000300a00 */
[----:B------:R-:W-:-:S02]  /*16b090*/  LOP3.LUT P0, RZ, R36, 0x20, RZ, 0xc0, !PT ;  /* 0x0000002024ff7812 */ /* 0x000fc4000780c0ff */
        /* <DEDUP_REMOVED lines=9> */
[----:B------:R1:W-:Y:S01]  /*16b130*/  @P0 STG.E.U8 desc[UR8][R42.64], R0 ;  /* 0x000000002a000986 */ /* 0x0003e2000c101108 */
[----:B------:R-:W-:-:S03]  /*16b140*/  LOP3.LUT P0, RZ, R13, 0x800000, RZ, 0xc0, !PT ;  /* 0x008000000dff7812 */ /* 0x000fc6000780c0ff */
[----:B-1----:R-:W4:Y:S01]  /*16b150*/  LDL.LU.64 R42, [R1+0x40a8] ;  /* 0x0040a800012a7983 */ /* 0x002f220000300a00 */
[----:B------:R-:W-:-:S09]  /*16b160*/  PRMT R0, R16, 0x7771, RZ ;  /* 0x0000777110007816 */ /* 0x000fd200000000ff */
        /* <DEDUP_REMOVED lines=46> */
[----:B------:R-:W-:-:S03]  /*16b450*/  PRMT R0, R40, 0x7772, RZ ;  /* 0x0000777228007816 */ /* 0x000fc600000000ff */
[----:B------:R-:W3:Y:S04]  /*16b460*/  LDL.LU R16, [R1+0x2f0] ;  /* 0x0002f00001107983 */ /* 0x000ee80000300800 */
[----:B------:R1:W-:Y:S04]  /*16b470*/  @P6 STG.E.U8 desc[UR8][R38.64], R0 ;  /* 0x0000000026006986 */ /* 0x0003e8000c101108 */
[----:B-1----:R-:W3:Y:S01]  /*16b480*/  LDL.LU.64 R38, [R1+0x40e0] ;  /* 0x0040e00001267983 */ /* 0x002ee20000300a00 */
[----:B------:R-:W-:-:S03]  /*16b490*/  LOP3.LUT R13, R13, 0xffffff7f, RZ, 0xc0, !PT ;  /* 0xffffff7f0d0d7812 */ /* 0x000fc600078ec0ff */
[----:B------:R-:W3:Y:S04]  /*16b4a0*/  LDL.LU.64 R34, [R1+0x40e8] ;  /* 0x0040e80001227983 */ /* 0x000ee80000300a00 */
[----:B------:R-:W3:Y:S04]  /*16b4b0*/  LDL.LU.64 R32, [R1+0x40f0] ;  /* 0x0040f00001207983 */ /* 0x000ee80000300a00 */
[----:B------:R-:W3:Y:S01]  /*16b4c0*/  LDL.LU.64 R10, [R1+0x40f8] ;  /* 0x0040f800010a7983 */ /* 0x000ee20000300a00 */
[----:B------:R-:W-:-:S03]  /*16b4d0*/  PRMT R0, R40, 0x7773, RZ ;  /* 0x0000777328007816 */ /* 0x000fc600000000ff */
[----:B------:R-:W4:Y:S04]  /*16b4e0*/  LDL.LU R40, [R1+0x2e0] ;  /* 0x0002e00001287983 */ /* 0x000f280000300800 */
[----:B------:R-:W4:Y:S04]  /*16b4f0*/  LDL.LU.64 R30, [R1+0x4100] ;  /* 0x00410000011e7983 */ /* 0x000f280000300a00 */
[----:B------:R-:W4:Y:S01]  /*16b500*/  LDL.LU.64 R28, [R1+0x4108] ;  /* 0x00410800011c7983 */ /* 0x000f220000300a00 */
[C---:B------:R-:W-:Y:S02]  /*16b510*/  LOP3.LUT P4, RZ, R36.reuse, 0x200000, RZ, 0xc0, !PT ;  /* 0x0020000024ff7812 */ /* 0x040fe4000788c0ff */
[C---:B------:R-:W-:Y:S01]  /*16b520*/  LOP3.LUT P5, RZ, R36.reuse, 0x400000, RZ, 0xc0, !PT ;  /* 0x0040000024ff7812 */ /* 0x040fe200078ac0ff */
[----:B------:R-:W4:Y:S01]  /*16b530*/  LDL.LU.64 R8, [R1+0x4110] ;  /* 0x0041100001087983 */ /* 0x000f220000300a00 */
[----:B------:R-:W-:-:S03]  /*16b540*/  LOP3.LUT P6, RZ, R36, 0x800000, RZ, 0xc0, !PT ;  /* 0x0080000024ff7812 */ /* 0x000fc600078cc0ff */
[----:B------:R-:W4:Y:S01]  /*16b550*/  LDL.LU.64 R6, [R1+0x4118] ;  /* 0x0041180001067983 */ /* 0x000f220000300a00 */
        /* <DEDUP_REMOVED lines=26> */
[----:B------:R-:W-:Y:S02]  /*16b700*/  LOP3.LUT R13, R13, 0xffff7fff, RZ, 0xc0, !PT ;  /* 0xffff7fff0d0d7812 */ /* 0x000fe400078ec0ff */
[----:B------:R-:W-:-:S05]  /*16b710*/  PRMT R0, R41, 0x7770, RZ ;  /* 0x0000777029007816 */ /* 0x000fca00000000ff */
[----:B------:R1:W-:Y:S04]  /*16b720*/  @P5 STG.E.U8 desc[UR8][R2.64], R0 ;  /* 0x0000000002005986 */ /* 0x0003e8000c101108 */
[----:B------:R-:W-:Y:S02]  /*16b730*/  @P0 LOP3.LUT R13, R13, 0x8000, RZ, 0xfc, !PT ;  /* 0x000080000d0d0812 */ /* 0x000fe400078efcff */
[----:B------:R-:W-:Y:S02]  /*16b740*/  LOP3.LUT P0, RZ, R36, 0x1000000, RZ, 0xc0, !PT ;  /* 0x0100000024ff7812 */ /* 0x000fe4000780c0ff */
[C---:B-1----:R-:W-:Y:S01]  /*16b750*/  PRMT R0, R41.reuse, 0x7771, RZ ;  /* 0x0000777129007816 */ /* 0x042fe200000000ff */
[----:B------:R-:W3:Y:S04]  /*16b760*/  LDL.LU.64 R2, [R1+0x4128] ;  /* 0x0041280001027983 */ /* 0x000ee80000300a00 */
[----:B----4-:R1:W-:Y:S02]  /*16b770*/  @P6 STG.E.U8 desc[UR8][R46.64], R0 ;  /* 0x000000002e006986 */ /* 0x0103e4000c101108 */
[----:B-1----:R-:W-:-:S02]  /*16b780*/  PRMT R0, R41, 0x7772, RZ ;  /* 0x0000777229007816 */ /* 0x002fc400000000ff */
[----:B------:R-:W4:Y:S04]  /*16b790*/  LDL.LU.64 R46, [R1+0x4130] ;  /* 0x00413000012e7983 */ /* 0x000f280000300a00 */
[----:B------:R1:W-:Y:S01]  /*16b7a0*/  @P0 STG.E.U8 desc[UR8][R44.64], R0 ;  /* 0x000000002c000986 */ /* 0x0003e2000c101108 */
[----:B------:R-:W-:Y:S02]  /*16b7b0*/  LOP3.LUT P0, RZ, R13, 0x8000, RZ, 0xc0, !PT ;  /* 0x000080000dff7812 */ /* 0x000fe4000780c0ff */
[----:B-1----:R-:W-:Y:S02]  /*16b7c0*/  PRMT R0, R41, 0x7773, RZ ;  /* 0x0000777329007816 */ /* 0x002fe400000000ff */
[----:B------:R-:W4:Y:S09]  /*16b7d0*/  LDL.LU R41, [R1+0x2c0] ;  /* 0x0002c00001297983 */ /* 0x000f320000300800 */
        /* <DEDUP_REMOVED lines=49> */
[----:B------:R-:W2:Y:S04]  /*16baf0*/  LDL.LU.64 R4, [R1+0x4160] ;  /* 0x0041600001047983 */ /* 0x000ea80000300a00 */
[----:B------:R-:W2:Y:S04]  /*16bb00*/  LDL.LU.64 R2, [R1+0x4168] ;  /* 0x0041680001027983 */ /* 0x000ea80000300a00 */
[----:B------:R-:W2:Y:S04]  /*16bb10*/  LDL.LU.64 R46, [R1+0x4170] ;  /* 0x00417000012e7983 */ /* 0x000ea80000300a00 */
[----:B------:R-:W2:Y:S01]  /*16bb20*/  LDL.LU R42, [R1+0x2b0] ;  /* 0x0002b000012a7983 */ /* 0x000ea20000300800 */
[----:B------:R-:W-:-:S03]  /*16bb30*/  LOP3.LUT P4, RZ, R37, 0x100, RZ, 0xc0, !PT ;  /* 0x0000010025ff7812 */ /* 0x000fc6000788c0ff */
[----:B------:R-:W2:Y:S01]  /*16bb40*/  LDL.LU.64 R44, [R1+0x4178] ;  /* 0x00417800012c7983 */ /* 0x000ea20000300a00 */
[----:B------:R-:W-:-:S03]  /*16bb50*/  PRMT R0, R41, 0x7772, RZ ;  /* 0x0000777229007816 */ /* 0x000fc600000000ff */
[----:B------:R-:W2:Y:S01]  /*16bb60*/  LDL.LU R43, [R1+0x2a0] ;  /* 0x0002a000012b7983 */ /* 0x000ea20000300800 */
[C---:B------:R-:W-:Y:S02]  /*16bb70*/  LOP3.LUT P5, RZ, R37.reuse, 0x200, RZ, 0xc0, !PT ;  /* 0x0000020025ff7812 */ /* 0x040fe400078ac0ff */
[----:B------:R-:W-:Y:S02]  /*16bb80*/  LOP3.LUT P0, RZ, R37, 0x100000, RZ, 0xc0, !PT ;  /* 0x0010000025ff7812 */ /* 0x000fe4000780c0ff */
[----:B------:R-:W-:Y:S01]  /*16bb90*/  LOP3.LUT R13, R13, 0xfffffffe, RZ, 0xc0, !PT ;  /* 0xfffffffe0d0d7812 */ /* 0x000fe200078ec0ff */
[----:B---3--:R1:W-:Y:S02]  /*16bba0*/  @P4 STG.E.U8 desc[UR8][R6.64], R0 ;  /* 0x0000000006004986 */ /* 0x0083e4000c101108 */
[----:B-1----:R-:W-:Y:S02]  /*16bbb0*/  PRMT R0, R41, 0x7773, RZ ;  /* 0x0000777329007816 */ /* 0x002fe400000000ff */
[----:B------:R-:W3:Y:S04]  /*16bbc0*/  LDL.LU.64 R40, [R1+0x4180] ;  /* 0x0041800001287983 */ /* 0x000ee80000300a00 */
[----:B----4-:R1:W-:Y:S04]  /*16bbd0*/  @P5 STG.E.U8 desc[UR8][R38.64], R0 ;  /* 0x0000000026005986 */ /* 0x0103e8000c101108 */
[----:B-1----:R-:W4:Y:S01]  /*16bbe0*/  LDL.LU.64 R38, [R1+0x4188] ;  /* 0x0041880001267983 */ /* 0x002f220000300a00 */
[----:B--2---:R-:W-:-:S02]  /*16bbf0*/  LOP3.LUT R14, R14, 0xbfffffff, RZ, 0xc0, !PT ;  /* 0xbfffffff0e0e7812 */ /* 0x004fc400078ec0ff */
[C---:B------:R-:W-:Y:S01]  /*16bc00*/  LOP3.LUT P6, RZ, R37.reuse, 0x400, RZ, 0xc0, !PT ;  /* 0x0000040025ff7812 */ /* 0x040fe200078cc0ff */
[----:B------:R-:W2:Y:S01]  /*16bc10*/  LDL.LU.64 R34, [R1+0x4190] ;  /* 0x0041900001227983 */ /* 0x000ea20000300a00 */
[----:B------:R-:W-:Y:S02]  /*16bc20*/  @P0 LOP3.LUT R14, R14, 0x40000000, RZ, 0xfc, !PT ;  /* 0x400000000e0e0812 */ /* 0x000fe400078efcff */
[C---:B------:R-:W-:Y:S01]  /*16bc30*/  LOP3.LUT P0, RZ, R37.reuse, 0x80000, RZ, 0xc0, !PT ;  /* 0x0008000025ff7812 */ /* 0x040fe2000780c0ff */
[----:B------:R-:W2:Y:S01]  /*16bc40*/  LDL.LU.64 R32, [R1+0x4198] ;  /* 0x0041980001207983 */ /* 0x000ea20000300a00 */
[----:B------:R-:W-:Y:S02]  /*16bc50*/  LOP3.LUT R14, R14, 0x7fffffff, RZ, 0xc0, !PT ;  /* 0x7fffffff0e0e7812 */ /* 0x000fe400078ec0ff */
[----:B------:R-:W-:Y:S01]  /*16bc60*/  PRMT R0, R42, 0x7770, RZ ;  /* 0x000077702a007816 */ /* 0x000fe200000000ff */
[----:B------:R-:W2:Y:S08]  /*16bc70*/  LDL.LU.64 R10, [R1+0x41a0] ;  /* 0x0041a000010a7983 */ /* 0x000eb00000300a00 */
[----:B------:R-:W-:Y:S01]  /*16bc80*/  @P0 LOP3.LUT R14, R14, 0x80000000, RZ, 0xfc, !PT ;  /* 0x800000000e0e0812 */ /* 0x000fe200078efcff */
[----:B------:R1:W-:Y:S01]  /*16bc90*/  @P6 STG.E.U8 desc[UR8][R4.64], R0 ;  /* 0x0000000004006986 */ /* 0x0003e2000c101108 */
[----:B------:R-:W-:-:S03]  /*16bca0*/  LOP3.LUT P0, RZ, R37, 0x40000, RZ, 0xc0, !PT ;  /* 0x0004000025ff7812 */ /* 0x000fc6000780c0ff */
[----:B------:R-:W2:Y:S04]  /*16bcb0*/  LDL.LU.64 R30, [R1+0x41a8] ;  /* 0x0041a800011e7983 */ /* 0x000ea80000300a00 */
[----:B------:R-:W2:Y:S01]  /*16bcc0*/  LDL.LU.64 R28, [R1+0x41b0] ;  /* 0x0041b000011c7983 */ /* 0x000ea20000300a00 */
[----:B-1----:R-:W-:-:S03]  /*16bcd0*/  PRMT R0, R42, 0x7771, RZ ;  /* 0x000077712a007816 */ /* 0x002fc600000000ff */
[----:B------:R-:W2:Y:S02]  /*16bce0*/  LDL.LU.64 R8, [R1+0x41b8] ;  /* 0x0041b80001087983 */ /* 0x000ea40000300a00 */
[----:B------:R-:W-:Y:S02]  /*16bcf0*/  @P0 LOP3.LUT R13, R13, 0x1, RZ, 0xfc, !PT ;  /* 0x000000010d0d0812 */ /* 0x000fe400078efcff */
[----:B------:R-:W-:Y:S01]  /*16bd00*/  LOP3.LUT P0, RZ, R37, 0x20000, RZ, 0xc0, !PT ;  /* 0x0002000025ff7812 */ /* 0x000fe2000780c0ff */
[----:B------:R-:W2:Y:S01]  /*16bd10*/  LDL.LU.64 R6, [R1+0x41c0] ;  /* 0x0041c00001067983 */ /* 0x000ea20000300a00 */
[----:B------:R-:W-:-:S03]  /*16bd20*/  LOP3.LUT R13, R13, 0xfffffffd, RZ, 0xc0, !PT ;  /* 0xfffffffd0d0d7812 */ /* 0x000fc600078ec0ff */
        /* <DEDUP_REMOVED lines=26> */
[----:B------:R1:W-:Y:S01]  /*16bed0*/  @P0 STG.E.U8 desc[UR8][R44.64], R0 ;  /* 0x000000002c000986 */ /* 0x0003e2000c101108 */
[----:B------:R-:W-:-:S02]  /*16bee0*/  LOP3.LUT P0, RZ, R13, 0x10, RZ, 0xc0, !PT ;  /* 0x000000100dff7812 */ /* 0x000fc4000780c0ff */
[----:B-1----:R-:W-:Y:S01]  /*16bef0*/  PRMT R0, R43, 0x7770, RZ ;  /* 0x000077702b007816 */ /* 0x002fe200000000ff */
[----:B------:R-:W2:Y:S04]  /*16bf00*/  LDL.LU.64 R44, [R1+0x41e0] ;  /* 0x0041e000012c7983 */ /* 0x000ea80000300a00 */
[----:B------:R-:W2:Y:S06]  /*16bf10*/  LDL.LU R42, [R1+0x2f4] ;  /* 0x0002f400012a7983 */ /* 0x000eac0000300800 */
[----:B---3--:R1:W-:Y:S01]  /*16bf20*/  @P0 STG.E.U8 desc[UR8][R40.64], R0 ;  /* 0x0000000028000986 */ /* 0x0083e2000c101108 */
[----:B------:R-:W-:-:S02]  /*16bf30*/  LOP3.LUT P0, RZ, R13, 0x8, RZ, 0xc0, !PT ;  /* 0x000000080dff7812 */ /* 0x000fc4000780c0ff */
[----:B-1----:R-:W-:Y:S01]  /*16bf40*/  PRMT R0, R43, 0x7771, RZ ;  /* 0x000077712b007816 */ /* 0x002fe200000000ff */
[----:B------:R-:W3:Y:S10]  /*16bf50*/  LDL.LU.64 R40, [R1+0x6640] ;  /* 0x0066400001287983 */ /* 0x000ef40000300a00 */
[----:B----4-:R1:W-:Y:S04]  /*16bf60*/  @P0 STG.E.U8 desc[UR8][R38.64], R0 ;  /* 0x0000000026000986 */ /* 0x0103e8000c101108 */
[----:B-1----:R-:W4:Y:S01]  /*16bf70*/  LDL.LU.64 R38, [R1+0x6638] ;  /* 0x0066380001267983 */ /* 0x002f220000300a00 */
[----:B------:R-:W-:-:S02]  /*16bf80*/  LOP3.LUT P0, RZ, R13, 0x4, RZ, 0xc0, !PT ;  /* 0x000000040dff7812 */ /* 0x000fc4000780c0ff */
[----:B------:R-:W-:-:S11]  /*16bf90*/  PRMT R0, R43, 0x7772, RZ ;  /* 0x000077722b007816 */ /* 0x000fd600000000ff */
[----:B--2---:R1:W-:Y:S01]  /*16bfa0*/  @P0 STG.E.U8 desc[UR8][R34.64], R0 ;  /* 0x0000000022000986 */ /* 0x0043e2000c101108 */
        /* <DEDUP_REMOVED lines=10> */
[----:B----4-:R-:W-:-:S05]  /*16c050*/  PRMT R0, R39, 0x7770, RZ ;  /* 0x0000777027007816 */ /* 0x010fca00000000ff */
        /* <DEDUP_REMOVED lines=17> */
[----:B------:R-:W4:Y:S04]  /*16c170*/  LDL.LU R38, [R1+0x662c] ;  /* 0x00662c0001267983 */ /* 0x000f280000300800 */
[----:B------:R-:W2:Y:S04]  /*16c180*/  LDL.LU.64 R8, [R1+0x41e8] ;  /* 0x0041e80001087983 */ /* 0x000ea80000300a00 */
[----:B------:R1:W-:Y:S04]  /*16c190*/  @P5 STG.E.U8 desc[UR8][R46.64], R0 ;  /* 0x000000002e005986 */ /* 0x0003e8000c101108 */
[----:B------:R-:W2:Y:S04]  /*16c1a0*/  LDL.LU.64 R6, [R1+0x41f0] ;  /* 0x0041f00001067983 */ /* 0x000ea80000300a00 */
[----:B------:R-:W2:Y:S01]  /*16c1b0*/  LDL.LU.64 R4, [R1+0x41f8] ;  /* 0x0041f80001047983 */ /* 0x000ea20000300a00 */
[----:B-1----:R-:W-:-:S03]  /*16c1c0*/  PRMT R0, R42, 0x7770, RZ ;  /* 0x000077702a007816 */ /* 0x002fc600000000ff */
[----:B------:R-:W2:Y:S04]  /*16c1d0*/  LDL.LU.64 R2, [R1+0x4200] ;  /* 0x0042000001027983 */ /* 0x000ea80000300a00 */
[----:B------:R1:W-:Y:S04]  /*16c1e0*/  @P6 STG.E.U8 desc[UR8][R44.64], R0 ;  /* 0x000000002c006986 */ /* 0x0003e8000c101108 */
[----:B------:R-:W2:Y:S04]  /*16c1f0*/  LDL.LU.64 R46, [R1+0x4208] ;  /* 0x00420800012e7983 */ /* 0x000ea80000300a00 */
[----:B-1----:R-:W2:Y:S04]  /*16c200*/  LDL.LU.64 R44, [R1+0x4210] ;  /* 0x00421000012c7983 */ /* 0x002ea80000300a00 */
[----:B------:R-:W2:Y:S01]  /*16c210*/  LDL.LU R43, [R1+0x2e4] ;  /* 0x0002e400012b7983 */ /* 0x000ea20000300800 */
[----:B------:R-:W-:-:S02]  /*16c220*/  LOP3.LUT R14, R14, 0xffdfffff, RZ, 0xc0, !PT ;  /* 0xffdfffff0e0e7812 */ /* 0x000fc400078ec0ff */
[C---:B------:R-:W-:Y:S02]  /*16c230*/  LOP3.LUT P4, RZ, R37.reuse, 0x8000000, RZ, 0xc0, !PT ;  /* 0x0800000025ff7812 */ /* 0x040fe4000788c0ff */
[C---:B------:R-:W-:Y:S02]  /*16c240*/  LOP3.LUT P5, RZ, R37.reuse, 0x10000000, RZ, 0xc0, !PT ;  /* 0x1000000025ff7812 */ /* 0x040fe400078ac0ff */
[----:B------:R-:W-:Y:S02]  /*16c250*/  LOP3.LUT P6, RZ, R37, 0x20000000, RZ, 0xc0, !PT ;  /* 0x2000000025ff7812 */ /* 0x000fe400078cc0ff */
[----:B------:R-:W-:Y:S02]  /*16c260*/  PRMT R0, R42, 0x7771, RZ ;  /* 0x000077712a007816 */ /* 0x000fe400000000ff */
[----:B----4-:R-:W-:-:S13]  /*16c270*/  LOP3.LUT P0, RZ, R38, 0x80, RZ, 0xc0, !PT ;  /* 0x0000008026ff7812 */ /* 0x010fda000780c0ff */
        /* <DEDUP_REMOVED lines=26> */
[----:B------:R-:W4:Y:S04]  /*16c420*/  LDL.LU.64 R36, [R1+0x4218] ;  /* 0x0042180001247983 */ /* 0x000f280000300a00 */
[----:B------:R-:W3:Y:S04]  /*16c430*/  LDL.LU R10, [R1+0x2d4] ;  /* 0x0002d400010a7983 */ /* 0x000ee80000300800 */
[----:B------:R-:W3:Y:S04]  /*16c440*/  LDL.LU.64 R12, [R1+0x4220] ;  /* 0x00422000010c7983 */ /* 0x000ee80000300a00 */
[----:B------:R-:W3:Y:S04]  /*16c450*/  LDL.LU.64 R34, [R1+0x4228] ;  /* 0x0042280001227983 */ /* 0x000ee80000300a00 */
[----:B------:R-:W3:Y:S04]  /*16c460*/  LDL.LU.64 R32, [R1+0x4230] ;  /* 0x0042300001207983 */ /* 0x000ee80000300a00 */
[----:B------:R-:W3:Y:S04]  /*16c470*/  LDL.LU.64 R30, [R1+0x4238] ;  /* 0x00423800011e7983 */ /* 0x000ee80000300a00 */
[----:B------:R-:W3:Y:S04]  /*16c480*/  LDL.LU R16, [R1+0x2c4] ;  /* 0x0002c40001107983 */ /* 0x000ee80000300800 */
[----:B--2---:R1:W-:Y:S04]  /*16c490*/  @P4 STG.E.U8 desc[UR8][R8.64], R0 ;  /* 0x0000000008004986 */ /* 0x0043e8000c101108 */
[----:B------:R-:W2:Y:S01]  /*16c4a0*/  LDL.LU.64 R28, [R1+0x4240] ;  /* 0x00424000011c7983 */ /* 0x000ea20000300a00 */
[----:B-1----:R-:W-:-:S03]  /*16c4b0*/  PRMT R0, R42, 0x7772, RZ ;  /* 0x000077722a007816 */ /* 0x002fc600000000ff */
[----:B------:R-:W2:Y:S04]  /*16c4c0*/  LDL.LU.64 R8, [R1+0x4248] ;  /* 0x0042480001087983 */ /* 0x000ea80000300a00 */
[----:B------:R1:W-:Y:S02]  /*16c4d0*/  @P5 STG.E.U8 desc[UR8][R6.64], R0 ;  /* 0x0000000006005986 */ /* 0x0003e4000c101108 */
[----:B-1----:R-:W-:Y:S02]  /*16c4e0*/  PRMT R0, R42, 0x7773, RZ ;  /* 0x000077732a007816 */ /* 0x002fe400000000ff */
[----:B------:R-:W2:Y:S04]  /*16c4f0*/  LDL.LU.64 R6, [R1+0x4250] ;  /* 0x0042500001067983 */ /* 0x000ea80000300a00 */
[----:B------:R1:W-:Y:S02]  /*16c500*/  @P6 STG.E.U8 desc[UR8][R4.64], R0 ;  /* 0x0000000004006986 */ /* 0x0003e4000c101108 */
[----:B-1----:R-:W-:-:S02]  /*16c510*/  PRMT R0, R43, 0x7770, RZ ;  /* 0x000077702b007816 */ /* 0x002fc400000000ff */
[----:B------:R-:W2:Y:S04]  /*16c520*/  LDL.LU.64 R4, [R1+0x4258] ;  /* 0x0042580001047983 */ /* 0x000ea80000300a00 */
        /* <DEDUP_REMOVED lines=12> */
[----:B------:R-:W-:Y:S02]  /*16c5f0*/  LOP3.LUT P0, RZ, R14, 0x8000000, RZ, 0xc0, !PT ;  /* 0x080000000eff7812 */ /* 0x000fe4000780c0ff */
[C---:B------:R-:W-:Y:S02]  /*16c600*/  LOP3.LUT P1, RZ, R38.reuse, 0x100, RZ, 0xc0, !PT ;  /* 0x0000010026ff7812 */ /* 0x040fe4000782c0ff */
[C---:B------:R-:W-:Y:S02]  /*16c610*/  LOP3.LUT P2, RZ, R38.reuse, 0x200, RZ, 0xc0, !PT ;  /* 0x0000020026ff7812 */ /* 0x040fe4000784c0ff */
[C---:B------:R-:W-:Y:S02]  /*16c620*/  LOP3.LUT P3, RZ, R38.reuse, 0x400, RZ, 0xc0, !PT ;  /* 0x0000040026ff7812 */ /* 0x040fe4000786c0ff */
[C---:B------:R-:W-:Y:S02]  /*16c630*/  LOP3.LUT P4, RZ, R38.reuse, 0x800, RZ, 0xc0, !PT ;  /* 0x0000080026ff7812 */ /* 0x040fe4000788c0ff */
[----:B------:R-:W-:-:S02]  /*16c640*/  LOP3.LUT P5, RZ, R38, 0x1000, RZ, 0xc0, !PT ;  /* 0x0000100026ff7812 */ /* 0x000fc400078ac0ff */
[----:B------:R-:W-:Y:S01]  /*16c650*/  LOP3.LUT P6, RZ, R38, 0x2000, RZ, 0xc0, !PT ;  /* 0x0000200026ff7812 */ /* 0x000fe200078cc0ff */
[----:B----4-:R3:W-:Y:S01]  /*16c660*/  @P0 STG.E.U8 desc[UR8][R36.64], R0 ;  /* 0x0000000024000986 */ /* 0x0107e2000c101108 */
[----:B------:R-:W-:Y:S02]  /*16c670*/  LOP3.LUT P0, RZ, R14, 0x4000000, RZ, 0xc0, !PT ;  /* 0x040000000eff7812 */ /* 0x000fe4000780c0ff */
[----:B---3--:R-:W-:-:S11]  /*16c680*/  PRMT R0, R10, 0x7770, RZ ;  /* 0x000077700a007816 */ /* 0x008fd600000000ff */
        /* <DEDUP_REMOVED lines=32> */
[----:B------:R1:W-:Y:S04]  /*16c890*/  @P6 STG.E.U8 desc[UR8][R42.64], R0 ;  /* 0x000000002a006986 */ /* 0x0003e8000c101108 */
[----:B-1----:R-:W4:Y:S04]  /*16c8a0*/  LDL.LU.64 R42, [R1+0x4298] ;  /* 0x00429800012a7983 */ /* 0x002f280000300a00 */
[----:B------:R-:W4:Y:S04]  /*16c8b0*/  LDL.LU.64 R46, [R1+0x42a0] ;  /* 0x0042a000012e7983 */ /* 0x000f280000300a00 */
[----:B------:R-:W4:Y:S04]  /*16c8c0*/  LDL.LU.64 R44, [R1+0x42a8] ;  /* 0x0042a800012c7983 */ /* 0x000f280000300a00 */
[----:B------:R-:W4:Y:S01]  /*16c8d0*/  LDL.LU R16, [R1+0x294] ;  /* 0x0002940001107983 */ /* 0x000f220000300800 */
[----:B------:R-:W-:-:S02]  /*16c8e0*/  LOP3.LUT P0, RZ, R38, 0x4000000, RZ, 0xc0, !PT ;  /* 0x0400000026ff7812 */ /* 0x000fc4000780c0ff */
[----:B------:R-:W-:Y:S01]  /*16c8f0*/  LOP3.LUT R14, R14, 0xffffefff, RZ, 0xc0, !PT ;  /* 0xffffefff0e0e7812 */ /* 0x000fe200078ec0ff */
[----:B------:R-:W4:Y:S04]  /*16c900*/  LDL.LU.64 R36, [R1+0x42b0] ;  /* 0x0042b00001247983 */ /* 0x000f280000300a00 */
[----:B------:R-:W4:Y:S04]  /*16c910*/  LDL.LU.64 R12, [R1+0x42b8] ;  /* 0x0042b800010c7983 */ /* 0x000f280000300a00 */
[----:B------:R-:W4:Y:S02]  /*16c920*/  LDL.LU.64 R34, [R1+0x42c0] ;  /* 0x0042c00001227983 */ /* 0x000f240000300a00 */
[----:B------:R-:W-:-:S02]  /*16c930*/  @P0 LOP3.LUT R14, R14, 0x1000, RZ, 0xfc, !PT ;  /* 0x000010000e0e0812 */ /* 0x000fc400078efcff */
[----:B------:R-:W-:Y:S01]  /*16c940*/  LOP3.LUT P0, RZ, R38, 0x2000000, RZ, 0xc0, !PT ;  /* 0x0200000026ff7812 */ /* 0x000fe2000780c0ff */
        /* <DEDUP_REMOVED lines=42> */
[----:B------:R-:W4:Y:S04]  /*16cbf0*/  LDL.LU.64 R4, [R1+0x42f8] ;  /* 0x0042f80001047983 */ /* 0x000f280000300a00 */
[----:B------:R-:W4:Y:S04]  /*16cc00*/  LDL.LU R42, [R1+0x2e8] ;  /* 0x0002e800012a7983 */ /* 0x000f280000300800 */
[----:B------:R-:W4:Y:S01]  /*16cc10*/  LDL.LU.64 R2, [R1+0x4300] ;  /* 0x0043000001027983 */ /* 0x000f220000300a00 */
        /* <DEDUP_REMOVED lines=25> */
[----:B------:R-:W-:Y:S01]  /*16cdb0*/  LOP3.LUT P1, RZ, R38, 0x8000000, RZ, 0xc0, !PT ;  /* 0x0800000026ff7812 */ /* 0x000fe2000782c0ff */
[----:B------:R-:W4:Y:S08]  /*16cdc0*/  LDL.LU R40, [R1+0x6624] ;  /* 0x0066240001287983 */ /* 0x000f300000300800 */
[----:B------:R2:W-:Y:S01]  /*16cdd0*/  @P0 STG.E.U8 desc[UR8][R30.64], R0 ;  /* 0x000000001e000986 */ /* 0x0005e2000c101108 */
[----:B------:R-:W-:-:S02]  /*16cde0*/  LOP3.LUT P0, RZ, R14, 0x1000, RZ, 0xc0, !PT ;  /* 0x000010000eff7812 */ /* 0x000fc4000780c0ff */
[C---:B------:R-:W-:Y:S02]  /*16cdf0*/  LOP3.LUT P2, RZ, R38.reuse, 0x10000000, RZ, 0xc0, !PT ;  /* 0x1000000026ff7812 */ /* 0x040fe4000784c0ff */
[C---:B------:R-:W-:Y:S02]  /*16ce00*/  LOP3.LUT P3, RZ, R38.reuse, 0x20000000, RZ, 0xc0, !PT ;  /* 0x2000000026ff7812 */ /* 0x040fe4000786c0ff */
        /* <DEDUP_REMOVED lines=8> */
[----:B-1----:R-:W-:-:S02]  /*16ce90*/  PRMT R0, R43, 0x7773, RZ ;  /* 0x000077732b007816 */ /* 0x002fc400000000ff */
[----:B------:R-:W3:Y:S04]  /*16cea0*/  LDL.LU.64 R6, [R1+0x4320] ;  /* 0x0043200001067983 */ /* 0x000ee80000300a00 */
[----:B------:R1:W-:Y:S02]  /*16ceb0*/  @P3 STG.E.U8 desc[UR8][R4.64], R0 ;  /* 0x0000000004003986 */ /* 0x0003e4000c101108 */
[----:B-1----:R-:W-:Y:S02]  /*16cec0*/  PRMT R0, R42, 0x7770, RZ ;  /* 0x000077702a007816 */ /* 0x002fe400000000ff */
[----:B------:R-:W4:Y:S04]  /*16ced0*/  LDL.LU.64 R4, [R1+0x4328] ;  /* 0x0043280001047983 */ /* 0x000f280000300a00 */
[----:B------:R1:W-:Y:S04]  /*16cee0*/  @P4 STG.E.U8 desc[UR8][R2.64], R0 ;  /* 0x0000000002004986 */ /* 0x0003e8000c101108 */
[----:B-1----:R-:W3:Y:S04]  /*16cef0*/  LDL.LU.64 R2, [R1+0x4330] ;  /* 0x0043300001027983 */ /* 0x002ee80000300a00 */
[----:B------:R-:W3:Y:S01]  /*16cf00*/  LDL.LU R43, [R1+0x2d8] ;  /* 0x0002d800012b7983 */ /* 0x000ee20000300800 */
[----:B------:R-:W-:-:S02]  /*16cf10*/  LOP3.LUT P5, RZ, R38, 0x80000000, RZ, 0xc0, !PT ;  /* 0x8000000026ff7812 */ /* 0x000fc400078ac0ff */
[----:B------:R-:W-:-:S11]  /*16cf20*/  PRMT R0, R42, 0x7771, RZ ;  /* 0x000077712a007816 */ /* 0x000fd600000000ff */
[----:B------:R1:W-:Y:S04]  /*16cf30*/  @P5 STG.E.U8 desc[UR8][R46.64], R0 ;  /* 0x000000002e005986 */ /* 0x0003e8000c101108 */
[----:B-1----:R-:W4:Y:S01]  /*16cf40*/  LDL.LU.64 R46, [R1+0x4338] ;  /* 0x00433800012e7983 */ /* 0x002f220000300a00 */
[----:B------:R-:W-:Y:S02]  /*16cf50*/  LOP3.LUT P6, RZ, R39, 0x1, RZ, 0xc0, !PT ;  /* 0x0000000127ff7812 */ /* 0x000fe400078cc0ff */
[C---:B------:R-:W-:Y:S01]  /*16cf60*/  PRMT R0, R42.reuse, 0x7772, RZ ;  /* 0x000077722a007816 */ /* 0x040fe200000000ff */
[----:B------:R-:W4:Y:S10]  /*16cf70*/  LDL.LU R16, [R1+0x2c8] ;  /* 0x0002c80001107983 */ /* 0x000f340000300800 */
[----:B------:R1:W-:Y:S04]  /*16cf80*/  @P6 STG.E.U8 desc[UR8][R44.64], R0 ;  /* 0x000000002c006986 */ /* 0x0003e8000c101108 */
[----:B-1----:R-:W4:Y:S04]  /*16cf90*/  LDL.LU.64 R44, [R1+0x4340] ;  /* 0x00434000012c7983 */ /* 0x002f280000300a00 */
[----:B------:R-:W4:Y:S04]  /*16cfa0*/  LDL.LU.64 R36, [R1+0x4348] ;  /* 0x0043480001247983 */ /* 0x000f280000300a00 */
[----:B------:R-:W4:Y:S04]  /*16cfb0*/  LDL.LU.64 R12, [R1+0x4350] ;  /* 0x00435000010c7983 */ /* 0x000f280000300a00 */
[----:B------:R-:W4:Y:S01]  /*16cfc0*/  LDL.LU.64 R34, [R1+0x4358] ;  /* 0x0043580001227983 */ /* 0x000f220000300a00 */
[----:B------:R-:W-:-:S03]  /*16cfd0*/  PRMT R0, R42, 0x7773, RZ ;  /* 0x000077732a007816 */ /* 0x000fc600000000ff */
[----:B------:R-:W4:Y:S04]  /*16cfe0*/  LDL.LU R42, [R1+0x2b8] ;  /* 0x0002b800012a7983 */ /* 0x000f280000300800 */
[----:B------:R-:W4:Y:S04]  /*16cff0*/  LDL.LU.64 R32, [R1+0x4360] ;  /* 0x0043600001207983 */ /* 0x000f280000300a00 */
[----:B------:R-:W4:Y:S01]  /*16d000*/  LDL.LU.64 R10, [R1+0x4368] ;  /* 0x00436800010a7983 */ /* 0x000f220000300a00 */
[C---:B------:R-:W-:Y:S02]  /*16d010*/  LOP3.LUT P0, RZ, R39.reuse, 0x2000, RZ, 0xc0, !PT ;  /* 0x0000200027ff7812 */ /* 0x040fe4000780c0ff */
[----:B------:R-:W-:Y:S01]  /*16d020*/  LOP3.LUT R14, R14, 0xfffffff7, RZ, 0xc0, !PT ;  /* 0xfffffff70e0e7812 */ /* 0x000fe200078ec0ff */
[----:B------:R-:W4:Y:S01]  /*16d030*/  LDL.LU.64 R30, [R1+0x4370] ;  /* 0x00437000011e7983 */ /* 0x000f220000300a00 */
[----:B------:R-:W-:-:S02]  /*16d040*/  LOP3.LUT P4, RZ, R39, 0x2, RZ, 0xc0, !PT ;  /* 0x0000000227ff7812 */ /* 0x000fc4000788c0ff */
[C---:B------:R-:W-:Y:S01]  /*16d050*/  LOP3.LUT P5, RZ, R39.reuse, 0x4, RZ, 0xc0, !PT ;  /* 0x0000000427ff7812 */ /* 0x040fe200078ac0ff */
[----:B------:R-:W4:Y:S06]  /*16d060*/  LDL.LU.64 R28, [R1+0x4378] ;  /* 0x00437800011c7983 */ /* 0x000f2c0000300a00 */
[----:B------:R-:W-:Y:S02]  /*16d070*/  @P0 LOP3.LUT R14, R14, 0x8, RZ, 0xfc, !PT ;  /* 0x000000080e0e0812 */ /* 0x000fe400078efcff */
[----:B------:R-:W-:Y:S02]  /*16d080*/  LOP3.LUT P0, RZ, R39, 0x1000, RZ, 0xc0, !PT ;  /* 0x0000100027ff7812 */ /* 0x000fe4000780c0ff */
[----:B------:R-:W-:-:S02]  /*16d090*/  LOP3.LUT R14, R14, 0xffffffef, RZ, 0xc0, !PT ;  /* 0xffffffef0e0e7812 */ /* 0x000fc400078ec0ff */
        /* <DEDUP_REMOVED lines=17> */
[----:B-1----:R-:W2:Y:S01]  /*16d1b0*/  LDL.LU.64 R8, [R1+0x4380] ;  /* 0x0043800001087983 */ /* 0x002ea20000300a00 */
[----:B---3--:R-:W-:-:S05]  /*16d1c0*/  PRMT R0, R43, 0x7770, RZ ;  /* 0x000077702b007816 */ /* 0x008fca00000000ff */
[----:B------:R1:W-:Y:S02]  /*16d1d0*/  @P5 STG.E.U8 desc[UR8][R6.64], R0 ;  /* 0x0000000006005986 */ /* 0x0003e4000c101108 */
[----:B-1----:R-:W-:Y:S02]  /*16d1e0*/  PRMT R0, R43, 0x7771, RZ ;  /* 0x000077712b007816 */ /* 0x002fe400000000ff */
[----:B------:R-:W3:Y:S04]  /*16d1f0*/  LDL.LU.64 R6, [R1+0x4388] ;  /* 0x0043880001067983 */ /* 0x000ee80000300a00 */
[----:B----4-:R1:W-:Y:S04]  /*16d200*/  @P6 STG.E.U8 desc[UR8][R4.64], R0 ;  /* 0x0000000004006986 */ /* 0x0103e8000c101108 */
[----:B-1----:R-:W4:Y:S01]  /*16d210*/  LDL.LU.64 R4, [R1+0x4390] ;  /* 0x0043900001047983 */ /* 0x002f220000300a00 */
[----:B------:R-:W-:-:S02]  /*16d220*/  @P0 LOP3.LUT R14, R14, 0x200, RZ, 0xfc, !PT ;  /* 0x000002000e0e0812 */ /* 0x000fc400078efcff */
        /* <DEDUP_REMOVED lines=44> */
[----:B--2---:R1:W-:Y:S02]  /*16d4f0*/  @P1 STG.E.U8 desc[UR8][R8.64], R0 ;  /* 0x0000000008001986 */ /* 0x0043e4000c101108 */
[----:B-1----:R-:W-:-:S05]  /*16d500*/  PRMT R0, R40, 0x7771, RZ ;  /* 0x0000777128007816 */ /* 0x002fca00000000ff */
[----:B---3--:R1:W-:Y:S02]  /*16d510*/  @P2 STG.E.U8 desc[UR8][R6.64], R0 ;  /* 0x0000000006002986 */ /* 0x0083e4000c101108 */
[----:B-1----:R-:W-:-:S05]  /*16d520*/  PRMT R0, R40, 0x7772, RZ ;  /* 0x0000777228007816 */ /* 0x002fca00000000ff */
[----:B----4-:R1:W-:Y:S02]  /*16d530*/  @P3 STG.E.U8 desc[UR8][R4.64], R0 ;  /* 0x0000000004003986 */ /* 0x0103e4000c101108 */
[----:B-1----:R-:W-:Y:S02]  /*16d540*/  PRMT R0, R40, 0x7773, RZ ;  /* 0x0000777328007816 */ /* 0x002fe400000000ff */
[----:B------:R-:W2:Y:S01]  /*16d550*/  LDL.LU R40, [R1+0x6620] ;  /* 0x0066200001287983 */ /* 0x000ea20000300800 */
[C---:B------:R-:W-:Y:S02]  /*16d560*/  LOP3.LUT P4, RZ, R39.reuse, 0x20000, RZ, 0xc0, !PT ;  /* 0x0002000027ff7812 */ /* 0x040fe4000788c0ff */
[----:B------:R-:W-:Y:S01]  /*16d570*/  LOP3.LUT P5, RZ, R39, 0x40000, RZ, 0xc0, !PT ;  /* 0x0004000027ff7812 */ /* 0x000fe200078ac0ff */
[----:B------:R-:W3:Y:S10]  /*16d580*/  LDL.LU.64 R8, [R1+0x43b0] ;  /* 0x0043b00001087983 */ /* 0x000ef40000300a00 */
[----:B------:R1:W-:Y:S02]  /*16d590*/  @P4 STG.E.U8 desc[UR8][R2.64], R0 ;  /* 0x0000000002004986 */ /* 0x0003e4000c101108 */
[----:B-1----:R-:W-:-:S05]  /*16d5a0*/  PRMT R0, R43, 0x7770, RZ ;  /* 0x000077702b007816 */ /* 0x002fca00000000ff */
[----:B------:R1:W-:Y:S04]  /*16d5b0*/  @P5 STG.E.U8 desc[UR8][R46.64], R0 ;  /* 0x000000002e005986 */ /* 0x0003e8000c101108 */
[----:B-1----:R-:W4:Y:S04]  /*16d5c0*/  LDL.LU.64 R46, [R1+0x43b8] ;  /* 0x0043b800012e7983 */ /* 0x002f280000300a00 */
[----:B------:R-:W3:Y:S04]  /*16d5d0*/  LDL.LU.64 R6, [R1+0x43c0] ;  /* 0x0043c00001067983 */ /* 0x000ee80000300a00 */
[----:B------:R-:W3:Y:S04]  /*16d5e0*/  LDL.LU.64 R4, [R1+0x43c8] ;  /* 0x0043c80001047983 */ /* 0x000ee80000300a00 */
[----:B------:R-:W3:Y:S04]  /*16d5f0*/  LDL.LU.64 R2, [R1+0x43d0] ;  /* 0x0043d00001027983 */ /* 0x000ee80000300a00 */
[----:B------:R-:W4:Y:S01]  /*16d600*/  LDL.LU R42, [R1+0x288] ;  /* 0x00028800012a7983 */ /* 0x000f220000300800 */
[----:B------:R-:W-:-:S02]  /*16d610*/  LOP3.LUT P6, RZ, R39, 0x80000, RZ, 0xc0, !PT ;  /* 0x0008000027ff7812 */ /* 0x000fc400078cc0ff */
[----:B------:R-:W-:-:S11]  /*16d620*/  PRMT R0, R43, 0x7771, RZ ;  /* 0x000077712b007816 */ /* 0x000fd600000000ff */
[----:B------:R1:W-:Y:S04]  /*16d630*/  @P6 STG.E.U8 desc[UR8][R44.64], R0 ;  /* 0x000000002c006986 */ /* 0x0003e8000c101108 */
[----:B-1----:R-:W4:Y:S01]  /*16d640*/  LDL.LU.64 R44, [R1+0x43d8] ;  /* 0x0043d800012c7983 */ /* 0x002f220000300a00 */
[----:B------:R-:W-:Y:S02]  /*16d650*/  LOP3.LUT R18, R18, 0xfbffffff, RZ, 0xc0, !PT ;  /* 0xfbffffff12127812 */ /* 0x000fe400078ec0ff */
[C---:B------:R-:W-:Y:S01]  /*16d660*/  LOP3.LUT P4, RZ, R39.reuse, 0x100000, RZ, 0xc0, !PT ;  /* 0x0010000027ff7812 */ /* 0x040fe2000788c0ff */
[----:B------:R-:W4:Y:S01]  /*16d670*/  LDL.LU R12, [R1+0x2fc] ;  /* 0x0002fc00010c7983 */ /* 0x000f220000300800 */
[----:B------:R-:W-:Y:S02]  /*16d680*/  LOP3.LUT R14, R14, 0xfffffffe, RZ, 0xc0, !PT ;  /* 0xfffffffe0e0e7812 */ /* 0x000fe400078ec0ff */
[----:B------:R-:W-:-:S02]  /*16d690*/  LOP3.LUT P5, RZ, R39, 0x200000, RZ, 0xc0, !PT ;  /* 0x0020000027ff7812 */ /* 0x000fc400078ac0ff */
        /* <DEDUP_REMOVED lines=20> */
[----:B---3--:R1:W-:-:S12]  /*16d7e0*/  @P4 STG.E.U8 desc[UR8][R8.64], R0 ;  /* 0x0000000008004986 */ /* 0x0083d8000c101108 */
[----:B------:R-:W-:Y:S02]  /*16d7f0*/  @P0 LOP3.LUT R14, R14, 0x1, RZ, 0xfc, !PT ;  /* 0x000000010e0e0812 */ /* 0x000fe400078efcff */
[----:B------:R-:W-:Y:S02]  /*16d800*/  LOP3.LUT P0, RZ, R39, 0x2000000, RZ, 0xc0, !PT ;  /* 0x0200000027ff7812 */ /* 0x000fe4000780c0ff */
[----:B------:R-:W-:Y:S02]  /*16d810*/  LOP3.LUT R14, R14, 0xfffffffd, RZ, 0xc0, !PT ;  /* 0xfffffffd0e0e7812 */ /* 0x000fe400078ec0ff */
[----:B-1----:R-:W-:-:S05]  /*16d820*/  PRMT R0, R43, 0x7773, RZ ;  /* 0x000077732b007816 */ /* 0x002fca00000000ff */
[----:B----4-:R1:W-:Y:S04]  /*16d830*/  @P5 STG.E.U8 desc[UR8][R46.64], R0 ;  /* 0x000000002e005986 */ /* 0x0103e8000c101108 */
[----:B------:R-:W-:Y:S02]  /*16d840*/  @P0 LOP3.LUT R14, R14, 0x2, RZ, 0xfc, !PT ;  /* 0x000000020e0e0812 */ /* 0x000fe400078efcff */
[----:B------:R-:W-:Y:S01]  /*16d850*/  LOP3.LUT P0, RZ, R39, 0x1000000, RZ, 0xc0, !PT ;  /* 0x0100000027ff7812 */ /* 0x000fe2000780c0ff */
[----:B-1----:R-:W2:Y:S01]  /*16d860*/  LDL.LU.64 R46, [R1+0x43e0] ;  /* 0x0043e000012e7983 */ /* 0x002ea20000300a00 */
[----:B------:R-:W-:-:S11]  /*16d870*/  LOP3.LUT R14, R14, 0xfffffffb, RZ, 0xc0, !PT ;  /* 0xfffffffb0e0e7812 */ /* 0x000fd600078ec0ff */
[----:B------:R-:W-:Y:S02]  /*16d880*/  @P0 LOP3.LUT R14, R14, 0x4, RZ, 0xfc, !PT ;  /* 0x000000040e0e0812 */ /* 0x000fe400078efcff */
[----:B------:R-:W-:Y:S02]  /*16d890*/  LOP3.LUT P0, RZ, R39, 0x800000, RZ, 0xc0, !PT ;  /* 0x0080000027ff7812 */ /* 0x000fe4000780c0ff */
[----:B------:R-:W3:Y:S04]  /*16d8a0*/  LDL.LU.64 R38, [R1+0x43e8] ;  /* 0x0043e80001267983 */ /* 0x000ee80000300a00 */
[----:B------:R-:W4:Y:S04]  /*16d8b0*/  LDL.LU.64 R36, [R1+0x43f0] ;  /* 0x0043f00001247983 */ /* 0x000f280000300a00 */
[----:B------:R-:W4:Y:S04]  /*16d8c0*/  LDL.LU.64 R34, [R1+0x43f8] ;  /* 0x0043f80001227983 */ /* 0x000f280000300a00 */
[----:B------:R-:W4:Y:S04]  /*16d8d0*/  LDL.LU R16, [R1+0x2ec] ;  /* 0x0002ec0001107983 */ /* 0x000f280000300800 */
[----:B------:R-:W4:Y:S04]  /*16d8e0*/  LDL.LU.64 R32, [R1+0x4400] ;  /* 0x0044000001207983 */ /* 0x000f280000300a00 */
[----:B------:R-:W4:Y:S01]  /*16d8f0*/  LDL.LU.64 R10, [R1+0x4408] ;  /* 0x00440800010a7983 */ /* 0x000f220000300a00 */
[----:B------:R-:W-:-:S03]  /*16d900*/  PRMT R0, R42, 0x7770, RZ ;  /* 0x000077702a007816 */ /* 0x000fc600000000ff */
[----:B------:R-:W4:Y:S04]  /*16d910*/  LDL.LU R43, [R1+0x2dc] ;  /* 0x0002dc00012b7983 */ /* 0x000f280000300800 */
[----:B------:R1:W-:Y:S04]  /*16d920*/  @P6 STG.E.U8 desc[UR8][R6.64], R0 ;  /* 0x0000000006006986 */ /* 0x0003e8000c101108 */
[----:B------:R-:W4:Y:S04]  /*16d930*/  LDL.LU.64 R30, [R1+0x4410] ;  /* 0x00441000011e7983 */ /* 0x000f280000300a00 */
[----:B------:R-:W4:Y:S01]  /*16d940*/  LDL.LU.64 R28, [R1+0x4418] ;  /* 0x00441800011c7983 */ /* 0x000f220000300a00 */
[----:B-1----:R-:W-:-:S03]  /*16d950*/  PRMT R0, R42, 0x7771, RZ ;  /* 0x000077712a007816 */ /* 0x002fc600000000ff */
[----:B------:R-:W4:Y:S04]  /*16d960*/  LDL.LU.64 R8, [R1+0x4420] ;  /* 0x0044200001087983 */ /* 0x000f280000300a00 */
[----:B------:R1:W-:Y:S01]  /*16d970*/  @P0 STG.E.U8 desc[UR8][R4.64], R0 ;  /* 0x0000000004000986 */ /* 0x0003e2000c101108 */
[----:B------:R-:W-:-:S03]  /*16d980*/  LOP3.LUT P0, RZ, R14, 0x4, RZ, 0xc0, !PT ;  /* 0x000000040eff7812 */ /* 0x000fc6000780c0ff */
[----:B------:R-:W4:Y:S01]  /*16d990*/  LDL.LU.64 R6, [R1+0x4428] ;  /* 0x0044280001067983 */ /* 0x000f220000300a00 */
[----:B-1----:R-:W-:-:S03]  /*16d9a0*/  PRMT R0, R42, 0x7772, RZ ;  /* 0x000077722a007816 */ /* 0x002fc600000000ff */
[----:B------:R-:W4:Y:S06]  /*16d9b0*/  LDL.LU.64 R4, [R1+0x4430] ;  /* 0x0044300001047983 */ /* 0x000f2c0000300a00 */
[----:B------:R1:W-:Y:S01]  /*16d9c0*/  @P0 STG.E.U8 desc[UR8][R2.64], R0 ;  /* 0x0000000002000986 */ /* 0x0003e2000c101108 */
[----:B------:R-:W-:Y:S02]  /*16d9d0*/  LOP3.LUT P0, RZ, R14, 0x2, RZ, 0xc0, !PT ;  /* 0x000000020eff7812 */ /* 0x000fe4000780c0ff */
        /* <DEDUP_REMOVED lines=154> */
[----:B------:R-:W3:Y:S04]  /*16e380*/  LDL.LU.64 R6, [R1+0x44f0] ;  /* 0x0044f00001067983 */ /* 0x000ee80000300a00 */
[----:B------:R-:W3:Y:S04]  /*16e390*/  LDL.LU R16, [R1+0x270] ;  /* 0x0002700001107983 */ /* 0x000ee80000300800 */
[----:B------:R-:W4:Y:S04]  /*16e3a0*/  LDL.LU.64 R4, [R1+0x44f8] ;  /* 0x0044f80001047983 */ /* 0x000f280000300a00 */
[----:B------:R-:W4:Y:S04]  /*16e3b0*/  LDL.LU.64 R2, [R1+0x4500] ;  /* 0x0045000001027983 */ /* 0x000f280000300a00 */
[----:B------:R-:W4:Y:S01]  /*16e3c0*/  LDL.LU R14, [R1+0x260] ;  /* 0x00026000010e7983 */ /* 0x000f220000300800 */
[----:B------:R-:W-:-:S02]  /*16e3d0*/  LOP3.LUT P4, RZ, R40, 0x4000000, RZ, 0xc0, !PT ;  /* 0x0400000028ff7812 */ /* 0x000fc4000788c0ff */
[----:B------:R-:W-:Y:S02]  /*16e3e0*/  LOP3.LUT R18, R18, 0xfffffeff, RZ, 0xc0, !PT ;  /* 0xfffffeff12127812 */ /* 0x000fe400078ec0ff */
[C---:B------:R-:W-:Y:S02]  /*16e3f0*/  LOP3.LUT P5, RZ, R40.reuse, 0x8000000, RZ, 0xc0, !PT ;  /* 0x0800000028ff7812 */ /* 0x040fe400078ac0ff */
[----:B------:R-:W-:Y:S02]  /*16e400*/  LOP3.LUT P6, RZ, R40, 0x10000000, RZ, 0xc0, !PT ;  /* 0x1000000028ff7812 */ /* 0x000fe400078cc0ff */
[----:B--2---:R-:W-:-:S13]  /*16e410*/  LOP3.LUT P0, RZ, R41, 0x40, RZ, 0xc0, !PT ;  /* 0x0000004029ff7812 */ /* 0x004fda000780c0ff */
[----:B------:R-:W-:Y:S02]  /*16e420*/  @P0 LOP3.LUT R18, R18, 0x100, RZ, 0xfc, !PT ;  /* 0x0000010012120812 */ /* 0x000fe400078efcff */
[----:B------:R-:W-:Y:S02]  /*16e430*/  LOP3.LUT P0, RZ, R41, 0x20, RZ, 0xc0, !PT ;  /* 0x0000002029ff7812 */ /* 0x000fe4000780c0ff */
[----:B---3--:R-:W-:-:S05]  /*16e440*/  PRMT R0, R16, 0x7770, RZ ;  /* 0x0000777010007816 */ /* 0x008fca00000000ff */
[----:B------:R1:W-:Y:S01]  /*16e450*/  @P4 STG.E.U8 desc[UR8][R44.64], R0 ;  /* 0x000000002c004986 */ /* 0x0003e2000c101108 */
[----:B------:R-:W-:-:S03]  /*16e460*/  LOP3.LUT R18, R18, 0xfffffdff, RZ, 0xc0, !PT ;  /* 0xfffffdff12127812 */ /* 0x000fc600078ec0ff */
[----:B-1----:R-:W2:Y:S01]  /*16e470*/  LDL.LU.64 R44, [R1+0x4508] ;  /* 0x00450800012c7983 */ /* 0x002ea20000300a00 */
[----:B------:R-:W-:Y:S02]  /*16e480*/  PRMT R0, R16, 0x7771, RZ ;  /* 0x0000777110007816 */ /* 0x000fe400000000ff */
        /* <DEDUP_REMOVED lines=29> */
[----:B-1----:R-:W-:Y:S02]  /*16e660*/  PRMT R0, R16, 0x7773, RZ ;  /* 0x0000777310007816 */ /* 0x002fe400000000ff */
[----:B------:R-:W4:Y:S01]  /*16e670*/  LDL.LU R16, [R1+0x240] ;  /* 0x0002400001107983 */ /* 0x000f220000300800 */
[----:B------:R-:W-:-:S03]  /*16e680*/  LOP3.LUT P0, RZ, R40, 0x40000000, RZ, 0xc0, !PT ;  /* 0x4000000028ff7812 */ /* 0x000fc6000780c0ff */
[----:B------:R-:W4:Y:S01]  /*16e690*/  LDL.LU.64 R10, [R1+0x4540] ;  /* 0x00454000010a7983 */ /* 0x000f220000300a00 */
[----:B------:R-:W-:-:S03]  /*16e6a0*/  LOP3.LUT R18, R18, 0xfffeffff, RZ, 0xc0, !PT ;  /* 0xfffeffff12127812 */ /* 0x000fc600078ec0ff */
[----:B------:R-:W4:Y:S04]  /*16e6b0*/  LDL.LU.64 R28, [R1+0x4548] ;  /* 0x00454800011c7983 */ /* 0x000f280000300a00 */
[----:B------:R-:W4:Y:S02]  /*16e6c0*/  LDL.LU.64 R8, [R1+0x4550] ;  /* 0x0045500001087983 */ /* 0x000f240000300a00 */
[----:B------:R-:W-:Y:S02]  /*16e6d0*/  @P0 LOP3.LUT R18, R18, 0x10000, RZ, 0xfc, !PT ;  /* 0x0001000012120812 */ /* 0x000fe400078efcff */
[----:B------:R-:W-:Y:S01]  /*16e6e0*/  LOP3.LUT P0, RZ, R40, 0x20000000, RZ, 0xc0, !PT ;  /* 0x2000000028ff7812 */ /* 0x000fe2000780c0ff */
[----:B------:R-:W4:Y:S04]  /*16e6f0*/  LDL.LU.64 R6, [R1+0x4558] ;  /* 0x0045580001067983 */ /* 0x000f280000300a00 */
[----:B------:R-:W4:Y:S08]  /*16e700*/  LDL.LU R30, [R1+0x230] ;  /* 0x00023000011e7983 */ /* 0x000f300000300800 */
[----:B------:R1:W-:Y:S04]  /*16e710*/  @P0 STG.E.U8 desc[UR8][R4.64], R0 ;  /* 0x0000000004000986 */ /* 0x0003e8000c101108 */
[----:B-1----:R-:W4:Y:S01]  /*16e720*/  LDL.LU.64 R4, [R1+0x4560] ;  /* 0x0045600001047983 */ /* 0x002f220000300a00 */
[----:B------:R-:W-:-:S02]  /*16e730*/  LOP3.LUT P0, RZ, R18, 0x10000, RZ, 0xc0, !PT ;  /* 0x0001000012ff7812 */ /* 0x000fc4000780c0ff */
[----:B------:R-:W-:-:S11]  /*16e740*/  PRMT R0, R14, 0x7770, RZ ;  /* 0x000077700e007816 */ /* 0x000fd600000000ff */
[----:B------:R1:W-:Y:S01]  /*16e750*/  @P0 STG.E.U8 desc[UR8][R2.64], R0 ;  /* 0x0000000002000986 */ /* 0x0003e2000c101108 */
[----:B------:R-:W-:Y:S02]  /*16e760*/  LOP3.LUT P0, RZ, R18, 0x8000, RZ, 0xc0, !PT ;  /* 0x0000800012ff7812 */ /* 0x000fe4000780c0ff */
[----:B-1----:R-:W-:Y:S01]  /*16e770*/  PRMT R0, R14, 0x7771, RZ ;  /* 0x000077710e007816 */ /* 0x002fe200000000ff */
[----:B------:R-:W4:Y:S01]  /*16e780*/  LDL.LU.64 R2, [R1+0x4568] ;  /* 0x0045680001027983 */ /* 0x000f220000300a00 */
[C---:B------:R-:W-:Y:S02]  /*16e790*/  LOP3.LUT P1, RZ, R41.reuse, 0x80, RZ, 0xc0, !PT ;  /* 0x0000008029ff7812 */ /* 0x040fe4000782c0ff */
[C---:B------:R-:W-:Y:S02]  /*16e7a0*/  LOP3.LUT P2, RZ, R41.reuse, 0x100, RZ, 0xc0, !PT ;  /* 0x0000010029ff7812 */ /* 0x040fe4000784c0ff */
[C---:B------:R-:W-:Y:S02]  /*16e7b0*/  LOP3.LUT P3, RZ, R41.reuse, 0x200, RZ, 0xc0, !PT ;  /* 0x0000020029ff7812 */ /* 0x040fe4000786c0ff */
[----:B------:R-:W-:-:S03]  /*16e7c0*/  LOP3.LUT P4, RZ, R41, 0x400, RZ, 0xc0, !PT ;  /* 0x0000040029ff7812 */ /* 0x000fc6000788c0ff */
[----:B--2---:R1:W-:Y:S01]  /*16e7d0*/  @P0 STG.E.U8 desc[UR8][R44.64], R0 ;  /* 0x000000002c000986 */ /* 0x0043e2000c101108 */
[----:B------:R-:W-:Y:S02]  /*16e7e0*/  LOP3.LUT P0, RZ, R18, 0x4000, RZ, 0xc0, !PT ;  /* 0x0000400012ff7812 */ /* 0x000fe4000780c0ff */
[----:B-1----:R-:W-:Y:S01]  /*16e7f0*/  PRMT R0, R14, 0x7772, RZ ;  /* 0x000077720e007816 */ /* 0x002fe200000000ff */
[----:B------:R-:W2:Y:S10]  /*16e800*/  LDL.LU.64 R44, [R1+0x4570] ;  /* 0x00457000012c7983 */ /* 0x000eb40000300a00 */
[----:B---3--:R1:W-:Y:S01]  /*16e810*/  @P0 STG.E.U8 desc[UR8][R42.64], R0 ;  /* 0x000000002a000986 */ /* 0x0083e2000c101108 */
[----:B------:R-:W-:-:S02]  /*16e820*/  LOP3.LUT P0, RZ, R18, 0x2000, RZ, 0xc0, !PT ;  /* 0x0000200012ff7812 */ /* 0x000fc4000780c0ff */
        /* <DEDUP_REMOVED lines=49> */
[----:B------:R-:W-:Y:S02]  /*16eb40*/  LOP3.LUT P6, RZ, R41, 0x1000, RZ, 0xc0, !PT ;  /* 0x0000100029ff7812 */ /* 0x000fe400078cc0ff */
[----:B------:R-:W-:-:S05]  /*16eb50*/  PRMT R0, R30, 0x7771, RZ ;  /* 0x000077711e007816 */ /* 0x000fca00000000ff */
[----:B------:R-:W-:Y:S02]  /*16eb60*/  @P0 LOP3.LUT R18, R18, 0x10, RZ, 0xfc, !PT ;  /* 0x0000001012120812 */ /* 0x000fe400078efcff */
[C---:B------:R-:W-:Y:S01]  /*16eb70*/  LOP3.LUT P0, RZ, R41.reuse, 0x80000, RZ, 0xc0, !PT ;  /* 0x0008000029ff7812 */ /* 0x040fe2000780c0ff */
[----:B------:R1:W-:Y:S01]  /*16eb80*/  @P5 STG.E.U8 desc[UR8][R2.64], R0 ;  /* 0x0000000002005986 */ /* 0x0003e2000c101108 */
[----:B------:R-:W-:Y:S02]  /*16eb90*/  LOP3.LUT R18, R18, 0xffffffdf, RZ, 0xc0, !PT ;  /* 0xffffffdf12127812 */ /* 0x000fe400078ec0ff */
[----:B------:R-:W-:Y:S02]  /*16eba0*/  LOP3.LUT P4, RZ, R41, 0x2000, RZ, 0xc0, !PT ;  /* 0x0000200029ff7812 */ /* 0x000fe4000788c0ff */
[----:B-1----:R-:W-:-:S07]  /*16ebb0*/  PRMT R0, R30, 0x7772, RZ ;  /* 0x000077721e007816 */ /* 0x002fce00000000ff */
[----:B------:R-:W-:Y:S02]  /*16ebc0*/  @P0 LOP3.LUT R18, R18, 0x20, RZ, 0xfc, !PT ;  /* 0x0000002012120812 */ /* 0x000fe400078efcff */
[C---:B------:R-:W-:Y:S01]  /*16ebd0*/  LOP3.LUT P0, RZ, R41.reuse, 0x40000, RZ, 0xc0, !PT ;  /* 0x0004000029ff7812 */ /* 0x040fe2000780c0ff */
[----:B--2---:R1:W-:Y:S01]  /*16ebe0*/  @P6 STG.E.U8 desc[UR8][R44.64], R0 ;  /* 0x000000002c006986 */ /* 0x0043e2000c101108 */
[----:B------:R-:W-:Y:S02]  /*16ebf0*/  LOP3.LUT P5, RZ, R41, 0x4000, RZ, 0xc0, !PT ;  /* 0x0000400029ff7812 */ /* 0x000fe400078ac0ff */
[----:B------:R-:W-:Y:S01]  /*16ec00*/  LOP3.LUT R18, R18, 0xffffffbf, RZ, 0xc0, !PT ;  /* 0xffffffbf12127812 */ /* 0x000fe200078ec0ff */
[----:B-1----:R-:W2:Y:S01]  /*16ec10*/  LDL.LU.64 R44, [R1+0x4598] ;  /* 0x00459800012c7983 */ /* 0x002ea20000300a00 */
[----:B------:R-:W-:-:S07]  /*16ec20*/  PRMT R0, R30, 0x7773, RZ ;  /* 0x000077731e007816 */ /* 0x000fce00000000ff */
[----:B------:R-:W-:Y:S01]  /*16ec30*/  @P0 LOP3.LUT R18, R18, 0x40, RZ, 0xfc, !PT ;  /* 0x0000004012120812 */ /* 0x000fe200078efcff */
[----:B------:R-:W2:Y:S01]  /*16ec40*/  LDL.LU.64 R2, [R1+0x45a0] ;  /* 0x0045a00001027983 */ /* 0x000ea20000300a00 */
[C---:B------:R-:W-:Y:S02]  /*16ec50*/  LOP3.LUT P6, RZ, R41.reuse, 0x8000, RZ, 0xc0, !PT ;  /* 0x0000800029ff7812 */ /* 0x040fe400078cc0ff */
[----:B------:R-:W-:Y:S01]  /*16ec60*/  LOP3.LUT P0, RZ, R41, 0x20000, RZ, 0xc0, !PT ;  /* 0x0002000029ff7812 */ /* 0x000fe2000780c0ff */
[----:B------:R-:W2:Y:S01]  /*16ec70*/  LDL.LU.64 R38, [R1+0x45b0] ;  /* 0x0045b00001267983 */ /* 0x000ea20000300a00 */
[----:B------:R-:W-:-:S03]  /*16ec80*/  LOP3.LUT R18, R18, 0xffffff7f, RZ, 0xc0, !PT ;  /* 0xffffff7f12127812 */ /* 0x000fc600078ec0ff */
[----:B------:R-:W2:Y:S01]  /*16ec90*/  LDL.LU.64 R36, [R1+0x45b8] ;  /* 0x0045b80001247983 */ /* 0x000ea20000300a00 */
[C---:B------:R-:W-:Y:S02]  /*16eca0*/  LOP3.LUT P1, RZ, R41.reuse, 0x4000000, RZ, 0xc0, !PT ;  /* 0x0400000029ff7812 */ /* 0x040fe4000782c0ff */
[C---:B------:R-:W-:Y:S01]  /*16ecb0*/  LOP3.LUT P2, RZ, R41.reuse, 0x8000000, RZ, 0xc0, !PT ;  /* 0x0800000029ff7812 */ /* 0x040fe2000784c0ff */
[----:B------:R-:W2:Y:S01]  /*16ecc0*/  LDL.LU.64 R12, [R1+0x45c0] ;  /* 0x0045c000010c7983 */ /* 0x000ea20000300a00 */
[----:B------:R-:W-:-:S03]  /*16ecd0*/  LOP3.LUT P3, RZ, R41, 0x10000000, RZ, 0xc0, !PT ;  /* 0x1000000029ff7812 */ /* 0x000fc6000786c0ff */
[----:B------:R-:W-:Y:S01]  /*16ece0*/  @P0 LOP3.LUT R18, R18, 0x80, RZ, 0xfc, !PT ;  /* 0x0000008012120812 */ /* 0x000fe200078efcff */
[----:B------:R-:W2:Y:S01]  /*16ecf0*/  LDL.LU.64 R34, [R1+0x45c8] ;  /* 0x0045c80001227983 */ /* 0x000ea20000300a00 */
[----:B------:R-:W-:-:S03]  /*16ed00*/  LOP3.LUT P0, RZ, R41, 0x10000, RZ, 0xc0, !PT ;  /* 0x0001000029ff7812 */ /* 0x000fc6000780c0ff */
[----:B----4-:R3:W-:Y:S01]  /*16ed10*/  @P4 STG.E.U8 desc[UR8][R28.64], R0 ;  /* 0x000000001c004986 */ /* 0x0107e2000c101108 */
[----:B------:R-:W-:Y:S02]  /*16ed20*/  LOP3.LUT P4, RZ, R41, 0x20000000, RZ, 0xc0, !PT ;  /* 0x2000000029ff7812 */ /* 0x000fe4000788c0ff */
[----:B---3--:R-:W-:-:S05]  /*16ed30*/  PRMT R0, R16, 0x7770, RZ ;  /* 0x0000777010007816 */ /* 0x008fca00000000ff */
[----:B------:R1:W-:Y:S01]  /*16ed40*/  @P5 STG.E.U8 desc[UR8][R8.64], R0 ;  /* 0x0000000008005986 */ /* 0x0003e2000c101108 */
[----:B------:R-:W-:Y:S02]  /*16ed50*/  LOP3.LUT P5, RZ, R41, 0x40000000, RZ, 0xc0, !PT ;  /* 0x4000000029ff7812 */ /* 0x000fe400078ac0ff */
[----:B-1----:R-:W-:-:S05]  /*16ed60*/  PRMT R0, R16, 0x7771, RZ ;  /* 0x0000777110007816 */ /* 0x002fca00000000ff */
[----:B------:R1:W-:Y:S01]  /*16ed70*/  @P6 STG.E.U8 desc[UR8][R6.64], R0 ;  /* 0x0000000006006986 */ /* 0x0003e2000c101108 */
[----:B------:R-:W-:-:S03]  /*16ed80*/  LOP3.LUT P6, RZ, R41, 0x80000000, RZ, 0xc0, !PT ;  /* 0x8000000029ff7812 */ /* 0x000fc600078cc0ff */
[----:B------:R-:W3:Y:S04]  /*16ed90*/  LDL.LU.64 R40, [R1+0x45a8] ;  /* 0x0045a80001287983 */ /* 0x000ee80000300a00 */
[----:B------:R-:W4:Y:S01]  /*16eda0*/  LDL.LU.64 R32, [R1+0x45d0] ;  /* 0x0045d00001207983 */ /* 0x000f220000300a00 */
[----:B-1----:R-:W-:-:S03]  /*16edb0*/  PRMT R0, R16, 0x7772, RZ ;  /* 0x0000777210007816 */ /* 0x002fc600000000ff */
[----:B------:R-:W4:Y:S04]  /*16edc0*/  LDL.LU.64 R10, [R1+0x45d8] ;  /* 0x0045d800010a7983 */ /* 0x000f280000300a00 */
[----:B------:R1:W-:Y:S01]  /*16edd0*/  @P0 STG.E.U8 desc[UR8][R4.64], R0 ;  /* 0x0000000004000986 */ /* 0x0003e2000c101108 */
[----:B------:R-:W-:-:S03]  /*16ede0*/  LOP3.LUT P0, RZ, R18, 0x80, RZ, 0xc0, !PT ;  /* 0x0000008012ff7812 */ /* 0x000fc6000780c0ff */
[----:B------:R-:W4:Y:S04]  /*16edf0*/  LDL.LU.64 R30, [R1+0x45e0] ;  /* 0x0045e000011e7983 */ /* 0x000f280000300a00 */
[----:B------:R-:W4:Y:S01]  /*16ee00*/  LDL.LU.64 R28, [R1+0x45e8] ;  /* 0x0045e800011c7983 */ /* 0x000f220000300a00 */
[----:B-1----:R-:W-:-:S03]  /*16ee10*/  PRMT R0, R16, 0x7773, RZ ;  /* 0x0000777310007816 */ /* 0x002fc600000000ff */
[----:B------:R-:W4:Y:S04]  /*16ee20*/  LDL.LU.64 R8, [R1+0x45f0] ;  /* 0x0045f00001087983 */ /* 0x000f280000300a00 */
[----:B--2---:R1:W-:Y:S01]  /*16ee30*/  @P0 STG.E.U8 desc[UR8][R44.64], R0 ;  /* 0x000000002c000986 */ /* 0x0043e2000c101108 */
[----:B------:R-:W-:Y:S02]  /*16ee40*/  LOP3.LUT P0, RZ, R18, 0x40, RZ, 0xc0, !PT ;  /* 0x0000004012ff7812 */ /* 0x000fe4000780c0ff */
[----:B-1----:R-:W-:Y:S01]  /*16ee50*/  PRMT R0, R42, 0x7770, RZ ;  /* 0x000077702a007816 */ /* 0x002fe200000000ff */
[----:B------:R-:W2:Y:S10]  /*16ee60*/  LDL.LU R45, [R1+0x264] ;  /* 0x00026400012d7983 */ /* 0x000eb40000300800 */
[----:B------:R1:W-:Y:S01]  /*16ee70*/  @P0 STG.E.U8 desc[UR8][R2.64], R0 ;  /* 0x0000000002000986 */ /* 0x0003e2000c101108 */
[----:B------:R-:W-:-:S03]  /*16ee80*/  LOP3.LUT P0, RZ, R18, 0x20, RZ, 0xc0, !PT ;  /* 0x0000002012ff7812 */ /* 0x000fc6000780c0ff */
[----:B------:R-:W2:Y:S04]  /*16ee90*/  LDL.LU.64 R6, [R1+0x45f8] ;  /* 0x0045f80001067983 */ /* 0x000ea80000300a00 */
[----:B------:R-:W2:Y:S01]  /*16eea0*/  LDL.LU.64 R4, [R1+0x4600] ;  /* 0x0046000001047983 */ /* 0x000ea20000300a00 */
[----:B-1----:R-:W-:-:S03]  /*16eeb0*/  PRMT R0, R42, 0x7771, RZ ;  /* 0x000077712a007816 */ /* 0x002fc600000000ff */
[----:B------:R-:W2:Y:S04]  /*16eec0*/  LDL.LU.64 R2, [R1+0x4608] ;  /* 0x0046080001027983 */ /* 0x000ea80000300a00 */
[----:B---3--:R1:W-:Y:S01]  /*16eed0*/  @P0 STG.E.U8 desc[UR8][R40.64], R0 ;  /* 0x0000000028000986 */ /* 0x0083e2000c101108 */
        /* <DEDUP_REMOVED lines=17> */
[----:B-1----:R-:W-:Y:S02]  /*16eff0*/  PRMT R0, R43, 0x7773, RZ ;  /* 0x000077732b007816 */ /* 0x002fe400000000ff */
[----:B------:R-:W4:Y:S09]  /*16f000*/  LDL.LU R43, [R1+0x6600] ;  /* 0x00660000012b7983 */ /* 0x000f320000300800 */
[----:B------:R3:W-:Y:S02]  /*16f010*/  @P0 STG.E.U8 desc[UR8][R10.64], R0 ;  /* 0x000000000a000986 */ /* 0x0007e4000c101108 */
[----:B---3--:R-:W-:-:S05]  /*16f020*/  PRMT R0, R42, 0x7770, RZ ;  /* 0x000077702a007816 */ /* 0x008fca00000000ff */
        /* <DEDUP_REMOVED lines=8> */
[----:B--2---:R1:W-:Y:S04]  /*16f0b0*/  @P4 STG.E.U8 desc[UR8][R6.64], R0 ;  /* 0x0000000006004986 */ /* 0x0043e8000c101108 */
[----:B------:R-:W2:Y:S04]  /*16f0c0*/  LDL.LU.64 R28, [R1+0x4618] ;  /* 0x00461800011c7983 */ /* 0x000ea80000300a00 */
        /* <DEDUP_REMOVED lines=9> */
[----:B------:R-:W-:-:S03]  /*16f160*/  LOP3.LUT R19, R19, 0xffbfffff, RZ, 0xc0, !PT ;  /* 0xffbfffff13137812 */ /* 0x000fc600078ec0ff */
[----:B------:R-:W2:Y:S04]  /*16f170*/  LDL.LU R16, [R1+0x244] ;  /* 0x0002440001107983 */ /* 0x000ea80000300800 */
[----:B------:R-:W2:Y:S04]  /*16f180*/  LDL.LU.64 R40, [R1+0x4640] ;  /* 0x0046400001287983 */ /* 0x000ea80000300a00 */
[----:B------:R-:W2:Y:S04]  /*16f190*/  LDL.LU.64 R38, [R1+0x4648] ;  /* 0x0046480001267983 */ /* 0x000ea80000300a00 */
[----:B------:R-:W2:Y:S01]  /*16f1a0*/  LDL.LU.64 R36, [R1+0x4650] ;  /* 0x0046500001247983 */ /* 0x000ea20000300a00 */
[----:B------:R-:W-:-:S03]  /*16f1b0*/  PRMT R0, R45, 0x7772, RZ ;  /* 0x000077722d007816 */ /* 0x000fc600000000ff */
        /* <DEDUP_REMOVED lines=21> */
[----:B------:R-:W-:Y:S01]  /*16f310*/  LOP3.LUT R19, R19, 0xefffffff, RZ, 0xc0, !PT ;  /* 0xefffffff13137812 */ /* 0x000fe200078ec0ff */
[----:B----4-:R1:W-:Y:S10]  /*16f320*/  @P4 STG.E.U8 desc[UR8][R30.64], R0 ;  /* 0x000000001e004986 */ /* 0x0103f4000c101108 */
[----:B------:R-:W-:-:S02]  /*16f330*/  @P0 LOP3.LUT R19, R19, 0x10000000, RZ, 0xfc, !PT ;  /* 0x1000000013130812 */ /* 0x000fc400078efcff */
[C---:B------:R-:W-:Y:S02]  /*16f340*/  LOP3.LUT P0, RZ, R42.reuse, 0x20, RZ, 0xc0, !PT ;  /* 0x000000202aff7812 */ /* 0x040fe4000780c0ff */
[----:B-1----:R-:W-:Y:S02]  /*16f350*/  PRMT R0, R45, 0x7773, RZ ;  /* 0x000077732d007816 */ /* 0x002fe400000000ff */
[----:B------:R-:W3:Y:S01]  /*16f360*/  LDL.LU R45, [R1+0x234] ;  /* 0x00023400012d7983 */ /* 0x000ee20000300800 */
[----:B------:R-:W-:Y:S02]  /*16f370*/  LOP3.LUT R19, R19, 0xdfffffff, RZ, 0xc0, !PT ;  /* 0xdfffffff13137812 */ /* 0x000fe400078ec0ff */
[C---:B------:R-:W-:Y:S01]  /*16f380*/  LOP3.LUT P5, RZ, R42.reuse, 0x2, RZ, 0xc0, !PT ;  /* 0x000000022aff7812 */ /* 0x040fe200078ac0ff */
[----:B------:R-:W4:Y:S01]  /*16f390*/  LDL.LU.64 R32, [R1+0x4668] ;  /* 0x0046680001207983 */ /* 0x000f220000300a00 */
[----:B------:R-:W-:-:S03]  /*16f3a0*/  LOP3.LUT P6, RZ, R42, 0x4, RZ, 0xc0, !PT ;  /* 0x000000042aff7812 */ /* 0x000fc600078cc0ff */
[----:B------:R-:W4:Y:S01]  /*16f3b0*/  LDL.LU.64 R10, [R1+0x4670] ;  /* 0x00467000010a7983 */ /* 0x000f220000300a00 */
[----:B------:R-:W-:Y:S02]  /*16f3c0*/  @P0 LOP3.LUT R19, R19, 0x20000000, RZ, 0xfc, !PT ;  /* 0x2000000013130812 */ /* 0x000fe400078efcff */
[----:B------:R-:W-:Y:S01]  /*16f3d0*/  LOP3.LUT P0, RZ, R42, 0x10, RZ, 0xc0, !PT ;  /* 0x000000102aff7812 */ /* 0x000fe2000780c0ff */
[----:B------:R-:W4:Y:S01]  /*16f3e0*/  LDL.LU.64 R30, [R1+0x4678] ;  /* 0x00467800011e7983 */ /* 0x000f220000300a00 */
[----:B------:R-:W-:-:S03]  /*16f3f0*/  LOP3.LUT R19, R19, 0xbfffffff, RZ, 0xc0, !PT ;  /* 0xbfffffff13137812 */ /* 0x000fc600078ec0ff */
[----:B--2---:R1:W-:Y:S08]  /*16f400*/  @P5 STG.E.U8 desc[UR8][R28.64], R0 ;  /* 0x000000001c005986 */ /* 0x0043f0000c101108 */
[----:B------:R-:W-:Y:S02]  /*16f410*/  @P0 LOP3.LUT R19, R19, 0x40000000, RZ, 0xfc, !PT ;  /* 0x4000000013130812 */ /* 0x000fe400078efcff */
[----:B------:R-:W-:-:S02]  /*16f420*/  LOP3.LUT P0, RZ, R42, 0x8, RZ, 0xc0, !PT ;  /* 0x000000082aff7812 */ /* 0x000fc4000780c0ff */
[C---:B-1----:R-:W-:Y:S01]  /*16f430*/  PRMT R0, R44.reuse, 0x7770, RZ ;  /* 0x000077702c007816 */ /* 0x042fe200000000ff */
[----:B------:R-:W2:Y:S04]  /*16f440*/  LDL.LU.64 R28, [R1+0x4680] ;  /* 0x00468000011c7983 */ /* 0x000ea80000300a00 */
[----:B------:R1:W-:Y:S02]  /*16f450*/  @P6 STG.E.U8 desc[UR8][R8.64], R0 ;  /* 0x0000000008006986 */ /* 0x0003e4000c101108 */
[----:B-1----:R-:W-:Y:S02]  /*16f460*/  PRMT R0, R44, 0x7771, RZ ;  /* 0x000077712c007816 */ /* 0x002fe400000000ff */
[----:B------:R-:W2:Y:S04]  /*16f470*/  LDL.LU.64 R8, [R1+0x4688] ;  /* 0x0046880001087983 */ /* 0x000ea80000300a00 */
[----:B------:R1:W-:Y:S01]  /*16f480*/  @P0 STG.E.U8 desc[UR8][R6.64], R0 ;  /* 0x0000000006000986 */ /* 0x0003e2000c101108 */
[----:B------:R-:W-:-:S02]  /*16f490*/  LOP3.LUT P0, RZ, R19, 0x40000000, RZ, 0xc0, !PT ;  /* 0x4000000013ff7812 */ /* 0x000fc4000780c0ff */
        /* <DEDUP_REMOVED lines=32> */
[----:B----4-:R1:W-:Y:S01]  /*16f6a0*/  @P0 STG.E.U8 desc[UR8][R32.64], R0 ;  /* 0x0000000020000986 */ /* 0x0103e2000c101108 */
[----:B------:R-:W-:Y:S02]  /*16f6b0*/  LOP3.LUT P0, RZ, R19, 0x400000, RZ, 0xc0, !PT ;  /* 0x0040000013ff7812 */ /* 0x000fe4000780c0ff */
[----:B-1----:R-:W-:-:S11]  /*16f6c0*/  PRMT R0, R45, 0x7772, RZ ;  /* 0x000077722d007816 */ /* 0x002fd600000000ff */
[----:B------:R1:W-:Y:S02]  /*16f6d0*/  @P0 STG.E.U8 desc[UR8][R10.64], R0 ;  /* 0x000000000a000986 */ /* 0x0003e4000c101108 */
        /* <DEDUP_REMOVED lines=38> */
[----:B------:R-:W3:Y:S01]  /*16f940*/  LDL.LU.64 R40, [R1+0x46d8] ;  /* 0x0046d80001287983 */ /* 0x000ee20000300a00 */
[----:B------:R-:W-:-:S03]  /*16f950*/  @P0 LOP3.LUT R19, R19, 0x20000, RZ, 0xfc, !PT ;  /* 0x0002000013130812 */ /* 0x000fc600078efcff */
[----:B------:R-:W3:Y:S01]  /*16f960*/  LDL.LU.64 R38, [R1+0x46e0] ;  /* 0x0046e00001267983 */ /* 0x000ee20000300a00 */
[----:B------:R-:W-:Y:S02]  /*16f970*/  LOP3.LUT P0, RZ, R42, 0x4000000, RZ, 0xc0, !PT ;  /* 0x040000002aff7812 */ /* 0x000fe4000780c0ff */
[----:B------:R-:W-:Y:S01]  /*16f980*/  LOP3.LUT R19, R19, 0xfffbffff, RZ, 0xc0, !PT ;  /* 0xfffbffff13137812 */ /* 0x000fe200078ec0ff */
[----:B------:R-:W3:Y:S04]  /*16f990*/  LDL.LU.64 R36, [R1+0x46e8] ;  /* 0x0046e80001247983 */ /* 0x000ee80000300a00 */
[----:B------:R-:W3:Y:S04]  /*16f9a0*/  LDL.LU.64 R12, [R1+0x46f0] ;  /* 0x0046f000010c7983 */ /* 0x000ee80000300a00 */
[----:B------:R-:W3:Y:S02]  /*16f9b0*/  LDL.LU.64 R34, [R1+0x46f8] ;  /* 0x0046f80001227983 */ /* 0x000ee40000300a00 */
[----:B------:R-:W-:-:S02]  /*16f9c0*/  @P0 LOP3.LUT R19, R19, 0x40000, RZ, 0xfc, !PT ;  /* 0x0004000013130812 */ /* 0x000fc400078efcff */
[C---:B------:R-:W-:Y:S01]  /*16f9d0*/  LOP3.LUT P0, RZ, R42.reuse, 0x2000000, RZ, 0xc0, !PT ;  /* 0x020000002aff7812 */ /* 0x040fe2000780c0ff */
[----:B------:R-:W3:Y:S01]  /*16f9e0*/  LDL.LU R28, [R1+0x268] ;  /* 0x00026800011c7983 */ /* 0x000ee20000300800 */
[----:B------:R-:W-:Y:S02]  /*16f9f0*/  LOP3.LUT R19, R19, 0xfff7ffff, RZ, 0xc0, !PT ;  /* 0xfff7ffff13137812 */ /* 0x000fe400078ec0ff */
[C---:B------:R-:W-:Y:S01]  /*16fa00*/  LOP3.LUT P5, RZ, R42.reuse, 0x100000, RZ, 0xc0, !PT ;  /* 0x001000002aff7812 */ /* 0x040fe200078ac0ff */
[----:B------:R-:W3:Y:S01]  /*16fa10*/  LDL.LU.64 R32, [R1+0x4700] ;  /* 0x0047000001207983 */ /* 0x000ee20000300a00 */
[----:B------:R-:W-:Y:S02]  /*16fa20*/  LOP3.LUT P6, RZ, R42, 0x200000, RZ, 0xc0, !PT ;  /* 0x002000002aff7812 */ /* 0x000fe400078cc0ff */
[----:B------:R-:W-:Y:S01]  /*16fa30*/  PRMT R0, R44, 0x7772, RZ ;  /* 0x000077722c007816 */ /* 0x000fe200000000ff */
[----:B------:R-:W3:Y:S04]  /*16fa40*/  LDL.LU.64 R10, [R1+0x4708] ;  /* 0x00470800010a7983 */ /* 0x000ee80000300a00 */
[----:B------:R-:W-:Y:S01]  /*16fa50*/  @P0 LOP3.LUT R19, R19, 0x80000, RZ, 0xfc, !PT ;  /* 0x0008000013130812 */ /* 0x000fe200078efcff */
[----:B------:R-:W3:Y:S01]  /*16fa60*/  LDL.LU R16, [R1+0x258] ;  /* 0x0002580001107983 */ /* 0x000ee20000300800 */
[----:B------:R-:W-:-:S02]  /*16fa70*/  LOP3.LUT P0, RZ, R42, 0x1000000, RZ, 0xc0, !PT ;  /* 0x010000002aff7812 */ /* 0x000fc4000780c0ff */
        /* <DEDUP_REMOVED lines=9> */
[----:B--2---:R1:W-:Y:S02]  /*16fb10*/  @P6 STG.E.U8 desc[UR8][R8.64], R0 ;  /* 0x0000000008006986 */ /* 0x0043e4000c101108 */
        /* <DEDUP_REMOVED lines=8> */
[C---:B-1----:R-:W-:Y:S01]  /*16fba0*/  PRMT R0, R45.reuse, 0x7772, RZ ;  /* 0x000077722d007816 */ /* 0x042fe200000000ff */
[----:B------:R-:W2:Y:S10]  /*16fbb0*/  LDL.LU.64 R4, [R1+0x4728] ;  /* 0x0047280001047983 */ /* 0x000eb40000300a00 */
        /* <DEDUP_REMOVED lines=28> */
[----:B----4-:R1:W-:Y:S01]  /*16fd80*/  @P1 STG.E.U8 desc[UR8][R30.64], R0 ;  /* 0x000000001e001986 */ /* 0x0103e2000c101108 */
[C---:B------:R-:W-:Y:S02]  /*16fd90*/  LOP3.LUT P4, RZ, R43.reuse, 0x8, RZ, 0xc0, !PT ;  /* 0x000000082bff7812 */ /* 0x040fe4000788c0ff */
[----:B-1----:R-:W-:Y:S02]  /*16fda0*/  PRMT R0, R28, 0x7773, RZ ;  /* 0x000077731c007816 */ /* 0x002fe400000000ff */
[C---:B------:R-:W-:Y:S01]  /*16fdb0*/  LOP3.LUT P5, RZ, R43.reuse, 0x10, RZ, 0xc0, !PT ;  /* 0x000000102bff7812 */ /* 0x040fe200078ac0ff */
[----:B------:R-:W4:Y:S04]  /*16fdc0*/  LDL.LU.64 R28, [R1+0x4740] ;  /* 0x00474000011c7983 */ /* 0x000f280000300a00 */
[----:B--2---:R1:W-:Y:S01]  /*16fdd0*/  @P2 STG.E.U8 desc[UR8][R8.64], R0 ;  /* 0x0000000008002986 */ /* 0x0043e2000c101108 */
[----:B------:R-:W-:-:S02]  /*16fde0*/  LOP3.LUT P6, RZ, R43, 0x20, RZ, 0xc0, !PT ;  /* 0x000000202bff7812 */ /* 0x000fc400078cc0ff */
[----:B-1----:R-:W-:-:S05]  /*16fdf0*/  PRMT R0, R16, 0x7770, RZ ;  /* 0x0000777010007816 */ /* 0x002fca00000000ff */
[----:B------:R1:W-:Y:S02]  /*16fe00*/  @P3 STG.E.U8 desc[UR8][R6.64], R0 ;  /* 0x0000000006003986 */ /* 0x0003e4000c101108 */
[----:B-1----:R-:W-:-:S05]  /*16fe10*/  PRMT R0, R16, 0x7771, RZ ;  /* 0x0000777110007816 */ /* 0x002fca00000000ff */
[----:B------:R1:W-:Y:S02]  /*16fe20*/  @P4 STG.E.U8 desc[UR8][R4.64], R0 ;  /* 0x0000000004004986 */ /* 0x0003e4000c101108 */
[----:B-1----:R-:W-:-:S05]  /*16fe30*/  PRMT R0, R16, 0x7772, RZ ;  /* 0x0000777210007816 */ /* 0x002fca00000000ff */
[----:B---3--:R1:W-:Y:S02]  /*16fe40*/  @P5 STG.E.U8 desc[UR8][R2.64], R0 ;  /* 0x0000000002005986 */ /* 0x0083e4000c101108 */
[----:B-1----:R-:W-:-:S05]  /*16fe50*/  PRMT R0, R16, 0x7773, RZ ;  /* 0x0000777310007816 */ /* 0x002fca00000000ff */
[----:B------:R1:W-:Y:S04]  /*16fe60*/  @P6 STG.E.U8 desc[UR8][R44.64], R0 ;  /* 0x000000002c006986 */ /* 0x0003e8000c101108 */
[----:B-1----:R-:W2:Y:S04]  /*16fe70*/  LDL.LU.64 R44, [R1+0x4748] ;  /* 0x00474800012c7983 */ /* 0x002ea80000300a00 */
[----:B------:R-:W3:Y:S04]  /*16fe80*/  LDL.LU.64 R8, [R1+0x4750] ;  /* 0x0047500001087983 */ /* 0x000ee80000300a00 */
[----:B------:R-:W2:Y:S04]  /*16fe90*/  LDL.LU R16, [R1+0x248] ;  /* 0x0002480001107983 */ /* 0x000ea80000300800 */
[----:B------:R-:W3:Y:S04]  /*16fea0*/  LDL.LU.64 R6, [R1+0x4758] ;  /* 0x0047580001067983 */ /* 0x000ee80000300a00 */
[----:B------:R-:W3:Y:S04]  /*16feb0*/  LDL.LU.64 R4, [R1+0x4760] ;  /* 0x0047600001047983 */ /* 0x000ee80000300a00 */
[----:B------:R-:W3:Y:S04]  /*16fec0*/  LDL.LU.64 R2, [R1+0x4768] ;  /* 0x0047680001027983 */ /* 0x000ee80000300a00 */
[----:B------:R-:W3:Y:S01]  /*16fed0*/  LDL.LU R35, [R1+0x238] ;  /* 0x0002380001237983 */ /* 0x000ee20000300800 */
[----:B------:R-:W-:-:S02]  /*16fee0*/  LOP3.LUT P4, RZ, R43, 0x40, RZ, 0xc0, !PT ;  /* 0x000000402bff7812 */ /* 0x000fc4000788c0ff */
        /* <DEDUP_REMOVED lines=18> */
[----:B----4-:R1:W-:Y:S02]  /*170010*/  @P4 STG.E.U8 desc[UR8][R28.64], R0 ;  /* 0x000000001c004986 */ /* 0x0103e4000c101108 */
[----:B-1----:R-:W-:-:S05]  /*170020*/  PRMT R0, R16, 0x7771, RZ ;  /* 0x0000777110007816 */ /* 0x002fca00000000ff */
[----:B------:R1:W-:Y:S04]  /*170030*/  @P5 STG.E.U8 desc[UR8][R44.64], R0 ;  /* 0x000000002c005986 */ /* 0x0003e8000c101108 */
[----:B-1----:R-:W2:Y:S01]  /*170040*/  LDL.LU.64 R44, [R1+0x4770] ;  /* 0x00477000012c7983 */ /* 0x002ea20000300a00 */
[----:B------:R-:W-:-:S03]  /*170050*/  LOP3.LUT R19, R19, 0xfffffdff, RZ, 0xc0, !PT ;  /* 0xfffffdff13137812 */ /* 0x000fc600078ec0ff */
[----:B------:R-:W4:Y:S01]  /*170060*/  LDL.LU.64 R40, [R1+0x4778] ;  /* 0x0047780001287983 */ /* 0x000f220000300a00 */
[----:B------:R-:W-:Y:S02]  /*170070*/  @P0 LOP3.LUT R19, R19, 0x200, RZ, 0xfc, !PT ;  /* 0x0000020013130812 */ /* 0x000fe400078efcff */
[----:B------:R-:W-:Y:S01]  /*170080*/  LOP3.LUT P0, RZ, R43, 0x1000, RZ, 0xc0, !PT ;  /* 0x000010002bff7812 */ /* 0x000fe2000780c0ff */
[----:B------:R-:W4:Y:S01]  /*170090*/  LDL.LU.64 R38, [R1+0x4780] ;  /* 0x0047800001267983 */ /* 0x000f220000300a00 */
[----:B------:R-:W-:Y:S02]  /*1700a0*/  LOP3.LUT R19, R19, 0xfffffbff, RZ, 0xc0, !PT ;  /* 0xfffffbff13137812 */ /* 0x000fe400078ec0ff */
[----:B------:R-:W-:Y:S01]  /*1700b0*/  LOP3.LUT P6, RZ, R43, 0x100, RZ, 0xc0, !PT ;  /* 0x000001002bff7812 */ /* 0x000fe200078cc0ff */
[----:B------:R-:W4:Y:S01]  /*1700c0*/  LDL.LU R34, [R1+0x228] ;  /* 0x0002280001227983 */ /* 0x000f220000300800 */
[----:B------:R-:W-:-:S03]  /*1700d0*/  PRMT R0, R16, 0x7772, RZ ;  /* 0x0000777210007816 */ /* 0x000fc600000000ff */
[----:B------:R-:W4:Y:S04]  /*1700e0*/  LDL.LU.64 R36, [R1+0x4788] ;  /* 0x0047880001247983 */ /* 0x000f280000300a00 */
[----:B------:R-:W-:Y:S01]  /*1700f0*/  @P0 LOP3.LUT R19, R19, 0x400, RZ, 0xfc, !PT ;  /* 0x0000040013130812 */ /* 0x000fe200078efcff */
[----:B------:R-:W4:Y:S01]  /*170100*/  LDL.LU.64 R12, [R1+0x4790] ;  /* 0x00479000010c7983 */ /* 0x000f220000300a00 */
[----:B------:R-:W-:Y:S02]  /*170110*/  LOP3.LUT P0, RZ, R43, 0x800, RZ, 0xc0, !PT ;  /* 0x000008002bff7812 */ /* 0x000fe4000780c0ff */
[----:B------:R-:W-:Y:S01]  /*170120*/  LOP3.LUT R19, R19, 0xfffff7ff, RZ, 0xc0, !PT ;  /* 0xfffff7ff13137812 */ /* 0x000fe200078ec0ff */
[----:B---3--:R1:W-:Y:S04]  /*170130*/  @P6 STG.E.U8 desc[UR8][R8.64], R0 ;  /* 0x0000000008006986 */ /* 0x0083e8000c101108 */
[----:B------:R-:W3:Y:S04]  /*170140*/  LDL.LU.64 R32, [R1+0x4798] ;  /* 0x0047980001207983 */ /* 0x000ee80000300a00 */
[----:B------:R-:W3:Y:S02]  /*170150*/  LDL.LU.64 R10, [R1+0x47a0] ;  /* 0x0047a000010a7983 */ /* 0x000ee40000300a00 */
[----:B------:R-:W-:-:S02]  /*170160*/  @P0 LOP3.LUT R19, R19, 0x800, RZ, 0xfc, !PT ;  /* 0x0000080013130812 */ /* 0x000fc400078efcff */
[----:B------:R-:W-:Y:S01]  /*170170*/  LOP3.LUT P0, RZ, R43, 0x400, RZ, 0xc0, !PT ;  /* 0x000004002bff7812 */ /* 0x000fe2000780c0ff */
[----:B------:R-:W3:Y:S01]  /*170180*/  LDL.LU.64 R30, [R1+0x47a8] ;  /* 0x0047a800011e7983 */ /* 0x000ee20000300a00 */
[----:B------:R-:W-:Y:S02]  /*170190*/  LOP3.LUT R19, R19, 0xffffefff, RZ, 0xc0, !PT ;  /* 0xffffefff13137812 */ /* 0x000fe400078ec0ff */
[----:B-1----:R-:W-:Y:S01]  /*1701a0*/  PRMT R0, R16, 0x7773, RZ ;  /* 0x0000777310007816 */ /* 0x002fe200000000ff */
[----:B------:R-:W3:Y:S04]  /*1701b0*/  LDL.LU.64 R28, [R1+0x47b0] ;  /* 0x0047b000011c7983 */ /* 0x000ee80000300a00 */
[----:B------:R-:W3:Y:S04]  /*1701c0*/  LDL.LU.64 R8, [R1+0x47b8] ;  /* 0x0047b80001087983 */ /* 0x000ee80000300a00 */
[----:B------:R-:W-:Y:S01]  /*1701d0*/  @P0 LOP3.LUT R19, R19, 0x1000, RZ, 0xfc, !PT ;  /* 0x0000100013130812 */ /* 0x000fe200078efcff */
[----:B------:R-:W3:Y:S01]  /*1701e0*/  LDL.LU R16, [R1+0x208] ;  /* 0x0002080001107983 */ /* 0x000ee20000300800 */
[----:B------:R-:W-:-:S13]  /*1701f0*/  LOP3.LUT P0, RZ, R43, 0x200, RZ, 0xc0, !PT ;  /* 0x000002002bff7812 */ /* 0x000fda000780c0ff */
[----:B------:R1:W-:Y:S01]  /*170200*/  @P0 STG.E.U8 desc[UR8][R6.64], R0 ;  /* 0x0000000006000986 */ /* 0x0003e2000c101108 */
[----:B------:R-:W-:Y:S02]  /*170210*/  LOP3.LUT P0, RZ, R19, 0x1000, RZ, 0xc0, !PT ;  /* 0x0000100013ff7812 */ /* 0x000fe4000780c0ff */
[----:B-1----:R-:W-:Y:S01]  /*170220*/  PRMT R0, R35, 0x7770, RZ ;  /* 0x0000777023007816 */ /* 0x002fe200000000ff */
[----:B------:R-:W3:Y:S10]  /*170230*/  LDL.LU.64 R6, [R1+0x47c0] ;  /* 0x0047c00001067983 */ /* 0x000ef40000300a00 */
        /* <DEDUP_REMOVED lines=8> */
[----:B--2---:R1:W-:Y:S04]  /*1702c0*/  @P0 STG.E.U8 desc[UR8][R44.64], R0 ;  /* 0x000000002c000986 */ /* 0x0043e8000c101108 */
[----:B-1----:R-:W2:Y:S01]  /*1702d0*/  LDL.LU.64 R44, [R1+0x65f0] ;  /* 0x0065f000012c7983 */ /* 0x002ea20000300a00 */
[----:B------:R-:W-:-:S02]  /*1702e0*/  LOP3.LUT P0, RZ, R19, 0x200, RZ, 0xc0, !PT ;  /* 0x0000020013ff7812 */ /* 0x000fc4000780c0ff */
[----:B------:R-:W-:-:S11]  /*1702f0*/  PRMT R0, R35, 0x7773, RZ ;  /* 0x0000777323007816 */ /* 0x000fd600000000ff */
        /* <DEDUP_REMOVED lines=38> */
[----:B------:R-:W3:Y:S04]  /*170560*/  LDL.LU.64 R6, [R1+0x47f0] ;  /* 0x0047f00001067983 */ /* 0x000ee80000300a00 */
[----:B------:R-:W3:Y:S01]  /*170570*/  LDL.LU R9, [R1+0x27c] ;  /* 0x00027c0001097983 */ /* 0x000ee20000300800 */
[----:B------:R-:W-:-:S03]  /*170580*/  LOP3.LUT R20, R20, 0xf7ffffff, RZ, 0xc0, !PT ;  /* 0xf7ffffff14147812 */ /* 0x000fc600078ec0ff */
[----:B------:R-:W3:Y:S01]  /*170590*/  LDL.LU.64 R4, [R1+0x47f8] ;  /* 0x0047f80001047983 */ /* 0x000ee20000300a00 */
[----:B------:R-:W-:Y:S02]  /*1705a0*/  LOP3.LUT R19, R19, 0xfffffffe, RZ, 0xc0, !PT ;  /* 0xfffffffe13137812 */ /* 0x000fe400078ec0ff */
[C---:B------:R-:W-:Y:S01]  /*1705b0*/  LOP3.LUT P4, RZ, R43.reuse, 0x2000000, RZ, 0xc0, !PT ;  /* 0x020000002bff7812 */ /* 0x040fe2000788c0ff */
[----:B------:R-:W3:Y:S01]  /*1705c0*/  LDL.LU R14, [R1+0x26c] ;  /* 0x00026c00010e7983 */ /* 0x000ee20000300800 */
[----:B------:R-:W-:Y:S02]  /*1705d0*/  PRMT R0, R16, 0x7773, RZ ;  /* 0x0000777310007816 */ /* 0x000fe400000000ff */
        /* <DEDUP_REMOVED lines=27> */
[----:B------:R-:W-:-:S11]  /*170790*/  LOP3.LUT R19, R19, 0xfffffff7, RZ, 0xc0, !PT ;  /* 0xfffffff713137812 */ /* 0x000fd600078ec0ff */
[----:B------:R-:W-:Y:S02]  /*1707a0*/  @P0 LOP3.LUT R19, R19, 0x8, RZ, 0xfc, !PT ;  /* 0x0000000813130812 */ /* 0x000fe400078efcff */
[----:B------:R-:W-:Y:S02]  /*1707b0*/  LOP3.LUT P0, RZ, R43, 0x10000000, RZ, 0xc0, !PT ;  /* 0x100000002bff7812 */ /* 0x000fe4000780c0ff */
[----:B------:R-:W3:Y:S04]  /*1707c0*/  LDL.LU.64 R42, [R1+0x4808] ;  /* 0x00480800012a7983 */ /* 0x000ee80000300a00 */
[----:B------:R-:W3:Y:S01]  /*1707d0*/  LDL.LU.64 R40, [R1+0x4810] ;  /* 0x0048100001287983 */ /* 0x000ee20000300a00 */
[----:B------:R-:W-:-:S05]  /*1707e0*/  PRMT R0, R9, 0x7770, RZ ;  /* 0x0000777009007816 */ /* 0x000fca00000000ff */
[----:B----4-:R1:W-:Y:S04]  /*1707f0*/  @P5 STG.E.U8 desc[UR8][R30.64], R0 ;  /* 0x000000001e005986 */ /* 0x0103e8000c101108 */
[----:B-1----:R-:W4:Y:S04]  /*170800*/  LDL.LU R31, [R1+0x25c] ;  /* 0x00025c00011f7983 */ /* 0x002f280000300800 */
[----:B------:R-:W4:Y:S04]  /*170810*/  LDL.LU.64 R38, [R1+0x4818] ;  /* 0x0048180001267983 */ /* 0x000f280000300a00 */
[----:B------:R-:W4:Y:S04]  /*170820*/  LDL.LU.64 R36, [R1+0x4820] ;  /* 0x0048200001247983 */ /* 0x000f280000300a00 */
[----:B------:R-:W4:Y:S04]  /*170830*/  LDL.LU.64 R12, [R1+0x4828] ;  /* 0x00482800010c7983 */ /* 0x000f280000300a00 */
[----:B------:R-:W4:Y:S04]  /*170840*/  LDL.LU.64 R34, [R1+0x4830] ;  /* 0x0048300001227983 */ /* 0x000f280000300a00 */
[----:B------:R-:W4:Y:S04]  /*170850*/  LDL.LU R16, [R1+0x24c] ;  /* 0x00024c0001107983 */ /* 0x000f280000300800 */
[----:B------:R-:W4:Y:S04]  /*170860*/  LDL.LU.64 R32, [R1+0x4838] ;  /* 0x0048380001207983 */ /* 0x000f280000300a00 */
[----:B------:R-:W4:Y:S01]  /*170870*/  LDL.LU.64 R10, [R1+0x4840] ;  /* 0x00484000010a7983 */ /* 0x000f220000300a00 */
[----:B------:R-:W-:-:S05]  /*170880*/  PRMT R0, R9, 0x7771, RZ ;  /* 0x0000777109007816 */ /* 0x000fca00000000ff */
[----:B------:R1:W-:Y:S02]  /*170890*/  @P6 STG.E.U8 desc[UR8][R28.64], R0 ;  /* 0x000000001c006986 */ /* 0x0003e4000c101108 */
[----:B-1----:R-:W-:Y:S02]  /*1708a0*/  PRMT R0, R9, 0x7772, RZ ;  /* 0x0000777209007816 */ /* 0x002fe400000000ff */
[----:B------:R-:W4:Y:S04]  /*1708b0*/  LDL.LU.64 R28, [R1+0x4848] ;  /* 0x00484800011c7983 */ /* 0x000f280000300a00 */
[----:B------:R1:W-:Y:S01]  /*1708c0*/  @P0 STG.E.U8 desc[UR8][R6.64], R0 ;  /* 0x0000000006000986 */ /* 0x0003e2000c101108 */
[----:B------:R-:W-:Y:S02]  /*1708d0*/  LOP3.LUT P0, RZ, R19, 0x8, RZ, 0xc0, !PT ;  /* 0x0000000813ff7812 */ /* 0x000fe4000780c0ff */
[----:B-1----:R-:W-:-:S02]  /*1708e0*/  PRMT R0, R9, 0x7773, RZ ;  /* 0x0000777309007816 */ /* 0x002fc400000000ff */
[----:B------:R-:W4:Y:S04]  /*1708f0*/  LDL.LU.64 R8, [R1+0x4850] ;  /* 0x0048500001087983 */ /* 0x000f280000300a00 */
[----:B------:R-:W4:Y:S04]  /*170900*/  LDL.LU R30, [R1+0x23c] ;  /* 0x00023c00011e7983 */ /* 0x000f280000300800 */
[----:B------:R-:W4:Y:S04]  /*170910*/  LDL.LU.64 R6, [R1+0x4858] ;  /* 0x0048580001067983 */ /* 0x000f280000300a00 */
[----:B------:R1:W-:Y:S04]  /*170920*/  @P0 STG.E.U8 desc[UR8][R4.64], R0 ;  /* 0x0000000004000986 */ /* 0x0003e8000c101108 */
[----:B-1----:R-:W4:Y:S01]  /*170930*/  LDL.LU.64 R4, [R1+0x4860] ;  /* 0x0048600001047983 */ /* 0x002f220000300a00 */
[----:B------:R-:W-:-:S02]  /*170940*/  LOP3.LUT P0, RZ, R19, 0x4, RZ, 0xc0, !PT ;  /* 0x0000000413ff7812 */ /* 0x000fc4000780c0ff */
[----:B------:R-:W-:Y:S02]  /*170950*/  PRMT R0, R14, 0x7770, RZ ;  /* 0x000077700e007816 */ /* 0x000fe400000000ff */
[----:B------:R-:W-:-:S09]  /*170960*/  LOP3.LUT P1, RZ, R44, 0x40, RZ, 0xc0, !PT ;  /* 0x000000402cff7812 */ /* 0x000fd2000782c0ff */
        /* <DEDUP_REMOVED lines=26> */
[C---:B------:R-:W-:Y:S02]  /*170b10*/  LOP3.LUT P2, RZ, R44.reuse, 0x80, RZ, 0xc0, !PT ;  /* 0x000000802cff7812 */ /* 0x040fe4000784c0ff */
[----:B------:R-:W-:Y:S02]  /*170b20*/  LOP3.LUT P3, RZ, R44, 0x100, RZ, 0xc0, !PT ;  /* 0x000001002cff7812 */ /* 0x000fe4000786c0ff */
[----:B------:R-:W-:Y:S02]  /*170b30*/  PRMT R0, R16, 0x7771, RZ ;  /* 0x0000777110007816 */ /* 0x000fe400000000ff */
[----:B------:R-:W-:-:S02]  /*170b40*/  LOP3.LUT P4, RZ, R44, 0x200, RZ, 0xc0, !PT ;  /* 0x000002002cff7812 */ /* 0x000fc4000788c0ff */
[----:B------:R-:W-:-:S05]  /*170b50*/  LOP3.LUT P5, RZ, R44, 0x400, RZ, 0xc0, !PT ;  /* 0x000004002cff7812 */ /* 0x000fca00078ac0ff */
[----:B------:R1:W-:Y:S02]  /*170b60*/  @P2 STG.E.U8 desc[UR8][R28.64], R0 ;  /* 0x000000001c002986 */ /* 0x0003e4000c101108 */
[C---:B-1----:R-:W-:Y:S02]  /*170b70*/  PRMT R0, R16.reuse, 0x7772, RZ ;  /* 0x0000777210007816 */ /* 0x042fe400000000ff */
        /* <DEDUP_REMOVED lines=13> */
[----:B------:R-:W-:Y:S02]  /*170c50*/  LOP3.LUT R20, R20, 0xfffbffff, RZ, 0xc0, !PT ;  /* 0xfffbffff14147812 */ /* 0x000fe400078ec0ff */
[----:B------:R-:W-:-:S09]  /*170c60*/  LOP3.LUT P4, RZ, R44, 0x1000, RZ, 0xc0, !PT ;  /* 0x000010002cff7812 */ /* 0x000fd2000788c0ff */
[----:B------:R-:W-:Y:S02]  /*170c70*/  @P0 LOP3.LUT R20, R20, 0x40000, RZ, 0xfc, !PT ;  /* 0x0004000014140812 */ /* 0x000fe400078efcff */
[----:B------:R-:W-:Y:S02]  /*170c80*/  LOP3.LUT P0, RZ, R44, 0x800000, RZ, 0xc0, !PT ;  /* 0x008000002cff7812 */ /* 0x000fe4000780c0ff */
[----:B------:R-:W-:Y:S01]  /*170c90*/  LOP3.LUT R20, R20, 0xfff7ffff, RZ, 0xc0, !PT ;  /* 0xfff7ffff14147812 */ /* 0x000fe200078ec0ff */
[----:B--2---:R1:W-:Y:S04]  /*170ca0*/  @P6 STG.E.U8 desc[UR8][R2.64], R0 ;  /* 0x0000000002006986 */ /* 0x0043e8000c101108 */
[----:B-1----:R-:W2:Y:S01]  /*170cb0*/  LDL.LU.64 R2, [R1+0x4898] ;  /* 0x0048980001027983 */ /* 0x002ea20000300a00 */
        /* <DEDUP_REMOVED lines=15> */
[----:B---3--:R1:W-:Y:S04]  /*170db0*/  @P4 STG.E.U8 desc[UR8][R10.64], R0 ;  /* 0x000000000a004986 */ /* 0x0083e8000c101108 */
[----:B-1----:R-:W3:Y:S04]  /*170dc0*/  LDL.LU R11, [R1+0x21c] ;  /* 0x00021c00010b7983 */ /* 0x002ee80000300800 */
[----:B------:R-:W3:Y:S04]  /*170dd0*/  LDL.LU.64 R42, [R1+0x48a0] ;  /* 0x0048a000012a7983 */ /* 0x000ee80000300a00 */
[----:B------:R-:W3:Y:S04]  /*170de0*/  LDL.LU.64 R40, [R1+0x48a8] ;  /* 0x0048a80001287983 */ /* 0x000ee80000300a00 */
[----:B------:R-:W3:Y:S04]  /*170df0*/  LDL.LU.64 R38, [R1+0x48b0] ;  /* 0x0048b00001267983 */ /* 0x000ee80000300a00 */
[----:B------:R-:W3:Y:S04]  /*170e00*/  LDL.LU.64 R36, [R1+0x48b8] ;  /* 0x0048b80001247983 */ /* 0x000ee80000300a00 */
[----:B------:R-:W3:Y:S04]  /*170e10*/  LDL.LU.64 R12, [R1+0x48c0] ;  /* 0x0048c000010c7983 */ /* 0x000ee80000300a00 */
[----:B------:R-:W3:Y:S01]  /*170e20*/  LDL.LU R10, [R1+0x20c] ;  /* 0x00020c00010a7983 */ /* 0x000ee20000300800 */
[----:B------:R-:W-:-:S03]  /*170e30*/  LOP3.LUT R20, R20, 0xfeffffff, RZ, 0xc0, !PT ;  /* 0xfeffffff14147812 */ /* 0x000fc600078ec0ff */
[----:B------:R-:W3:Y:S01]  /*170e40*/  LDL.LU.64 R34, [R1+0x48c8] ;  /* 0x0048c80001227983 */ /* 0x000ee20000300a00 */
[----:B------:R-:W-:Y:S02]  /*170e50*/  @P0 LOP3.LUT R20, R20, 0x1000000, RZ, 0xfc, !PT ;  /* 0x0100000014140812 */ /* 0x000fe400078efcff */
[----:B------:R-:W-:Y:S01]  /*170e60*/  LOP3.LUT P0, RZ, R44, 0x20000, RZ, 0xc0, !PT ;  /* 0x000200002cff7812 */ /* 0x000fe2000780c0ff */
[----:B------:R-:W3:Y:S01]  /*170e70*/  LDL.LU.64 R32, [R1+0x48d0] ;  /* 0x0048d00001207983 */ /* 0x000ee20000300a00 */
[----:B------:R-:W-:Y:S02]  /*170e80*/  LOP3.LUT R20, R20, 0xfdffffff, RZ, 0xc0, !PT ;  /* 0xfdffffff14147812 */ /* 0x000fe400078ec0ff */
[----:B------:R-:W-:-:S09]  /*170e90*/  LOP3.LUT P5, RZ, R44, 0x2000, RZ, 0xc0, !PT ;  /* 0x000020002cff7812 */ /* 0x000fd200078ac0ff */
[----:B------:R-:W-:Y:S02]  /*170ea0*/  @P0 LOP3.LUT R20, R20, 0x2000000, RZ, 0xfc, !PT ;  /* 0x0200000014140812 */ /* 0x000fe400078efcff */
[C---:B------:R-:W-:Y:S02]  /*170eb0*/  LOP3.LUT P0, RZ, R44.reuse, 0x10000, RZ, 0xc0, !PT ;  /* 0x000100002cff7812 */ /* 0x040fe4000780c0ff */
[----:B------:R-:W-:Y:S02]  /*170ec0*/  LOP3.LUT P6, RZ, R44, 0x4000, RZ, 0xc0, !PT ;  /* 0x000040002cff7812 */ /* 0x000fe400078cc0ff */
[----:B------:R-:W-:Y:S02]  /*170ed0*/  LOP3.LUT R20, R20, 0xfbffffff, RZ, 0xc0, !PT ;  /* 0xfbffffff14147812 */ /* 0x000fe400078ec0ff */
[----:B------:R-:W-:Y:S02]  /*170ee0*/  PRMT R0, R30, 0x7773, RZ ;  /* 0x000077731e007816 */ /* 0x000fe400000000ff */
[----:B------:R-:W3:Y:S05]  /*170ef0*/  LDL.LU.64 R30, [R1+0x48d8] ;  /* 0x0048d800011e7983 */ /* 0x000eea0000300a00 */
[----:B------:R-:W-:Y:S01]  /*170f00*/  @P0 LOP3.LUT R20, R20, 0x4000000, RZ, 0xfc, !PT ;  /* 0x0400000014140812 */ /* 0x000fe200078efcff */
[----:B----4-:R1:W-:Y:S01]  /*170f10*/  @P5 STG.E.U8 desc[UR8][R28.64], R0 ;  /* 0x000000001c005986 */ /* 0x0103e2000c101108 */
[----:B------:R-:W-:-:S02]  /*170f20*/  LOP3.LUT P0, RZ, R44, 0x8000, RZ, 0xc0, !PT ;  /* 0x000080002cff7812 */ /* 0x000fc4000780c0ff */
[C---:B-1----:R-:W-:Y:S01]  /*170f30*/  PRMT R0, R16.reuse, 0x7770, RZ ;  /* 0x0000777010007816 */ /* 0x042fe200000000ff */
[----:B------:R-:W4:Y:S04]  /*170f40*/  LDL.LU.64 R28, [R1+0x48e0] ;  /* 0x0048e000011c7983 */ /* 0x000f280000300a00 */
[----:B------:R1:W-:Y:S02]  /*170f50*/  @P6 STG.E.U8 desc[UR8][R8.64], R0 ;  /* 0x0000000008006986 */ /* 0x0003e4000c101108 */
[----:B-1----:R-:W-:Y:S02]  /*170f60*/  PRMT R0, R16, 0x7771, RZ ;  /* 0x0000777110007816 */ /* 0x002fe400000000ff */
[----:B------:R-:W4:Y:S04]  /*170f70*/  LDL.LU.64 R8, [R1+0x48e8] ;  /* 0x0048e80001087983 */ /* 0x000f280000300a00 */
        /* <DEDUP_REMOVED lines=8> */
[----:B--2---:R1:W-:Y:S04]  /*171000*/  @P0 STG.E.U8 desc[UR8][R2.64], R0 ;  /* 0x0000000002000986 */ /* 0x0043e8000c101108 */
[----:B-1----:R-:W2:Y:S04]  /*171010*/  LDL.LU.64 R2, [R1+0x4900] ;  /* 0x0049000001027983 */ /* 0x002ea80000300a00 */
[----:B------:R-:W2:Y:S01]  /*171020*/  LDL.LU R16, [R1+0x1e0] ;  /* 0x0001e00001107983 */ /* 0x000ea20000300800 */
[----:B------:R-:W-:-:S02]  /*171030*/  LOP3.LUT P0, RZ, R20, 0x1000000, RZ, 0xc0, !PT ;  /* 0x0100000014ff7812 */ /* 0x000fc4000780c0ff */
        /* <DEDUP_REMOVED lines=32> */
[----:B-1----:R-:W-:Y:S02]  /*171240*/  PRMT R0, R45, 0x7773, RZ ;  /* 0x000077732d007816 */ /* 0x002fe400000000ff */
[----:B------:R-:W3:Y:S01]  /*171250*/  LDL.LU R45, [R1+0x65e4] ;  /* 0x0065e400012d7983 */ /* 0x000ee20000300800 */
[----:B------:R-:W-:-:S03]  /*171260*/  LOP3.LUT P5, RZ, R44, 0x20000000, RZ, 0xc0, !PT ;  /* 0x200000002cff7812 */ /* 0x000fc600078ac0ff */
[----:B------:R-:W4:Y:S01]  /*171270*/  LDL.LU.64 R10, [R1+0x4908] ;  /* 0x00490800010a7983 */ /* 0x000f220000300a00 */
[----:B------:R-:W-:-:S03]  /*171280*/  LOP3.LUT P6, RZ, R44, 0x40000000, RZ, 0xc0, !PT ;  /* 0x400000002cff7812 */ /* 0x000fc600078cc0ff */
[----:B------:R-:W4:Y:S04]  /*171290*/  LDL.LU.64 R30, [R1+0x4910] ;  /* 0x00491000011e7983 */ /* 0x000f280000300a00 */
[----:B------:R-:W4:Y:S04]  /*1712a0*/  LDL.LU.64 R28, [R1+0x4918] ;  /* 0x00491800011c7983 */ /* 0x000f280000300a00 */
[----:B------:R2:W-:Y:S04]  /*1712b0*/  @P5 STG.E.U8 desc[UR8][R4.64], R0 ;  /* 0x0000000004005986 */ /* 0x0005e8000c101108 */
[----:B------:R-:W4:Y:S04]  /*1712c0*/  LDL.LU.64 R8, [R1+0x4920] ;  /* 0x0049200001087983 */ /* 0x000f280000300a00 */
[----:B------:R-:W4:Y:S01]  /*1712d0*/  LDL.LU.64 R6, [R1+0x4928] ;  /* 0x0049280001067983 */ /* 0x000f220000300a00 */
[----:B--2---:R-:W-:-:S03]  /*1712e0*/  PRMT R0, R16, 0x7770, RZ ;  /* 0x0000777010007816 */ /* 0x004fc600000000ff */
[----:B------:R-:W2:Y:S04]  /*1712f0*/  LDL.LU.64 R4, [R1+0x4930] ;  /* 0x0049300001047983 */ /* 0x000ea80000300a00 */
[----:B------:R1:W-:Y:S04]  /*171300*/  @P6 STG.E.U8 desc[UR8][R2.64], R0 ;  /* 0x0000000002006986 */ /* 0x0003e8000c101108 */
[----:B-1----:R-:W2:Y:S01]  /*171310*/  LDL.LU R3, [R1+0x1d0] ;  /* 0x0001d00001037983 */ /* 0x002ea20000300800 */
[----:B------:R-:W-:-:S03]  /*171320*/  LOP3.LUT R20, R20, 0xfffffdff, RZ, 0xc0, !PT ;  /* 0xfffffdff14147812 */ /* 0x000fc600078ec0ff */
[----:B------:R-:W2:Y:S04]  /*171330*/  LDL.LU.64 R42, [R1+0x4938] ;  /* 0x00493800012a7983 */ /* 0x000ea80000300a00 */
[----:B------:R-:W2:Y:S04]  /*171340*/  LDL.LU R12, [R1+0x1c0] ;  /* 0x0001c000010c7983 */ /* 0x000ea80000300800 */
[----:B------:R-:W2:Y:S04]  /*171350*/  LDL.LU.64 R40, [R1+0x4940] ;  /* 0x0049400001287983 */ /* 0x000ea80000300a00 */
[----:B------:R-:W2:Y:S01]  /*171360*/  LDL.LU.64 R38, [R1+0x4948] ;  /* 0x0049480001267983 */ /* 0x000ea20000300a00 */
[----:B------:R-:W-:-:S03]  /*171370*/  LOP3.LUT P4, RZ, R44, 0x80000000, RZ, 0xc0, !PT ;  /* 0x800000002cff7812 */ /* 0x000fc6000788c0ff */
[----:B------:R-:W2:Y:S01]  /*171380*/  LDL.LU.64 R36, [R1+0x4950] ;  /* 0x0049500001247983 */ /* 0x000ea20000300a00 */
[----:B------:R-:W-:-:S03]  /*171390*/  PRMT R0, R16, 0x7771, RZ ;  /* 0x0000777110007816 */ /* 0x000fc600000000ff */
        /* <DEDUP_REMOVED lines=23> */
[----:B------:R-:W-:Y:S01]  /*171510*/  LOP3.LUT R20, R20, 0xfffeffff, RZ, 0xc0, !PT ;  /* 0xfffeffff14147812 */ /* 0x000fe200078ec0ff */
[----:B----4-:R1:W-:Y:S01]  /*171520*/  @P4 STG.E.U8 desc[UR8][R10.64], R0 ;  /* 0x000000000a004986 */ /* 0x0103e2000c101108 */
[----:B------:R-:W-:-:S09]  /*171530*/  LOP3.LUT P6, RZ, R45, 0x2, RZ, 0xc0, !PT ;  /* 0x000000022dff7812 */ /* 0x000fd200078cc0ff */
[----:B------:R-:W-:Y:S02]  /*171540*/  @P0 LOP3.LUT R20, R20, 0x10000, RZ, 0xfc, !PT ;  /* 0x0001000014140812 */ /* 0x000fe400078efcff */
[----:B------:R-:W-:Y:S02]  /*171550*/  LOP3.LUT P0, RZ, R45, 0x8, RZ, 0xc0, !PT ;  /* 0x000000082dff7812 */ /* 0x000fe4000780c0ff */
[----:B-1----:R-:W-:-:S05]  /*171560*/  PRMT R0, R16, 0x7772, RZ ;  /* 0x0000777210007816 */ /* 0x002fca00000000ff */
[----:B------:R1:W-:Y:S01]  /*171570*/  @P5 STG.E.U8 desc[UR8][R30.64], R0 ;  /* 0x000000001e005986 */ /* 0x0003e2000c101108 */
[----:B------:R-:W-:Y:S02]  /*171580*/  LOP3.LUT R20, R20, 0xfffdffff, RZ, 0xc0, !PT ;  /* 0xfffdffff14147812 */ /* 0x000fe400078ec0ff */
[----:B-1----:R-:W-:Y:S02]  /*171590*/  PRMT R0, R16, 0x7773, RZ ;  /* 0x0000777310007816 */ /* 0x002fe400000000ff */
[----:B------:R-:W3:Y:S01]  /*1715a0*/  LDL.LU R16, [R1+0x1b0] ;  /* 0x0001b00001107983 */ /* 0x000ee20000300800 */
[----:B------:R-:W-:-:S03]  /*1715b0*/  @P0 LOP3.LUT R20, R20, 0x20000, RZ, 0xfc, !PT ;  /* 0x0002000014140812 */ /* 0x000fc600078efcff */
[----:B------:R-:W4:Y:S01]  /*1715c0*/  LDL.LU.64 R32, [R1+0x4960] ;  /* 0x0049600001207983 */ /* 0x000f220000300a00 */
[----:B------:R-:W-:-:S03]  /*1715d0*/  LOP3.LUT P0, RZ, R45, 0x4, RZ, 0xc0, !PT ;  /* 0x000000042dff7812 */ /* 0x000fc6000780c0ff */
[----:B------:R2:W-:Y:S04]  /*1715e0*/  @P6 STG.E.U8 desc[UR8][R28.64], R0 ;  /* 0x000000001c006986 */ /* 0x0005e8000c101108 */
[----:B------:R-:W4:Y:S04]  /*1715f0*/  LDL.LU.64 R10, [R1+0x4968] ;  /* 0x00496800010a7983 */ /* 0x000f280000300a00 */
[----:B------:R-:W4:Y:S01]  /*171600*/  LDL.LU.64 R30, [R1+0x4970] ;  /* 0x00497000011e7983 */ /* 0x000f220000300a00 */
[----:B--2---:R-:W-:-:S03]  /*171610*/  PRMT R0, R3, 0x7770, RZ ;  /* 0x0000777003007816 */ /* 0x004fc600000000ff */
        /* <DEDUP_REMOVED lines=57> */
[----:B------:R-:W4:Y:S01]  /*1719b0*/  LDL.LU.64 R4, [R1+0x49c0] ;  /* 0x0049c00001047983 */ /* 0x000f220000300a00 */
[----:B------:R-:W-:-:S02]  /*1719c0*/  LOP3.LUT P0, RZ, R45, 0x40000000, RZ, 0xc0, !PT ;  /* 0x400000002dff7812 */ /* 0x000fc4000780c0ff */
[----:B------:R-:W-:Y:S02]  /*1719d0*/  LOP3.LUT P4, RZ, R45, 0x40000, RZ, 0xc0, !PT ;  /* 0x000400002dff7812 */ /* 0x000fe4000788c0ff */
[----:B------:R-:W-:-:S09]  /*1719e0*/  LOP3.LUT R20, R20, 0xfffffffe, RZ, 0xc0, !PT ;  /* 0xfffffffe14147812 */ /* 0x000fd200078ec0ff */
        /* <DEDUP_REMOVED lines=28> */
[----:B--2---:R-:W-:-:S05]  /*171bb0*/  PRMT R0, R16, 0x7770, RZ ;  /* 0x0000777010007816 */ /* 0x004fca00000000ff */
[----:B---3--:R1:W-:Y:S04]  /*171bc0*/  @P4 STG.E.U8 desc[UR8][R2.64], R0 ;  /* 0x0000000002004986 */ /* 0x0083e8000c101108 */
[----:B-1----:R-:W2:Y:S04]  /*171bd0*/  LDL.LU.64 R2, [R1+0x49c8] ;  /* 0x0049c80001027983 */ /* 0x002ea80000300a00 */
[----:B------:R-:W3:Y:S01]  /*171be0*/  LDL.LU.64 R42, [R1+0x49d0] ;  /* 0x0049d000012a7983 */ /* 0x000ee20000300a00 */
[----:B------:R-:W-:-:S03]  /*171bf0*/  PRMT R0, R16, 0x7771, RZ ;  /* 0x0000777110007816 */ /* 0x000fc600000000ff */
[----:B------:R-:W3:Y:S04]  /*171c00*/  LDL.LU.64 R40, [R1+0x49d8] ;  /* 0x0049d80001287983 */ /* 0x000ee80000300a00 */
        /* <DEDUP_REMOVED lines=23> */
[----:B------:R-:W-:Y:S02]  /*171d80*/  LOP3.LUT P1, RZ, R45, 0x80000000, RZ, 0xc0, !PT ;  /* 0x800000002dff7812 */ /* 0x000fe4000782c0ff */
[----:B------:R-:W-:-:S02]  /*171d90*/  LOP3.LUT P2, RZ, R46, 0x1, RZ, 0xc0, !PT ;  /* 0x000000012eff7812 */ /* 0x000fc4000784c0ff */
[C---:B------:R-:W-:Y:S02]  /*171da0*/  LOP3.LUT P3, RZ, R46.reuse, 0x2, RZ, 0xc0, !PT ;  /* 0x000000022eff7812 */ /* 0x040fe4000786c0ff */
[----:B------:R-:W-:-:S03]  /*171db0*/  LOP3.LUT P4, RZ, R46, 0x4, RZ, 0xc0, !PT ;  /* 0x000000042eff7812 */ /* 0x000fc6000788c0ff */
[----:B--2---:R1:W-:Y:S01]  /*171dc0*/  @P0 STG.E.U8 desc[UR8][R2.64], R0 ;  /* 0x0000000002000986 */ /* 0x0043e2000c101108 */
[----:B------:R-:W-:-:S03]  /*171dd0*/  LOP3.LUT P0, RZ, R20, 0x40, RZ, 0xc0, !PT ;  /* 0x0000004014ff7812 */ /* 0x000fc6000780c0ff */
[----:B-1----:R-:W2:Y:S01]  /*171de0*/  LDL.LU.64 R2, [R1+0x4a30] ;  /* 0x004a300001027983 */ /* 0x002ea20000300a00 */
[----:B------:R-:W-:-:S09]  /*171df0*/  PRMT R0, R47, 0x7772, RZ ;  /* 0x000077722f007816 */ /* 0x000fd200000000ff */
[----:B---3--:R1:W-:Y:S01]  /*171e00*/  @P0 STG.E.U8 desc[UR8][R42.64], R0 ;  /* 0x000000002a000986 */ /* 0x0083e2000c101108 */
[C---:B------:R-:W-:Y:S02]  /*171e10*/  LOP3.LUT P0, RZ, R20.reuse, 0x20, RZ, 0xc0, !PT ;  /* 0x0000002014ff7812 */ /* 0x040fe4000780c0ff */
[----:B-1----:R-:W-:Y:S02]  /*171e20*/  PRMT R0, R47, 0x7773, RZ ;  /* 0x000077732f007816 */ /* 0x002fe400000000ff */
[----:B------:R-:W3:Y:S09]  /*171e30*/  LDL.LU R47, [R1+0x65dc] ;  /* 0x0065dc00012f7983 */ /* 0x000ef20000300800 */
        /* <DEDUP_REMOVED lines=23> */
[----:B------:R1:W-:Y:S04]  /*171fb0*/  @P3 STG.E.U8 desc[UR8][R8.64], R0 ;  /* 0x0000000008003986 */ /* 0x0003e8000c101108 */
[----:B------:R-:W3:Y:S01]  /*171fc0*/  LDL.LU.64 R28, [R1+0x4a48] ;  /* 0x004a4800011c7983 */ /* 0x000ee20000300a00 */
[----:B-1----:R-:W-:-:S05]  /*171fd0*/  PRMT R0, R16, 0x7770, RZ ;  /* 0x0000777010007816 */ /* 0x002fca00000000ff */
[----:B------:R1:W-:Y:S04]  /*171fe0*/  @P4 STG.E.U8 desc[UR8][R6.64], R0 ;  /* 0x0000000006004986 */ /* 0x0003e8000c101108 */
[----:B-1----:R-:W3:Y:S04]  /*171ff0*/  LDL.LU.64 R6, [R1+0x4a50] ;  /* 0x004a500001067983 */ /* 0x002ee80000300a00 */
[----:B------:R-:W3:Y:S01]  /*172000*/  LDL.LU R9, [R1+0x1c4] ;  /* 0x0001c40001097983 */ /* 0x000ee20000300800 */
[----:B------:R-:W-:Y:S02]  /*172010*/  LOP3.LUT P5, RZ, R46, 0x8, RZ, 0xc0, !PT ;  /* 0x000000082eff7812 */ /* 0x000fe400078ac0ff */
[----:B------:R-:W-:-:S11]  /*172020*/  PRMT R0, R16, 0x7771, RZ ;  /* 0x0000777110007816 */ /* 0x000fd600000000ff */
[----:B------:R1:W-:Y:S04]  /*172030*/  @P5 STG.E.U8 desc[UR8][R4.64], R0 ;  /* 0x0000000004005986 */ /* 0x0003e8000c101108 */
[----:B-1----:R-:W3:Y:S01]  /*172040*/  LDL.LU.64 R4, [R1+0x4a58] ;  /* 0x004a580001047983 */ /* 0x002ee20000300a00 */
[----:B------:R-:W-:Y:S02]  /*172050*/  LOP3.LUT P6, RZ, R46, 0x10, RZ, 0xc0, !PT ;  /* 0x000000102eff7812 */ /* 0x000fe400078cc0ff */
        /* <DEDUP_REMOVED lines=10> */
[----:B-1----:R-:W2:Y:S04]  /*172100*/  LDL.LU.64 R2, [R1+0x4a60] ;  /* 0x004a600001027983 */ /* 0x002ea80000300a00 */
[----:B------:R-:W2:Y:S02]  /*172110*/  LDL.LU R38, [R1+0x1b4] ;  /* 0x0001b40001267983 */ /* 0x000ea40000300800 */
[----:B------:R-:W-:-:S02]  /*172120*/  @P0 LOP3.LUT R21, R21, 0x2000000, RZ, 0xfc, !PT ;  /* 0x0200000015150812 */ /* 0x000fc400078efcff */
[----:B------:R-:W2:Y:S01]  /*172130*/  LDL.LU.64 R42, [R1+0x4a68] ;  /* 0x004a6800012a7983 */ /* 0x000ea20000300a00 */
[----:B------:R-:W-:Y:S02]  /*172140*/  LOP3.LUT P0, RZ, R46, 0x4000, RZ, 0xc0, !PT ;  /* 0x000040002eff7812 */ /* 0x000fe4000780c0ff */
[----:B------:R-:W-:Y:S01]  /*172150*/  LOP3.LUT R21, R21, 0xfbffffff, RZ, 0xc0, !PT ;  /* 0xfbffffff15157812 */ /* 0x000fe200078ec0ff */
[----:B------:R-:W2:Y:S04]  /*172160*/  LDL.LU.64 R40, [R1+0x4a70] ;  /* 0x004a700001287983 */ /* 0x000ea80000300a00 */
[----:B------:R-:W2:Y:S06]  /*172170*/  LDL.LU.64 R36, [R1+0x4a78] ;  /* 0x004a780001247983 */ /* 0x000eac0000300a00 */
[----:B------:R-:W-:-:S02]  /*172180*/  @P0 LOP3.LUT R21, R21, 0x4000000, RZ, 0xfc, !PT ;  /* 0x0400000015150812 */ /* 0x000fc400078efcff */
[----:B------:R-:W-:Y:S02]  /*172190*/  LOP3.LUT P0, RZ, R46, 0x2000, RZ, 0xc0, !PT ;  /* 0x000020002eff7812 */ /* 0x000fe4000780c0ff */
[----:B------:R-:W-:Y:S02]  /*1721a0*/  LOP3.LUT R21, R21, 0xf7ffffff, RZ, 0xc0, !PT ;  /* 0xf7ffffff15157812 */ /* 0x000fe400078ec0ff */
[----:B------:R-:W-:Y:S02]  /*1721b0*/  PRMT R0, R16, 0x7773, RZ ;  /* 0x0000777310007816 */ /* 0x000fe400000000ff */
[----:B------:R-:W2:Y:S04]  /*1721c0*/  LDL.LU R16, [R1+0x1a4] ;  /* 0x0001a40001107983 */ /* 0x000ea80000300800 */
[----:B------:R-:W2:Y:S03]  /*1721d0*/  LDL.LU.64 R12, [R1+0x4a80] ;  /* 0x004a8000010c7983 */ /* 0x000ea60000300a00 */
[----:B------:R-:W-:Y:S01]  /*1721e0*/  @P0 LOP3.LUT R21, R21, 0x8000000, RZ, 0xfc, !PT ;  /* 0x0800000015150812 */ /* 0x000fe200078efcff */
[----:B------:R-:W2:Y:S01]  /*1721f0*/  LDL.LU.64 R34, [R1+0x4a88] ;  /* 0x004a880001227983 */ /* 0x000ea20000300a00 */
[----:B------:R-:W-:-:S02]  /*172200*/  LOP3.LUT P0, RZ, R46, 0x1000, RZ, 0xc0, !PT ;  /* 0x000010002eff7812 */ /* 0x000fc4000780c0ff */
        /* <DEDUP_REMOVED lines=25> */
[----:B------:R1:W-:Y:S02]  /*1723a0*/  @P0 STG.E.U8 desc[UR8][R6.64], R0 ;  /* 0x0000000006000986 */ /* 0x0003e4000c101108 */
[----:B-1----:R-:W-:Y:S02]  /*1723b0*/  PRMT R0, R9, 0x7773, RZ ;  /* 0x0000777309007816 */ /* 0x002fe400000000ff */
[----:B------:R-:W3:Y:S01]  /*1723c0*/  LDL.LU.64 R8, [R1+0x4ac0] ;  /* 0x004ac00001087983 */ /* 0x000ee20000300a00 */
[----:B------:R-:W-:-:S03]  /*1723d0*/  LOP3.LUT P0, RZ, R21, 0x80000000, RZ, 0xc0, !PT ;  /* 0x8000000015ff7812 */ /* 0x000fc6000780c0ff */
[----:B------:R-:W3:Y:S10]  /*1723e0*/  LDL.LU.64 R6, [R1+0x4ad0] ;  /* 0x004ad00001067983 */ /* 0x000ef40000300a00 */
[----:B------:R1:W-:Y:S04]  /*1723f0*/  @P0 STG.E.U8 desc[UR8][R4.64], R0 ;  /* 0x0000000004000986 */ /* 0x0003e8000c101108 */
[----:B-1----:R-:W3:Y:S01]  /*172400*/  LDL.LU.64 R4, [R1+0x4ae8] ;  /* 0x004ae80001047983 */ /* 0x002ee20000300a00 */
[----:B------:R-:W-:-:S02]  /*172410*/  LOP3.LUT P0, RZ, R21, 0x40000000, RZ, 0xc0, !PT ;  /* 0x4000000015ff7812 */ /* 0x000fc4000780c0ff */
[----:B--2---:R-:W-:-:S11]  /*172420*/  PRMT R0, R38, 0x7770, RZ ;  /* 0x0000777026007816 */ /* 0x004fd600000000ff */
[----:B------:R1:W-:Y:S04]  /*172430*/  @P0 STG.E.U8 desc[UR8][R2.64], R0 ;  /* 0x0000000002000986 */ /* 0x0003e8000c101108 */
[----:B-1----:R-:W2:Y:S01]  /*172440*/  LDL.LU.64 R2, [R1+0x4af8] ;  /* 0x004af80001027983 */ /* 0x002ea20000300a00 */
        /* <DEDUP_REMOVED lines=22> */
[----:B------:R-:W-:-:S05]  /*1725b0*/  LOP3.LUT P3, RZ, R46, 0x100000, RZ, 0xc0, !PT ;  /* 0x001000002eff7812 */ /* 0x000fca000786c0ff */
[----:B----4-:R1:W-:Y:S02]  /*1725c0*/  @P0 STG.E.U8 desc[UR8][R10.64], R0 ;  /* 0x000000000a000986 */ /* 0x0103e4000c101108 */
[----:B-1----:R-:W-:-:S05]  /*1725d0*/  PRMT R0, R47, 0x7770, RZ ;  /* 0x000077702f007816 */ /* 0x002fca00000000ff */
[----:B---3--:R1:W-:Y:S02]  /*1725e0*/  @P1 STG.E.U8 desc[UR8][R30.64], R0 ;  /* 0x000000001e001986 */ /* 0x0083e4000c101108 */
[----:B-1----:R-:W-:-:S05]  /*1725f0*/  PRMT R0, R47, 0x7771, RZ ;  /* 0x000077712f007816 */ /* 0x002fca00000000ff */
[----:B------:R1:W-:Y:S02]  /*172600*/  @P2 STG.E.U8 desc[UR8][R28.64], R0 ;  /* 0x000000001c002986 */ /* 0x0003e4000c101108 */
[----:B-1----:R-:W-:-:S05]  /*172610*/  PRMT R0, R47, 0x7772, RZ ;  /* 0x000077722f007816 */ /* 0x002fca00000000ff */
[----:B------:R1:W-:Y:S02]  /*172620*/  @P3 STG.E.U8 desc[UR8][R8.64], R0 ;  /* 0x0000000008003986 */ /* 0x0003e4000c101108 */
[----:B-1----:R-:W-:Y:S02]  /*172630*/  PRMT R0, R47, 0x7773, RZ ;  /* 0x000077732f007816 */ /* 0x002fe400000000ff */
[----:B------:R-:W3:Y:S04]  /*172640*/  LDL.LU R47, [R1+0x65d8] ;  /* 0x0065d800012f7983 */ /* 0x000ee80000300800 */
[----:B------:R-:W4:Y:S01]  /*172650*/  LDL.LU.64 R10, [R1+0x4b18] ;  /* 0x004b1800010a7983 */ /* 0x000f220000300a00 */
[C---:B------:R-:W-:Y:S02]  /*172660*/  LOP3.LUT P4, RZ, R46.reuse, 0x200000, RZ, 0xc0, !PT ;  /* 0x002000002eff7812 */ /* 0x040fe4000788c0ff */
[----:B------:R-:W-:Y:S01]  /*172670*/  LOP3.LUT P5, RZ, R46, 0x400000, RZ, 0xc0, !PT ;  /* 0x004000002eff7812 */ /* 0x000fe200078ac0ff */
[----:B------:R-:W4:Y:S04]  /*172680*/  LDL.LU.64 R30, [R1+0x4b28] ;  /* 0x004b2800011e7983 */ /* 0x000f280000300a00 */
[----:B------:R-:W4:Y:S06]  /*172690*/  LDL.LU.64 R28, [R1+0x4b40] ;  /* 0x004b4000011c7983 */ /* 0x000f2c0000300a00 */
[----:B------:R1:W-:Y:S02]  /*1726a0*/  @P4 STG.E.U8 desc[UR8][R6.64], R0 ;  /* 0x0000000006004986 */ /* 0x0003e4000c101108 */
[----:B-1----:R-:W-:-:S02]  /*1726b0*/  PRMT R0, R17, 0x7770, RZ ;  /* 0x0000777011007816 */ /* 0x002fc400000000ff */
[----:B------:R-:W4:Y:S04]  /*1726c0*/  LDL.LU.64 R6, [R1+0x4b58] ;  /* 0x004b580001067983 */ /* 0x000f280000300a00 */
[----:B------:R1:W-:Y:S04]  /*1726d0*/  @P5 STG.E.U8 desc[UR8][R4.64], R0 ;  /* 0x0000000004005986 */ /* 0x0003e8000c101108 */
[----:B-1----:R-:W4:Y:S04]  /*1726e0*/  LDL.LU.64 R4, [R1+0x4b70] ;  /* 0x004b700001047983 */ /* 0x002f280000300a00 */
[----:B------:R-:W4:Y:S01]  /*1726f0*/  LDL.LU R9, [R1+0x1f8] ;  /* 0x0001f80001097983 */ /* 0x000f220000300800 */
[----:B------:R-:W-:-:S02]  /*172700*/  LOP3.LUT P6, RZ, R46, 0x800000, RZ, 0xc0, !PT ;  /* 0x008000002eff7812 */ /* 0x000fc400078cc0ff */
[----:B------:R-:W-:-:S11]  /*172710*/  PRMT R0, R17, 0x7771, RZ ;  /* 0x0000777111007816 */ /* 0x000fd600000000ff */
[----:B--2---:R1:W-:Y:S04]  /*172720*/  @P6 STG.E.U8 desc[UR8][R2.64], R0 ;  /* 0x0000000002006986 */ /* 0x0043e8000c101108 */
[----:B-1----:R-:W2:Y:S01]  /*172730*/  LDL.LU.64 R2, [R1+0x4b80] ;  /* 0x004b800001027983 */ /* 0x002ea20000300a00 */
[----:B------:R-:W-:Y:S02]  /*172740*/  LOP3.LUT R21, R21, 0xffffbfff, RZ, 0xc0, !PT ;  /* 0xffffbfff15157812 */ /* 0x000fe400078ec0ff */
[C---:B------:R-:W-:Y:S01]  /*172750*/  LOP3.LUT P4, RZ, R46.reuse, 0x1000000, RZ, 0xc0, !PT ;  /* 0x010000002eff7812 */ /* 0x040fe2000788c0ff */
[----:B------:R-:W2:Y:S01]  /*172760*/  LDL.LU R38, [R1+0x1e8] ;  /* 0x0001e80001267983 */ /* 0x000ea20000300800 */
[----:B------:R-:W-:Y:S02]  /*172770*/  PRMT R0, R17, 0x7772, RZ ;  /* 0x0000777211007816 */ /* 0x000fe400000000ff */
[----:B------:R-:W-:-:S02]  /*172780*/  LOP3.LUT P5, RZ, R46, 0x2000000, RZ, 0xc0, !PT ;  /* 0x020000002eff7812 */ /* 0x000fc400078ac0ff */
[----:B------:R-:W-:Y:S02]  /*172790*/  LOP3.LUT P6, RZ, R46, 0x4000000, RZ, 0xc0, !PT ;  /* 0x040000002eff7812 */ /* 0x000fe400078cc0ff */
[----:B---3--:R-:W-:-:S13]  /*1727a0*/  LOP3.LUT P0, RZ, R47, 0x10, RZ, 0xc0, !PT ;  /* 0x000000102fff7812 */ /* 0x008fda000780c0ff */
        /* <DEDUP_REMOVED lines=12> */
[----:B------:R-:W4:Y:S03]  /*172870*/  LDL.LU.64 R18, [R1+0x4ba0] ;  /* 0x004ba00001127983 */ /* 0x000f260000300a00 */
[----:B------:R-:W-:Y:S01]  /*172880*/  @P0 LOP3.LUT R21, R21, 0x20000, RZ, 0xfc, !PT ;  /* 0x0002000015150812 */ /* 0x000fe200078efcff */
[----:B------:R-:W3:Y:S01]  /*172890*/  LDL.LU.64 R42, [R1+0x4bb8] ;  /* 0x004bb800012a7983 */ /* 0x000ee20000300a00 */
[----:B------:R-:W-:-:S02]  /*1728a0*/  LOP3.LUT P0, RZ, R47, 0x1, RZ, 0xc0, !PT ;  /* 0x000000012fff7812 */ /* 0x000fc4000780c0ff */
[----:B------:R-:W-:Y:S01]  /*1728b0*/  LOP3.LUT R21, R21, 0xfffbffff, RZ, 0xc0, !PT ;  /* 0xfffbffff15157812 */ /* 0x000fe200078ec0ff */
[----:B------:R-:W3:Y:S04]  /*1728c0*/  LDL.LU.64 R40, [R1+0x4bc8] ;  /* 0x004bc80001287983 */ /* 0x000ee80000300a00 */
[----:B------:R-:W3:Y:S06]  /*1728d0*/  LDL.LU.64 R36, [R1+0x4bd8] ;  /* 0x004bd80001247983 */ /* 0x000eec0000300a00 */
[----:B------:R-:W-:-:S02]  /*1728e0*/  @P0 LOP3.LUT R21, R21, 0x40000, RZ, 0xfc, !PT ;  /* 0x0004000015150812 */ /* 0x000fc400078efcff */
        /* <DEDUP_REMOVED lines=8> */
[----:B-1----:R-:W-:Y:S02]  /*172970*/  PRMT R0, R9, 0x7770, RZ ;  /* 0x0000777009007816 */ /* 0x002fe400000000ff */
[----:B------:R-:W-:-:S03]  /*172980*/  LOP3.LUT R21, R21, 0xffdfffff, RZ, 0xc0, !PT ;  /* 0xffdfffff15157812 */ /* 0x000fc600078ec0ff */
[----:B------:R1:W-:Y:S06]  /*172990*/  @P6 STG.E.U8 desc[UR8][R28.64], R0 ;  /* 0x000000001c006986 */ /* 0x0003ec000c101108 */
[----:B------:R-:W-:Y:S01]  /*1729a0*/  @P0 LOP3.LUT R21, R21, 0x200000, RZ, 0xfc, !PT ;  /* 0x0020000015150812 */ /* 0x000fe200078efcff */
[----:B-1----:R-:W3:Y:S01]  /*1729b0*/  LDL.LU R29, [R1+0x1d8] ;  /* 0x0001d800011d7983 */ /* 0x002ee20000300800 */
[----:B------:R-:W-:-:S03]  /*1729c0*/  LOP3.LUT P0, RZ, R46, 0x10000000, RZ, 0xc0, !PT ;  /* 0x100000002eff7812 */ /* 0x000fc6000780c0ff */
[----:B------:R-:W3:Y:S01]  /*1729d0*/  LDL.LU.64 R12, [R1+0x4c08] ;  /* 0x004c0800010c7983 */ /* 0x000ee20000300a00 */
[----:B------:R-:W-:-:S03]  /*1729e0*/  LOP3.LUT R21, R21, 0xffbfffff, RZ, 0xc0, !PT ;  /* 0xffbfffff15157812 */ /* 0x000fc600078ec0ff */
[----:B------:R-:W3:Y:S01]  /*1729f0*/  LDL.LU.64 R34, [R1+0x4c30] ;  /* 0x004c300001227983 */ /* 0x000ee20000300a00 */
[----:B------:R-:W-:-:S03]  /*172a00*/  PRMT R0, R9, 0x7771, RZ ;  /* 0x0000777109007816 */ /* 0x000fc600000000ff */
[----:B------:R-:W3:Y:S02]  /*172a10*/  LDL.LU R16, [R1+0x1c8] ;  /* 0x0001c80001107983 */ /* 0x000ee40000300800 */
[----:B------:R-:W-:Y:S02]  /*172a20*/  @P0 LOP3.LUT R21, R21, 0x400000, RZ, 0xfc, !PT ;  /* 0x0040000015150812 */ /* 0x000fe400078efcff */
[----:B------:R-:W-:Y:S01]  /*172a30*/  LOP3.LUT P0, RZ, R46, 0x8000000, RZ, 0xc0, !PT ;  /* 0x080000002eff7812 */ /* 0x000fe2000780c0ff */
[----:B------:R-:W3:Y:S04]  /*172a40*/  LDL.LU.64 R32, [R1+0x4c48] ;  /* 0x004c480001207983 */ /* 0x000ee80000300a00 */
[----:B------:R-:W3:Y:S04]  /*172a50*/  LDL.LU.64 R10, [R1+0x4c58] ;  /* 0x004c5800010a7983 */ /* 0x000ee80000300a00 */
[----:B------:R-:W3:Y:S04]  /*172a60*/  LDL.LU.64 R30, [R1+0x4c68] ;  /* 0x004c6800011e7983 */ /* 0x000ee80000300a00 */
[----:B------:R1:W-:Y:S01]  /*172a70*/  @P0 STG.E.U8 desc[UR8][R6.64], R0 ;  /* 0x0000000006000986 */ /* 0x0003e2000c101108 */
[----:B------:R-:W-:-:S02]  /*172a80*/  LOP3.LUT P0, RZ, R21, 0x400000, RZ, 0xc0, !PT ;  /* 0x0040000015ff7812 */ /* 0x000fc4000780c0ff */
[----:B-1----:R-:W-:-:S11]  /*172a90*/  PRMT R0, R9, 0x7772, RZ ;  /* 0x0000777209007816 */ /* 0x002fd600000000ff */
[----:B------:R1:W-:Y:S01]  /*172aa0*/  @P0 STG.E.U8 desc[UR8][R4.64], R0 ;  /* 0x0000000004000986 */ /* 0x0003e2000c101108 */
[----:B------:R-:W-:Y:S02]  /*172ab0*/  LOP3.LUT P0, RZ, R21, 0x200000, RZ, 0xc0, !PT ;  /* 0x0020000015ff7812 */ /* 0x000fe4000780c0ff */
[----:B-1----:R-:W-:Y:S02]  /*172ac0*/  PRMT R0, R9, 0x7773, RZ ;  /* 0x0000777309007816 */ /* 0x002fe400000000ff */
[----:B------:R-:W3:Y:S04]  /*172ad0*/  LDL.LU.64 R8, [R1+0x4c70] ;  /* 0x004c700001087983 */ /* 0x000ee80000300a00 */
[----:B------:R-:W3:Y:S05]  /*172ae0*/  LDL.LU.64 R6, [R1+0x4c88] ;  /* 0x004c880001067983 */ /* 0x000eea0000300a00 */
[----:B--2---:R1:W-:Y:S04]  /*172af0*/  @P0 STG.E.U8 desc[UR8][R2.64], R0 ;  /* 0x0000000002000986 */ /* 0x0043e8000c101108 */
[----:B------:R-:W2:Y:S04]  /*172b00*/  LDL.LU.64 R4, [R1+0x4c98] ;  /* 0x004c980001047983 */ /* 0x000ea80000300a00 */
[----:B-1----:R-:W2:Y:S04]  /*172b10*/  LDL.LU.64 R2, [R1+0x4ca8] ;  /* 0x004ca80001027983 */ /* 0x002ea80000300a00 */
[----:B------:R-:W2:Y:S01]  /*172b20*/  LDL.LU R28, [R1+0x1b8] ;  /* 0x0001b800011c7983 */ /* 0x000ea20000300800 */
        /* <DEDUP_REMOVED lines=10> */
[----:B-1----:R-:W-:-:S11]  /*172bd0*/  PRMT R0, R38, 0x7771, RZ ;  /* 0x0000777126007816 */ /* 0x002fd600000000ff */
        /* <DEDUP_REMOVED lines=25> */
[----:B------:R-:W4:Y:S04]  /*172d70*/  LDL.LU.64 R8, [R1+0x4cd8] ;  /* 0x004cd80001087983 */ /* 0x000f280000300a00 */
[----:B------:R1:W-:Y:S02]  /*172d80*/  @P4 STG.E.U8 desc[UR8][R6.64], R0 ;  /* 0x0000000006004986 */ /* 0x0003e4000c101108 */
[----:B-1----:R-:W-:-:S02]  /*172d90*/  PRMT R0, R16, 0x7773, RZ ;  /* 0x0000777310007816 */ /* 0x002fc400000000ff */
[----:B------:R-:W4:Y:S04]  /*172da0*/  LDL.LU.64 R6, [R1+0x4ce0] ;  /* 0x004ce00001067983 */ /* 0x000f280000300a00 */
[----:B--2---:R1:W-:Y:S02]  /*172db0*/  @P5 STG.E.U8 desc[UR8][R4.64], R0 ;  /* 0x0000000004005986 */ /* 0x0043e4000c101108 */
[----:B-1----:R-:W-:Y:S02]  /*172dc0*/  PRMT R0, R28, 0x7770, RZ ;  /* 0x000077701c007816 */ /* 0x002fe400000000ff */
[----:B------:R-:W2:Y:S04]  /*172dd0*/  LDL.LU.64 R4, [R1+0x4ce8] ;  /* 0x004ce80001047983 */ /* 0x000ea80000300a00 */
[----:B------:R1:W-:Y:S04]  /*172de0*/  @P6 STG.E.U8 desc[UR8][R2.64], R0 ;  /* 0x0000000002006986 */ /* 0x0003e8000c101108 */
[----:B-1----:R-:W2:Y:S04]  /*172df0*/  LDL.LU.64 R2, [R1+0x4cf0] ;  /* 0x004cf00001027983 */ /* 0x002ea80000300a00 */
[----:B------:R-:W2:Y:S04]  /*172e00*/  LDL.LU R16, [R1+0x1a8] ;  /* 0x0001a80001107983 */ /* 0x000ea80000300800 */
[----:B------:R-:W2:Y:S04]  /*172e10*/  LDL.LU.64 R40, [R1+0x4cf8] ;  /* 0x004cf80001287983 */ /* 0x000ea80000300a00 */
[----:B------:R-:W2:Y:S04]  /*172e20*/  LDL.LU.64 R38, [R1+0x4d00] ;  /* 0x004d000001267983 */ /* 0x000ea80000300a00 */
[----:B------:R-:W2:Y:S04]  /*172e30*/  LDL.LU.64 R36, [R1+0x4d08] ;  /* 0x004d080001247983 */ /* 0x000ea80000300a00 */
[----:B------:R-:W2:Y:S01]  /*172e40*/  LDL.LU.64 R12, [R1+0x4d10] ;  /* 0x004d1000010c7983 */ /* 0x000ea20000300a00 */
[----:B------:R-:W-:-:S02]  /*172e50*/  LOP3.LUT P0, RZ, R47, 0x800000, RZ, 0xc0, !PT ;  /* 0x008000002fff7812 */ /* 0x000fc4000780c0ff */
[----:B------:R-:W-:Y:S01]  /*172e60*/  LOP3.LUT R21, R21, 0xffffffdf, RZ, 0xc0, !PT ;  /* 0xffffffdf15157812 */ /* 0x000fe200078ec0ff */
[----:B------:R-:W2:Y:S01]  /*172e70*/  LDL.LU.64 R34, [R1+0x4d18] ;  /* 0x004d180001227983 */ /* 0x000ea20000300a00 */
[C---:B------:R-:W-:Y:S02]  /*172e80*/  LOP3.LUT P4, RZ, R47.reuse, 0x800, RZ, 0xc0, !PT ;  /* 0x000008002fff7812 */ /* 0x040fe4000788c0ff */
[----:B------:R-:W-:Y:S01]  /*172e90*/  LOP3.LUT P5, RZ, R47, 0x1000, RZ, 0xc0, !PT ;  /* 0x000010002fff7812 */ /* 0x000fe200078ac0ff */
        /* <DEDUP_REMOVED lines=35> */
[----:B------:R1:W-:Y:S04]  /*1730d0*/  @P6 STG.E.U8 desc[UR8][R8.64], R0 ;  /* 0x0000000008006986 */ /* 0x0003e8000c101108 */
[----:B------:R-:W4:Y:S04]  /*1730e0*/  LDL.LU.64 R28, [R1+0x4d38] ;  /* 0x004d3800011c7983 */ /* 0x000f280000300a00 */
[----:B-1----:R-:W4:Y:S01]  /*1730f0*/  LDL.LU.64 R8, [R1+0x4d40] ;  /* 0x004d400001087983 */ /* 0x002f220000300a00 */
[----:B--2---:R-:W-:-:S05]  /*173100*/  PRMT R0, R16, 0x7770, RZ ;  /* 0x0000777010007816 */ /* 0x004fca00000000ff */
        /* <DEDUP_REMOVED lines=35> */
[----:B------:R-:W-:Y:S01]  /*173340*/  LOP3.LUT P5, RZ, R47, 0x10000000, RZ, 0xc0, !PT ;  /* 0x100000002fff7812 */ /* 0x000fe200078ac0ff */
[----:B---3--:R1:W-:Y:S02]  /*173350*/  @P0 STG.E.U8 desc[UR8][R10.64], R0 ;  /* 0x000000000a000986 */ /* 0x0083e4000c101108 */
[----:B-1----:R-:W-:-:S05]  /*173360*/  PRMT R0, R48, 0x7772, RZ ;  /* 0x0000777230007816 */ /* 0x002fca00000000ff */
[----:B----4-:R1:W-:Y:S02]  /*173370*/  @P1 STG.E.U8 desc[UR8][R30.64], R0 ;  /* 0x000000001e001986 */ /* 0x0103e4000c101108 */
[----:B-1----:R-:W-:Y:S02]  /*173380*/  PRMT R0, R48, 0x7773, RZ ;  /* 0x0000777330007816 */ /* 0x002fe400000000ff */
[----:B------:R-:W3:Y:S04]  /*173390*/  LDL.LU R48, [R1+0x65cc] ;  /* 0x0065cc0001307983 */ /* 0x000ee80000300800 */
[----:B------:R2:W-:Y:S01]  /*1733a0*/  @P2 STG.E.U8 desc[UR8][R28.64], R0 ;  /* 0x000000001c002986 */ /* 0x0005e2000c101108 */
        /* <DEDUP_REMOVED lines=10> */
[----:B------:R-:W3:Y:S04]  /*173450*/  LDL.LU.64 R10, [R1+0x4d68] ;  /* 0x004d6800010a7983 */ /* 0x000ee80000300a00 */
[----:B------:R-:W3:Y:S04]  /*173460*/  LDL.LU.64 R28, [R1+0x4d70] ;  /* 0x004d7000011c7983 */ /* 0x000ee80000300a00 */
[----:B------:R-:W3:Y:S04]  /*173470*/  LDL.LU R9, [R1+0x1ec] ;  /* 0x0001ec0001097983 */ /* 0x000ee80000300800 */
[----:B------:R-:W3:Y:S04]  /*173480*/  LDL.LU.64 R6, [R1+0x4d78] ;  /* 0x004d780001067983 */ /* 0x000ee80000300a00 */
[----:B------:R1:W-:Y:S04]  /*173490*/  @P6 STG.E.U8 desc[UR8][R2.64], R0 ;  /* 0x0000000002006986 */ /* 0x0003e8000c101108 */
[----:B------:R-:W3:Y:S04]  /*1734a0*/  LDL.LU.64 R4, [R1+0x4d80] ;  /* 0x004d800001047983 */ /* 0x000ee80000300a00 */
[----:B-1----:R-:W3:Y:S04]  /*1734b0*/  LDL.LU.64 R2, [R1+0x4d88] ;  /* 0x004d880001027983 */ /* 0x002ee80000300a00 */
[----:B------:R-:W3:Y:S01]  /*1734c0*/  LDL.LU R31, [R1+0x1dc] ;  /* 0x0001dc00011f7983 */ /* 0x000ee20000300800 */
[----:B------:R-:W-:-:S03]  /*1734d0*/  LOP3.LUT R22, R22, 0xefffffff, RZ, 0xc0, !PT ;  /* 0xefffffff16167812 */ /* 0x000fc600078ec0ff */
[----:B------:R-:W3:Y:S01]  /*1734e0*/  LDL.LU.64 R42, [R1+0x4d90] ;  /* 0x004d9000012a7983 */ /* 0x000ee20000300a00 */
[----:B------:R-:W-:-:S03]  /*1734f0*/  LOP3.LUT R21, R21, 0xfffffffe, RZ, 0xc0, !PT ;  /* 0xfffffffe15157812 */ /* 0x000fc600078ec0ff */
[----:B------:R-:W3:Y:S04]  /*173500*/  LDL.LU.64 R40, [R1+0x4d98] ;  /* 0x004d980001287983 */ /* 0x000ee80000300a00 */
[----:B------:R-:W3:Y:S04]  /*173510*/  LDL.LU.64 R38, [R1+0x4da0] ;  /* 0x004da00001267983 */ /* 0x000ee80000300a00 */
[----:B------:R-:W3:Y:S04]  /*173520*/  LDL.LU R16, [R1+0x1cc] ;  /* 0x0001cc0001107983 */ /* 0x000ee80000300800 */
[----:B------:R-:W3:Y:S04]  /*173530*/  LDL.LU.64 R36, [R1+0x4da8] ;  /* 0x004da80001247983 */ /* 0x000ee80000300a00 */
[----:B------:R-:W3:Y:S01]  /*173540*/  LDL.LU.64 R12, [R1+0x4db0] ;  /* 0x004db000010c7983 */ /* 0x000ee20000300a00 */
[----:B------:R-:W-:-:S02]  /*173550*/  LOP3.LUT P4, RZ, R47, 0x40000000, RZ, 0xc0, !PT ;  /* 0x400000002fff7812 */ /* 0x000fc4000788c0ff */
[----:B------:R-:W-:Y:S01]  /*173560*/  LOP3.LUT P5, RZ, R47, 0x80000000, RZ, 0xc0, !PT ;  /* 0x800000002fff7812 */ /* 0x000fe200078ac0ff */
        /* <DEDUP_REMOVED lines=22> */
[----:B---3--:R-:W-:-:S09]  /*1736d0*/  PRMT R0, R9, 0x7770, RZ ;  /* 0x0000777009007816 */ /* 0x008fd200000000ff */
[----:B------:R-:W-:Y:S02]  /*1736e0*/  @P0 LOP3.LUT R21, R21, 0x8, RZ, 0xfc, !PT ;  /* 0x0000000815150812 */ /* 0x000fe400078efcff */
[C---:B------:R-:W-:Y:S01]  /*1736f0*/  LOP3.LUT P0, RZ, R17.reuse, 0x4, RZ, 0xc0, !PT ;  /* 0x0000000411ff7812 */ /* 0x040fe2000780c0ff */
[----:B----4-:R1:W-:Y:S01]  /*173700*/  @P4 STG.E.U8 desc[UR8][R32.64], R0 ;  /* 0x0000000020004986 */ /* 0x0103e2000c101108 */
[----:B------:R-:W-:Y:S02]  /*173710*/  LOP3.LUT P6, RZ, R17, 0x1, RZ, 0xc0, !PT ;  /* 0x0000000111ff7812 */ /* 0x000fe400078cc0ff */
[----:B------:R-:W-:Y:S02]  /*173720*/  LOP3.LUT R21, R21, 0xffffffef, RZ, 0xc0, !PT ;  /* 0xffffffef15157812 */ /* 0x000fe400078ec0ff */
[----:B-1----:R-:W-:Y:S01]  /*173730*/  PRMT R0, R9, 0x7771, RZ ;  /* 0x0000777109007816 */ /* 0x002fe200000000ff */
[----:B------:R-:W2:Y:S06]  /*173740*/  LDL.LU.64 R32, [R1+0x4dc0] ;  /* 0x004dc00001207983 */ /* 0x000eac0000300a00 */
[----:B------:R-:W-:-:S02]  /*173750*/  @P0 LOP3.LUT R21, R21, 0x10, RZ, 0xfc, !PT ;  /* 0x0000001015150812 */ /* 0x000fc400078efcff */
[----:B------:R-:W-:Y:S01]  /*173760*/  LOP3.LUT P0, RZ, R17, 0x2, RZ, 0xc0, !PT ;  /* 0x0000000211ff7812 */ /* 0x000fe2000780c0ff */
[----:B------:R1:W-:Y:S02]  /*173770*/  @P5 STG.E.U8 desc[UR8][R10.64], R0 ;  /* 0x000000000a005986 */ /* 0x0003e4000c101108 */
[C---:B-1----:R-:W-:Y:S02]  /*173780*/  PRMT R0, R9.reuse, 0x7772, RZ ;  /* 0x0000777209007816 */ /* 0x042fe400000000ff */
[----:B------:R-:W3:Y:S04]  /*173790*/  LDL.LU.64 R10, [R1+0x4dc8] ;  /* 0x004dc800010a7983 */ /* 0x000ee80000300a00 */
[----:B------:R1:W-:Y:S02]  /*1737a0*/  @P6 STG.E.U8 desc[UR8][R28.64], R0 ;  /* 0x000000001c006986 */ /* 0x0003e4000c101108 */
[----:B-1----:R-:W-:-:S02]  /*1737b0*/  PRMT R0, R9, 0x7773, RZ ;  /* 0x0000777309007816 */ /* 0x002fc400000000ff */
[----:B------:R-:W4:Y:S04]  /*1737c0*/  LDL.LU.64 R28, [R1+0x4dd0] ;  /* 0x004dd000011c7983 */ /* 0x000f280000300a00 */
[----:B------:R1:W-:Y:S01]  /*1737d0*/  @P0 STG.E.U8 desc[UR8][R6.64], R0 ;  /* 0x0000000006000986 */ /* 0x0003e2000c101108 */
[----:B------:R-:W-:-:S03]  /*1737e0*/  LOP3.LUT P0, RZ, R21, 0x10, RZ, 0xc0, !PT ;  /* 0x0000001015ff7812 */ /* 0x000fc6000780c0ff */
[----:B------:R-:W4:Y:S04]  /*1737f0*/  LDL.LU.64 R8, [R1+0x4dd8] ;  /* 0x004dd80001087983 */ /* 0x000f280000300a00 */
[----:B------:R-:W4:Y:S01]  /*173800*/  LDL.LU R30, [R1+0x1ac] ;  /* 0x0001ac00011e7983 */ /* 0x000f220000300800 */
[----:B-1----:R-:W-:-:S03]  /*173810*/  PRMT R0, R31, 0x7770, RZ ;  /* 0x000077701f007816 */ /* 0x002fc600000000ff */
[----:B------:R-:W4:Y:S04]  /*173820*/  LDL.LU.64 R6, [R1+0x4de0] ;  /* 0x004de00001067983 */ /* 0x000f280000300a00 */
[----:B------:R1:W-:Y:S01]  /*173830*/  @P0 STG.E.U8 desc[UR8][R4.64], R0 ;  /* 0x0000000004000986 */ /* 0x0003e2000c101108 */
[----:B------:R-:W-:Y:S02]  /*173840*/  LOP3.LUT P0, RZ, R21, 0x8, RZ, 0xc0, !PT ;  /* 0x0000000815ff7812 */ /* 0x000fe4000780c0ff */
[----:B-1----:R-:W-:Y:S01]  /*173850*/  PRMT R0, R31, 0x7771, RZ ;  /* 0x000077711f007816 */ /* 0x002fe200000000ff */
[----:B------:R-:W4:Y:S10]  /*173860*/  LDL.LU.64 R4, [R1+0x4de8] ;  /* 0x004de80001047983 */ /* 0x000f340000300a00 */
        /* <DEDUP_REMOVED lines=44> */
[----:B------:R-:W4:Y:S04]  /*173b30*/  LDL.LU.64 R28, [R1+0x4e08] ;  /* 0x004e0800011c7983 */ /* 0x000f280000300a00 */
[----:B------:R-:W4:Y:S04]  /*173b40*/  LDL.LU.64 R6, [R1+0x4e10] ;  /* 0x004e100001067983 */ /* 0x000f280000300a00 */
[----:B------:R-:W4:Y:S04]  /*173b50*/  LDL.LU R16, [R1+0x19c] ;  /* 0x00019c0001107983 */ /* 0x000f280000300800 */
[----:B------:R-:W4:Y:S01]  /*173b60*/  LDL.LU.64 R4, [R1+0x4e18] ;  /* 0x004e180001047983 */ /* 0x000f220000300a00 */
[----:B------:R-:W-:-:S02]  /*173b70*/  LOP3.LUT P4, RZ, R17, 0x100000, RZ, 0xc0, !PT ;  /* 0x0010000011ff7812 */ /* 0x000fc4000788c0ff */
[----:B------:R-:W-:Y:S01]  /*173b80*/  LOP3.LUT R22, R22, 0xfff7ffff, RZ, 0xc0, !PT ;  /* 0xfff7ffff16167812 */ /* 0x000fe200078ec0ff */
[----:B------:R-:W4:Y:S01]  /*173b90*/  LDL.LU R14, [R1+0x18c] ;  /* 0x00018c00010e7983 */ /* 0x000f220000300800 */
        /* <DEDUP_REMOVED lines=10> */
[----:B---3--:R1:W-:Y:S04]  /*173c40*/  @P4 STG.E.U8 desc[UR8][R2.64], R0 ;  /* 0x0000000002004986 */ /* 0x0083e8000c101108 */
[----:B-1----:R-:W2:Y:S04]  /*173c50*/  LDL.LU.64 R2, [R1+0x4e20] ;  /* 0x004e200001027983 */ /* 0x002ea80000300a00 */
[----:B------:R-:W3:Y:S02]  /*173c60*/  LDL.LU.64 R42, [R1+0x4e28] ;  /* 0x004e2800012a7983 */ /* 0x000ee40000300a00 */
[----:B------:R-:W-:-:S02]  /*173c70*/  @P0 LOP3.LUT R22, R22, 0x200000, RZ, 0xfc, !PT ;  /* 0x0020000016160812 */ /* 0x000fc400078efcff */
[----:B------:R-:W-:Y:S01]  /*173c80*/  LOP3.LUT P0, RZ, R17, 0x20000000, RZ, 0xc0, !PT ;  /* 0x2000000011ff7812 */ /* 0x000fe2000780c0ff */
[----:B------:R-:W3:Y:S01]  /*173c90*/  LDL.LU.64 R40, [R1+0x4e30] ;  /* 0x004e300001287983 */ /* 0x000ee20000300a00 */
[----:B----4-:R-:W-:Y:S02]  /*173ca0*/  PRMT R0, R16, 0x7770, RZ ;  /* 0x0000777010007816 */ /* 0x010fe400000000ff */
[----:B------:R-:W-:-:S03]  /*173cb0*/  LOP3.LUT R22, R22, 0xffbfffff, RZ, 0xc0, !PT ;  /* 0xffbfffff16167812 */ /* 0x000fc600078ec0ff */
[----:B------:R1:W-:Y:S06]  /*173cc0*/  @P5 STG.E.U8 desc[UR8][R8.64], R0 ;  /* 0x0000000008005986 */ /* 0x0003ec000c101108 */
        /* <DEDUP_REMOVED lines=9> */
[----:B------:R-:W-:-:S03]  /*173d60*/  LOP3.LUT R22, R22, 0xfeffffff, RZ, 0xc0, !PT ;  /* 0xfeffffff16167812 */ /* 0x000fc600078ec0ff */
[----:B------:R-:W4:Y:S04]  /*173d70*/  LDL.LU.64 R34, [R1+0x4e50] ;  /* 0x004e500001227983 */ /* 0x000f280000300a00 */
[----:B------:R-:W4:Y:S04]  /*173d80*/  LDL.LU R9, [R1+0x160] ;  /* 0x0001600001097983 */ /* 0x000f280000300800 */
        /* <DEDUP_REMOVED lines=28> */
[C---:B------:R-:W-:Y:S02]  /*173f50*/  LOP3.LUT P2, RZ, R48.reuse, 0x4, RZ, 0xc0, !PT ;  /* 0x0000000430ff7812 */ /* 0x040fe4000784c0ff */
[C---:B------:R-:W-:Y:S02]  /*173f60*/  LOP3.LUT P3, RZ, R48.reuse, 0x8, RZ, 0xc0, !PT ;  /* 0x0000000830ff7812 */ /* 0x040fe4000786c0ff */
[C---:B------:R-:W-:Y:S02]  /*173f70*/  LOP3.LUT P4, RZ, R48.reuse, 0x10, RZ, 0xc0, !PT ;  /* 0x0000001030ff7812 */ /* 0x040fe4000788c0ff */
[----:B------:R-:W-:Y:S01]  /*173f80*/  LOP3.LUT P5, RZ, R48, 0x20, RZ, 0xc0, !PT ;  /* 0x0000002030ff7812 */ /* 0x000fe200078ac0ff */
[----:B--2---:R1:W-:Y:S01]  /*173f90*/  @P0 STG.E.U8 desc[UR8][R2.64], R0 ;  /* 0x0000000002000986 */ /* 0x0043e2000c101108 */
[----:B------:R-:W-:-:S02]  /*173fa0*/  LOP3.LUT P0, RZ, R22, 0x2000000, RZ, 0xc0, !PT ;  /* 0x0200000016ff7812 */ /* 0x000fc4000780c0ff */
        /* <DEDUP_REMOVED lines=38> */
[----:B------:R-:W-:-:S11]  /*174210*/  LOP3.LUT R22, R22, 0xfffffbff, RZ, 0xc0, !PT ;  /* 0xfffffbff16167812 */ /* 0x000fd600078ec0ff */
[----:B------:R-:W-:Y:S02]  /*174220*/  @P0 LOP3.LUT R22, R22, 0x400, RZ, 0xfc, !PT ;  /* 0x0000040016160812 */ /* 0x000fe400078efcff */
[----:B------:R-:W-:Y:S02]  /*174230*/  LOP3.LUT P0, RZ, R48, 0x40000, RZ, 0xc0, !PT ;  /* 0x0004000030ff7812 */ /* 0x000fe4000780c0ff */
        /* <DEDUP_REMOVED lines=14> */
[----:B------:R-:W2:Y:S04]  /*174320*/  LDL.LU R36, [R1+0x130] ;  /* 0x0001300001247983 */ /* 0x000ea80000300800 */
[----:B------:R-:W2:Y:S01]  /*174330*/  LDL.LU.64 R42, [R1+0x4ec0] ;  /* 0x004ec000012a7983 */ /* 0x000ea20000300a00 */
[----:B------:R-:W-:-:S03]  /*174340*/  @P0 LOP3.LUT R22, R22, 0x4000, RZ, 0xfc, !PT ;  /* 0x0000400016160812 */ /* 0x000fc600078efcff */
[----:B------:R-:W2:Y:S01]  /*174350*/  LDL.LU.64 R40, [R1+0x4ec8] ;  /* 0x004ec80001287983 */ /* 0x000ea20000300a00 */
[C---:B------:R-:W-:Y:S02]  /*174360*/  LOP3.LUT P0, RZ, R48.reuse, 0x4000, RZ, 0xc0, !PT ;  /* 0x0000400030ff7812 */ /* 0x040fe4000780c0ff */
[----:B------:R-:W-:Y:S01]  /*174370*/  LOP3.LUT P4, RZ, R48, 0x80, RZ, 0xc0, !PT ;  /* 0x0000008030ff7812 */ /* 0x000fe2000788c0ff */
[----:B------:R-:W2:Y:S01]  /*174380*/  LDL.LU.64 R38, [R1+0x4ed0] ;  /* 0x004ed00001267983 */ /* 0x000ea20000300a00 */
[----:B------:R-:W-:Y:S02]  /*174390*/  LOP3.LUT R22, R22, 0xffff7fff, RZ, 0xc0, !PT ;  /* 0xffff7fff16167812 */ /* 0x000fe400078ec0ff */
[----:B------:R-:W-:-:S07]  /*1743a0*/  PRMT R0, R16, 0x7772, RZ ;  /* 0x0000777210007816 */ /* 0x000fce00000000ff */
        /* <DEDUP_REMOVED lines=17> */
[----:B------:R-:W3:Y:S04]  /*1744c0*/  LDL.LU.64 R34, [R1+0x4ee0] ;  /* 0x004ee00001227983 */ /* 0x000ee80000300a00 */
[----:B------:R-:W3:Y:S04]  /*1744d0*/  LDL.LU.64 R32, [R1+0x4ee8] ;  /* 0x004ee80001207983 */ /* 0x000ee80000300a00 */
[----:B----4-:R1:W-:Y:S04]  /*1744e0*/  @P5 STG.E.U8 desc[UR8][R30.64], R0 ;  /* 0x000000001e005986 */ /* 0x0103e8000c101108 */
[----:B------:R-:W4:Y:S04]  /*1744f0*/  LDL.LU.64 R10, [R1+0x4ef0] ;  /* 0x004ef000010a7983 */ /* 0x000f280000300a00 */
[----:B-1----:R-:W4:Y:S01]  /*174500*/  LDL.LU.64 R30, [R1+0x4ef8] ;  /* 0x004ef800011e7983 */ /* 0x002f220000300a00 */
[----:B------:R-:W-:-:S05]  /*174510*/  PRMT R0, R9, 0x7770, RZ ;  /* 0x0000777009007816 */ /* 0x000fca00000000ff */
[----:B------:R1:W-:Y:S02]  /*174520*/  @P6 STG.E.U8 desc[UR8][R28.64], R0 ;  /* 0x000000001c006986 */ /* 0x0003e4000c101108 */
[C---:B-1----:R-:W-:Y:S02]  /*174530*/  PRMT R0, R9.reuse, 0x7771, RZ ;  /* 0x0000777109007816 */ /* 0x042fe400000000ff */
[----:B------:R-:W4:Y:S04]  /*174540*/  LDL.LU.64 R28, [R1+0x4f00] ;  /* 0x004f0000011c7983 */ /* 0x000f280000300a00 */
[----:B------:R1:W-:Y:S01]  /*174550*/  @P0 STG.E.U8 desc[UR8][R6.64], R0 ;  /* 0x0000000006000986 */ /* 0x0003e2000c101108 */
[----:B------:R-:W-:Y:S02]  /*174560*/  LOP3.LUT P0, RZ, R22, 0x40000, RZ, 0xc0, !PT ;  /* 0x0004000016ff7812 */ /* 0x000fe4000780c0ff */
[----:B-1----:R-:W-:-:S11]  /*174570*/  PRMT R0, R9, 0x7772, RZ ;  /* 0x0000777209007816 */ /* 0x002fd600000000ff */
[----:B------:R1:W-:Y:S02]  /*174580*/  @P0 STG.E.U8 desc[UR8][R4.64], R0 ;  /* 0x0000000004000986 */ /* 0x0003e4000c101108 */
[----:B-1----:R-:W-:Y:S02]  /*174590*/  PRMT R0, R9, 0x7773, RZ ;  /* 0x0000777309007816 */ /* 0x002fe400000000ff */
[----:B------:R-:W4:Y:S04]  /*1745a0*/  LDL.LU.64 R8, [R1+0x4f08] ;  /* 0x004f080001087983 */ /* 0x000f280000300a00 */
[----:B------:R-:W4:Y:S04]  /*1745b0*/  LDL.LU.64 R6, [R1+0x4f10] ;  /* 0x004f100001067983 */ /* 0x000f280000300a00 */
[----:B------:R-:W4:Y:S01]  /*1745c0*/  LDL.LU.64 R4, [R1+0x4f18] ;  /* 0x004f180001047983 */ /* 0x000f220000300a00 */
[----:B------:R-:W-:-:S13]  /*1745d0*/  LOP3.LUT P0, RZ, R22, 0x20000, RZ, 0xc0, !PT ;  /* 0x0002000016ff7812 */ /* 0x000fda000780c0ff */
[----:B--2---:R1:W-:Y:S01]  /*1745e0*/  @P0 STG.E.U8 desc[UR8][R2.64], R0 ;  /* 0x0000000002000986 */ /* 0x0043e2000c101108 */
[----:B------:R-:W-:Y:S02]  /*1745f0*/  LOP3.LUT P0, RZ, R22, 0x10000, RZ, 0xc0, !PT ;  /* 0x0001000016ff7812 */ /* 0x000fe4000780c0ff */
        /* <DEDUP_REMOVED lines=10> */
[----:B-1----:R-:W-:Y:S02]  /*1746a0*/  PRMT R0, R36, 0x7773, RZ ;  /* 0x0000777324007816 */ /* 0x002fe400000000ff */
[C---:B------:R-:W-:Y:S02]  /*1746b0*/  LOP3.LUT P1, RZ, R48.reuse, 0x100000, RZ, 0xc0, !PT ;  /* 0x0010000030ff7812 */ /* 0x040fe4000782c0ff */
[C---:B------:R-:W-:Y:S02]  /*1746c0*/  LOP3.LUT P2, RZ, R48.reuse, 0x200000, RZ, 0xc0, !PT ;  /* 0x0020000030ff7812 */ /* 0x040fe4000784c0ff */
[C---:B------:R-:W-:Y:S02]  /*1746d0*/  LOP3.LUT P3, RZ, R48.reuse, 0x400000, RZ, 0xc0, !PT ;  /* 0x0040000030ff7812 */ /* 0x040fe4000786c0ff */
[----:B------:R-:W-:-:S02]  /*1746e0*/  LOP3.LUT P4, RZ, R48, 0x800000, RZ, 0xc0, !PT ;  /* 0x0080000030ff7812 */ /* 0x000fc4000788c0ff */
[----:B------:R-:W-:Y:S01]  /*1746f0*/  LOP3.LUT P5, RZ, R48, 0x1000000, RZ, 0xc0, !PT ;  /* 0x0100000030ff7812 */ /* 0x000fe200078ac0ff */
        /* <DEDUP_REMOVED lines=21> */
[----:B-1----:R-:W4:Y:S04]  /*174850*/  LDL.LU.64 R4, [R1+0x4f28] ;  /* 0x004f280001047983 */ /* 0x002f280000300a00 */
[----:B------:R-:W3:Y:S01]  /*174860*/  LDL.LU.64 R10, [R1+0x4f30] ;  /* 0x004f3000010a7983 */ /* 0x000ee20000300a00 */
[----:B------:R-:W-:-:S02]  /*174870*/  LOP3.LUT P6, RZ, R48, 0x2000000, RZ, 0xc0, !PT ;  /* 0x0200000030ff7812 */ /* 0x000fc400078cc0ff */
[----:B------:R-:W-:Y:S01]  /*174880*/  PRMT R0, R51, 0x7770, RZ ;  /* 0x0000777033007816 */ /* 0x000fe200000000ff */
[----:B------:R-:W3:Y:S04]  /*174890*/  LDL.LU.64 R28, [R1+0x4f38] ;  /* 0x004f3800011c7983 */ /* 0x000ee80000300a00 */
[----:B------:R-:W3:Y:S04]  /*1748a0*/  LDL.LU.64 R8, [R1+0x4f40] ;  /* 0x004f400001087983 */ /* 0x000ee80000300a00 */
[----:B------:R-:W3:Y:S04]  /*1748b0*/  LDL.LU.64 R6, [R1+0x4f48] ;  /* 0x004f480001067983 */ /* 0x000ee80000300a00 */
[----:B--2---:R1:W-:Y:S04]  /*1748c0*/  @P6 STG.E.U8 desc[UR8][R2.64], R0 ;  /* 0x0000000002006986 */ /* 0x0043e8000c101108 */
[----:B-1----:R-:W2:Y:S01]  /*1748d0*/  LDL.LU R3, [R1+0x174] ;  /* 0x0001740001037983 */ /* 0x002ea20000300800 */
[----:B------:R-:W-:-:S02]  /*1748e0*/  LOP3.LUT P4, RZ, R48, 0x4000000, RZ, 0xc0, !PT ;  /* 0x0400000030ff7812 */ /* 0x000fc4000788c0ff */
[----:B------:R-:W-:Y:S02]  /*1748f0*/  PRMT R0, R51, 0x7771, RZ ;  /* 0x0000777133007816 */ /* 0x000fe400000000ff */
[----:B------:R-:W-:Y:S02]  /*174900*/  LOP3.LUT R22, R22, 0xfffffffd, RZ, 0xc0, !PT ;  /* 0xfffffffd16167812 */ /* 0x000fe400078ec0ff */
[C---:B------:R-:W-:Y:S02]  /*174910*/  LOP3.LUT P5, RZ, R48.reuse, 0x8000000, RZ, 0xc0, !PT ;  /* 0x0800000030ff7812 */ /* 0x040fe400078ac0ff */
[----:B------:R-:W-:-:S05]  /*174920*/  LOP3.LUT P6, RZ, R48, 0x10000000, RZ, 0xc0, !PT ;  /* 0x1000000030ff7812 */ /* 0x000fca00078cc0ff */
[----:B----4-:R1:W-:Y:S04]  /*174930*/  @P4 STG.E.U8 desc[UR8][R4.64], R0 ;  /* 0x0000000004004986 */ /* 0x0103e8000c101108 */
[----:B-1----:R-:W4:Y:S01]  /*174940*/  LDL.LU.64 R4, [R1+0x4f50] ;  /* 0x004f500001047983 */ /* 0x002f220000300a00 */
[----:B---3--:R-:W-:-:S03]  /*174950*/  LOP3.LUT P0, RZ, R49, 0x40, RZ, 0xc0, !PT ;  /* 0x0000004031ff7812 */ /* 0x008fc6000780c0ff */
[----:B------:R-:W3:Y:S04]  /*174960*/  LDL.LU R31, [R1+0x164] ;  /* 0x00016400011f7983 */ /* 0x000ee80000300800 */
        /* <DEDUP_REMOVED lines=17> */
[----:B------:R1:W-:Y:S01]  /*174a80*/  @P5 STG.E.U8 desc[UR8][R10.64], R0 ;  /* 0x000000000a005986 */ /* 0x0003e2000c101108 */
[----:B------:R-:W-:Y:S02]  /*174a90*/  LOP3.LUT R22, R22, 0xffffffbf, RZ, 0xc0, !PT ;  /* 0xffffffbf16167812 */ /* 0x000fe400078ec0ff */
[----:B-1----:R-:W-:Y:S02]  /*174aa0*/  PRMT R0, R51, 0x7773, RZ ;  /* 0x0000777333007816 */ /* 0x002fe400000000ff */
[----:B------:R-:W3:Y:S07]  /*174ab0*/  LDL.LU R51, [R1+0x65bc] ;  /* 0x0065bc0001337983 */ /* 0x000eee0000300800 */
[----:B------:R-:W-:Y:S01]  /*174ac0*/  @P0 LOP3.LUT R22, R22, 0x40, RZ, 0xfc, !PT ;  /* 0x0000004016160812 */ /* 0x000fe200078efcff */
[----:B------:R-:W3:Y:S01]  /*174ad0*/  LDL.LU.64 R38, [R1+0x4f68] ;  /* 0x004f680001267983 */ /* 0x000ee20000300a00 */
[----:B------:R-:W-:-:S02]  /*174ae0*/  LOP3.LUT P0, RZ, R49, 0x1, RZ, 0xc0, !PT ;  /* 0x0000000131ff7812 */ /* 0x000fc4000780c0ff */
[----:B------:R-:W-:Y:S01]  /*174af0*/  LOP3.LUT R22, R22, 0xffffff7f, RZ, 0xc0, !PT ;  /* 0xffffff7f16167812 */ /* 0x000fe200078ec0ff */
[----:B------:R-:W3:Y:S04]  /*174b00*/  LDL.LU.64 R36, [R1+0x4f70] ;  /* 0x004f700001247983 */ /* 0x000ee80000300a00 */
[----:B------:R-:W3:Y:S04]  /*174b10*/  LDL.LU.64 R12, [R1+0x4f78] ;  /* 0x004f7800010c7983 */ /* 0x000ee80000300a00 */
[----:B------:R-:W3:Y:S02]  /*174b20*/  LDL.LU R30, [R1+0x154] ;  /* 0x00015400011e7983 */ /* 0x000ee40000300800 */
[----:B------:R-:W-:-:S02]  /*174b30*/  @P0 LOP3.LUT R22, R22, 0x80, RZ, 0xfc, !PT ;  /* 0x0000008016160812 */ /* 0x000fc400078efcff */
[----:B------:R-:W-:Y:S01]  /*174b40*/  LOP3.LUT P0, RZ, R48, 0x80000000, RZ, 0xc0, !PT ;  /* 0x8000000030ff7812 */ /* 0x000fe2000780c0ff */
[----:B------:R-:W3:Y:S01]  /*174b50*/  LDL.LU.64 R34, [R1+0x4f80] ;  /* 0x004f800001227983 */ /* 0x000ee20000300a00 */
[----:B------:R-:W-:-:S03]  /*174b60*/  LOP3.LUT R22, R22, 0xfffffeff, RZ, 0xc0, !PT ;  /* 0xfffffeff16167812 */ /* 0x000fc600078ec0ff */
[----:B------:R2:W-:Y:S04]  /*174b70*/  @P6 STG.E.U8 desc[UR8][R28.64], R0 ;  /* 0x000000001c006986 */ /* 0x0005e8000c101108 */
[----:B------:R-:W3:Y:S04]  /*174b80*/  LDL.LU.64 R32, [R1+0x4f88] ;  /* 0x004f880001207983 */ /* 0x000ee80000300a00 */
[----:B------:R-:W-:Y:S01]  /*174b90*/  @P0 LOP3.LUT R22, R22, 0x100, RZ, 0xfc, !PT ;  /* 0x0000010016160812 */ /* 0x000fe200078efcff */
[----:B------:R-:W3:Y:S01]  /*174ba0*/  LDL.LU R16, [R1+0x144] ;  /* 0x0001440001107983 */ /* 0x000ee20000300800 */
[----:B------:R-:W-:-:S02]  /*174bb0*/  LOP3.LUT P0, RZ, R48, 0x40000000, RZ, 0xc0, !PT ;  /* 0x4000000030ff7812 */ /* 0x000fc4000780c0ff */
[----:B------:R-:W-:Y:S01]  /*174bc0*/  LOP3.LUT R22, R22, 0xfffffdff, RZ, 0xc0, !PT ;  /* 0xfffffdff16167812 */ /* 0x000fe200078ec0ff */
[----:B------:R-:W3:Y:S01]  /*174bd0*/  LDL.LU.64 R10, [R1+0x4f90] ;  /* 0x004f9000010a7983 */ /* 0x000ee20000300a00 */
[----:B--2---:R-:W-:-:S03]  /*174be0*/  PRMT R0, R3, 0x7770, RZ ;  /* 0x0000777003007816 */ /* 0x004fc600000000ff */
[----:B------:R-:W2:Y:S06]  /*174bf0*/  LDL.LU.64 R28, [R1+0x4f98] ;  /* 0x004f9800011c7983 */ /* 0x000eac0000300a00 */
        /* <DEDUP_REMOVED lines=10> */
[----:B----4-:R1:W-:Y:S04]  /*174ca0*/  @P0 STG.E.U8 desc[UR8][R4.64], R0 ;  /* 0x0000000004000986 */ /* 0x0103e8000c101108 */
[----:B-1----:R-:W4:Y:S01]  /*174cb0*/  LDL.LU.64 R4, [R1+0x4fb0] ;  /* 0x004fb00001047983 */ /* 0x002f220000300a00 */
[----:B------:R-:W-:-:S03]  /*174cc0*/  PRMT R0, R3, 0x7773, RZ ;  /* 0x0000777303007816 */ /* 0x000fc600000000ff */
[----:B------:R-:W4:Y:S01]  /*174cd0*/  LDL.LU.64 R2, [R1+0x4fb8] ;  /* 0x004fb80001027983 */ /* 0x000f220000300a00 */
[----:B------:R-:W-:-:S13]  /*174ce0*/  LOP3.LUT P0, RZ, R22, 0x80, RZ, 0xc0, !PT ;  /* 0x0000008016ff7812 */ /* 0x000fda000780c0ff */
        /* <DEDUP_REMOVED lines=25> */
[----:B-1----:R-:W-:Y:S02]  /*174e80*/  PRMT R0, R30, 0x7773, RZ ;  /* 0x000077731e007816 */ /* 0x002fe400000000ff */
[----:B------:R-:W-:Y:S01]  /*174e90*/  LOP3.LUT P5, RZ, R49, 0x800, RZ, 0xc0, !PT ;  /* 0x0000080031ff7812 */ /* 0x000fe200078ac0ff */
[----:B------:R-:W3:Y:S04]  /*174ea0*/  LDL.LU.64 R30, [R1+0x4fc0] ;  /* 0x004fc000011e7983 */ /* 0x000ee80000300a00 */
[----:B--2---:R1:W-:Y:S02]  /*174eb0*/  @P2 STG.E.U8 desc[UR8][R28.64], R0 ;  /* 0x000000001c002986 */ /* 0x0043e4000c101108 */
[----:B-1----:R-:W-:-:S02]  /*174ec0*/  PRMT R0, R16, 0x7770, RZ ;  /* 0x0000777010007816 */ /* 0x002fc400000000ff */
[----:B------:R-:W2:Y:S04]  /*174ed0*/  LDL.LU.64 R28, [R1+0x4fc8] ;  /* 0x004fc800011c7983 */ /* 0x000ea80000300a00 */
[----:B------:R1:W-:Y:S02]  /*174ee0*/  @P3 STG.E.U8 desc[UR8][R8.64], R0 ;  /* 0x0000000008003986 */ /* 0x0003e4000c101108 */
[C---:B-1----:R-:W-:Y:S02]  /*174ef0*/  PRMT R0, R16.reuse, 0x7771, RZ ;  /* 0x0000777110007816 */ /* 0x042fe400000000ff */
[----:B------:R-:W2:Y:S04]  /*174f00*/  LDL.LU.64 R8, [R1+0x4fd0] ;  /* 0x004fd00001087983 */ /* 0x000ea80000300a00 */
[----:B------:R1:W-:Y:S02]  /*174f10*/  @P4 STG.E.U8 desc[UR8][R6.64], R0 ;  /* 0x0000000006004986 */ /* 0x0003e4000c101108 */
[----:B-1----:R-:W-:-:S05]  /*174f20*/  PRMT R0, R16, 0x7772, RZ ;  /* 0x0000777210007816 */ /* 0x002fca00000000ff */
[----:B----4-:R1:W-:Y:S02]  /*174f30*/  @P5 STG.E.U8 desc[UR8][R4.64], R0 ;  /* 0x0000000004005986 */ /* 0x0103e4000c101108 */
[----:B-1----:R-:W-:Y:S02]  /*174f40*/  PRMT R0, R16, 0x7773, RZ ;  /* 0x0000777310007816 */ /* 0x002fe400000000ff */
[----:B------:R-:W4:Y:S04]  /*174f50*/  LDL.LU R16, [R1+0x134] ;  /* 0x0001340001107983 */ /* 0x000f280000300800 */
[----:B------:R-:W2:Y:S01]  /*174f60*/  LDL.LU.64 R6, [R1+0x4fd8] ;  /* 0x004fd80001067983 */ /* 0x000ea20000300a00 */
[----:B------:R-:W-:-:S03]  /*174f70*/  LOP3.LUT P6, RZ, R49, 0x1000, RZ, 0xc0, !PT ;  /* 0x0000100031ff7812 */ /* 0x000fc600078cc0ff */
[----:B------:R-:W2:Y:S10]  /*174f80*/  LDL.LU.64 R4, [R1+0x4fe0] ;  /* 0x004fe00001047983 */ /* 0x000eb40000300a00 */
[----:B------:R1:W-:Y:S04]  /*174f90*/  @P6 STG.E.U8 desc[UR8][R2.64], R0 ;  /* 0x0000000002006986 */ /* 0x0003e8000c101108 */
[----:B-1----:R-:W2:Y:S04]  /*174fa0*/  LDL.LU.64 R2, [R1+0x4fe8] ;  /* 0x004fe80001027983 */ /* 0x002ea80000300a00 */
        /* <DEDUP_REMOVED lines=8> */
[C---:B------:R-:W-:Y:S01]  /*175030*/  LOP3.LUT P0, RZ, R49.reuse, 0x2000000, RZ, 0xc0, !PT ;  /* 0x0200000031ff7812 */ /* 0x040fe2000780c0ff */
[----:B------:R-:W2:Y:S01]  /*175040*/  LDL.LU.64 R10, [R1+0x5020] ;  /* 0x00502000010a7983 */ /* 0x000ea20000300a00 */
        /* <DEDUP_REMOVED lines=27> */
[----:B----4-:R-:W-:-:S05]  /*175200*/  PRMT R0, R16, 0x7770, RZ ;  /* 0x0000777010007816 */ /* 0x010fca00000000ff */
[----:B---3--:R1:W-:Y:S02]  /*175210*/  @P4 STG.E.U8 desc[UR8][R30.64], R0 ;  /* 0x000000001e004986 */ /* 0x0083e4000c101108 */
[----:B-1----:R-:W-:Y:S02]  /*175220*/  PRMT R0, R16, 0x7771, RZ ;  /* 0x0000777110007816 */ /* 0x002fe400000000ff */
[----:B------:R-:W3:Y:S04]  /*175230*/  LDL.LU.64 R30, [R1+0x5028] ;  /* 0x00502800011e7983 */ /* 0x000ee80000300a00 */
[----:B--2---:R1:W-:Y:S04]  /*175240*/  @P5 STG.E.U8 desc[UR8][R28.64], R0 ;  /* 0x000000001c005986 */ /* 0x0043e8000c101108 */
[----:B-1----:R-:W2:Y:S01]  /*175250*/  LDL.LU.64 R28, [R1+0x5030] ;  /* 0x00503000011c7983 */ /* 0x002ea20000300a00 */
[----:B------:R-:W-:-:S02]  /*175260*/  @P0 LOP3.LUT R22, R22, 0x1, RZ, 0xfc, !PT ;  /* 0x0000000116160812 */ /* 0x000fc400078efcff */
[----:B------:R-:W-:Y:S02]  /*175270*/  LOP3.LUT P0, RZ, R49, 0x10000, RZ, 0xc0, !PT ;  /* 0x0001000031ff7812 */ /* 0x000fe4000780c0ff */
        /* <DEDUP_REMOVED lines=36> */
[----:B------:R-:W-:Y:S02]  /*1754c0*/  LOP3.LUT P2, RZ, R49, 0x8000000, RZ, 0xc0, !PT ;  /* 0x0800000031ff7812 */ /* 0x000fe4000784c0ff */
[----:B-1----:R-:W-:-:S09]  /*1754d0*/  PRMT R0, R50, 0x7770, RZ ;  /* 0x0000777032007816 */ /* 0x002fd200000000ff */
[----:B------:R1:W-:Y:S02]  /*1754e0*/  @P0 STG.E.U8 desc[UR8][R10.64], R0 ;  /* 0x000000000a000986 */ /* 0x0003e4000c101108 */
[----:B-1----:R-:W-:-:S05]  /*1754f0*/  PRMT R0, R50, 0x7771, RZ ;  /* 0x0000777132007816 */ /* 0x002fca00000000ff */
[----:B---3--:R1:W-:Y:S02]  /*175500*/  @P1 STG.E.U8 desc[UR8][R30.64], R0 ;  /* 0x000000001e001986 */ /* 0x0083e4000c101108 */
[----:B-1----:R-:W-:-:S05]  /*175510*/  PRMT R0, R50, 0x7772, RZ ;  /* 0x0000777232007816 */ /* 0x002fca00000000ff */
[----:B--2---:R1:W-:Y:S02]  /*175520*/  @P2 STG.E.U8 desc[UR8][R28.64], R0 ;  /* 0x000000001c002986 */ /* 0x0043e4000c101108 */
[----:B-1----:R-:W-:Y:S02]  /*175530*/  PRMT R0, R50, 0x7773, RZ ;  /* 0x0000777332007816 */ /* 0x002fe400000000ff */
[----:B------:R-:W2:Y:S01]  /*175540*/  LDL.LU R50, [R1+0x65b4] ;  /* 0x0065b40001327983 */ /* 0x000ea20000300800 */
[C---:B------:R-:W-:Y:S02]  /*175550*/  LOP3.LUT P3, RZ, R49.reuse, 0x10000000, RZ, 0xc0, !PT ;  /* 0x1000000031ff7812 */ /* 0x040fe4000786c0ff */
[----:B------:R-:W-:Y:S01]  /*175560*/  LOP3.LUT P4, RZ, R49, 0x20000000, RZ, 0xc0, !PT ;  /* 0x2000000031ff7812 */ /* 0x000fe2000788c0ff */
[----:B------:R-:W3:Y:S04]  /*175570*/  LDL.LU.64 R32, [R1+0x5058] ;  /* 0x0050580001207983 */ /* 0x000ee80000300a00 */
[----:B------:R-:W3:Y:S04]  /*175580*/  LDL.LU.64 R10, [R1+0x4c40] ;  /* 0x004c4000010a7983 */ /* 0x000ee80000300a00 */
[----:B------:R-:W3:Y:S04]  /*175590*/  LDL.LU.64 R28, [R1+0x4c00] ;  /* 0x004c0000011c7983 */ /* 0x000ee80000300a00 */
[----:B----4-:R1:W-:Y:S02]  /*1755a0*/  @P3 STG.E.U8 desc[UR8][R8.64], R0 ;  /* 0x0000000008003986 */ /* 0x0103e4000c101108 */
[----:B-1----:R-:W-:-:S05]  /*1755b0*/  PRMT R0, R16, 0x7770, RZ ;  /* 0x0000777010007816 */ /* 0x002fca00000000ff */
[----:B------:R1:W-:Y:S04]  /*1755c0*/  @P4 STG.E.U8 desc[UR8][R6.64], R0 ;  /* 0x0000000006004986 */ /* 0x0003e8000c101108 */
[----:B-1----:R-:W4:Y:S04]  /*1755d0*/  LDL.LU.64 R6, [R1+0x4c28] ;  /* 0x004c280001067983 */ /* 0x002f280000300a00 */
[----:B------:R-:W3:Y:S01]  /*1755e0*/  LDL.LU R9, [R1+0x168] ;  /* 0x0001680001097983 */ /* 0x000ee20000300800 */
[----:B------:R-:W-:Y:S02]  /*1755f0*/  LOP3.LUT P5, RZ, R49, 0x40000000, RZ, 0xc0, !PT ;  /* 0x4000000031ff7812 */ /* 0x000fe400078ac0ff */
[----:B------:R-:W-:-:S11]  /*175600*/  PRMT R0, R16, 0x7771, RZ ;  /* 0x0000777110007816 */ /* 0x000fd600000000ff */
[----:B------:R1:W-:Y:S04]  /*175610*/  @P5 STG.E.U8 desc[UR8][R4.64], R0 ;  /* 0x0000000004005986 */ /* 0x0003e8000c101108 */
[----:B-1----:R-:W3:Y:S01]  /*175620*/  LDL.LU.64 R4, [R1+0x4bf8] ;  /* 0x004bf80001047983 */ /* 0x002ee20000300a00 */
[----:B------:R-:W-:Y:S02]  /*175630*/  LOP3.LUT P6, RZ, R49, 0x80000000, RZ, 0xc0, !PT ;  /* 0x8000000031ff7812 */ /* 0x000fe400078cc0ff */
[----:B------:R-:W-:Y:S01]  /*175640*/  PRMT R0, R16, 0x7772, RZ ;  /* 0x0000777210007816 */ /* 0x000fe200000000ff */
[----:B------:R-:W3:Y:S10]  /*175650*/  LDL.LU R31, [R1+0x158] ;  /* 0x00015800011f7983 */ /* 0x000ef40000300800 */
[----:B------:R1:W-:Y:S04]  /*175660*/  @P6 STG.E.U8 desc[UR8][R2.64], R0 ;  /* 0x0000000002006986 */ /* 0x0003e8000c101108 */
[----:B-1----:R-:W3:Y:S01]  /*175670*/  LDL.LU.64 R2, [R1+0x4c20] ;  /* 0x004c200001027983 */ /* 0x002ee20000300a00 */
[----:B------:R-:W-:-:S03]  /*175680*/  LOP3.LUT R23, R23, 0xffff7fff, RZ, 0xc0, !PT ;  /* 0xffff7fff17177812 */ /* 0x000fc600078ec0ff */
[----:B------:R-:W3:Y:S04]  /*175690*/  LDL.LU.64 R42, [R1+0x4bf0] ;  /* 0x004bf000012a7983 */ /* 0x000ee80000300a00 */
[----:B------:R-:W3:Y:S04]  /*1756a0*/  LDL.LU.64 R40, [R1+0x4c18] ;  /* 0x004c180001287983 */ /* 0x000ee80000300a00 */
[----:B------:R-:W3:Y:S01]  /*1756b0*/  LDL.LU.64 R38, [R1+0x4be8] ;  /* 0x004be80001267983 */ /* 0x000ee20000300a00 */
[----:B------:R-:W-:-:S03]  /*1756c0*/  PRMT R0, R16, 0x7773, RZ ;  /* 0x0000777310007816 */ /* 0x000fc600000000ff */
[----:B------:R-:W3:Y:S04]  /*1756d0*/  LDL.LU R16, [R1+0x148] ;  /* 0x0001480001107983 */ /* 0x000ee80000300800 */
[----:B------:R-:W3:Y:S04]  /*1756e0*/  LDL.LU.64 R36, [R1+0x4bb0] ;  /* 0x004bb00001247983 */ /* 0x000ee80000300a00 */
[----:B------:R-:W4:Y:S04]  /*1756f0*/  LDL.LU.64 R12, [R1+0x4b68] ;  /* 0x004b6800010c7983 */ /* 0x000f280000300a00 */
        /* <DEDUP_REMOVED lines=27> */
[----:B------:R-:W-:Y:S01]  /*1758b0*/  LOP3.LUT P6, RZ, R50, 0x4, RZ, 0xc0, !PT ;  /* 0x0000000432ff7812 */ /* 0x000fe200078cc0ff */
[----:B---3--:R1:W-:Y:S01]  /*1758c0*/  @P4 STG.E.U8 desc[UR8][R32.64], R0 ;  /* 0x0000000020004986 */ /* 0x0083e2000c101108 */
        /* <DEDUP_REMOVED lines=10> */
[----:B------:R-:W3:Y:S04]  /*175970*/  LDL.LU.64 R28, [R1+0x4ae0] ;  /* 0x004ae000011c7983 */ /* 0x000ee80000300a00 */
[----:B----4-:R1:W-:Y:S01]  /*175980*/  @P0 STG.E.U8 desc[UR8][R6.64], R0 ;  /* 0x0000000006000986 */ /* 0x0103e2000c101108 */
[----:B------:R-:W-:Y:S02]  /*175990*/  LOP3.LUT P0, RZ, R23, 0x800000, RZ, 0xc0, !PT ;  /* 0x0080000017ff7812 */ /* 0x000fe4000780c0ff */
[----:B-1----:R-:W-:Y:S02]  /*1759a0*/  PRMT R0, R9, 0x7773, RZ ;  /* 0x0000777309007816 */ /* 0x002fe400000000ff */
[----:B------:R-:W4:Y:S04]  /*1759b0*/  LDL.LU.64 R8, [R1+0x4ab8] ;  /* 0x004ab80001087983 */ /* 0x000f280000300a00 */
[----:B------:R-:W4:Y:S04]  /*1759c0*/  LDL.LU R30, [R1+0x128] ;  /* 0x00012800011e7983 */ /* 0x000f280000300800 */
[----:B------:R-:W4:Y:S04]  /*1759d0*/  LDL.LU.64 R6, [R1+0x4ac8] ;  /* 0x004ac80001067983 */ /* 0x000f280000300a00 */
        /* <DEDUP_REMOVED lines=30> */
[----:B------:R-:W-:Y:S01]  /*175bc0*/  LOP3.LUT P5, RZ, R50, 0x20000, RZ, 0xc0, !PT ;  /* 0x0002000032ff7812 */ /* 0x000fe200078ac0ff */
[----:B--2---:R1:W-:Y:S02]  /*175bd0*/  @P0 STG.E.U8 desc[UR8][R32.64], R0 ;  /* 0x0000000020000986 */ /* 0x0043e4000c101108 */
[----:B-1----:R-:W-:-:S05]  /*175be0*/  PRMT R0, R51, 0x7770, RZ ;  /* 0x0000777033007816 */ /* 0x002fca00000000ff */
[----:B---3--:R1:W-:Y:S02]  /*175bf0*/  @P1 STG.E.U8 desc[UR8][R10.64], R0 ;  /* 0x000000000a001986 */ /* 0x0083e4000c101108 */
[----:B-1----:R-:W-:-:S05]  /*175c00*/  PRMT R0, R51, 0x7771, RZ ;  /* 0x0000777133007816 */ /* 0x002fca00000000ff */
[----:B------:R1:W-:Y:S02]  /*175c10*/  @P2 STG.E.U8 desc[UR8][R28.64], R0 ;  /* 0x000000001c002986 */ /* 0x0003e4000c101108 */
[----:B-1----:R-:W-:-:S05]  /*175c20*/  PRMT R0, R51, 0x7772, RZ ;  /* 0x0000777233007816 */ /* 0x002fca00000000ff */
[----:B----4-:R1:W-:Y:S02]  /*175c30*/  @P3 STG.E.U8 desc[UR8][R8.64], R0 ;  /* 0x0000000008003986 */ /* 0x0103e4000c101108 */
[----:B-1----:R-:W-:Y:S02]  /*175c40*/  PRMT R0, R51, 0x7773, RZ ;  /* 0x0000777333007816 */ /* 0x002fe400000000ff */
[----:B------:R-:W2:Y:S04]  /*175c50*/  LDL.LU R51, [R1+0x65b0] ;  /* 0x0065b00001337983 */ /* 0x000ea80000300800 */
[----:B------:R1:W-:Y:S04]  /*175c60*/  @P4 STG.E.U8 desc[UR8][R6.64], R0 ;  /* 0x0000000006004986 */ /* 0x0003e8000c101108 */
[----:B------:R-:W3:Y:S04]  /*175c70*/  LDL.LU.64 R10, [R1+0x4b00] ;  /* 0x004b0000010a7983 */ /* 0x000ee80000300a00 */
[----:B------:R-:W4:Y:S01]  /*175c80*/  LDL.LU.64 R28, [R1+0x4b10] ;  /* 0x004b1000011c7983 */ /* 0x000f220000300a00 */
[----:B-1----:R-:W-:-:S03]  /*175c90*/  PRMT R0, R30, 0x7770, RZ ;  /* 0x000077701e007816 */ /* 0x002fc600000000ff */
[----:B------:R-:W2:Y:S04]  /*175ca0*/  LDL.LU.64 R8, [R1+0x4b20] ;  /* 0x004b200001087983 */ /* 0x000ea80000300a00 */
[----:B------:R1:W-:Y:S04]  /*175cb0*/  @P5 STG.E.U8 desc[UR8][R4.64], R0 ;  /* 0x0000000004005986 */ /* 0x0003e8000c101108 */
[----:B------:R-:W2:Y:S04]  /*175cc0*/  LDL.LU.64 R6, [R1+0x4b30] ;  /* 0x004b300001067983 */ /* 0x000ea80000300a00 */
[----:B-1----:R-:W2:Y:S04]  /*175cd0*/  LDL.LU.64 R4, [R1+0x4b48] ;  /* 0x004b480001047983 */ /* 0x002ea80000300a00 */
[----:B------:R-:W2:Y:S01]  /*175ce0*/  LDL.LU R16, [R1+0x118] ;  /* 0x0001180001107983 */ /* 0x000ea20000300800 */
[----:B------:R-:W-:-:S02]  /*175cf0*/  LOP3.LUT P6, RZ, R50, 0x40000, RZ, 0xc0, !PT ;  /* 0x0004000032ff7812 */ /* 0x000fc400078cc0ff */
[----:B------:R-:W-:-:S11]  /*175d00*/  PRMT R0, R30, 0x7771, RZ ;  /* 0x000077711e007816 */ /* 0x000fd600000000ff */
[----:B------:R1:W-:Y:S04]  /*175d10*/  @P6 STG.E.U8 desc[UR8][R2.64], R0 ;  /* 0x0000000002006986 */ /* 0x0003e8000c101108 */
[----:B-1----:R-:W2:Y:S01]  /*175d20*/  LDL.LU.64 R2, [R1+0x4b50] ;  /* 0x004b500001027983 */ /* 0x002ea20000300a00 */
[C---:B------:R-:W-:Y:S02]  /*175d30*/  LOP3.LUT P0, RZ, R50.reuse, 0x80000000, RZ, 0xc0, !PT ;  /* 0x8000000032ff7812 */ /* 0x040fe4000780c0ff */
[----:B------:R-:W-:Y:S01]  /*175d40*/  LOP3.LUT R23, R23, 0xffffffbf, RZ, 0xc0, !PT ;  /* 0xffffffbf17177812 */ /* 0x000fe200078ec0ff */
[----:B------:R-:W2:Y:S04]  /*175d50*/  LDL.LU.64 R42, [R1+0x4b60] ;  /* 0x004b6000012a7983 */ /* 0x000ea80000300a00 */
[----:B------:R-:W2:Y:S01]  /*175d60*/  LDL.LU.64 R40, [R1+0x4b78] ;  /* 0x004b780001287983 */ /* 0x000ea20000300a00 */
[----:B------:R-:W-:-:S03]  /*175d70*/  LOP3.LUT P4, RZ, R50, 0x80000, RZ, 0xc0, !PT ;  /* 0x0008000032ff7812 */ /* 0x000fc6000788c0ff */
[----:B------:R-:W2:Y:S02]  /*175d80*/  LDL.LU.64 R38, [R1+0x4b98] ;  /* 0x004b980001267983 */ /* 0x000ea40000300a00 */
[----:B------:R-:W-:Y:S02]  /*175d90*/  @P0 LOP3.LUT R23, R23, 0x40, RZ, 0xfc, !PT ;  /* 0x0000004017170812 */ /* 0x000fe400078efcff */
[----:B------:R-:W-:Y:S01]  /*175da0*/  LOP3.LUT P0, RZ, R50, 0x40000000, RZ, 0xc0, !PT ;  /* 0x4000000032ff7812 */ /* 0x000fe2000780c0ff */
[----:B------:R-:W2:Y:S01]  /*175db0*/  LDL.LU.64 R36, [R1+0x4b90] ;  /* 0x004b900001247983 */ /* 0x000ea20000300a00 */
        /* <DEDUP_REMOVED lines=27> */
[----:B---3--:R1:W-:Y:S02]  /*175f70*/  @P4 STG.E.U8 desc[UR8][R10.64], R0 ;  /* 0x000000000a004986 */ /* 0x0083e4000c101108 */
[----:B-1----:R-:W-:-:S05]  /*175f80*/  PRMT R0, R30, 0x7773, RZ ;  /* 0x000077731e007816 */ /* 0x002fca00000000ff */
[----:B----4-:R2:W-:Y:S02]  /*175f90*/  @P5 STG.E.U8 desc[UR8][R28.64], R0 ;  /* 0x000000001c005986 */ /* 0x0105e4000c101108 */
[----:B--2---:R-:W-:-:S05]  /*175fa0*/  PRMT R0, R16, 0x7770, RZ ;  /* 0x0000777010007816 */ /* 0x004fca00000000ff */
[----:B------:R1:W-:Y:S04]  /*175fb0*/  @P6 STG.E.U8 desc[UR8][R8.64], R0 ;  /* 0x0000000008006986 */ /* 0x0003e8000c101108 */
[----:B-1----:R-:W2:Y:S04]  /*175fc0*/  LDL.LU R8, [R1+0x17c] ;  /* 0x00017c0001087983 */ /* 0x002ea80000300800 */
[----:B------:R-:W3:Y:S04]  /*175fd0*/  LDL.LU.64 R12, [R1+0x4b88] ;  /* 0x004b8800010c7983 */ /* 0x000ee80000300a00 */
[----:B------:R-:W4:Y:S01]  /*175fe0*/  LDL.LU.64 R34, [R1+0x4ba8] ;  /* 0x004ba80001227983 */ /* 0x000f220000300a00 */
[----:B------:R-:W-:-:S03]  /*175ff0*/  PRMT R0, R16, 0x7771, RZ ;  /* 0x0000777110007816 */ /* 0x000fc600000000ff */
[----:B------:R-:W4:Y:S04]  /*176000*/  LDL.LU R9, [R1+0x16c] ;  /* 0x00016c0001097983 */ /* 0x000f280000300800 */
[----:B------:R-:W4:Y:S04]  /*176010*/  LDL.LU.64 R32, [R1+0x4bc0] ;  /* 0x004bc00001207983 */ /* 0x000f280000300a00 */
[----:B------:R1:W-:Y:S01]  /*176020*/  @P0 STG.E.U8 desc[UR8][R6.64], R0 ;  /* 0x0000000006000986 */ /* 0x0003e2000c101108 */
[----:B------:R-:W-:-:S03]  /*176030*/  LOP3.LUT P0, RZ, R23, 0x4000, RZ, 0xc0, !PT ;  /* 0x0000400017ff7812 */ /* 0x000fc6000780c0ff */
        /* <DEDUP_REMOVED lines=9> */
[----:B------:R1:W-:Y:S04]  /*1760d0*/  @P0 STG.E.U8 desc[UR8][R2.64], R0 ;  /* 0x0000000002000986 */ /* 0x0003e8000c101108 */
        /* <DEDUP_REMOVED lines=32> */
[C---:B-1----:R-:W-:Y:S02]  /*1762e0*/  PRMT R0, R9.reuse, 0x7770, RZ ;  /* 0x0000777009007816 */ /* 0x042fe400000000ff */
[----:B------:R-:W2:Y:S04]  /*1762f0*/  LDL.LU.64 R10, [R1+0x4c78] ;  /* 0x004c7800010a7983 */ /* 0x000ea80000300a00 */
[----:B------:R1:W-:Y:S02]  /*176300*/  @P2 STG.E.U8 desc[UR8][R30.64], R0 ;  /* 0x000000001e002986 */ /* 0x0003e4000c101108 */
[----:B-1----:R-:W-:-:S02]  /*176310*/  PRMT R0, R9, 0x7771, RZ ;  /* 0x0000777109007816 */ /* 0x002fc400000000ff */
[----:B------:R-:W3:Y:S04]  /*176320*/  LDL.LU.64 R30, [R1+0x4c80] ;  /* 0x004c8000011e7983 */ /* 0x000ee80000300a00 */
[----:B------:R1:W-:Y:S02]  /*176330*/  @P3 STG.E.U8 desc[UR8][R28.64], R0 ;  /* 0x000000001c003986 */ /* 0x0003e4000c101108 */
[C---:B-1----:R-:W-:Y:S02]  /*176340*/  PRMT R0, R9.reuse, 0x7772, RZ ;  /* 0x0000777209007816 */ /* 0x042fe400000000ff */
[----:B------:R-:W4:Y:S04]  /*176350*/  LDL.LU.64 R28, [R1+0x4c90] ;  /* 0x004c9000011c7983 */ /* 0x000f280000300a00 */
[----:B------:R1:W-:Y:S02]  /*176360*/  @P4 STG.E.U8 desc[UR8][R6.64], R0 ;  /* 0x0000000006004986 */ /* 0x0003e4000c101108 */
[----:B-1----:R-:W-:-:S02]  /*176370*/  PRMT R0, R9, 0x7773, RZ ;  /* 0x0000777309007816 */ /* 0x002fc400000000ff */
[----:B------:R-:W4:Y:S04]  /*176380*/  LDL.LU.64 R8, [R1+0x4ca0] ;  /* 0x004ca00001087983 */ /* 0x000f280000300a00 */
[----:B------:R1:W-:Y:S04]  /*176390*/  @P5 STG.E.U8 desc[UR8][R4.64], R0 ;  /* 0x0000000004005986 */ /* 0x0003e8000c101108 */
[----:B------:R-:W4:Y:S01]  /*1763a0*/  LDL.LU.64 R6, [R1+0x4cb0] ;  /* 0x004cb00001067983 */ /* 0x000f220000300a00 */
[----:B-1----:R-:W-:-:S03]  /*1763b0*/  PRMT R0, R16, 0x7770, RZ ;  /* 0x0000777010007816 */ /* 0x002fc600000000ff */
[----:B------:R-:W4:Y:S04]  /*1763c0*/  LDL.LU.64 R4, [R1+0x4cb8] ;  /* 0x004cb80001047983 */ /* 0x000f280000300a00 */
[----:B------:R1:W-:Y:S04]  /*1763d0*/  @P6 STG.E.U8 desc[UR8][R2.64], R0 ;  /* 0x0000000002006986 */ /* 0x0003e8000c101108 */
[----:B-1----:R-:W4:Y:S01]  /*1763e0*/  LDL.LU R3, [R1+0x14c] ;  /* 0x00014c0001037983 */ /* 0x002f220000300800 */
[----:B------:R-:W-:Y:S02]  /*1763f0*/  LOP3.LUT P0, RZ, R51, 0x40000, RZ, 0xc0, !PT ;  /* 0x0004000033ff7812 */ /* 0x000fe4000780c0ff */
[----:B------:R-:W-:Y:S01]  /*176400*/  LOP3.LUT R24, R24, 0xdfffffff, RZ, 0xc0, !PT ;  /* 0xdfffffff18187812 */ /* 0x000fe200078ec0ff */
[----:B------:R-:W4:Y:S01]  /*176410*/  LDL.LU.64 R42, [R1+0x4cc8] ;  /* 0x004cc800012a7983 */ /* 0x000f220000300a00 */
[----:B------:R-:W-:-:S03]  /*176420*/  LOP3.LUT R23, R23, 0xfffffffe, RZ, 0xc0, !PT ;  /* 0xfffffffe17177812 */ /* 0x000fc600078ec0ff */
[----:B------:R-:W4:Y:S04]  /*176430*/  LDL.LU R12, [R1+0x13c] ;  /* 0x00013c00010c7983 */ /* 0x000f280000300800 */
[----:B------:R-:W4:Y:S02]  /*176440*/  LDL.LU.64 R40, [R1+0x5110] ;  /* 0x0051100001287983 */ /* 0x000f240000300a00 */
[----:B------:R-:W-:Y:S02]  /*176450*/  @P0 LOP3.LUT R24, R24, 0x20000000, RZ, 0xfc, !PT ;  /* 0x2000000018180812 */ /* 0x000fe400078efcff */
[----:B------:R-:W-:Y:S01]  /*176460*/  LOP3.LUT P0, RZ, R51, 0x20000, RZ, 0xc0, !PT ;  /* 0x0002000033ff7812 */ /* 0x000fe2000780c0ff */
[----:B------:R-:W4:Y:S01]  /*176470*/  LDL.LU.64 R38, [R1+0x5108] ;  /* 0x0051080001267983 */ /* 0x000f220000300a00 */
[----:B------:R-:W-:-:S03]  /*176480*/  LOP3.LUT R24, R24, 0xbfffffff, RZ, 0xc0, !PT ;  /* 0xbfffffff18187812 */ /* 0x000fc600078ec0ff */
[----:B------:R-:W4:Y:S01]  /*176490*/  LDL.LU.64 R36, [R1+0x5100] ;  /* 0x0051000001247983 */ /* 0x000f220000300a00 */
[C---:B------:R-:W-:Y:S02]  /*1764a0*/  LOP3.LUT P4, RZ, R51.reuse, 0x40, RZ, 0xc0, !PT ;  /* 0x0000004033ff7812 */ /* 0x040fe4000788c0ff */
[C---:B------:R-:W-:Y:S01]  /*1764b0*/  LOP3.LUT P5, RZ, R51.reuse, 0x80, RZ, 0xc0, !PT ;  /* 0x0000008033ff7812 */ /* 0x040fe200078ac0ff */
[----:B------:R-:W4:Y:S04]  /*1764c0*/  LDL.LU.64 R34, [R1+0x50f8] ;  /* 0x0050f80001227983 */ /* 0x000f280000300a00 */
[----:B------:R-:W-:Y:S02]  /*1764d0*/  @P0 LOP3.LUT R24, R24, 0x40000000, RZ, 0xfc, !PT ;  /* 0x4000000018180812 */ /* 0x000fe400078efcff */
[----:B------:R-:W-:-:S02]  /*1764e0*/  LOP3.LUT P0, RZ, R51, 0x10000, RZ, 0xc0, !PT ;  /* 0x0001000033ff7812 */ /* 0x000fc4000780c0ff */
        /* <DEDUP_REMOVED lines=21> */
[----:B------:R-:W-:Y:S01]  /*176640*/  LOP3.LUT P0, RZ, R51, 0x200, RZ, 0xc0, !PT ;  /* 0x0000020033ff7812 */ /* 0x000fe2000780c0ff */
[----:B--2---:R1:W-:Y:S02]  /*176650*/  @P4 STG.E.U8 desc[UR8][R10.64], R0 ;  /* 0x000000000a004986 */ /* 0x0043e4000c101108 */
[----:B-1----:R-:W-:-:S05]  /*176660*/  PRMT R0, R16, 0x7772, RZ ;  /* 0x0000777210007816 */ /* 0x002fca00000000ff */
[----:B---3--:R1:W-:Y:S02]  /*176670*/  @P5 STG.E.U8 desc[UR8][R30.64], R0 ;  /* 0x000000001e005986 */ /* 0x0083e4000c101108 */
[----:B-1----:R-:W-:Y:S02]  /*176680*/  PRMT R0, R16, 0x7773, RZ ;  /* 0x0000777310007816 */ /* 0x002fe400000000ff */
[----:B------:R-:W2:Y:S04]  /*176690*/  LDL.LU R16, [R1+0x12c] ;  /* 0x00012c0001107983 */ /* 0x000ea80000300800 */
[----:B------:R-:W3:Y:S04]  /*1766a0*/  LDL.LU.64 R32, [R1+0x50f0] ;  /* 0x0050f00001207983 */ /* 0x000ee80000300a00 */
[----:B----4-:R1:W-:Y:S04]  /*1766b0*/  @P6 STG.E.U8 desc[UR8][R28.64], R0 ;  /* 0x000000001c006986 */ /* 0x0103e8000c101108 */
[----:B------:R-:W4:Y:S04]  /*1766c0*/  LDL.LU.64 R10, [R1+0x50e8] ;  /* 0x0050e800010a7983 */ /* 0x000f280000300a00 */
[----:B------:R-:W4:Y:S04]  /*1766d0*/  LDL.LU.64 R30, [R1+0x50e0] ;  /* 0x0050e000011e7983 */ /* 0x000f280000300a00 */
[----:B-1----:R-:W4:Y:S01]  /*1766e0*/  LDL.LU.64 R28, [R1+0x50d8] ;  /* 0x0050d800011c7983 */ /* 0x002f220000300a00 */
[----:B------:R-:W-:-:S05]  /*1766f0*/  PRMT R0, R3, 0x7770, RZ ;  /* 0x0000777003007816 */ /* 0x000fca00000000ff */
[----:B------:R1:W-:Y:S01]  /*176700*/  @P0 STG.E.U8 desc[UR8][R8.64], R0 ;  /* 0x0000000008000986 */ /* 0x0003e2000c101108 */
[----:B------:R-:W-:Y:S02]  /*176710*/  LOP3.LUT P0, RZ, R23, 0x20, RZ, 0xc0, !PT ;  /* 0x0000002017ff7812 */ /* 0x000fe4000780c0ff */
[----:B-1----:R-:W-:Y:S01]  /*176720*/  PRMT R0, R3, 0x7771, RZ ;  /* 0x0000777103007816 */ /* 0x002fe200000000ff */
[----:B------:R-:W4:Y:S10]  /*176730*/  LDL.LU.64 R8, [R1+0x50d0] ;  /* 0x0050d00001087983 */ /* 0x000f340000300a00 */
        /* <DEDUP_REMOVED lines=61> */
[----:B------:R-:W-:Y:S02]  /*176b10*/  LOP3.LUT R24, R24, 0xffdfffff, RZ, 0xc0, !PT ;  /* 0xffdfffff18187812 */ /* 0x000fe400078ec0ff */
[----:B---3--:R-:W-:-:S05]  /*176b20*/  PRMT R0, R16, 0x7770, RZ ;  /* 0x0000777010007816 */ /* 0x008fca00000000ff */
[----:B------:R1:W-:Y:S04]  /*176b30*/  @P4 STG.E.U8 desc[UR8][R2.64], R0 ;  /* 0x0000000002004986 */ /* 0x0003e8000c101108 */
[----:B------:R-:W-:Y:S01]  /*176b40*/  @P0 LOP3.LUT R24, R24, 0x200000, RZ, 0xfc, !PT ;  /* 0x0020000018180812 */ /* 0x000fe200078efcff */
[----:B-1----:R-:W2:Y:S01]  /*176b50*/  LDL.LU.64 R2, [R1+0x5088] ;  /* 0x0050880001027983 */ /* 0x002ea20000300a00 */
[----:B------:R-:W-:-:S03]  /*176b60*/  LOP3.LUT P0, RZ, R52, 0x8, RZ, 0xc0, !PT ;  /* 0x0000000834ff7812 */ /* 0x000fc6000780c0ff */
[----:B------:R-:W3:Y:S01]  /*176b70*/  LDL.LU.64 R42, [R1+0x5080] ;  /* 0x00508000012a7983 */ /* 0x000ee20000300a00 */
[----:B------:R-:W-:-:S03]  /*176b80*/  LOP3.LUT R24, R24, 0xffbfffff, RZ, 0xc0, !PT ;  /* 0xffbfffff18187812 */ /* 0x000fc600078ec0ff */
[----:B------:R-:W3:Y:S06]  /*176b90*/  LDL.LU.64 R40, [R1+0x5078] ;  /* 0x0050780001287983 */ /* 0x000eec0000300a00 */
[----:B------:R-:W-:Y:S02]  /*176ba0*/  @P0 LOP3.LUT R24, R24, 0x400000, RZ, 0xfc, !PT ;  /* 0x0040000018180812 */ /* 0x000fe400078efcff */
[----:B------:R-:W-:Y:S02]  /*176bb0*/  LOP3.LUT P0, RZ, R52, 0x4, RZ, 0xc0, !PT ;  /* 0x0000000434ff7812 */ /* 0x000fe4000780c0ff */
[----:B------:R-:W-:-:S02]  /*176bc0*/  PRMT R0, R16, 0x7771, RZ ;  /* 0x0000777110007816 */ /* 0x000fc400000000ff */
[----:B------:R-:W-:-:S03]  /*176bd0*/  LOP3.LUT R24, R24, 0xff7fffff, RZ, 0xc0, !PT ;  /* 0xff7fffff18187812 */ /* 0x000fc600078ec0ff */
[----:B----4-:R1:W-:Y:S06]  /*176be0*/  @P5 STG.E.U8 desc[UR8][R8.64], R0 ;  /* 0x0000000008005986 */ /* 0x0103ec000c101108 */
        /* <DEDUP_REMOVED lines=10> */
[----:B------:R-:W4:Y:S08]  /*176c90*/  LDL.LU.64 R34, [R1+0x2b78] ;  /* 0x002b780001227983 */ /* 0x000f300000300a00 */
[----:B------:R-:W-:Y:S02]  /*176ca0*/  @P0 LOP3.LUT R24, R24, 0x2000000, RZ, 0xfc, !PT ;  /* 0x0200000018180812 */ /* 0x000fe400078efcff */
[----:B------:R-:W-:-:S02]  /*176cb0*/  LOP3.LUT P0, RZ, R51, 0x80000000, RZ, 0xc0, !PT ;  /* 0x8000000033ff7812 */ /* 0x000fc4000780c0ff */
[----:B------:R-:W-:Y:S02]  /*176cc0*/  LOP3.LUT R24, R24, 0xfbffffff, RZ, 0xc0, !PT ;  /* 0xfbffffff18187812 */ /* 0x000fe400078ec0ff */
[----:B------:R-:W-:-:S09]  /*176cd0*/  PRMT R0, R16, 0x7772, RZ ;  /* 0x0000777210007816 */ /* 0x000fd200000000ff */
        /* <DEDUP_REMOVED lines=66> */
[----:B------:R1:W-:Y:S04]  /*177100*/  @P5 STG.E.U8 desc[UR8][R4.64], R0 ;  /* 0x0000000004005986 */ /* 0x0003e8000c101108 */
[----:B-1----:R-:W4:Y:S01]  /*177110*/  LDL.LU.64 R4, [R1+0x2b10] ;  /* 0x002b100001047983 */ /* 0x002f220000300a00 */
        /* <DEDUP_REMOVED lines=18> */
[----:B------:R-:W2:Y:S04]  /*177240*/  LDL.LU.64 R38, [R1+0x2af0] ;  /* 0x002af00001267983 */ /* 0x000ea80000300a00 */
[----:B------:R-:W2:Y:S02]  /*177250*/  LDL.LU.64 R36, [R1+0x2ae8] ;  /* 0x002ae80001247983 */ /* 0x000ea40000300a00 */
[----:B------:R-:W-:-:S02]  /*177260*/  @P0 LOP3.LUT R24, R24, 0x4000, RZ, 0xfc, !PT ;  /* 0x0000400018180812 */ /* 0x000fc400078efcff */
[----:B------:R-:W-:Y:S01]  /*177270*/  LOP3.LUT P0, RZ, R52, 0x100000, RZ, 0xc0, !PT ;  /* 0x0010000034ff7812 */ /* 0x000fe2000780c0ff */
[----:B------:R-:W2:Y:S01]  /*177280*/  LDL.LU.64 R12, [R1+0x2ae0] ;  /* 0x002ae000010c7983 */ /* 0x000ea20000300a00 */
[----:B------:R-:W-:Y:S02]  /*177290*/  LOP3.LUT R24, R24, 0xffff7fff, RZ, 0xc0, !PT ;  /* 0xffff7fff18187812 */ /* 0x000fe400078ec0ff */
[C---:B------:R-:W-:Y:S01]  /*1772a0*/  LOP3.LUT P4, RZ, R52.reuse, 0x1000, RZ, 0xc0, !PT ;  /* 0x0000100034ff7812 */ /* 0x040fe2000788c0ff */
[----:B------:R-:W2:Y:S01]  /*1772b0*/  LDL.LU.64 R34, [R1+0x2ac8] ;  /* 0x002ac80001227983 */ /* 0x000ea20000300a00 */
[----:B------:R-:W-:Y:S02]  /*1772c0*/  LOP3.LUT P5, RZ, R52, 0x2000, RZ, 0xc0, !PT ;  /* 0x0000200034ff7812 */ /* 0x000fe400078ac0ff */
[----:B------:R-:W-:Y:S01]  /*1772d0*/  PRMT R0, R8, 0x7773, RZ ;  /* 0x0000777308007816 */ /* 0x000fe200000000ff */
[----:B------:R-:W2:Y:S04]  /*1772e0*/  LDL.LU.64 R32, [R1+0x2ac0] ;  /* 0x002ac00001207983 */ /* 0x000ea80000300a00 */
        /* <DEDUP_REMOVED lines=15> */
[----:B---3--:R1:W-:Y:S04]  /*1773e0*/  @P4 STG.E.U8 desc[UR8][R10.64], R0 ;  /* 0x000000000a004986 */ /* 0x0083e8000c101108 */
[----:B-1----:R-:W3:Y:S01]  /*1773f0*/  LDL.LU.64 R10, [R1+0x2aa8] ;  /* 0x002aa800010a7983 */ /* 0x002ee20000300a00 */
[----:B----4-:R-:W-:-:S05]  /*177400*/  PRMT R0, R9, 0x7770, RZ ;  /* 0x0000777009007816 */ /* 0x010fca00000000ff */
[----:B------:R1:W-:Y:S02]  /*177410*/  @P5 STG.E.U8 desc[UR8][R30.64], R0 ;  /* 0x000000001e005986 */ /* 0x0003e4000c101108 */
[----:B-1----:R-:W-:-:S05]  /*177420*/  PRMT R0, R9, 0x7771, RZ ;  /* 0x0000777109007816 */ /* 0x002fca00000000ff */
[----:B------:R1:W-:Y:S02]  /*177430*/  @P6 STG.E.U8 desc[UR8][R28.64], R0 ;  /* 0x000000001c006986 */ /* 0x0003e4000c101108 */
[C---:B-1----:R-:W-:Y:S02]  /*177440*/  PRMT R0, R9.reuse, 0x7772, RZ ;  /* 0x0000777209007816 */ /* 0x042fe400000000ff */
[----:B------:R-:W4:Y:S04]  /*177450*/  LDL.LU.64 R28, [R1+0x2aa0] ;  /* 0x002aa000011c7983 */ /* 0x000f280000300a00 */
[----:B------:R1:W-:Y:S02]  /*177460*/  @P0 STG.E.U8 desc[UR8][R6.64], R0 ;  /* 0x0000000006000986 */ /* 0x0003e4000c101108 */
[----:B-1----:R-:W-:-:S02]  /*177470*/  PRMT R0, R9, 0x7773, RZ ;  /* 0x0000777309007816 */ /* 0x002fc400000000ff */
[----:B------:R-:W4:Y:S01]  /*177480*/  LDL.LU.64 R8, [R1+0x2a98] ;  /* 0x002a980001087983 */ /* 0x000f220000300a00 */
[----:B------:R-:W-:-:S03]  /*177490*/  LOP3.LUT P0, RZ, R24, 0x80000, RZ, 0xc0, !PT ;  /* 0x0008000018ff7812 */ /* 0x000fc6000780c0ff */
[----:B------:R-:W4:Y:S04]  /*1774a0*/  LDL.LU R30, [R1+0xf4] ;  /* 0x0000f400011e7983 */ /* 0x000f280000300800 */
[----:B------:R-:W4:Y:S06]  /*1774b0*/  LDL.LU.64 R6, [R1+0x2a90] ;  /* 0x002a900001067983 */ /* 0x000f2c0000300a00 */
[----:B------:R1:W-:Y:S04]  /*1774c0*/  @P0 STG.E.U8 desc[UR8][R4.64], R0 ;  /* 0x0000000004000986 */ /* 0x0003e8000c101108 */
[----:B-1----:R-:W4:Y:S01]  /*1774d0*/  LDL.LU.64 R4, [R1+0x2a88] ;  /* 0x002a880001047983 */ /* 0x002f220000300a00 */
        /* <DEDUP_REMOVED lines=26> */
[----:B------:R-:W-:Y:S01]  /*177680*/  LOP3.LUT P3, RZ, R52, 0x8000000, RZ, 0xc0, !PT ;  /* 0x0800000034ff7812 */ /* 0x000fe2000786c0ff */
[----:B------:R-:W2:Y:S04]  /*177690*/  LDL.LU R54, [R1+0x65a4] ;  /* 0x0065a40001367983 */ /* 0x000ea80000300800 */
[----:B------:R1:W-:Y:S02]  /*1776a0*/  @P0 STG.E.U8 desc[UR8][R32.64], R0 ;  /* 0x0000000020000986 */ /* 0x0003e4000c101108 */
[----:B-1----:R-:W-:-:S05]  /*1776b0*/  PRMT R0, R53, 0x7770, RZ ;  /* 0x0000777035007816 */ /* 0x002fca00000000ff */
[----:B---3--:R1:W-:Y:S02]  /*1776c0*/  @P1 STG.E.U8 desc[UR8][R10.64], R0 ;  /* 0x000000000a001986 */ /* 0x0083e4000c101108 */
[----:B-1----:R-:W-:-:S05]  /*1776d0*/  PRMT R0, R53, 0x7771, RZ ;  /* 0x0000777135007816 */ /* 0x002fca00000000ff */
[----:B----4-:R1:W-:Y:S02]  /*1776e0*/  @P2 STG.E.U8 desc[UR8][R28.64], R0 ;  /* 0x000000001c002986 */ /* 0x0103e4000c101108 */
        /* <DEDUP_REMOVED lines=20> */
[----:B------:R-:W-:Y:S02]  /*177830*/  LOP3.LUT P4, RZ, R52, 0x80000000, RZ, 0xc0, !PT ;  /* 0x8000000034ff7812 */ /* 0x000fe4000788c0ff */
[----:B------:R-:W-:Y:S02]  /*177840*/  PRMT R0, R30, 0x7772, RZ ;  /* 0x000077721e007816 */ /* 0x000fe400000000ff */
[----:B---3--:R-:W-:-:S13]  /*177850*/  LOP3.LUT P0, RZ, R53, 0x800, RZ, 0xc0, !PT ;  /* 0x0000080035ff7812 */ /* 0x008fda000780c0ff */
        /* <DEDUP_REMOVED lines=18> */
[C---:B------:R-:W-:Y:S01]  /*177980*/  LOP3.LUT P0, RZ, R53.reuse, 0x80, RZ, 0xc0, !PT ;  /* 0x0000008035ff7812 */ /* 0x040fe2000780c0ff */
[----:B------:R-:W4:Y:S01]  /*177990*/  LDL.LU.64 R34, [R1+0x2a20] ;  /* 0x002a200001227983 */ /* 0x000f220000300a00 */
[----:B------:R-:W-:Y:S02]  /*1779a0*/  LOP3.LUT R24, R24, 0xffffffbf, RZ, 0xc0, !PT ;  /* 0xffffffbf18187812 */ /* 0x000fe400078ec0ff */
[----:B------:R-:W-:Y:S01]  /*1779b0*/  LOP3.LUT P5, RZ, R53, 0x1, RZ, 0xc0, !PT ;  /* 0x0000000135ff7812 */ /* 0x000fe200078ac0ff */
[----:B------:R-:W4:Y:S08]  /*1779c0*/  LDL.LU.64 R32, [R1+0x2a18] ;  /* 0x002a180001207983 */ /* 0x000f300000300a00 */
        /* <DEDUP_REMOVED lines=14> */
[----:B------:R-:W4:Y:S04]  /*177ab0*/  LDL.LU.64 R30, [R1+0x2a10] ;  /* 0x002a1000011e7983 */ /* 0x000f280000300a00 */
[----:B------:R1:W-:Y:S03]  /*177ac0*/  @P5 STG.E.U8 desc[UR8][R28.64], R0 ;  /* 0x000000001c005986 */ /* 0x0003e6000c101108 */
        /* <DEDUP_REMOVED lines=48> */
[----:B------:R1:W-:Y:S01]  /*177dd0*/  @P3 STG.E.U8 desc[UR8][R8.64], R0 ;  /* 0x0000000008003986 */ /* 0x0003e2000c101108 */
[----:B------:R-:W-:Y:S02]  /*177de0*/  LOP3.LUT P5, RZ, R53, 0x10000, RZ, 0xc0, !PT ;  /* 0x0001000035ff7812 */ /* 0x000fe400078ac0ff */
[----:B-1----:R-:W-:-:S05]  /*177df0*/  PRMT R0, R54, 0x7772, RZ ;  /* 0x0000777236007816 */ /* 0x002fca00000000ff */
[----:B------:R1:W-:Y:S01]  /*177e00*/  @P4 STG.E.U8 desc[UR8][R6.64], R0 ;  /* 0x0000000006004986 */ /* 0x0003e2000c101108 */
[----:B------:R-:W-:Y:S02]  /*177e10*/  LOP3.LUT P6, RZ, R53, 0x20000, RZ, 0xc0, !PT ;  /* 0x0002000035ff7812 */ /* 0x000fe400078cc0ff */
[----:B-1----:R-:W-:Y:S02]  /*177e20*/  PRMT R0, R54, 0x7773, RZ ;  /* 0x0000777336007816 */ /* 0x002fe400000000ff */
[----:B------:R-:W3:Y:S04]  /*177e30*/  LDL.LU R54, [R1+0x659c] ;  /* 0x00659c0001367983 */ /* 0x000ee80000300800 */
[----:B------:R-:W4:Y:S04]  /*177e40*/  LDL.LU.64 R10, [R1+0x29e0] ;  /* 0x0029e000010a7983 */ /* 0x000f280000300a00 */
[----:B------:R-:W3:Y:S04]  /*177e50*/  LDL.LU.64 R30, [R1+0x29d8] ;  /* 0x0029d800011e7983 */ /* 0x000ee80000300a00 */
[----:B------:R2:W-:Y:S04]  /*177e60*/  @P5 STG.E.U8 desc[UR8][R4.64], R0 ;  /* 0x0000000004005986 */ /* 0x0005e8000c101108 */
[----:B------:R-:W3:Y:S04]  /*177e70*/  LDL.LU.64 R28, [R1+0x29d0] ;  /* 0x0029d000011c7983 */ /* 0x000ee80000300a00 */
[----:B------:R-:W3:Y:S01]  /*177e80*/  LDL.LU.64 R8, [R1+0x29b8] ;  /* 0x0029b80001087983 */ /* 0x000ee20000300a00 */
[----:B--2---:R-:W-:-:S03]  /*177e90*/  PRMT R0, R16, 0x7770, RZ ;  /* 0x0000777010007816 */ /* 0x004fc600000000ff */
[----:B------:R-:W2:Y:S04]  /*177ea0*/  LDL.LU.64 R6, [R1+0x29b0] ;  /* 0x0029b00001067983 */ /* 0x000ea80000300a00 */
[----:B------:R1:W-:Y:S04]  /*177eb0*/  @P6 STG.E.U8 desc[UR8][R2.64], R0 ;  /* 0x0000000002006986 */ /* 0x0003e8000c101108 */
[----:B------:R-:W2:Y:S04]  /*177ec0*/  LDL.LU.64 R4, [R1+0x2998] ;  /* 0x0029980001047983 */ /* 0x000ea80000300a00 */
[----:B-1----:R-:W2:Y:S01]  /*177ed0*/  LDL.LU R3, [R1+0x94] ;  /* 0x0000940001037983 */ /* 0x002ea20000300800 */
[----:B------:R-:W-:-:S02]  /*177ee0*/  LOP3.LUT P0, RZ, R53, 0x40000000, RZ, 0xc0, !PT ;  /* 0x4000000035ff7812 */ /* 0x000fc4000780c0ff */
        /* <DEDUP_REMOVED lines=8> */
[----:B------:R-:W-:Y:S01]  /*177f70*/  LOP3.LUT P4, RZ, R53, 0x40000, RZ, 0xc0, !PT ;  /* 0x0004000035ff7812 */ /* 0x000fe2000788c0ff */
[----:B------:R-:W2:Y:S08]  /*177f80*/  LDL.LU.64 R12, [R1+0x2970] ;  /* 0x00297000010c7983 */ /* 0x000eb00000300a00 */
        /* <DEDUP_REMOVED lines=26> */
[----:B----4-:R1:W-:Y:S02]  /*178130*/  @P4 STG.E.U8 desc[UR8][R10.64], R0 ;  /* 0x000000000a004986 */ /* 0x0103e4000c101108 */
[----:B-1----:R-:W-:-:S05]  /*178140*/  PRMT R0, R16, 0x7772, RZ ;  /* 0x0000777210007816 */ /* 0x002fca00000000ff */
[----:B---3--:R1:W-:Y:S04]  /*178150*/  @P5 STG.E.U8 desc[UR8][R30.64], R0 ;  /* 0x000000001e005986 */ /* 0x0083e8000c101108 */
[----:B-1----:R-:W3:Y:S04]  /*178160*/  LDL.LU R30, [R1+0xf8] ;  /* 0x0000f800011e7983 */ /* 0x002ee80000300800 */
[----:B------:R-:W4:Y:S01]  /*178170*/  LDL.LU.64 R34, [R1+0x2968] ;  /* 0x0029680001227983 */ /* 0x000f220000300a00 */
[----:B------:R-:W-:-:S03]  /*178180*/  PRMT R0, R16, 0x7773, RZ ;  /* 0x0000777310007816 */ /* 0x000fc600000000ff */
[----:B------:R-:W4:Y:S04]  /*178190*/  LDL.LU.64 R32, [R1+0x2960] ;  /* 0x0029600001207983 */ /* 0x000f280000300a00 */
[----:B------:R2:W-:Y:S04]  /*1781a0*/  @P6 STG.E.U8 desc[UR8][R28.64], R0 ;  /* 0x000000001c006986 */ /* 0x0005e8000c101108 */
[----:B------:R-:W4:Y:S04]  /*1781b0*/  LDL.LU R16, [R1+0xe8] ;  /* 0x0000e80001107983 */ /* 0x000f280000300800 */
        /* <DEDUP_REMOVED lines=29> */
[----:B------:R-:W2:Y:S08]  /*178390*/  LDL.LU R55, [R1+0x6598] ;  /* 0x0065980001377983 */ /* 0x000eb00000300800 */
[----:B------:R3:W-:Y:S01]  /*1783a0*/  @P0 STG.E.U8 desc[UR8][R12.64], R0 ;  /* 0x000000000c000986 */ /* 0x0007e2000c101108 */
[----:B------:R-:W-:-:S02]  /*1783b0*/  LOP3.LUT P0, RZ, R25, 0x4000000, RZ, 0xc0, !PT ;  /* 0x0400000019ff7812 */ /* 0x000fc4000780c0ff */
[C---:B------:R-:W-:Y:S02]  /*1783c0*/  LOP3.LUT P2, RZ, R54.reuse, 0x1, RZ, 0xc0, !PT ;  /* 0x0000000136ff7812 */ /* 0x040fe4000784c0ff */
        /* <DEDUP_REMOVED lines=11> */
[----:B-1----:R-:W-:Y:S02]  /*178480*/  PRMT R0, R30, 0x7773, RZ ;  /* 0x000077731e007816 */ /* 0x002fe400000000ff */
[----:B------:R-:W3:Y:S04]  /*178490*/  LDL.LU.64 R30, [R1+0x2928] ;  /* 0x00292800011e7983 */ /* 0x000ee80000300a00 */
[----:B--2---:R1:W-:Y:S02]  /*1784a0*/  @P2 STG.E.U8 desc[UR8][R28.64], R0 ;  /* 0x000000001c002986 */ /* 0x0043e4000c101108 */
[----:B-1----:R-:W-:-:S02]  /*1784b0*/  PRMT R0, R16, 0x7770, RZ ;  /* 0x0000777010007816 */ /* 0x002fc400000000ff */
[----:B------:R-:W2:Y:S04]  /*1784c0*/  LDL.LU.64 R28, [R1+0x2920] ;  /* 0x00292000011c7983 */ /* 0x000ea80000300a00 */
[----:B------:R1:W-:Y:S02]  /*1784d0*/  @P3 STG.E.U8 desc[UR8][R8.64], R0 ;  /* 0x0000000008003986 */ /* 0x0003e4000c101108 */
[C---:B-1----:R-:W-:Y:S02]  /*1784e0*/  PRMT R0, R16.reuse, 0x7771, RZ ;  /* 0x0000777110007816 */ /* 0x042fe400000000ff */
[----:B------:R-:W4:Y:S04]  /*1784f0*/  LDL.LU.64 R8, [R1+0x2918] ;  /* 0x0029180001087983 */ /* 0x000f280000300a00 */
        /* <DEDUP_REMOVED lines=17> */
[----:B------:R-:W4:Y:S01]  /*178610*/  LDL.LU R34, [R1+0xb8] ;  /* 0x0000b80001227983 */ /* 0x000f220000300800 */
[----:B------:R-:W-:-:S03]  /*178620*/  LOP3.LUT R25, R25, 0xfffdffff, RZ, 0xc0, !PT ;  /* 0xfffdffff19197812 */ /* 0x000fc600078ec0ff */
[----:B------:R-:W4:Y:S04]  /*178630*/  LDL.LU.64 R36, [R1+0x28e0] ;  /* 0x0028e00001247983 */ /* 0x000f280000300a00 */
[----:B------:R-:W4:Y:S04]  /*178640*/  LDL.LU.64 R12, [R1+0x28d8] ;  /* 0x0028d800010c7983 */ /* 0x000f280000300a00 */
[----:B------:R-:W-:Y:S01]  /*178650*/  @P0 LOP3.LUT R25, R25, 0x20000, RZ, 0xfc, !PT ;  /* 0x0002000019190812 */ /* 0x000fe200078efcff */
[----:B------:R-:W4:Y:S01]  /*178660*/  LDL.LU.64 R32, [R1+0x28d0] ;  /* 0x0028d00001207983 */ /* 0x000f220000300a00 */
        /* <DEDUP_REMOVED lines=27> */
[----:B---3--:R1:W-:Y:S02]  /*178820*/  @P4 STG.E.U8 desc[UR8][R30.64], R0 ;  /* 0x000000001e004986 */ /* 0x0083e4000c101108 */
[C---:B-1----:R-:W-:Y:S02]  /*178830*/  PRMT R0, R16.reuse, 0x7771, RZ ;  /* 0x0000777110007816 */ /* 0x042fe400000000ff */
[----:B------:R-:W2:Y:S04]  /*178840*/  LDL.LU.64 R30, [R1+0x28c0] ;  /* 0x0028c000011e7983 */ /* 0x000ea80000300a00 */
[----:B------:R1:W-:Y:S02]  /*178850*/  @P5 STG.E.U8 desc[UR8][R28.64], R0 ;  /* 0x000000001c005986 */ /* 0x0003e4000c101108 */
[----:B-1----:R-:W-:-:S02]  /*178860*/  PRMT R0, R16, 0x7772, RZ ;  /* 0x0000777210007816 */ /* 0x002fc400000000ff */
[----:B------:R-:W3:Y:S04]  /*178870*/  LDL.LU.64 R28, [R1+0x28a8] ;  /* 0x0028a800011c7983 */ /* 0x000ee80000300a00 */
[----:B----4-:R1:W-:Y:S02]  /*178880*/  @P6 STG.E.U8 desc[UR8][R8.64], R0 ;  /* 0x0000000008006986 */ /* 0x0103e4000c101108 */
[----:B-1----:R-:W-:Y:S02]  /*178890*/  PRMT R0, R16, 0x7773, RZ ;  /* 0x0000777310007816 */ /* 0x002fe400000000ff */
[----:B------:R-:W4:Y:S04]  /*1788a0*/  LDL.LU.64 R8, [R1+0x28a0] ;  /* 0x0028a00001087983 */ /* 0x000f280000300a00 */
[----:B------:R1:W-:Y:S01]  /*1788b0*/  @P0 STG.E.U8 desc[UR8][R6.64], R0 ;  /* 0x0000000006000986 */ /* 0x0003e2000c101108 */
[----:B------:R-:W-:-:S03]  /*1788c0*/  LOP3.LUT P0, RZ, R25, 0x1000000, RZ, 0xc0, !PT ;  /* 0x0100000019ff7812 */ /* 0x000fc6000780c0ff */
[----:B------:R-:W4:Y:S01]  /*1788d0*/  LDL.LU R16, [R1+0x98] ;  /* 0x0000980001107983 */ /* 0x000f220000300800 */
[----:B-1----:R-:W-:-:S03]  /*1788e0*/  PRMT R0, R35, 0x7770, RZ ;  /* 0x0000777023007816 */ /* 0x002fc600000000ff */
[----:B------:R-:W4:Y:S06]  /*1788f0*/  LDL.LU.64 R6, [R1+0x2888] ;  /* 0x0028880001067983 */ /* 0x000f2c0000300a00 */
        /* <DEDUP_REMOVED lines=39> */
[----:B----4-:R1:W-:Y:S02]  /*178b70*/  @P3 STG.E.U8 desc[UR8][R8.64], R0 ;  /* 0x0000000008003986 */ /* 0x0103e4000c101108 */
        /* <DEDUP_REMOVED lines=13> */
[----:B------:R-:W-:Y:S01]  /*178c50*/  PRMT R0, R16, 0x7773, RZ ;  /* 0x0000777310007816 */ /* 0x000fe200000000ff */
[----:B------:R-:W4:Y:S01]  /*178c60*/  LDL.LU R14, [R1+0xfc] ;  /* 0x0000fc00010e7983 */ /* 0x000f220000300800 */
[C---:B------:R-:W-:Y:S02]  /*178c70*/  LOP3.LUT P5, RZ, R54.reuse, 0x2000000, RZ, 0xc0, !PT ;  /* 0x0200000036ff7812 */ /* 0x040fe400078ac0ff */
[----:B------:R-:W-:Y:S02]  /*178c80*/  LOP3.LUT R25, R25, 0xffffff7f, RZ, 0xc0, !PT ;  /* 0xffffff7f19197812 */ /* 0x000fe400078ec0ff */
[----:B------:R-:W-:Y:S02]  /*178c90*/  LOP3.LUT P6, RZ, R54, 0x4000000, RZ, 0xc0, !PT ;  /* 0x0400000036ff7812 */ /* 0x000fe400078cc0ff */
[----:B--2---:R-:W-:-:S03]  /*178ca0*/  LOP3.LUT P0, RZ, R55, 0x10, RZ, 0xc0, !PT ;  /* 0x0000001037ff7812 */ /* 0x004fc6000780c0ff */
[----:B---3--:R1:W-:Y:S04]  /*178cb0*/  @P4 STG.E.U8 desc[UR8][R2.64], R0 ;  /* 0x0000000002004986 */ /* 0x0083e8000c101108 */
[----:B-1----:R-:W2:Y:S04]  /*178cc0*/  LDL.LU.64 R2, [R1+0x2848] ;  /* 0x0028480001027983 */ /* 0x002ea80000300a00 */
[----:B------:R-:W3:Y:S04]  /*178cd0*/  LDL.LU.64 R42, [R1+0x2840] ;  /* 0x00284000012a7983 */ /* 0x000ee80000300a00 */
[----:B------:R-:W3:Y:S01]  /*178ce0*/  LDL.LU.64 R40, [R1+0x2838] ;  /* 0x0028380001287983 */ /* 0x000ee20000300a00 */
[----:B----4-:R-:W-:-:S05]  /*178cf0*/  PRMT R0, R9, 0x7770, RZ ;  /* 0x0000777009007816 */ /* 0x010fca00000000ff */
[----:B------:R1:W-:Y:S04]  /*178d00*/  @P5 STG.E.U8 desc[UR8][R30.64], R0 ;  /* 0x000000001e005986 */ /* 0x0003e8000c101108 */
[----:B-1----:R-:W4:Y:S04]  /*178d10*/  LDL.LU R31, [R1+0xec] ;  /* 0x0000ec00011f7983 */ /* 0x002f280000300800 */
[----:B------:R-:W4:Y:S04]  /*178d20*/  LDL.LU.64 R38, [R1+0x2830] ;  /* 0x0028300001267983 */ /* 0x000f280000300a00 */
[----:B------:R-:W4:Y:S01]  /*178d30*/  LDL.LU.64 R36, [R1+0x2828] ;  /* 0x0028280001247983 */ /* 0x000f220000300a00 */
[----:B------:R-:W-:-:S02]  /*178d40*/  @P0 LOP3.LUT R25, R25, 0x80, RZ, 0xfc, !PT ;  /* 0x0000008019190812 */ /* 0x000fc400078efcff */
        /* <DEDUP_REMOVED lines=66> */
[----:B-1----:R-:W-:-:S09]  /*179170*/  PRMT R0, R31, 0x7773, RZ ;  /* 0x000077731f007816 */ /* 0x002fd200000000ff */
[----:B------:R1:W-:Y:S02]  /*179180*/  @P0 STG.E.U8 desc[UR8][R32.64], R0 ;  /* 0x0000000020000986 */ /* 0x0003e4000c101108 */
[----:B-1----:R-:W-:-:S05]  /*179190*/  PRMT R0, R16, 0x7770, RZ ;  /* 0x0000777010007816 */ /* 0x002fca00000000ff */
[----:B------:R1:W-:Y:S04]  /*1791a0*/  @P1 STG.E.U8 desc[UR8][R10.64], R0 ;  /* 0x000000000a001986 */ /* 0x0003e8000c101108 */
[----:B-1----:R-:W3:Y:S01]  /*1791b0*/  LDL.LU.64 R10, [R1+0x27d8] ;  /* 0x0027d800010a7983 */ /* 0x002ee20000300a00 */
[C---:B------:R-:W-:Y:S02]  /*1791c0*/  LOP3.LUT P2, RZ, R55.reuse, 0x40, RZ, 0xc0, !PT ;  /* 0x0000004037ff7812 */ /* 0x040fe4000784c0ff */
[C---:B------:R-:W-:Y:S02]  /*1791d0*/  LOP3.LUT P3, RZ, R55.reuse, 0x80, RZ, 0xc0, !PT ;  /* 0x0000008037ff7812 */ /* 0x040fe4000786c0ff */
        /* <DEDUP_REMOVED lines=17> */
[C---:B------:R-:W-:Y:S02]  /*1792f0*/  LOP3.LUT P0, RZ, R55.reuse, 0x800000, RZ, 0xc0, !PT ;  /* 0x0080000037ff7812 */ /* 0x040fe4000780c0ff */
[----:B------:R-:W-:Y:S02]  /*179300*/  LOP3.LUT R26, R26, 0xbfffffff, RZ, 0xc0, !PT ;  /* 0xbfffffff1a1a7812 */ /* 0x000fe400078ec0ff */
[----:B------:R-:W-:-:S09]  /*179310*/  LOP3.LUT P4, RZ, R55, 0x800, RZ, 0xc0, !PT ;  /* 0x0000080037ff7812 */ /* 0x000fd2000788c0ff */
[----:B------:R-:W-:Y:S02]  /*179320*/  @P0 LOP3.LUT R26, R26, 0x40000000, RZ, 0xfc, !PT ;  /* 0x400000001a1a0812 */ /* 0x000fe400078efcff */
[----:B------:R-:W-:Y:S01]  /*179330*/  LOP3.LUT P0, RZ, R55, 0x400000, RZ, 0xc0, !PT ;  /* 0x0040000037ff7812 */ /* 0x000fe2000780c0ff */
[----:B--2---:R1:W-:Y:S04]  /*179340*/  @P6 STG.E.U8 desc[UR8][R2.64], R0 ;  /* 0x0000000002006986 */ /* 0x0043e8000c101108 */
[----:B-1----:R-:W2:Y:S01]  /*179350*/  LDL.LU.64 R2, [R1+0x27b0] ;  /* 0x0027b00001027983 */ /* 0x002ea20000300a00 */
[----:B------:R-:W-:Y:S02]  /*179360*/  PRMT R0, R30, 0x7772, RZ ;  /* 0x000077721e007816 */ /* 0x000fe400000000ff */
[----:B------:R-:W-:-:S05]  /*179370*/  LOP3.LUT R26, R26, 0x7fffffff, RZ, 0xc0, !PT ;  /* 0x7fffffff1a1a7812 */ /* 0x000fca00078ec0ff */
        /* <DEDUP_REMOVED lines=13> */
[----:B-1----:R-:W3:Y:S04]  /*179450*/  LDL.LU R11, [R1+0xac] ;  /* 0x0000ac00010b7983 */ /* 0x002ee80000300800 */
[----:B------:R-:W3:Y:S04]  /*179460*/  LDL.LU.64 R42, [R1+0x2798] ;  /* 0x00279800012a7983 */ /* 0x000ee80000300a00 */
[----:B------:R-:W3:Y:S04]  /*179470*/  LDL.LU.64 R40, [R1+0x2790] ;  /* 0x0027900001287983 */ /* 0x000ee80000300a00 */
[----:B------:R-:W3:Y:S04]  /*179480*/  LDL.LU.64 R38, [R1+0x2778] ;  /* 0x0027780001267983 */ /* 0x000ee80000300a00 */
[----:B------:R-:W3:Y:S01]  /*179490*/  LDL.LU.64 R36, [R1+0x2770] ;  /* 0x0027700001247983 */ /* 0x000ee20000300a00 */
[----:B------:R-:W-:-:S03]  /*1794a0*/  @P0 LOP3.LUT R25, R25, 0x8, RZ, 0xfc, !PT ;  /* 0x0000000819190812 */ /* 0x000fc600078efcff */
[----:B------:R-:W3:Y:S01]  /*1794b0*/  LDL.LU.64 R12, [R1+0x2768] ;  /* 0x00276800010c7983 */ /* 0x000ee20000300a00 */
[----:B------:R-:W-:-:S03]  /*1794c0*/  LOP3.LUT P0, RZ, R55, 0x20000, RZ, 0xc0, !PT ;  /* 0x0002000037ff7812 */ /* 0x000fc6000780c0ff */
[----:B------:R-:W3:Y:S01]  /*1794d0*/  LDL.LU R10, [R1+0x9c] ;  /* 0x00009c00010a7983 */ /* 0x000ee20000300800 */
[----:B------:R-:W-:-:S03]  /*1794e0*/  LOP3.LUT R25, R25, 0xffffffef, RZ, 0xc0, !PT ;  /* 0xffffffef19197812 */ /* 0x000fc600078ec0ff */
[----:B------:R-:W3:Y:S01]  /*1794f0*/  LDL.LU.64 R34, [R1+0x2760] ;  /* 0x0027600001227983 */ /* 0x000ee20000300a00 */
[----:B------:R-:W-:-:S03]  /*179500*/  LOP3.LUT P5, RZ, R55, 0x1000, RZ, 0xc0, !PT ;  /* 0x0000100037ff7812 */ /* 0x000fc600078ac0ff */
[----:B------:R-:W3:Y:S02]  /*179510*/  LDL.LU.64 R32, [R1+0x2758] ;  /* 0x0027580001207983 */ /* 0x000ee40000300a00 */
        /* <DEDUP_REMOVED lines=8> */
[----:B------:R-:W3:Y:S04]  /*1795a0*/  LDL.LU.64 R30, [R1+0x2750] ;  /* 0x00275000011e7983 */ /* 0x000ee80000300a00 */
[----:B----4-:R1:W-:Y:S03]  /*1795b0*/  @P5 STG.E.U8 desc[UR8][R28.64], R0 ;  /* 0x000000001c005986 */ /* 0x0103e6000c101108 */
[----:B------:R-:W-:-:S02]  /*1795c0*/  @P0 LOP3.LUT R25, R25, 0x40, RZ, 0xfc, !PT ;  /* 0x0000004019190812 */ /* 0x000fc400078efcff */
[----:B------:R-:W-:Y:S01]  /*1795d0*/  LOP3.LUT P0, RZ, R55, 0x4000, RZ, 0xc0, !PT ;  /* 0x0000400037ff7812 */ /* 0x000fe2000780c0ff */
[----:B-1----:R-:W4:Y:S01]  /*1795e0*/  LDL.LU.64 R28, [R1+0x2748] ;  /* 0x00274800011c7983 */ /* 0x002f220000300a00 */
[----:B------:R-:W-:-:S05]  /*1795f0*/  PRMT R0, R16, 0x7770, RZ ;  /* 0x0000777010007816 */ /* 0x000fca00000000ff */
        /* <DEDUP_REMOVED lines=68> */
[----:B------:R-:W-:Y:S02]  /*179a40*/  LOP3.LUT P5, RZ, R55, 0x80000000, RZ, 0xc0, !PT ;  /* 0x8000000037ff7812 */ /* 0x000fe400078ac0ff */
[----:B------:R-:W-:Y:S01]  /*179a50*/  PRMT R0, R16, 0x7771, RZ ;  /* 0x0000777110007816 */ /* 0x000fe200000000ff */
        /* <DEDUP_REMOVED lines=94> */
[----:B------:R-:W3:Y:S04]  /*17a040*/  LDL.LU.64 R8, [R1+0x2650] ;  /* 0x0026500001087983 */ /* 0x000ee80000300a00 */
[----:B------:R-:W4:Y:S04]  /*17a050*/  LDL.LU.64 R6, [R1+0x2648] ;  /* 0x0026480001067983 */ /* 0x000f280000300a00 */
[----:B------:R1:W-:Y:S04]  /*17a060*/  @P6 STG.E.U8 desc[UR8][R2.64], R0 ;  /* 0x0000000002006986 */ /* 0x0003e8000c101108 */
[----:B------:R-:W4:Y:S04]  /*17a070*/  LDL.LU.64 R4, [R1+0x2640] ;  /* 0x0026400001047983 */ /* 0x000f280000300a00 */
[----:B-1----:R-:W4:Y:S01]  /*17a080*/  LDL.LU R2, [R1+0x10] ;  /* 0x0000100001027983 */ /* 0x002f220000300800 */
        /* <DEDUP_REMOVED lines=43> */
[----:B-1----:R-:W-:Y:S02]  /*17a340*/  PRMT R0, R16, 0x7773, RZ ;  /* 0x0000777310007816 */ /* 0x002fe400000000ff */
[----:B------:R-:W2:Y:S04]  /*17a350*/  LDL.LU R16, [R1+0x74] ;  /* 0x0000740001107983 */ /* 0x000ea80000300800 */
[----:B------:R-:W3:Y:S04]  /*17a360*/  LDL.LU.64 R32, [R1+0x2438] ;  /* 0x0024380001207983 */ /* 0x000ee80000300a00 */
[----:B------:R-:W4:Y:S04]  /*17a370*/  LDL.LU.64 R10, [R1+0x2430] ;  /* 0x00243000010a7983 */ /* 0x000f280000300a00 */
[----:B------:R-:W4:Y:S04]  /*17a380*/  LDL.LU.64 R30, [R1+0x2428] ;  /* 0x00242800011e7983 */ /* 0x000f280000300a00 */
[----:B------:R1:W-:Y:S01]  /*17a390*/  @P0 STG.E.U8 desc[UR8][R8.64], R0 ;  /* 0x0000000008000986 */ /* 0x0003e2000c101108 */
[----:B------:R-:W-:-:S03]  /*17a3a0*/  LOP3.LUT P0, RZ, R26, 0x100000, RZ, 0xc0, !PT ;  /* 0x001000001aff7812 */ /* 0x000fc6000780c0ff */
[----:B------:R-:W4:Y:S04]  /*17a3b0*/  LDL.LU.64 R28, [R1+0x2420] ;  /* 0x00242000011c7983 */ /* 0x000f280000300a00 */
[----:B------:R-:W4:Y:S01]  /*17a3c0*/  LDL.LU R3, [R1+0x64] ;  /* 0x0000640001037983 */ /* 0x000f220000300800 */
[----:B-1----:R-:W-:-:S03]  /*17a3d0*/  PRMT R0, R2, 0x7770, RZ ;  /* 0x0000777002007816 */ /* 0x002fc600000000ff */
[----:B------:R-:W4:Y:S04]  /*17a3e0*/  LDL.LU.64 R8, [R1+0x2418] ;  /* 0x0024180001087983 */ /* 0x000f280000300a00 */
        /* <DEDUP_REMOVED lines=28> */
[C---:B------:R-:W-:Y:S02]  /*17a5b0*/  LOP3.LUT P3, RZ, R57.reuse, 0x1, RZ, 0xc0, !PT ;  /* 0x0000000139ff7812 */ /* 0x040fe4000786c0ff */
[C---:B------:R-:W-:Y:S02]  /*17a5c0*/  LOP3.LUT P4, RZ, R57.reuse, 0x2, RZ, 0xc0, !PT ;  /* 0x0000000239ff7812 */ /* 0x040fe4000788c0ff */
        /* <DEDUP_REMOVED lines=21> */
[----:B-1----:R-:W4:Y:S04]  /*17a720*/  LDL.LU.64 R4, [R1+0x23e0] ;  /* 0x0023e00001047983 */ /* 0x002f280000300a00 */
[----:B------:R-:W4:Y:S01]  /*17a730*/  LDL.LU R33, [R1+0x44] ;  /* 0x0000440001217983 */ /* 0x000f220000300800 */
[----:B------:R-:W-:-:S03]  /*17a740*/  PRMT R0, R3, 0x7773, RZ ;  /* 0x0000777303007816 */ /* 0x000fc600000000ff */
[----:B------:R-:W4:Y:S04]  /*17a750*/  LDL.LU.64 R2, [R1+0x23d8] ;  /* 0x0023d80001027983 */ /* 0x000f280000300a00 */
        /* <DEDUP_REMOVED lines=53> */
[----:B------:R1:W-:Y:S01]  /*17aab0*/  @P0 STG.E.U8 desc[UR8][R4.64], R0 ;  /* 0x0000000004000986 */ /* 0x0003e2000c101108 */
[----:B------:R-:W-:-:S03]  /*17aac0*/  LOP3.LUT P0, RZ, R26, 0x400, RZ, 0xc0, !PT ;  /* 0x000004001aff7812 */ /* 0x000fc6000780c0ff */
[----:B-1----:R-:W4:Y:S01]  /*17aad0*/  LDL.LU.64 R4, [R1+0x2378] ;  /* 0x0023780001047983 */ /* 0x002f220000300a00 */
[----:B------:R-:W-:-:S09]  /*17aae0*/  PRMT R0, R33, 0x7770, RZ ;  /* 0x0000777021007816 */ /* 0x000fd200000000ff */
        /* <DEDUP_REMOVED lines=35> */
[----:B------:R-:W4:Y:S01]  /*17ad20*/  LDL.LU.64 R28, [R1+0x2360] ;  /* 0x00236000011c7983 */ /* 0x000f220000300a00 */
[----:B------:R-:W-:-:S03]  /*17ad30*/  LOP3.LUT P4, RZ, R57, 0x100000, RZ, 0xc0, !PT ;  /* 0x0010000039ff7812 */ /* 0x000fc6000788c0ff */
[----:B------:R-:W3:Y:S01]  /*17ad40*/  LDL.LU.64 R8, [R1+0x2358] ;  /* 0x0023580001087983 */ /* 0x000ee20000300a00 */
[C---:B------:R-:W-:Y:S02]  /*17ad50*/  LOP3.LUT P5, RZ, R57.reuse, 0x200000, RZ, 0xc0, !PT ;  /* 0x0020000039ff7812 */ /* 0x040fe400078ac0ff */
[----:B------:R-:W-:-:S07]  /*17ad60*/  LOP3.LUT P6, RZ, R57, 0x400000, RZ, 0xc0, !PT ;  /* 0x0040000039ff7812 */ /* 0x000fce00078cc0ff */
[----:B------:R1:W-:Y:S04]  /*17ad70*/  @P4 STG.E.U8 desc[UR8][R6.64], R0 ;  /* 0x0000000006004986 */ /* 0x0003e8000c101108 */
[----:B-1----:R-:W3:Y:S01]  /*17ad80*/  LDL.LU.64 R6, [R1+0x2350] ;  /* 0x0023500001067983 */ /* 0x002ee20000300a00 */
[----:B------:R-:W-:-:S05]  /*17ad90*/  PRMT R0, R16, 0x7770, RZ ;  /* 0x0000777010007816 */ /* 0x000fca00000000ff */
[----:B------:R1:W-:Y:S04]  /*17ada0*/  @P5 STG.E.U8 desc[UR8][R4.64], R0 ;  /* 0x0000000004005986 */ /* 0x0003e8000c101108 */
[----:B-1----:R-:W4:Y:S01]  /*17adb0*/  LDL.LU.64 R4, [R1+0x2348] ;  /* 0x0023480001047983 */ /* 0x002f220000300a00 */
[----:B------:R-:W-:-:S05]  /*17adc0*/  PRMT R0, R16, 0x7771, RZ ;  /* 0x0000777110007816 */ /* 0x000fca00000000ff */
[----:B------:R1:W-:Y:S04]  /*17add0*/  @P6 STG.E.U8 desc[UR8][R2.64], R0 ;  /* 0x0000000002006986 */ /* 0x0003e8000c101108 */
[----:B-1----:R-:W4:Y:S01]  /*17ade0*/  LDL.LU.64 R2, [R1+0x2340] ;  /* 0x0023400001027983 */ /* 0x002f220000300a00 */
[----:B------:R-:W-:-:S03]  /*17adf0*/  LOP3.LUT R27, R27, 0xfbffffff, RZ, 0xc0, !PT ;  /* 0xfbffffff1b1b7812 */ /* 0x000fc600078ec0ff */
[----:B------:R-:W4:Y:S04]  /*17ae00*/  LDL.LU R38, [R1+0x78] ;  /* 0x0000780001267983 */ /* 0x000f280000300800 */
[----:B------:R-:W4:Y:S04]  /*17ae10*/  LDL.LU.64 R18, [R1+0x2338] ;  /* 0x0023380001127983 */ /* 0x000f280000300a00 */
[----:B------:R-:W4:Y:S01]  /*17ae20*/  LDL.LU.64 R42, [R1+0x2330] ;  /* 0x00233000012a7983 */ /* 0x000f220000300a00 */
[----:B------:R-:W-:-:S03]  /*17ae30*/  LOP3.LUT P4, RZ, R57, 0x800000, RZ, 0xc0, !PT ;  /* 0x0080000039ff7812 */ /* 0x000fc6000788c0ff */
[----:B------:R-:W4:Y:S01]  /*17ae40*/  LDL.LU.64 R40, [R1+0x2318] ;  /* 0x0023180001287983 */ /* 0x000f220000300a00 */
[----:B------:R-:W-:Y:S02]  /*17ae50*/  LOP3.LUT R26, R26, 0xfffffffe, RZ, 0xc0, !PT ;  /* 0xfffffffe1a1a7812 */ /* 0x000fe400078ec0ff */
[C---:B------:R-:W-:Y:S01]  /*17ae60*/  LOP3.LUT P5, RZ, R57.reuse, 0x1000000, RZ, 0xc0, !PT ;  /* 0x0100000039ff7812 */ /* 0x040fe200078ac0ff */
[----:B------:R-:W4:Y:S01]  /*17ae70*/  LDL.LU.64 R36, [R1+0x2310] ;  /* 0x0023100001247983 */ /* 0x000f220000300a00 */
        /* <DEDUP_REMOVED lines=23> */
[----:B-1----:R-:W-:Y:S02]  /*17aff0*/  PRMT R0, R16, 0x7773, RZ ;  /* 0x0000777310007816 */ /* 0x002fe400000000ff */
[----:B------:R-:W-:-:S03]  /*17b000*/  LOP3.LUT R26, R26, 0xfffffffd, RZ, 0xc0, !PT ;  /* 0xfffffffd1a1a7812 */ /* 0x000fc600078ec0ff */
[----:B----4-:R1:W-:Y:S06]  /*17b010*/  @P5 STG.E.U8 desc[UR8][R28.64], R0 ;  /* 0x000000001c005986 */ /* 0x0103ec000c101108 */
[----:B------:R-:W-:Y:S02]  /*17b020*/  @P0 LOP3.LUT R26, R26, 0x2, RZ, 0xfc, !PT ;  /* 0x000000021a1a0812 */ /* 0x000fe400078efcff */
[----:B------:R-:W-:Y:S01]  /*17b030*/  LOP3.LUT P0, RZ, R57, 0x8000000, RZ, 0xc0, !PT ;  /* 0x0800000039ff7812 */ /* 0x000fe2000780c0ff */
[----:B-1----:R-:W2:Y:S04]  /*17b040*/  LDL.LU R29, [R1+0x68] ;  /* 0x00006800011d7983 */ /* 0x002ea80000300800 */
[----:B------:R-:W3:Y:S01]  /*17b050*/  LDL.LU.64 R12, [R1+0x2308] ;  /* 0x00230800010c7983 */ /* 0x000ee20000300a00 */
[----:B------:R-:W-:-:S02]  /*17b060*/  LOP3.LUT R26, R26, 0xfffffffb, RZ, 0xc0, !PT ;  /* 0xfffffffb1a1a7812 */ /* 0x000fc400078ec0ff */
[----:B------:R-:W-:Y:S01]  /*17b070*/  PRMT R0, R61, 0x7770, RZ ;  /* 0x000077703d007816 */ /* 0x000fe200000000ff */
[----:B------:R-:W4:Y:S04]  /*17b080*/  LDL.LU.64 R34, [R1+0x2300] ;  /* 0x0023000001227983 */ /* 0x000f280000300a00 */
[----:B------:R-:W-:Y:S02]  /*17b090*/  @P0 LOP3.LUT R26, R26, 0x4, RZ, 0xfc, !PT ;  /* 0x000000041a1a0812 */ /* 0x000fe400078efcff */
[----:B------:R-:W-:Y:S01]  /*17b0a0*/  LOP3.LUT P0, RZ, R57, 0x4000000, RZ, 0xc0, !PT ;  /* 0x0400000039ff7812 */ /* 0x000fe2000780c0ff */
[----:B------:R1:W-:Y:S04]  /*17b0b0*/  @P6 STG.E.U8 desc[UR8][R8.64], R0 ;  /* 0x0000000008006986 */ /* 0x0003e8000c101108 */
[----:B------:R-:W4:Y:S04]  /*17b0c0*/  LDL.LU R16, [R1+0x58] ;  /* 0x0000580001107983 */ /* 0x000f280000300800 */
[----:B------:R-:W4:Y:S01]  /*17b0d0*/  LDL.LU.64 R32, [R1+0x22e8] ;  /* 0x0022e80001207983 */ /* 0x000f220000300a00 */
[----:B-1----:R-:W-:-:S03]  /*17b0e0*/  PRMT R0, R61, 0x7771, RZ ;  /* 0x000077713d007816 */ /* 0x002fc600000000ff */
[----:B------:R-:W4:Y:S04]  /*17b0f0*/  LDL.LU.64 R10, [R1+0x22e0] ;  /* 0x0022e000010a7983 */ /* 0x000f280000300a00 */
[----:B------:R1:W-:Y:S01]  /*17b100*/  @P0 STG.E.U8 desc[UR8][R6.64], R0 ;  /* 0x0000000006000986 */ /* 0x0003e2000c101108 */
[----:B------:R-:W-:Y:S02]  /*17b110*/  LOP3.LUT P0, RZ, R26, 0x4, RZ, 0xc0, !PT ;  /* 0x000000041aff7812 */ /* 0x000fe4000780c0ff */
[----:B-1----:R-:W-:-:S11]  /*17b120*/  PRMT R0, R61, 0x7772, RZ ;  /* 0x000077723d007816 */ /* 0x002fd600000000ff */
[----:B------:R1:W-:Y:S01]  /*17b130*/  @P0 STG.E.U8 desc[UR8][R4.64], R0 ;  /* 0x0000000004000986 */ /* 0x0003e2000c101108 */
[C---:B------:R-:W-:Y:S02]  /*17b140*/  LOP3.LUT P0, RZ, R26.reuse, 0x2, RZ, 0xc0, !PT ;  /* 0x000000021aff7812 */ /* 0x040fe4000780c0ff */
[----:B-1----:R-:W-:Y:S02]  /*17b150*/  PRMT R0, R61, 0x7773, RZ ;  /* 0x000077733d007816 */ /* 0x002fe400000000ff */
[----:B------:R-:W4:Y:S04]  /*17b160*/  LDL.LU R61, [R1+0x6580] ;  /* 0x00658000013d7983 */ /* 0x000f280000300800 */
[----:B------:R-:W4:Y:S04]  /*17b170*/  LDL.LU.64 R30, [R1+0x22c8] ;  /* 0x0022c800011e7983 */ /* 0x000f280000300a00 */
[----:B------:R-:W4:Y:S04]  /*17b180*/  LDL.LU.64 R8, [R1+0x22c0] ;  /* 0x0022c00001087983 */ /* 0x000f280000300a00 */
[----:B------:R-:W4:Y:S04]  /*17b190*/  LDL.LU.64 R6, [R1+0x22a8] ;  /* 0x0022a80001067983 */ /* 0x000f280000300a00 */
        /* <DEDUP_REMOVED lines=58> */
[----:B------:R-:W-:-:S03]  /*17b540*/  LOP3.LUT R27, R27, 0xfffbffff, RZ, 0xc0, !PT ;  /* 0xfffbffff1b1b7812 */ /* 0x000fc600078ec0ff */
[----:B------:R-:W4:Y:S01]  /*17b550*/  LDL.LU.64 R34, [R1+0x21e0] ;  /* 0x0021e00001227983 */ /* 0x000f220000300a00 */
[----:B------:R-:W-:-:S03]  /*17b560*/  LOP3.LUT P4, RZ, R58, 0x400, RZ, 0xc0, !PT ;  /* 0x000004003aff7812 */ /* 0x000fc6000788c0ff */
[----:B------:R-:W4:Y:S04]  /*17b570*/  LDL.LU.64 R32, [R1+0x21c8] ;  /* 0x0021c80001207983 */ /* 0x000f280000300a00 */
        /* <DEDUP_REMOVED lines=32> */
[----:B----4-:R1:W-:Y:S04]  /*17b780*/  @P6 STG.E.U8 desc[UR8][R8.64], R0 ;  /* 0x0000000008006986 */ /* 0x0103e8000c101108 */
[----:B------:R-:W4:Y:S04]  /*17b790*/  LDL.LU.64 R28, [R1+0x21a0] ;  /* 0x0021a000011c7983 */ /* 0x000f280000300a00 */
[----:B-1----:R-:W4:Y:S01]  /*17b7a0*/  LDL.LU.64 R8, [R1+0x2188] ;  /* 0x0021880001087983 */ /* 0x002f220000300a00 */
[----:B------:R-:W-:-:S05]  /*17b7b0*/  PRMT R0, R16, 0x7770, RZ ;  /* 0x0000777010007816 */ /* 0x000fca00000000ff */
        /* <DEDUP_REMOVED lines=28> */
[----:B-1----:R-:W-:-:S11]  /*17b980*/  PRMT R0, R60, 0x7770, RZ ;  /* 0x000077703c007816 */ /* 0x002fd600000000ff */
[----:B------:R1:W-:Y:S01]  /*17b990*/  @P0 STG.E.U8 desc[UR8][R32.64], R0 ;  /* 0x0000000020000986 */ /* 0x0003e2000c101108 */
[----:B------:R-:W-:Y:S02]  /*17b9a0*/  LOP3.LUT P0, RZ, R27, 0x20000, RZ, 0xc0, !PT ;  /* 0x000200001bff7812 */ /* 0x000fe4000780c0ff */
[----:B------:R-:W-:Y:S02]  /*17b9b0*/  LOP3.LUT P2, RZ, R58, 0x1000000, RZ, 0xc0, !PT ;  /* 0x010000003aff7812 */ /* 0x000fe4000784c0ff */
[----:B-1----:R-:W-:Y:S02]  /*17b9c0*/  PRMT R0, R60, 0x7771, RZ ;  /* 0x000077713c007816 */ /* 0x002fe400000000ff */
[C---:B------:R-:W-:Y:S02]  /*17b9d0*/  LOP3.LUT P3, RZ, R58.reuse, 0x2000000, RZ, 0xc0, !PT ;  /* 0x020000003aff7812 */ /* 0x040fe4000786c0ff */
[C---:B------:R-:W-:Y:S02]  /*17b9e0*/  LOP3.LUT P4, RZ, R58.reuse, 0x4000000, RZ, 0xc0, !PT ;  /* 0x040000003aff7812 */ /* 0x040fe4000788c0ff */
[----:B------:R-:W-:-:S03]  /*17b9f0*/  LOP3.LUT P5, RZ, R58, 0x8000000, RZ, 0xc0, !PT ;  /* 0x080000003aff7812 */ /* 0x000fc600078ac0ff */
        /* <DEDUP_REMOVED lines=15> */
[----:B------:R-:W2:Y:S04]  /*17baf0*/  LDL.LU.64 R30, [R1+0x2140] ;  /* 0x00214000011e7983 */ /* 0x000ea80000300a00 */
[----:B------:R-:W2:Y:S04]  /*17bb00*/  LDL.LU.64 R28, [R1+0x2138] ;  /* 0x00213800011c7983 */ /* 0x000ea80000300a00 */
[----:B------:R-:W2:Y:S01]  /*17bb10*/  LDL.LU R9, [R1+0x7c] ;  /* 0x00007c0001097983 */ /* 0x000ea20000300800 */
[----:B------:R-:W-:-:S03]  /*17bb20*/  LOP3.LUT P6, RZ, R58, 0x10000000, RZ, 0xc0, !PT ;  /* 0x100000003aff7812 */ /* 0x000fc600078cc0ff */
[----:B------:R-:W2:Y:S04]  /*17bb30*/  LDL.LU.64 R6, [R1+0x2130] ;  /* 0x0021300001067983 */ /* 0x000ea80000300a00 */
[----:B------:R-:W2:Y:S06]  /*17bb40*/  LDL.LU.64 R4, [R1+0x2118] ;  /* 0x0021180001047983 */ /* 0x000eac0000300a00 */
[----:B------:R1:W-:Y:S04]  /*17bb50*/  @P6 STG.E.U8 desc[UR8][R2.64], R0 ;  /* 0x0000000002006986 */ /* 0x0003e8000c101108 */
[----:B-1----:R-:W2:Y:S04]  /*17bb60*/  LDL.LU.64 R2, [R1+0x2110] ;  /* 0x0021100001027983 */ /* 0x002ea80000300a00 */
[----:B------:R-:W2:Y:S01]  /*17bb70*/  LDL.LU R14, [R1+0x6c] ;  /* 0x00006c00010e7983 */ /* 0x000ea20000300800 */
[----:B------:R-:W-:-:S03]  /*17bb80*/  LOP3.LUT R27, R27, 0xfffffeff, RZ, 0xc0, !PT ;  /* 0xfffffeff1b1b7812 */ /* 0x000fc600078ec0ff */
[----:B------:R-:W2:Y:S04]  /*17bb90*/  LDL.LU.64 R40, [R1+0x20f8] ;  /* 0x0020f80001287983 */ /* 0x000ea80000300a00 */
[----:B------:R-:W2:Y:S04]  /*17bba0*/  LDL.LU R16, [R1+0x5c] ;  /* 0x00005c0001107983 */ /* 0x000ea80000300800 */
        /* <DEDUP_REMOVED lines=30> */
[----:B--2---:R-:W-:-:S09]  /*17bd90*/  PRMT R0, R9, 0x7770, RZ ;  /* 0x0000777009007816 */ /* 0x004fd200000000ff */
[----:B------:R-:W-:Y:S02]  /*17bda0*/  @P0 LOP3.LUT R27, R27, 0x8000, RZ, 0xfc, !PT ;  /* 0x000080001b1b0812 */ /* 0x000fe400078efcff */
[----:B------:R-:W-:Y:S01]  /*17bdb0*/  LOP3.LUT P0, RZ, R59, 0x2, RZ, 0xc0, !PT ;  /* 0x000000023bff7812 */ /* 0x000fe2000780c0ff */
[----:B----4-:R1:W-:Y:S01]  /*17bdc0*/  @P4 STG.E.U8 desc[UR8][R10.64], R0 ;  /* 0x000000000a004986 */ /* 0x0103e2000c101108 */
[----:B------:R-:W-:Y:S02]  /*17bdd0*/  LOP3.LUT R27, R27, 0xfffeffff, RZ, 0xc0, !PT ;  /* 0xfffeffff1b1b7812 */ /* 0x000fe400078ec0ff */
[----:B-1----:R-:W-:Y:S01]  /*17bde0*/  PRMT R0, R9, 0x7771, RZ ;  /* 0x0000777109007816 */ /* 0x002fe200000000ff */
[----:B------:R-:W2:Y:S08]  /*17bdf0*/  LDL.LU.64 R10, [R1+0x2098] ;  /* 0x00209800010a7983 */ /* 0x000eb00000300a00 */
        /* <DEDUP_REMOVED lines=10> */
[----:B------:R-:W4:Y:S01]  /*17bea0*/  LDL.LU.64 R8, [R1+0x2070] ;  /* 0x0020700001087983 */ /* 0x000f220000300a00 */
[----:B-1----:R-:W-:-:S03]  /*17beb0*/  PRMT R0, R14, 0x7770, RZ ;  /* 0x000077700e007816 */ /* 0x002fc600000000ff */
[----:B------:R-:W4:Y:S06]  /*17bec0*/  LDL.LU.64 R6, [R1+0x2058] ;  /* 0x0020580001067983 */ /* 0x000f2c0000300a00 */
        /* <DEDUP_REMOVED lines=53> */
[----:B------:R-:W-:Y:S01]  /*17c220*/  LOP3.LUT P4, RZ, R59, 0x10000, RZ, 0xc0, !PT ;  /* 0x000100003bff7812 */ /* 0x000fe2000788c0ff */
[----:B------:R-:W4:Y:S01]  /*17c230*/  LDL.LU R14, [R1+0x1c] ;  /* 0x00001c00010e7983 */ /* 0x000f220000300800 */
[----:B------:R-:W-:Y:S02]  /*17c240*/  PRMT R0, R61, 0x7773, RZ ;  /* 0x000077733d007816 */ /* 0x000fe400000000ff */
[----:B------:R-:W-:Y:S01]  /*17c250*/  LOP3.LUT R27, R27, 0xfffffffe, RZ, 0xc0, !PT ;  /* 0xfffffffe1b1b7812 */ /* 0x000fe200078ec0ff */
[----:B------:R-:W4:Y:S01]  /*17c260*/  LDL.LU R61, [R1+0x656c] ;  /* 0x00656c00013d7983 */ /* 0x000f220000300800 */
[C---:B------:R-:W-:Y:S02]  /*17c270*/  LOP3.LUT P5, RZ, R59.reuse, 0x20000, RZ, 0xc0, !PT ;  /* 0x000200003bff7812 */ /* 0x040fe400078ac0ff */
[----:B------:R-:W-:Y:S02]  /*17c280*/  LOP3.LUT P6, RZ, R59, 0x40000, RZ, 0xc0, !PT ;  /* 0x000400003bff7812 */ /* 0x000fe400078cc0ff */
[----:B--2---:R-:W-:-:S04]  /*17c290*/  LOP3.LUT R60, R60, 0x7fffffff, RZ, 0xc0, !PT ;  /* 0x7fffffff3c3c7812 */ /* 0x004fc800078ec0ff */
        /* <DEDUP_REMOVED lines=12> */
[----:B------:R-:W3:Y:S01]  /*17c360*/  LDL.LU.64 R40, [R1+0x1fb8] ;  /* 0x001fb80001287983 */ /* 0x000ee20000300a00 */
[----:B------:R-:W-:Y:S02]  /*17c370*/  LOP3.LUT P0, RZ, R59, 0x1000000, RZ, 0xc0, !PT ;  /* 0x010000003bff7812 */ /* 0x000fe4000780c0ff */
        /* <DEDUP_REMOVED lines=38> */
[----:B------:R-:W-:Y:S02]  /*17c5e0*/  PRMT R0, R14, 0x7770, RZ ;  /* 0x000077700e007816 */ /* 0x000fe400000000ff */
[C---:B------:R-:W-:Y:S02]  /*17c5f0*/  LOP3.LUT P1, RZ, R59.reuse, 0x20000000, RZ, 0xc0, !PT ;  /* 0x200000003bff7812 */ /* 0x040fe4000782c0ff */
[C---:B------:R-:W-:Y:S02]  /*17c600*/  LOP3.LUT P2, RZ, R59.reuse, 0x40000000, RZ, 0xc0, !PT ;  /* 0x400000003bff7812 */ /* 0x040fe4000784c0ff */
[----:B------:R-:W-:Y:S02]  /*17c610*/  LOP3.LUT P3, RZ, R59, 0x80000000, RZ, 0xc0, !PT ;  /* 0x800000003bff7812 */ /* 0x000fe4000786c0ff */
        /* <DEDUP_REMOVED lines=35> */
[----:B------:R1:W-:Y:S02]  /*17c850*/  @P4 STG.E.U8 desc[UR8][R6.64], R0 ;  /* 0x0000000006004986 */ /* 0x0003e4000c101108 */
[----:B-1----:R-:W-:-:S02]  /*17c860*/  PRMT R0, R30, 0x7770, RZ ;  /* 0x000077701e007816 */ /* 0x002fc400000000ff */
        /* <DEDUP_REMOVED lines=18> */
[C---:B------:R-:W-:Y:S01]  /*17c990*/  LOP3.LUT P0, RZ, R61.reuse, 0x800, RZ, 0xc0, !PT ;  /* 0x000008003dff7812 */ /* 0x040fe2000780c0ff */
[----:B--2---:R1:W-:Y:S04]  /*17c9a0*/  @P6 STG.E.U8 desc[UR8][R2.64], R0 ;  /* 0x0000000002006986 */ /* 0x0043e8000c101108 */
[----:B-1----:R-:W2:Y:S04]  /*17c9b0*/  LDL.LU.64 R2, [R1+0x1ec0] ;  /* 0x001ec00001027983 */ /* 0x002ea80000300a00 */
[----:B------:R-:W2:Y:S04]  /*17c9c0*/  LDL.LU R38, [R1+0x7a0] ;  /* 0x0007a00001267983 */ /* 0x000ea80000300800 */
[----:B------:R-:W2:Y:S04]  /*17c9d0*/  LDL.LU.64 R18, [R1+0x1ea8] ;  /* 0x001ea80001127983 */ /* 0x000ea80000300a00 */
[----:B------:R-:W2:Y:S01]  /*17c9e0*/  LDL.LU.64 R42, [R1+0x1ea0] ;  /* 0x001ea000012a7983 */ /* 0x000ea20000300a00 */
[----:B------:R-:W-:-:S02]  /*17c9f0*/  LOP3.LUT P4, RZ, R61, 0x8, RZ, 0xc0, !PT ;  /* 0x000000083dff7812 */ /* 0x000fc4000788c0ff */
[----:B------:R-:W-:Y:S01]  /*17ca00*/  LOP3.LUT R60, R60, 0xfbffffff, RZ, 0xc0, !PT ;  /* 0xfbffffff3c3c7812 */ /* 0x000fe200078ec0ff */
[----:B------:R-:W2:Y:S01]  /*17ca10*/  LDL.LU.64 R40, [R1+0x1e88] ;  /* 0x001e880001287983 */ /* 0x000ea20000300a00 */
[C---:B------:R-:W-:Y:S02]  /*17ca20*/  LOP3.LUT P5, RZ, R61.reuse, 0x10, RZ, 0xc0, !PT ;  /* 0x000000103dff7812 */ /* 0x040fe400078ac0ff */
[----:B------:R-:W-:Y:S01]  /*17ca30*/  @P0 LOP3.LUT R60, R60, 0x4000000, RZ, 0xfc, !PT ;  /* 0x040000003c3c0812 */ /* 0x000fe200078efcff */
[----:B------:R-:W2:Y:S01]  /*17ca40*/  LDL.LU.64 R36, [R1+0x1e80] ;  /* 0x001e800001247983 */ /* 0x000ea20000300a00 */
[C---:B------:R-:W-:Y:S02]  /*17ca50*/  LOP3.LUT P0, RZ, R61.reuse, 0x400, RZ, 0xc0, !PT ;  /* 0x000004003dff7812 */ /* 0x040fe4000780c0ff */
[----:B------:R-:W-:Y:S02]  /*17ca60*/  PRMT R0, R30, 0x7772, RZ ;  /* 0x000077721e007816 */ /* 0x000fe400000000ff */
[----:B------:R-:W-:-:S02]  /*17ca70*/  LOP3.LUT P6, RZ, R61, 0x20, RZ, 0xc0, !PT ;  /* 0x000000203dff7812 */ /* 0x000fc400078cc0ff */
[----:B------:R-:W-:-:S07]  /*17ca80*/  LOP3.LUT R60, R60, 0xf7ffffff, RZ, 0xc0, !PT ;  /* 0xf7ffffff3c3c7812 */ /* 0x000fce00078ec0ff */
        /* <DEDUP_REMOVED lines=9> */
[----:B---3--:R1:W-:Y:S02]  /*17cb20*/  @P4 STG.E.U8 desc[UR8][R10.64], R0 ;  /* 0x000000000a004986 */ /* 0x0083e4000c101108 */
[----:B-1----:R-:W-:-:S05]  /*17cb30*/  PRMT R0, R30, 0x7773, RZ ;  /* 0x000077731e007816 */ /* 0x002fca00000000ff */
[----:B----4-:R1:W-:Y:S03]  /*17cb40*/  @P5 STG.E.U8 desc[UR8][R28.64], R0 ;  /* 0x000000001c005986 */ /* 0x0103e6000c101108 */
[----:B------:R-:W-:Y:S02]  /*17cb50*/  @P0 LOP3.LUT R60, R60, 0x40000000, RZ, 0xfc, !PT ;  /* 0x400000003c3c0812 */ /* 0x000fe400078efcff */
[----:B------:R-:W-:Y:S02]  /*17cb60*/  LOP3.LUT P0, RZ, R61, 0x40, RZ, 0xc0, !PT ;  /* 0x000000403dff7812 */ /* 0x000fe4000780c0ff */
[----:B-1----:R-:W-:-:S05]  /*17cb70*/  PRMT R0, R16, 0x7770, RZ ;  /* 0x0000777010007816 */ /* 0x002fca00000000ff */
[----:B------:R1:W-:Y:S04]  /*17cb80*/  @P6 STG.E.U8 desc[UR8][R8.64], R0 ;  /* 0x0000000008006986 */ /* 0x0003e8000c101108 */
[----:B-1----:R-:W3:Y:S04]  /*17cb90*/  LDL.LU R8, [R1+0x790] ;  /* 0x0007900001087983 */ /* 0x002ee80000300800 */
[----:B------:R-:W4:Y:S04]  /*17cba0*/  LDL.LU.64 R12, [R1+0x1e68] ;  /* 0x001e6800010c7983 */ /* 0x000f280000300a00 */
[----:B------:R-:W4:Y:S04]  /*17cbb0*/  LDL.LU.64 R34, [R1+0x1e60] ;  /* 0x001e600001227983 */ /* 0x000f280000300a00 */
[----:B------:R-:W4:Y:S04]  /*17cbc0*/  LDL.LU R9, [R1+0x780] ;  /* 0x0007800001097983 */ /* 0x000f280000300800 */
[----:B------:R-:W4:Y:S04]  /*17cbd0*/  LDL.LU.64 R32, [R1+0x1e48] ;  /* 0x001e480001207983 */ /* 0x000f280000300a00 */
[----:B------:R-:W4:Y:S01]  /*17cbe0*/  LDL.LU.64 R10, [R1+0x1e40] ;  /* 0x001e4000010a7983 */ /* 0x000f220000300a00 */
[----:B------:R-:W-:-:S03]  /*17cbf0*/  PRMT R0, R16, 0x7771, RZ ;  /* 0x0000777110007816 */ /* 0x000fc600000000ff */
[----:B------:R-:W4:Y:S04]  /*17cc00*/  LDL.LU.64 R30, [R1+0x1e28] ;  /* 0x001e2800011e7983 */ /* 0x000f280000300a00 */
        /* <DEDUP_REMOVED lines=15> */
[----:B------:R-:W-:Y:S01]  /*17cd00*/  LOP3.LUT P1, RZ, R61, 0x10000, RZ, 0xc0, !PT ;  /* 0x000100003dff7812 */ /* 0x000fe2000782c0ff */
[----:B------:R-:W2:Y:S01]  /*17cd10*/  LDL.LU R16, [R1+0x770] ;  /* 0x0007700001107983 */ /* 0x000ea20000300800 */
        /* <DEDUP_REMOVED lines=31> */
[----:B-1----:R-:W3:Y:S01]  /*17cf10*/  LDL.LU.64 R4, [R1+0x1de0] ;  /* 0x001de00001047983 */ /* 0x002ee20000300a00 */
[C---:B------:R-:W-:Y:S02]  /*17cf20*/  LOP3.LUT P6, RZ, R61.reuse, 0x200000, RZ, 0xc0, !PT ;  /* 0x002000003dff7812 */ /* 0x040fe400078cc0ff */
[----:B--2---:R-:W-:Y:S01]  /*17cf30*/  PRMT R0, R16, 0x7770, RZ ;  /* 0x0000777010007816 */ /* 0x004fe200000000ff */
[----:B------:R-:W2:Y:S04]  /*17cf40*/  LDL.LU.64 R10, [R1+0x1dc8] ;  /* 0x001dc800010a7983 */ /* 0x000ea80000300a00 */
[----:B------:R-:W4:Y:S04]  /*17cf50*/  LDL.LU.64 R28, [R1+0x1dc0] ;  /* 0x001dc000011c7983 */ /* 0x000f280000300a00 */
[----:B------:R-:W2:Y:S04]  /*17cf60*/  LDL.LU.64 R8, [R1+0x1da8] ;  /* 0x001da80001087983 */ /* 0x000ea80000300a00 */
[----:B------:R1:W-:Y:S04]  /*17cf70*/  @P6 STG.E.U8 desc[UR8][R2.64], R0 ;  /* 0x0000000002006986 */ /* 0x0003e8000c101108 */
[----:B------:R-:W2:Y:S04]  /*17cf80*/  LDL.LU.64 R6, [R1+0x1da0] ;  /* 0x001da00001067983 */ /* 0x000ea80000300a00 */
[----:B-1----:R-:W2:Y:S01]  /*17cf90*/  LDL.LU R3, [R1+0x6d0] ;  /* 0x0006d00001037983 */ /* 0x002ea20000300800 */
[----:B------:R-:W-:-:S02]  /*17cfa0*/  LOP3.LUT P4, RZ, R61, 0x400000, RZ, 0xc0, !PT ;  /* 0x004000003dff7812 */ /* 0x000fc4000788c0ff */
[----:B------:R-:W-:Y:S02]  /*17cfb0*/  PRMT R0, R16, 0x7771, RZ ;  /* 0x0000777110007816 */ /* 0x000fe400000000ff */
[C---:B------:R-:W-:Y:S02]  /*17cfc0*/  LOP3.LUT P0, RZ, R60.reuse, 0x4, RZ, 0xc0, !PT ;  /* 0x000000043cff7812 */ /* 0x040fe4000780c0ff */
[----:B------:R-:W-:-:S11]  /*17cfd0*/  LOP3.LUT R60, R60, 0xffffdfff, RZ, 0xc0, !PT ;  /* 0xffffdfff3c3c7812 */ /* 0x000fd600078ec0ff */
[----:B------:R-:W-:-:S04]  /*17cfe0*/  @P0 LOP3.LUT R60, R60, 0x2000, RZ, 0xfc, !PT ;  /* 0x000020003c3c0812 */ /* 0x000fc800078efcff */
[C---:B------:R-:W-:Y:S02]  /*17cff0*/  LOP3.LUT P0, RZ, R60.reuse, 0x2, RZ, 0xc0, !PT ;  /* 0x000000023cff7812 */ /* 0x040fe4000780c0ff */
[----:B------:R-:W-:-:S11]  /*17d000*/  LOP3.LUT R60, R60, 0xffffbfff, RZ, 0xc0, !PT ;  /* 0xffffbfff3c3c7812 */ /* 0x000fd600078ec0ff */
[----:B------:R-:W-:-:S04]  /*17d010*/  @P0 LOP3.LUT R60, R60, 0x4000, RZ, 0xfc, !PT ;  /* 0x000040003c3c0812 */ /* 0x000fc800078efcff */
[C---:B------:R-:W-:Y:S02]  /*17d020*/  LOP3.LUT P0, RZ, R60.reuse, 0x1, RZ, 0xc0, !PT ;  /* 0x000000013cff7812 */ /* 0x040fe4000780c0ff */
        /* <DEDUP_REMOVED lines=27> */
[----:B------:R-:W-:-:S02]  /*17d1e0*/  @P0 LOP3.LUT R60, R60, 0x80000, RZ, 0xfc, !PT ;  /* 0x000800003c3c0812 */ /* 0x000fc400078efcff */
[----:B------:R-:W-:Y:S02]  /*17d1f0*/  LOP3.LUT P0, RZ, R61, 0x8000000, RZ, 0xc0, !PT ;  /* 0x080000003dff7812 */ /* 0x000fe4000780c0ff */
[----:B------:R-:W-:-:S11]  /*17d200*/  LOP3.LUT R60, R60, 0xffefffff, RZ, 0xc0, !PT ;  /* 0xffefffff3c3c7812 */ /* 0x000fd600078ec0ff */
[----:B------:R-:W-:Y:S02]  /*17d210*/  @P0 LOP3.LUT R60, R60, 0x100000, RZ, 0xfc, !PT ;  /* 0x001000003c3c0812 */ /* 0x000fe400078efcff */
[----:B------:R-:W-:Y:S02]  /*17d220*/  LOP3.LUT P0, RZ, R61, 0x4000000, RZ, 0xc0, !PT ;  /* 0x040000003dff7812 */ /* 0x000fe4000780c0ff */
[----:B------:R-:W-:Y:S01]  /*17d230*/  LOP3.LUT R60, R60, 0xffdfffff, RZ, 0xc0, !PT ;  /* 0xffdfffff3c3c7812 */ /* 0x000fe200078ec0ff */
[----:B--2---:R1:W-:Y:S10]  /*17d240*/  @P5 STG.E.U8 desc[UR8][R10.64], R0 ;  /* 0x000000000a005986 */ /* 0x0043f4000c101108 */
[----:B------:R-:W-:-:S02]  /*17d250*/  @P0 LOP3.LUT R60, R60, 0x200000, RZ, 0xfc, !PT ;  /* 0x002000003c3c0812 */ /* 0x000fc400078efcff */
[----:B------:R-:W-:Y:S02]  /*17d260*/  LOP3.LUT P0, RZ, R61, 0x2000000, RZ, 0xc0, !PT ;  /* 0x020000003dff7812 */ /* 0x000fe4000780c0ff */
[----:B-1----:R-:W-:Y:S02]  /*17d270*/  PRMT R0, R16, 0x7773, RZ ;  /* 0x0000777310007816 */ /* 0x002fe400000000ff */
[----:B------:R-:W2:Y:S04]  /*17d280*/  LDL.LU R16, [R1+0x6e4] ;  /* 0x0006e40001107983 */ /* 0x000ea80000300800 */
[----:B----4-:R1:W-:Y:S04]  /*17d290*/  @P6 STG.E.U8 desc[UR8][R28.64], R0 ;  /* 0x000000001c006986 */ /* 0x0103e8000c101108 */
[----:B------:R-:W4:Y:S01]  /*17d2a0*/  LDL.LU.64 R10, [R1+0x1d18] ;  /* 0x001d1800010a7983 */ /* 0x000f220000300a00 */
[----:B-1----:R-:W-:-:S03]  /*17d2b0*/  PRMT R0, R3, 0x7770, RZ ;  /* 0x0000777003007816 */ /* 0x002fc600000000ff */
        /* <DEDUP_REMOVED lines=31> */
[C---:B------:R-:W-:Y:S02]  /*17d4b0*/  LOP3.LUT P1, RZ, R60.reuse, 0x8, RZ, 0xc0, !PT ;  /* 0x000000083cff7812 */ /* 0x040fe4000782c0ff */
[----:B------:R-:W-:Y:S02]  /*17d4c0*/  LOP3.LUT P2, RZ, R60, 0x10, RZ, 0xc0, !PT ;  /* 0x000000103cff7812 */ /* 0x000fe4000784c0ff */
[----:B-1----:R-:W-:-:S07]  /*17d4d0*/  PRMT R0, R30, 0x7771, RZ ;  /* 0x000077711e007816 */ /* 0x002fce00000000ff */
[----:B------:R1:W-:Y:S01]  /*17d4e0*/  @P0 STG.E.U8 desc[UR8][R32.64], R0 ;  /* 0x0000000020000986 */ /* 0x0003e2000c101108 */
[----:B------:R-:W-:Y:S02]  /*17d4f0*/  LOP3.LUT P3, RZ, R60, 0x20, RZ, 0xc0, !PT ;  /* 0x000000203cff7812 */ /* 0x000fe4000786c0ff */
[----:B-1----:R-:W-:-:S05]  /*17d500*/  PRMT R0, R30, 0x7772, RZ ;  /* 0x000077721e007816 */ /* 0x002fca00000000ff */
[----:B----4-:R1:W-:Y:S01]  /*17d510*/  @P1 STG.E.U8 desc[UR8][R10.64], R0 ;  /* 0x000000000a001986 */ /* 0x0103e2000c101108 */
[----:B------:R-:W-:Y:S02]  /*17d520*/  LOP3.LUT P4, RZ, R60, 0x40, RZ, 0xc0, !PT ;  /* 0x000000403cff7812 */ /* 0x000fe4000788c0ff */
[----:B-1----:R-:W-:-:S05]  /*17d530*/  PRMT R0, R30, 0x7773, RZ ;  /* 0x000077731e007816 */ /* 0x002fca00000000ff */
[----:B--2---:R1:W-:Y:S01]  /*17d540*/  @P2 STG.E.U8 desc[UR8][R28.64], R0 ;  /* 0x000000001c002986 */ /* 0x0043e2000c101108 */
[----:B------:R-:W-:Y:S02]  /*17d550*/  LOP3.LUT P5, RZ, R60, 0x80, RZ, 0xc0, !PT ;  /* 0x000000803cff7812 */ /* 0x000fe400078ac0ff */
[----:B-1----:R-:W-:Y:S01]  /*17d560*/  PRMT R0, R16, 0x7770, RZ ;  /* 0x0000777010007816 */ /* 0x002fe200000000ff */
[----:B------:R-:W2:Y:S04]  /*17d570*/  LDL.LU.64 R28, [R1+0x1cc8] ;  /* 0x001cc800011c7983 */ /* 0x000ea80000300a00 */
[----:B------:R1:W-:Y:S01]  /*17d580*/  @P3 STG.E.U8 desc[UR8][R8.64], R0 ;  /* 0x0000000008003986 */ /* 0x0003e2000c101108 */
[----:B------:R-:W-:Y:S02]  /*17d590*/  LOP3.LUT P6, RZ, R60, 0x100, RZ, 0xc0, !PT ;  /* 0x000001003cff7812 */ /* 0x000fe400078cc0ff */
[----:B-1----:R-:W-:-:S05]  /*17d5a0*/  PRMT R0, R16, 0x7771, RZ ;  /* 0x0000777110007816 */ /* 0x002fca00000000ff */
[----:B------:R1:W-:Y:S02]  /*17d5b0*/  @P4 STG.E.U8 desc[UR8][R6.64], R0 ;  /* 0x0000000006004986 */ /* 0x0003e4000c101108 */
[----:B-1----:R-:W-:-:S05]  /*17d5c0*/  PRMT R0, R16, 0x7772, RZ ;  /* 0x0000777210007816 */ /* 0x002fca00000000ff */
[----:B---3--:R1:W-:Y:S02]  /*17d5d0*/  @P5 STG.E.U8 desc[UR8][R4.64], R0 ;  /* 0x0000000004005986 */ /* 0x0083e4000c101108 */
[----:B-1----:R-:W-:Y:S02]  /*17d5e0*/  PRMT R0, R16, 0x7773, RZ ;  /* 0x0000777310007816 */ /* 0x002fe400000000ff */
[----:B------:R-:W3:Y:S04]  /*17d5f0*/  LDL.LU.64 R4, [R1+0x1cc0] ;  /* 0x001cc00001047983 */ /* 0x000ee80000300a00 */
[----:B------:R1:W-:Y:S04]  /*17d600*/  @P6 STG.E.U8 desc[UR8][R2.64], R0 ;  /* 0x0000000002006986 */ /* 0x0003e8000c101108 */
[----:B-1----:R-:W4:Y:S04]  /*17d610*/  LDL.LU R3, [R1+0x7a4] ;  /* 0x0007a40001037983 */ /* 0x002f280000300800 */
[----:B------:R-:W2:Y:S04]  /*17d620*/  LDL.LU.64 R6, [R1+0x1cb8] ;  /* 0x001cb80001067983 */ /* 0x000ea80000300a00 */
[----:B------:R-:W3:Y:S04]  /*17d630*/  LDL.LU.64 R10, [R1+0x1cb0] ;  /* 0x001cb000010a7983 */ /* 0x000ee80000300a00 */
[----:B------:R-:W3:Y:S04]  /*17d640*/  LDL.LU.64 R40, [R1+0x1ca8] ;  /* 0x001ca80001287983 */ /* 0x000ee80000300a00 */
[----:B------:R-:W3:Y:S04]  /*17d650*/  LDL.LU.64 R38, [R1+0x1ca0] ;  /* 0x001ca00001267983 */ /* 0x000ee80000300a00 */
[----:B------:R-:W3:Y:S04]  /*17d660*/  LDL.LU R16, [R1+0x794] ;  /* 0x0007940001107983 */ /* 0x000ee80000300800 */
[----:B------:R-:W3:Y:S01]  /*17d670*/  LDL.LU R33, [R1+0x2e40] ;  /* 0x002e400001217983 */ /* 0x000ee20000300800 */
[----:B------:R-:W-:-:S02]  /*17d680*/  LOP3.LUT P0, RZ, R60, 0x200, RZ, 0xc0, !PT ;  /* 0x000002003cff7812 */ /* 0x000fc4000780c0ff */
[C---:B------:R-:W-:Y:S01]  /*17d690*/  LOP3.LUT P1, RZ, R60.reuse, 0x400, RZ, 0xc0, !PT ;  /* 0x000004003cff7812 */ /* 0x040fe2000782c0ff */
[----:B------:R-:W3:Y:S04]  /*17d6a0*/  LDL.LU R34, [R1+0x3008] ;  /* 0x0030080001227983 */ /* 0x000ee80000300800 */
[----:B------:R-:W3:Y:S01]  /*17d6b0*/  LDL.LU R12, [R1+0x3004] ;  /* 0x00300400010c7983 */ /* 0x000ee20000300800 */
[C---:B------:R-:W-:Y:S02]  /*17d6c0*/  LOP3.LUT P2, RZ, R60.reuse, 0x800, RZ, 0xc0, !PT ;  /* 0x000008003cff7812 */ /* 0x040fe4000784c0ff */
[----:B------:R-:W-:Y:S01]  /*17d6d0*/  LOP3.LUT P3, RZ, R60, 0x1000, RZ, 0xc0, !PT ;  /* 0x000010003cff7812 */ /* 0x000fe2000786c0ff */
[----:B------:R-:W3:Y:S04]  /*17d6e0*/  LDL.LU R9, [R1+0x3000] ;  /* 0x0030000001097983 */ /* 0x000ee80000300800 */
[----:B------:R-:W3:Y:S01]  /*17d6f0*/  LDL.LU R30, [R1+0x2ffc] ;  /* 0x002ffc00011e7983 */ /* 0x000ee20000300800 */
[----:B----4-:R-:W-:-:S05]  /*17d700*/  PRMT R2, R3, 0x7770, RZ ;  /* 0x0000777003027816 */ /* 0x010fca00000000ff */
[----:B--2---:R1:W-:Y:S02]  /*17d710*/  @P0 STG.E.U8 desc[UR8][R28.64], R2 ;  /* 0x000000021c000986 */ /* 0x0043e4000c101108 */
[----:B-1----:R-:W-:Y:S02]  /*17d720*/  PRMT R2, R3, 0x7771, RZ ;  /* 0x0000777103027816 */ /* 0x002fe400000000ff */
[----:B------:R-:W2:Y:S01]  /*17d730*/  LDL.LU.64 R28, [R1+0x1c98] ;  /* 0x001c9800011c7983 */ /* 0x000ea20000300a00 */
[----:B---3--:R-:W-:-:S03]  /*17d740*/  VIADD R0, R33, 0x6c ;  /* 0x0000006c21007836 */ /* 0x008fc60000000000 */
[----:B------:R1:W-:Y:S02]  /*17d750*/  @P1 STG.E.U8 desc[UR8][R4.64], R2 ;  /* 0x0000000204001986 */ /* 0x0003e4000c101108 */
[----:B------:R-:W-:Y:S01]  /*17d760*/  ISETP.GE.AND P0, PT, R0, UR10, PT ;  /* 0x0000000a00007c0c */ /* 0x000fe2000bf06270 */
[----:B------:R-:W-:Y:S01]  /*17d770*/  VIADD R0, R33, 0x6d ;  /* 0x0000006d21007836 */ /* 0x000fe20000000000 */
[----:B------:R-:W3:Y:S01]  /*17d780*/  LDCU.64 UR10, c[0x0][0x398] ;  /* 0x00007300ff0a77ac */ /* 0x000ee20008000a00 */
[C---:B-1----:R-:W-:Y:S01]  /*17d790*/  PRMT R2, R3.reuse, 0x7772, RZ ;  /* 0x0000777203027816 */ /* 0x042fe200000000ff */
[----:B------:R-:W4:Y:S02]  /*17d7a0*/  LDL.LU.64 R4, [R1+0x1c90] ;  /* 0x001c900001047983 */ /* 0x000f240000300a00 */
[----:B------:R-:W-:Y:S01]  /*17d7b0*/  ISETP.GE.AND P1, PT, R0, UR14, PT ;  /* 0x0000000e00007c0c */ /* 0x000fe2000bf26270 */
[----:B------:R-:W1:Y:S01]  /*17d7c0*/  LDCU.64 UR14, c[0x0][0x398] ;  /* 0x00007300ff0e77ac */ /* 0x000e620008000a00 */
[----:B------:R-:W-:Y:S01]  /*17d7d0*/  PRMT R0, R3, 0x7773, RZ ;  /* 0x0000777303007816 */ /* 0x000fe200000000ff */
[----:B------:R-:W1:Y:S04]  /*17d7e0*/  LDL.LU R20, [R1+0x2ff8] ;  /* 0x002ff80001147983 */ /* 0x000e680000300800 */
[----:B------:R-:W4:Y:S04]  /*17d7f0*/  LDL.LU R19, [R1+0x2ff4] ;  /* 0x002ff40001137983 */ /* 0x000f280000300800 */
[----:B------:R0:W-:Y:S04]  /*17d800*/  @P2 STG.E.U8 desc[UR8][R6.64], R2 ;  /* 0x0000000206002986 */ /* 0x0001e8000c101108 */
[----:B------:R3:W-:Y:S04]  /*17d810*/  @P3 STG.E.U8 desc[UR8][R10.64], R0 ;  /* 0x000000000a003986 */ /* 0x0007e8000c101108 */
[----:B0-----:R-:W4:Y:S04]  /*17d820*/  LDL.LU R7, [R1+0x784] ;  /* 0x0007840001077983 */ /* 0x001f280000300800 */
[----:B---3--:R-:W3:Y:S01]  /*17d830*/  LDL.LU.64 R10, [R1+0x1c88] ;  /* 0x001c8800010a7983 */ /* 0x008ee20000300a00 */
[----:B------:R-:W-:-:S02]  /*17d840*/  LOP3.LUT P4, RZ, R17, 0x1000, RZ, 0xc0, !PT ;  /* 0x0000100011ff7812 */ /* 0x000fc4000788c0ff */
[----:B------:R-:W-:Y:S01]  /*17d850*/  LOP3.LUT P5, RZ, R17, 0x2000, RZ, 0xc0, !PT ;  /* 0x0000200011ff7812 */ /* 0x000fe200078ac0ff */
[----:B------:R-:W3:Y:S01]  /*17d860*/  LDL.LU.64 R42, [R1+0x1c80] ;  /* 0x001c8000012a7983 */ /* 0x000ee20000300a00 */
[----:B------:R-:W-:Y:S02]  /*17d870*/  LOP3.LUT P6, RZ, R15, 0x8000000, RZ, 0xc0, !PT ;  /* 0x080000000fff7812 */ /* 0x000fe400078cc0ff */
[----:B------:R-:W-:Y:S01]  /*17d880*/  PRMT R2, R16, 0x7770, RZ ;  /* 0x0000777010027816 */ /* 0x000fe200000000ff */
[----:B------:R-:W3:Y:S01]  /*17d890*/  LDL.LU R14, [R1+0x2ff0] ;  /* 0x002ff000010e7983 */ /* 0x000ee20000300800 */
[----:B------:R-:W-:Y:S01]  /*17d8a0*/  ISETP.LT.AND P3, PT, R34, UR4, !P6 ;  /* 0x0000000422007c0c */ /* 0x000fe2000f761270 */
[----:B------:R-:W0:Y:S01]  /*17d8b0*/  LDCU UR4, c[0x0][0x398] ;  /* 0x00007300ff0477ac */ /* 0x000e220008000800 */
[----:B------:R-:W-:Y:S01]  /*17d8c0*/  ISETP.LT.AND P2, PT, R12, UR6, !P6 ;  /* 0x000000060c007c0c */ /* 0x000fe2000f741270 */
[----:B------:R-:W3:Y:S01]  /*17d8d0*/  LDL.LU R37, [R1+0x2fec] ;  /* 0x002fec0001257983 */ /* 0x000ee20000300800 */
[C---:B------:R-:W-:Y:S01]  /*17d8e0*/  PRMT R0, R16.reuse, 0x7771, RZ ;  /* 0x0000777110007816 */ /* 0x040fe200000000ff */
[----:B------:R-:W0:Y:S02]  /*17d8f0*/  LDCU UR6, c[0x0][0x398] ;  /* 0x00007300ff0677ac */ /* 0x000e240008000800 */
[----:B------:R-:W3:Y:S04]  /*17d900*/  LDL.LU R36, [R1+0x2fe8] ;  /* 0x002fe80001247983 */ /* 0x000ee80000300800 */
[----:B------:R0:W-:Y:S04]  /*17d910*/  @P4 STG.E.U8 desc[UR8][R40.64], R2 ;  /* 0x0000000228004986 */ /* 0x0001e8000c101108 */
[----:B------:R0:W-:Y:S01]  /*17d920*/  @P5 STG.E.U8 desc[UR8][R38.64], R0 ;  /* 0x0000000026005986 */ /* 0x0001e2000c101108 */
[----:B------:R-:W-:Y:S01]  /*17d930*/  ISETP.LT.AND P5, PT, R9, UR10, !P6 ;  /* 0x0000000a09007c0c */ /* 0x000fe2000f7a1270 */
[----:B------:R-:W1:Y:S02]  /*17d940*/  LDCU UR10, c[0x0][0x398] ;  /* 0x00007300ff0a77ac */ /* 0x000e640008000800 */
[----:B0-----:R-:W3:Y:S01]  /*17d950*/  LDL.LU.64 R40, [R1+0x1c78] ;  /* 0x001c780001287983 */ /* 0x001ee20000300a00 */
[----:B------:R-:W-:-:S03]  /*17d960*/  PRMT R2, R16, 0x7772, RZ ;  /* 0x0000777210027816 */ /* 0x000fc600000000ff */
[----:B------:R-:W3:Y:S01]  /*17d970*/  LDL.LU.64 R44, [R1+0x1c70] ;  /* 0x001c7000012c7983 */ /* 0x000ee20000300a00 */
[----:B------:R-:W-:-:S03]  /*17d980*/  PRMT R0, R16, 0x7773, RZ ;  /* 0x0000777310007816 */ /* 0x000fc600000000ff */
[----:B------:R-:W3:Y:S04]  /*17d990*/  LDL.LU R3, [R1+0x774] ;  /* 0x0007740001037983 */ /* 0x000ee80000300800 */
[----:B------:R-:W3:Y:S04]  /*17d9a0*/  LDL.LU R35, [R1+0x2fe4] ;  /* 0x002fe40001237983 */ /* 0x000ee80000300800 */
[----:B--2---:R0:W-:Y:S04]  /*17d9b0*/  @P3 STG.E.U8 desc[UR8][R28.64], R2 ;  /* 0x000000021c003986 */ /* 0x0041e8000c101108 */
[----:B0-----:R-:W2:Y:S04]  /*17d9c0*/  LDL.LU R29, [R1+0x2fe0] ;  /* 0x002fe000011d7983 */ /* 0x001ea80000300800 */
[----:B----4-:R0:W-:Y:S04]  /*17d9d0*/  @P2 STG.E.U8 desc[UR8][R4.64], R0 ;  /* 0x0000000004002986 */ /* 0x0101e8000c101108 */
[----:B0-----:R-:W4:Y:S04]  /*17d9e0*/  LDL.LU.64 R4, [R1+0x1c68] ;  /* 0x001c680001047983 */ /* 0x001f280000300a00 */
[----:B------:R-:W2:Y:S04]  /*17d9f0*/  LDL.LU.64 R38, [R1+0x1c60] ;  /* 0x001c600001267983 */ /* 0x000ea80000300a00 */
[----:B------:R-:W2:Y:S01]  /*17da00*/  LDL.LU R8, [R1+0x2fdc] ;  /* 0x002fdc0001087983 */ /* 0x000ea20000300800 */
[----:B------:R-:W-:-:S03]  /*17da10*/  PRMT R2, R7, 0x7770, RZ ;  /* 0x0000777007027816 */ /* 0x000fc600000000ff */
[----:B------:R-:W2:Y:S04]  /*17da20*/  LDL.LU R28, [R1+0x2fd8] ;  /* 0x002fd800011c7983 */ /* 0x000ea80000300800 */
[----:B---3--:R0:W-:Y:S04]  /*17da30*/  @P5 STG.E.U8 desc[UR8][R10.64], R2 ;  /* 0x000000020a005986 */ /* 0x0081e8000c101108 */
[----:B0-----:R-:W3:Y:S01]  /*17da40*/  LDL.LU.64 R10, [R1+0x1c58] ;  /* 0x001c5800010a7983 */ /* 0x001ee20000300a00 */
[----:B------:R-:W-:Y:S01]  /*17da50*/  ISETP.LT.AND P4, PT, R30, UR12, !P6 ;  /* 0x0000000c1e007c0c */ /* 0x000fe2000f781270 */
[----:B------:R-:W0:Y:S01]  /*17da60*/  LDCU UR12, c[0x0][0x398] ;  /* 0x00007300ff0c77ac */ /* 0x000e220008000800 */
[----:B-1----:R-:W-:-:S02]  /*17da70*/  ISETP.LT.AND P3, PT, R20, UR14, !P6 ;  /* 0x0000000e14007c0c */ /* 0x002fc4000f761270 */
[----:B------:R-:W-:Y:S01]  /*17da80*/  PRMT R0, R7, 0x7771, RZ ;  /* 0x0000777107007816 */ /* 0x000fe200000000ff */
[----:B------:R-:W1:Y:S01]  /*17da90*/  LDCU UR14, c[0x0][0x398] ;  /* 0x00007300ff0e77ac */ /* 0x000e620008000800 */
[----:B------:R-:W-:Y:S02]  /*17daa0*/  ISETP.LT.AND P2, PT, R19, UR16, !P6 ;  /* 0x0000001013007c0c */ /* 0x000fe4000f741270 */
[----:B------:R-:W-:Y:S01]  /*17dab0*/  ISETP.LT.AND P5, PT, R14, UR18, !P6 ;  /* 0x000000120e007c0c */ /* 0x000fe2000f7a1270 */
[----:B------:R-:W0:Y:S01]  /*17dac0*/  LDCU UR16, c[0x0][0x398] ;  /* 0x00007300ff1077ac */ /* 0x000e220008000800 */
[----:B------:R-:W-:-:S03]  /*17dad0*/  PRMT R2, R7, 0x7772, RZ ;  /* 0x0000777207027816 */ /* 0x000fc600000000ff */
[----:B------:R1:W-:Y:S01]  /*17dae0*/  @P4 STG.E.U8 desc[UR8][R42.64], R0 ;  /* 0x000000002a004986 */ /* 0x0003e2000c101108 */
[----:B------:R-:W-:Y:S01]  /*17daf0*/  ISETP.LT.AND P4, PT, R37, UR20, !P6 ;  /* 0x0000001425007c0c */ /* 0x000fe2000f781270 */
[----:B------:R-:W0:Y:S02]  /*17db00*/  LDCU UR18, c[0x0][0x398] ;  /* 0x00007300ff1277ac */ /* 0x000e240008000800 */
[----:B------:R0:W-:Y:S04]  /*17db10*/  @P3 STG.E.U8 desc[UR8][R40.64], R2 ;  /* 0x0000000228003986 */ /* 0x0001e8000c101108 */
[----:B-1----:R-:W3:Y:S01]  /*17db20*/  LDL.LU.64 R42, [R1+0x1c50] ;  /* 0x001c5000012a7983 */ /* 0x002ee20000300a00 */
[----:B------:R-:W-:Y:S01]  /*17db30*/  PRMT R0, R7, 0x7773, RZ ;  /* 0x0000777307007816 */ /* 0x000fe200000000ff */
[----:B------:R-:W1:Y:S02]  /*17db40*/  LDCU UR20, c[0x0][0x398] ;  /* 0x00007300ff1477ac */ /* 0x000e640008000800 */
[----:B------:R-:W3:Y:S01]  /*17db50*/  LDL.LU R6, [R1+0x6d4] ;  /* 0x0006d40001067983 */ /* 0x000ee20000300800 */
[----:B0-----:R-:W-:-:S03]  /*17db60*/  PRMT R2, R3, 0x7770, RZ ;  /* 0x0000777003027816 */ /* 0x001fc600000000ff */
[----:B------:R-:W3:Y:S01]  /*17db70*/  LDL.LU R31, [R1+0x2f4c] ;  /* 0x002f4c00011f7983 */ /* 0x000ee20000300800 */
[----:B------:R-:W-:Y:S01]  /*17db80*/  ISETP.LT.AND P3, PT, R36, UR22, !P6 ;  /* 0x0000001624007c0c */ /* 0x000fe2000f761270 */
[----:B------:R-:W0:Y:S02]  /*17db90*/  LDCU UR22, c[0x0][0x398] ;  /* 0x00007300ff1677ac */ /* 0x000e240008000800 */
[----:B------:R-:W3:Y:S04]  /*17dba0*/  LDL R16, [R1+0x2fd4] ;  /* 0x002fd40001107983 */ /* 0x000ee80000100800 */
[----:B------:R-:W3:Y:S04]  /*17dbb0*/  LDL.LU.64 R40, [R1+0x1c48] ;  /* 0x001c480001287983 */ /* 0x000ee80000300a00 */
[----:B------:R0:W-:Y:S04]  /*17dbc0*/  @P2 STG.E.U8 desc[UR8][R44.64], R0 ;  /* 0x000000002c002986 */ /* 0x0001e8000c101108 */
[----:B------:R-:W3:Y:S01]  /*17dbd0*/  LDL.LU R13, [R1+0x2fd0] ;  /* 0x002fd000010d7983 */ /* 0x000ee20000300800 */
[----:B0-----:R-:W-:-:S03]  /*17dbe0*/  PRMT R0, R3, 0x7771, RZ ;  /* 0x0000777103007816 */ /* 0x001fc600000000ff */
[----:B----4-:R0:W-:Y:S04]  /*17dbf0*/  @P5 STG.E.U8 desc[UR8][R4.64], R2 ;  /* 0x0000000204005986 */ /* 0x0101e8000c101108 */
[----:B--2---:R-:W-:Y:S04]  /*17dc00*/  @P4 STG.E.U8 desc[UR8][R38.64], R0 ;  /* 0x0000000026004986 */ /* 0x004fe8000c101108 */
[----:B0-----:R-:W2:Y:S01]  /*17dc10*/  LDL.LU.64 R4, [R1+0x1c40] ;  /* 0x001c400001047983 */ /* 0x001ea20000300a00 */
[----:B------:R-:W-:-:S03]  /*17dc20*/  PRMT R2, R3, 0x7772, RZ ;  /* 0x0000777203027816 */ /* 0x000fc600000000ff */
[----:B------:R-:W4:Y:S04]  /*17dc30*/  LDL.LU.64 R44, [R1+0x1c30] ;  /* 0x001c3000012c7983 */ /* 0x000f280000300a00 */
[----:B------:R-:W4:Y:S04]  /*17dc40*/  LDL.LU R18, [R1+0x738] ;  /* 0x0007380001127983 */ /* 0x000f280000300800 */
[----:B---3--:R0:W-:Y:S04]  /*17dc50*/  @P3 STG.E.U8 desc[UR8][R10.64], R2 ;  /* 0x000000020a003986 */ /* 0x0081e8000c101108 */
[----:B0-----:R-:W3:Y:S04]  /*17dc60*/  LDL.LU.64 R10, [R1+0x1c38] ;  /* 0x001c3800010a7983 */ /* 0x001ee80000300a00 */
[----:B------:R-:W3:Y:S01]  /*17dc70*/  LDL.LU.64 R38, [R1+0x1c28] ;  /* 0x001c280001267983 */ /* 0x000ee20000300a00 */
[----:B------:R-:W-:Y:S01]  /*17dc80*/  ISETP.LT.AND P2, PT, R35, UR24, !P6 ;  /* 0x0000001823007c0c */ /* 0x000fe2000f741270 */
[----:B------:R-:W0:Y:S01]  /*17dc90*/  LDCU UR24, c[0x0][0x398] ;  /* 0x00007300ff1877ac */ /* 0x000e220008000800 */
[----:B------:R-:W-:Y:S01]  /*17dca0*/  ISETP.LT.AND P4, PT, R29, UR26, !P6 ;  /* 0x0000001a1d007c0c */ /* 0x000fe2000f781270 */
[----:B------:R-:W3:Y:S01]  /*17dcb0*/  LDL.LU.64 R46, [R1+0x1c20] ;  /* 0x001c2000012e7983 */ /* 0x000ee20000300a00 */
[----:B------:R-:W-:Y:S01]  /*17dcc0*/  ISETP.LT.AND P3, PT, R8, UR28, !P6 ;  /* 0x0000001c08007c0c */ /* 0x000fe2000f761270 */
[----:B------:R-:W0:Y:S01]  /*17dcd0*/  LDCU UR26, c[0x0][0x398] ;  /* 0x00007300ff1a77ac */ /* 0x000e220008000800 */
[----:B------:R-:W-:-:S02]  /*17dce0*/  PRMT R0, R3, 0x7773, RZ ;  /* 0x0000777303007816 */ /* 0x000fc400000000ff */
[----:B------:R-:W-:Y:S01]  /*17dcf0*/  ISETP.LT.AND P5, PT, R28, UR46, !P6 ;  /* 0x0000002e1c007c0c */ /* 0x000fe2000f7a1270 */
[----:B------:R-:W0:Y:S01]  /*17dd00*/  LDCU UR28, c[0x0][0x398] ;  /* 0x00007300ff1c77ac */ /* 0x000e220008000800 */
[----:B------:R-:W-:-:S03]  /*17dd10*/  PRMT R2, R6, 0x7770, RZ ;  /* 0x0000777006027816 */ /* 0x000fc600000000ff */
[----:B------:R1:W-:Y:S01]  /*17dd20*/  @P2 STG.E.U8 desc[UR8][R42.64], R0 ;  /* 0x000000002a002986 */ /* 0x0003e2000c101108 */
[----:B------:R-:W0:Y:S03]  /*17dd30*/  LDCU UR46, c[0x0][0x398] ;  /* 0x00007300ff2e77ac */ /* 0x000e260008000800 */
[----:B------:R0:W-:Y:S01]  /*17dd40*/  @P4 STG.E.U8 desc[UR8][R40.64], R2 ;  /* 0x0000000228004986 */ /* 0x0001e2000c101108 */
[----:B-1----:R-:W-:-:S03]  /*17dd50*/  VIADD R0, R33, 0x6e ;  /* 0x0000006e21007836 */ /* 0x002fc60000000000 */
[----:B------:R-:W3:Y:S01]  /*17dd60*/  LDL.LU.64 R42, [R1+0x1c18] ;  /* 0x001c1800012a7983 */ /* 0x000ee20000300a00 */
[----:B------:R-:W-:Y:S01]  /*17dd70*/  ISETP.LT.AND P4, PT, R16, UR48, !P6 ;  /* 0x0000003010007c0c */ /* 0x000fe2000f781270 */
[----:B------:R-:W1:Y:S01]  /*17dd80*/  LDCU UR48, c[0x0][0x398] ;  /* 0x00007300ff3077ac */ /* 0x000e620008000800 */
[----:B------:R-:W-:Y:S02]  /*17dd90*/  ISETP.LT.AND P6, PT, R31, UR49, !P0 ;  /* 0x000000311f007c0c */ /* 0x000fe4000c7c1270 */
[----:B0-----:R-:W-:Y:S01]  /*17dda0*/  PRMT R2, R6, 0x7771, RZ ;  /* 0x0000777106027816 */ /* 0x001fe200000000ff */
[----:B------:R-:W3:Y:S01]  /*17ddb0*/  LDL.LU.64 R40, [R1+0x1c10] ;  /* 0x001c100001287983 */ /* 0x000ee20000300a00 */
[----:B------:R-:W-:Y:S01]  /*17ddc0*/  ISETP.GE.AND P2, PT, R0, UR47, PT ;  /* 0x0000002f00007c0c */ /* 0x000fe2000bf46270 */
[----:B------:R-:W0:Y:S02]  /*17ddd0*/  LDCU UR47, c[0x0][0x398] ;  /* 0x00007300ff2f77ac */ /* 0x000e240008000800 */
[----:B------:R-:W3:Y:S01]  /*17dde0*/  LDL.LU R3, [R1+0x728] ;  /* 0x0007280001037983 */ /* 0x000ee20000300800 */
[C---:B------:R-:W-:Y:S01]  /*17ddf0*/  PRMT R0, R6.reuse, 0x7772, RZ ;  /* 0x0000777206007816 */ /* 0x040fe200000000ff */
[----:B------:R-:W0:Y:S02]  /*17de00*/  LDCU UR49, c[0x0][0x398] ;  /* 0x00007300ff3177ac */ /* 0x000e240008000800 */
[----:B--2---:R2:W-:Y:S04]  /*17de10*/  @P3 STG.E.U8 desc[UR8][R4.64], R2 ;  /* 0x0000000204003986 */ /* 0x0045e8000c101108 */
[----:B----4-:R4:W-:Y:S04]  /*17de20*/  @P5 STG.E.U8 desc[UR8][R44.64], R0 ;  /* 0x000000002c005986 */ /* 0x0109e8000c101108 */
[----:B--2---:R-:W2:Y:S01]  /*17de30*/  LDL.LU.64 R4, [R1+0x1c08] ;  /* 0x001c080001047983 */ /* 0x004ea20000300a00 */
[----:B------:R-:W-:-:S03]  /*17de40*/  PRMT R2, R6, 0x7773, RZ ;  /* 0x0000777306027816 */ /* 0x000fc600000000ff */
[----:B------:R-:W2:Y:S01]  /*17de50*/  LDL.LU.64 R6, [R1+0x1c00] ;  /* 0x001c000001067983 */ /* 0x000ea20000300a00 */
[----:B----4-:R-:W-:-:S03]  /*17de60*/  PRMT R0, R18, 0x7770, RZ ;  /* 0x0000777012007816 */ /* 0x010fc600000000ff */
[----:B---3--:R3:W-:Y:S04]  /*17de70*/  @P4 STG.E.U8 desc[UR8][R10.64], R2 ;  /* 0x000000020a004986 */ /* 0x0087e8000c101108 */
[----:B------:R4:W-:Y:S04]  /*17de80*/  @P6 STG.E.U8 desc[UR8][R38.64], R0 ;  /* 0x0000000026006986 */ /* 0x0009e8000c101108 */
[----:B---3--:R-:W3:Y:S04]  /*17de90*/  LDL.LU.64 R10, [R1+0x1bf8] ;  /* 0x001bf800010a7983 */ /* 0x008ee80000300a00 */
[----:B------:R-:W3:Y:S04]  /*17dea0*/  LDL.LU.64 R44, [R1+0x1bf0] ;  /* 0x001bf000012c7983 */ /* 0x000ee80000300a00 */
[----:B----4-:R-:W4:Y:S04]  /*17deb0*/  LDL.LU.64 R38, [R1+0x1be8] ;  /* 0x001be80001267983 */ /* 0x010f280000300a00 */
[----:B------:R-:W4:Y:S01]  /*17dec0*/  LDL.LU R32, [R1+0x6e8] ;  /* 0x0006e80001207983 */ /* 0x000f220000300800 */
[----:B------:R-:W-:Y:S01]  /*17ded0*/  ISETP.LT.AND P5, PT, R13, UR52, !P0 ;  /* 0x000000340d007c0c */ /* 0x000fe2000c7a1270 */
[----:B------:R-:W0:Y:S01]  /*17dee0*/  LDCU UR52, c[0x0][0x398] ;  /* 0x00007300ff3477ac */ /* 0x000e220008000800 */
[----:B------:R-:W-:-:S02]  /*17def0*/  ISETP.LT.AND P3, PT, R34, UR56, !P0 ;  /* 0x0000003822007c0c */ /* 0x000fc4000c761270 */
[----:B------:R-:W-:Y:S01]  /*17df00*/  PRMT R2, R18, 0x7771, RZ ;  /* 0x0000777112027816 */ /* 0x000fe200000000ff */
[----:B------:R-:W0:Y:S01]  /*17df10*/  LDCU UR56, c[0x0][0x398] ;  /* 0x00007300ff3877ac */ /* 0x000e220008000800 */
[----:B------:R-:W-:Y:S02]  /*17df20*/  ISETP.LT.AND P6, PT, R12, UR60, !P0 ;  /* 0x0000003c0c007c0c */ /* 0x000fe4000c7c1270 */
[----:B------:R-:W-:Y:S02]  /*17df30*/  ISETP.LT.AND P4, PT, R9, UR61, !P0 ;  /* 0x0000003d09007c0c */ /* 0x000fe4000c781270 */
[----:B------:R-:W-:-:S03]  /*17df40*/  PRMT R0, R18, 0x7772, RZ ;  /* 0x0000777212007816 */ /* 0x000fc600000000ff */
[----:B------:R0:W-:Y:S01]  /*17df50*/  @P5 STG.E.U8 desc[UR8][R46.64], R2 ;  /* 0x000000022e005986 */ /* 0x0001e2000c101108 */
[----:B------:R-:W-:-:S03]  /*17df60*/  ISETP.LT.AND P5, PT, R30, UR62, !P0 ;  /* 0x0000003e1e007c0c */ /* 0x000fc6000c7a1270 */
[----:B------:R1:W-:Y:S01]  /*17df70*/  @P3 STG.E.U8 desc[UR8][R42.64], R0 ;  /* 0x000000002a003986 */ /* 0x0003e2000c101108 */
[----:B0-----:R-:W-:Y:S02]  /*17df80*/  PRMT R2, R18, 0x7773, RZ ;  /* 0x0000777312027816 */ /* 0x001fe400000000ff */
[----:B-1----:R-:W-:-:S03]  /*17df90*/  PRMT R0, R3, 0x7770, RZ ;  /* 0x0000777003007816 */ /* 0x002fc600000000ff */
[----:B------:R0:W-:Y:S01]  /*17dfa0*/  @P6 STG.E.U8 desc[UR8][R40.64], R2 ;  /* 0x0000000228006986 */ /* 0x0001e2000c101108 */
[----:B------:R-:W-:-:S03]  /*17dfb0*/  ISETP.LT.AND P3, PT, R20, UR63, !P0 ;  /* 0x0000003f14007c0c */ /* 0x000fc6000c761270 */
[----:B------:R-:W4:Y:S01]  /*17dfc0*/  LDL.LU.64 R42, [R1+0x1be0] ;  /* 0x001be000012a7983 */ /* 0x000f220000300a00 */
[----:B0-----:R-:W-:-:S03]  /*17dfd0*/  PRMT R2, R3, 0x7771, RZ ;  /* 0x0000777103027816 */ /* 0x001fc600000000ff */
[----:B------:R-:W4:Y:S01]  /*17dfe0*/  LDL.LU.64 R40, [R1+0x1bd0] ;  /* 0x001bd00001287983 */ /* 0x000f220000300a00 */
[----:B------:R-:W-:-:S03]  /*17dff0*/  ISETP.LT.AND P6, PT, R19, UR64, !P0 ;  /* 0x0000004013007c0c */ /* 0x000fc6000c7c1270 */
[----:B--2---:R0:W-:Y:S04]  /*17e000*/  @P4 STG.E.U8 desc[UR8][R4.64], R0 ;  /* 0x0000000004004986 */ /* 0x0041e8000c101108 */
[----:B------:R1:W-:Y:S01]  /*17e010*/  @P5 STG.E.U8 desc[UR8][R6.64], R2 ;  /* 0x0000000206005986 */ /* 0x0003e2000c101108 */
[----:B------:R-:W-:-:S03]  /*17e020*/  ISETP.LT.AND P4, PT, R14, UR65, !P0 ;  /* 0x000000410e007c0c */ /* 0x000fc6000c781270 */
[----:B0-----:R-:W2:Y:S04]  /*17e030*/  LDL.LU R5, [R1+0x7a8] ;  /* 0x0007a80001057983 */ /* 0x001ea80000300800 */
[----:B-1----:R-:W2:Y:S01]  /*17e040*/  LDL.LU.64 R6, [R1+0x1bd8] ;  /* 0x001bd80001067983 */ /* 0x002ea20000300a00 */
[C---:B------:R-:W-:Y:S02]  /*17e050*/  PRMT R0, R3.reuse, 0x7772, RZ ;  /* 0x0000777203007816 */ /* 0x040fe400000000ff */
[----:B------:R-:W-:-:S03]  /*17e060*/  PRMT R2, R3, 0x7773, RZ ;  /* 0x0000777303027816 */ /* 0x000fc600000000ff */
[----:B---3--:R4:W-:Y:S04]  /*17e070*/  @P3 STG.E.U8 desc[UR8][R10.64], R0 ;  /* 0x000000000a003986 */ /* 0x0089e8000c101108 */
[----:B------:R-:W-:Y:S01]  /*17e080*/  @P6 STG.E.U8 desc[UR8][R44.64], R2 ;  /* 0x000000022c006986 */ /* 0x000fe2000c101108 */
[----:B----4-:R-:W-:-:S03]  /*17e090*/  PRMT R0, R32, 0x7770, RZ ;  /* 0x0000777020007816 */ /* 0x010fc600000000ff */
[----:B------:R-:W3:Y:S04]  /*17e0a0*/  LDL.LU.64 R10, [R1+0x1bc8] ;  /* 0x001bc800010a7983 */ /* 0x000ee80000300a00 */
[----:B------:R0:W-:Y:S04]  /*17e0b0*/  @P4 STG.E.U8 desc[UR8][R38.64], R0 ;  /* 0x0000000026004986 */ /* 0x0001e8000c101108 */
[----:B0-----:R-:W4:Y:S01]  /*17e0c0*/  LDL.LU.64 R38, [R1+0x1bc0] ;  /* 0x001bc00001267983 */ /* 0x001f220000300a00 */
[----:B------:R-:W-:Y:S02]  /*17e0d0*/  ISETP.LT.AND P5, PT, R37, UR59, !P0 ;  /* 0x0000003b25007c0c */ /* 0x000fe4000c7a1270 */
[----:B------:R-:W-:Y:S01]  /*17e0e0*/  ISETP.LT.AND P3, PT, R36, UR58, !P0 ;  /* 0x0000003a24007c0c */ /* 0x000fe2000c761270 */
[----:B------:R-:W4:Y:S01]  /*17e0f0*/  LDL.LU.64 R46, [R1+0x1bb0] ;  /* 0x001bb000012e7983 */ /* 0x000f220000300a00 */
[----:B------:R-:W-:Y:S01]  /*17e100*/  ISETP.LT.AND P4, PT, R35, UR53, !P0 ;  /* 0x0000003523007c0c */ /* 0x000fe2000c781270 */
[----:B------:R-:W-:Y:S01]  /*17e110*/  VIADD R3, R33, 0x6f ;  /* 0x0000006f21037836 */ /* 0x000fe20000000000 */
[C---:B------:R-:W-:Y:S01]  /*17e120*/  PRMT R2, R32.reuse, 0x7771, RZ ;  /* 0x0000777120027816 */ /* 0x040fe200000000ff */
[----:B------:R-:W4:Y:S01]  /*17e130*/  LDL.LU R4, [R1+0x798] ;  /* 0x0007980001047983 */ /* 0x000f220000300800 */
[C---:B------:R-:W-:Y:S01]  /*17e140*/  PRMT R0, R32.reuse, 0x7772, RZ ;  /* 0x0000777220007816 */ /* 0x040fe200000000ff */
[----:B------:R-:W0:Y:S02]  /*17e150*/  LDCU UR53, c[0x0][0x398] ;  /* 0x00007300ff3577ac */ /* 0x000e240008000800 */
[----:B------:R-:W4:Y:S04]  /*17e160*/  LDL.LU.64 R44, [R1+0x1bb8] ;  /* 0x001bb800012c7983 */ /* 0x000f280000300a00 */
[----:B------:R1:W-:Y:S01]  /*17e170*/  @P5 STG.E.U8 desc[UR8][R42.64], R2 ;  /* 0x000000022a005986 */ /* 0x0003e2000c101108 */
[----:B------:R-:W-:Y:S01]  /*17e180*/  ISETP.LT.AND P5, PT, R29, UR50, !P0 ;  /* 0x000000321d007c0c */ /* 0x000fe2000c7a1270 */
[----:B------:R-:W0:Y:S02]  /*17e190*/  LDCU UR50, c[0x0][0x398] ;  /* 0x00007300ff3277ac */ /* 0x000e240008000800 */
[----:B-1----:R-:W4:Y:S01]  /*17e1a0*/  LDL.LU.64 R42, [R1+0x1ba8] ;  /* 0x001ba800012a7983 */ /* 0x002f220000300a00 */
[----:B------:R-:W-:-:S03]  /*17e1b0*/  PRMT R2, R32, 0x7773, RZ ;  /* 0x0000777320027816 */ /* 0x000fc600000000ff */
[----:B------:R1:W-:Y:S01]  /*17e1c0*/  @P3 STG.E.U8 desc[UR8][R40.64], R0 ;  /* 0x0000000028003986 */ /* 0x0003e2000c101108 */
[----:B------:R-:W-:Y:S01]  /*17e1d0*/  ISETP.LT.AND P3, PT, R8, UR44, !P0 ;  /* 0x0000002c08007c0c */ /* 0x000fe2000c761270 */
[----:B------:R-:W0:Y:S02]  /*17e1e0*/  LDCU UR44, c[0x0][0x398] ;  /* 0x00007300ff2c77ac */ /* 0x000e240008000800 */
[----:B-1----:R-:W4:Y:S04]  /*17e1f0*/  LDL.LU.64 R40, [R1+0x1ba0] ;  /* 0x001ba00001287983 */ /* 0x002f280000300a00 */
[----:B--2---:R1:W-:Y:S01]  /*17e200*/  @P4 STG.E.U8 desc[UR8][R6.64], R2 ;  /* 0x0000000206004986 */ /* 0x0043e2000c101108 */
[----:B------:R-:W-:-:S03]  /*17e210*/  PRMT R0, R5, 0x7770, RZ ;  /* 0x0000777005007816 */ /* 0x000fc600000000ff */
[----:B-1----:R-:W2:Y:S01]  /*17e220*/  LDL.LU.64 R6, [R1+0x1b98] ;  /* 0x001b980001067983 */ /* 0x002ea20000300a00 */
[----:B------:R-:W-:-:S03]  /*17e230*/  PRMT R2, R5, 0x7771, RZ ;  /* 0x0000777105027816 */ /* 0x000fc600000000ff */
[----:B---3--:R1:W-:Y:S04]  /*17e240*/  @P5 STG.E.U8 desc[UR8][R10.64], R0 ;  /* 0x000000000a005986 */ /* 0x0083e8000c101108 */
[----:B-1----:R-:W3:Y:S04]  /*17e250*/  LDL.LU R10, [R1+0x788] ;  /* 0x00078800010a7983 */ /* 0x002ee80000300800 */
[----:B----4-:R1:W-:Y:S04]  /*17e260*/  @P3 STG.E.U8 desc[UR8][R38.64], R2 ;  /* 0x0000000226003986 */ /* 0x0103e8000c101108 */
[----:B------:R-:W4:Y:S04]  /*17e270*/  LDL.LU.64 R22, [R1+0x1b90] ;  /* 0x001b900001167983 */ /* 0x000f280000300a00 */
[----:B-1----:R-:W4:Y:S04]  /*17e280*/  LDL.LU.64 R38, [R1+0x1b88] ;  /* 0x001b880001267983 */ /* 0x002f280000300a00 */
[----:B------:R-:W4:Y:S01]  /*17e290*/  LDL.LU.64 R48, [R1+0x1b80] ;  /* 0x001b800001307983 */ /* 0x000f220000300a00 */
[----:B------:R-:W-:Y:S01]  /*17e2a0*/  ISETP.LT.AND P6, PT, R28, UR45, !P0 ;  /* 0x0000002d1c007c0c */ /* 0x000fe2000c7c1270 */
[----:B------:R-:W1:Y:S01]  /*17e2b0*/  LDCU UR45, c[0x0][0x398] ;  /* 0x00007300ff2d77ac */ /* 0x000e620008000800 */
[----:B------:R-:W-:-:S02]  /*17e2c0*/  ISETP.LT.AND P0, PT, R16, UR41, !P0 ;  /* 0x0000002910007c0c */ /* 0x000fc4000c701270 */
[----:B------:R-:W-:Y:S01]  /*17e2d0*/  PRMT R0, R5, 0x7772, RZ ;  /* 0x0000777205007816 */ /* 0x000fe200000000ff */
[----:B------:R-:W0:Y:S01]  /*17e2e0*/  LDCU UR41, c[0x0][0x398] ;  /* 0x00007300ff2977ac */ /* 0x000e220008000800 */
[----:B------:R-:W-:Y:S02]  /*17e2f0*/  ISETP.LT.AND P5, PT, R31, UR42, !P1 ;  /* 0x0000002a1f007c0c */ /* 0x000fe4000cfa1270 */
[----:B------:R-:W-:Y:S01]  /*17e300*/  ISETP.LT.AND P3, PT, R34, UR40, !P1 ;  /* 0x0000002822007c0c */ /* 0x000fe2000cf61270 */
[----:B------:R-:W0:Y:S01]  /*17e310*/  LDCU UR40, c[0x0][0x398] ;  /* 0x00007300ff2877ac */ /* 0x000e220008000800 */
[----:B------:R-:W-:-:S03]  /*17e320*/  PRMT R2, R5, 0x7773, RZ ;  /* 0x0000777305027816 */ /* 0x000fc600000000ff */
[----:B------:R1:W-:Y:S01]  /*17e330*/  @P6 STG.E.U8 desc[UR8][R46.64], R0 ;  /* 0x000000002e006986 */ /* 0x0003e2000c101108 */
[----:B------:R-:W-:Y:S01]  /*17e340*/  ISETP.LT.AND P6, PT, R13, UR39, !P1 ;  /* 0x000000270d007c0c */ /* 0x000fe2000cfc1270 */
[----:B------:R-:W0:Y:S02]  /*17e350*/  LDCU UR39, c[0x0][0x398] ;  /* 0x00007300ff2777ac */ /* 0x000e240008000800 */
[----:B------:R0:W-:Y:S01]  /*17e360*/  @P0 STG.E.U8 desc[UR8][R44.64], R2 ;  /* 0x000000022c000986 */ /* 0x0001e2000c101108 */
[----:B------:R-:W-:Y:S01]  /*17e370*/  ISETP.GE.AND P4, PT, R3, UR43, PT ;  /* 0x0000002b03007c0c */ /* 0x000fe2000bf86270 */
[----:B------:R-:W2:Y:S01]  /*17e380*/  LDCU UR43, c[0x0][0x398] ;  /* 0x00007300ff2b77ac */ /* 0x000ea20008000800 */
[----:B------:R-:W2:Y:S01]  /*17e390*/  LDCU UR42, c[0x0][0x398] ;  /* 0x00007300ff2a77ac */ /* 0x000ea20008000800 */
[----:B-1----:R-:W4:Y:S01]  /*17e3a0*/  LDL.LU.64 R46, [R1+0x1b78] ;  /* 0x001b7800012e7983 */ /* 0x002f220000300a00 */
[----:B------:R-:W-:-:S03]  /*17e3b0*/  PRMT R0, R4, 0x7770, RZ ;  /* 0x0000777004007816 */ /* 0x000fc600000000ff */
[----:B------:R-:W4:Y:S01]  /*17e3c0*/  LDL.LU R5, [R1+0x778] ;  /* 0x0007780001057983 */ /* 0x000f220000300800 */
[----:B0-----:R-:W-:-:S03]  /*17e3d0*/  PRMT R2, R4, 0x7771, RZ ;  /* 0x0000777104027816 */ /* 0x001fc600000000ff */
[----:B------:R0:W-:Y:S04]  /*17e3e0*/  @P5 STG.E.U8 desc[UR8][R42.64], R0 ;  /* 0x000000002a005986 */ /* 0x0001e8000c101108 */
[----:B------:R-:W4:Y:S04]  /*17e3f0*/  LDL.LU.64 R44, [R1+0x1b70] ;  /* 0x001b7000012c7983 */ /* 0x000f280000300a00 */
[----:B------:R1:W-:Y:S04]  /*17e400*/  @P6 STG.E.U8 desc[UR8][R40.64], R2 ;  /* 0x0000000228006986 */ /* 0x0003e8000c101108 */
[----:B0-----:R-:W4:Y:S01]  /*17e410*/  LDL.LU.64 R42, [R1+0x1b68] ;  /* 0x001b6800012a7983 */ /* 0x001f220000300a00 */
[----:B------:R-:W-:-:S02]  /*17e420*/  PRMT R0, R4, 0x7772, RZ ;  /* 0x0000777204007816 */ /* 0x000fc400000000ff */
[----:B------:R-:W-:Y:S01]  /*17e430*/  ISETP.LT.AND P5, PT, R12, UR37, !P1 ;  /* 0x000000250c007c0c */ /* 0x000fe2000cfa1270 */
[----:B------:R-:W0:Y:S01]  /*17e440*/  LDCU UR37, c[0x0][0x398] ;  /* 0x00007300ff2577ac */ /* 0x000e220008000800 */
[----:B-1----:R-:W4:Y:S01]  /*17e450*/  LDL.LU.64 R40, [R1+0x1b60] ;  /* 0x001b600001287983 */ /* 0x002f220000300a00 */
[----:B------:R-:W-:Y:S01]  /*17e460*/  ISETP.LT.AND P0, PT, R9, UR38, !P1 ;  /* 0x0000002609007c0c */ /* 0x000fe2000cf01270 */
[----:B------:R-:W1:Y:S01]  /*17e470*/  LDCU UR38, c[0x0][0x398] ;  /* 0x00007300ff2677ac */ /* 0x000e620008000800 */
[----:B------:R-:W-:Y:S02]  /*17e480*/  PRMT R2, R4, 0x7773, RZ ;  /* 0x0000777304027816 */ /* 0x000fe400000000ff */
[----:B------:R-:W-:Y:S01]  /*17e490*/  ISETP.LT.AND P6, PT, R30, UR35, !P1 ;  /* 0x000000231e007c0c */ /* 0x000fe2000cfc1270 */
[----:B------:R-:W0:Y:S01]  /*17e4a0*/  LDCU UR35, c[0x0][0x398] ;  /* 0x00007300ff2377ac */ /* 0x000e220008000800 */
[----:B--2---:R2:W-:Y:S04]  /*17e4b0*/  @P3 STG.E.U8 desc[UR8][R6.64], R0 ;  /* 0x0000000006003986 */ /* 0x0045e8000c101108 */
[----:B--2---:R-:W2:Y:S01]  /*17e4c0*/  LDL.LU.64 R6, [R1+0x1b58] ;  /* 0x001b580001067983 */ /* 0x004ea20000300a00 */
[----:B---3--:R-:W-:-:S03]  /*17e4d0*/  PRMT R0, R10, 0x7770, RZ ;  /* 0x000077700a007816 */ /* 0x008fc600000000ff */
[----:B----4-:R3:W-:Y:S04]  /*17e4e0*/  @P5 STG.E.U8 desc[UR8][R22.64], R2 ;  /* 0x0000000216005986 */ /* 0x0107e8000c101108 */
[----:B------:R4:W-:Y:S01]  /*17e4f0*/  @P0 STG.E.U8 desc[UR8][R38.64], R0 ;  /* 0x0000000026000986 */ /* 0x0009e2000c101108 */
[----:B---3--:R-:W-:-:S03]  /*17e500*/  PRMT R2, R10, 0x7771, RZ ;  /* 0x000077710a027816 */ /* 0x008fc600000000ff */
[----:B----4-:R-:W3:Y:S04]  /*17e510*/  LDL.LU.64 R38, [R1+0x1b50] ;  /* 0x001b500001267983 */ /* 0x010ee80000300a00 */
[----:B------:R-:W4:Y:S01]  /*17e520*/  LDL.LU R4, [R1+0x6d8] ;  /* 0x0006d80001047983 */ /* 0x000f220000300800 */
[----:B------:R-:W-:-:S03]  /*17e530*/  PRMT R0, R10, 0x7772, RZ ;  /* 0x000077720a007816 */ /* 0x000fc600000000ff */
[----:B------:R0:W-:Y:S02]  /*17e540*/  @P6 STG.E.U8 desc[UR8][R48.64], R2 ;  /* 0x0000000230006986 */ /* 0x0001e4000c101108 */
[----:B0-----:R-:W-:Y:S02]  /*17e550*/  PRMT R2, R10, 0x7773, RZ ;  /* 0x000077730a027816 */ /* 0x001fe400000000ff */
[----:B------:R-:W4:Y:S01]  /*17e560*/  LDL.LU.64 R10, [R1+0x1b48] ;  /* 0x001b4800010a7983 */ /* 0x000f220000300a00 */
[----:B------:R-:W-:Y:S01]  /*17e570*/  ISETP.LT.AND P3, PT, R20, UR36, !P1 ;  /* 0x0000002414007c0c */ /* 0x000fe2000cf61270 */
[----:B------:R-:W0:Y:S01]  /*17e580*/  LDCU UR36, c[0x0][0x398] ;  /* 0x00007300ff2477ac */ /* 0x000e220008000800 */
[----:B------:R-:W-:Y:S02]  /*17e590*/  ISETP.LT.AND P5, PT, R19, UR34, !P1 ;  /* 0x0000002213007c0c */ /* 0x000fe4000cfa1270 */
[----:B------:R-:W-:Y:S01]  /*17e5a0*/  ISETP.LT.AND P0, PT, R14, UR54, !P1 ;  /* 0x000000360e007c0c */ /* 0x000fe2000cf01270 */
[----:B------:R-:W0:Y:S01]  /*17e5b0*/  LDCU UR34, c[0x0][0x398] ;  /* 0x00007300ff2277ac */ /* 0x000e220008000800 */
[----:B------:R-:W-:Y:S01]  /*17e5c0*/  ISETP.LT.AND P6, PT, R37, UR55, !P1 ;  /* 0x0000003725007c0c */ /* 0x000fe2000cfc1270 */
[----:B------:R-:W0:Y:S06]  /*17e5d0*/  LDCU UR54, c[0x0][0x398] ;  /* 0x00007300ff3677ac */ /* 0x000e2c0008000800 */
[----:B------:R0:W-:Y:S01]  /*17e5e0*/  @P3 STG.E.U8 desc[UR8][R46.64], R0 ;  /* 0x000000002e003986 */ /* 0x0001e2000c101108 */
[----:B------:R-:W-:-:S03]  /*17e5f0*/  ISETP.LT.AND P3, PT, R36, UR57, !P1 ;  /* 0x0000003924007c0c */ /* 0x000fc6000cf61270 */
[----:B------:R1:W-:Y:S01]  /*17e600*/  @P5 STG.E.U8 desc[UR8][R44.64], R2 ;  /* 0x000000022c005986 */ /* 0x0003e2000c101108 */
[----:B0-----:R-:W-:-:S03]  /*17e610*/  PRMT R0, R5, 0x7770, RZ ;  /* 0x0000777005007816 */ /* 0x001fc600000000ff */
[----:B-1----:R-:W4:Y:S01]  /*17e620*/  LDL.LU.64 R44, [R1+0x1b40] ;  /* 0x001b4000012c7983 */ /* 0x002f220000300a00 */
[----:B------:R-:W-:-:S03]  /*17e630*/  PRMT R2, R5, 0x7771, RZ ;  /* 0x0000777105027816 */ /* 0x000fc600000000ff */
[----:B------:R0:W-:Y:S04]  /*17e640*/  @P0 STG.E.U8 desc[UR8][R42.64], R0 ;  /* 0x000000002a000986 */ /* 0x0001e8000c101108 */
[----:B------:R1:W-:Y:S04]  /*17e650*/  @P6 STG.E.U8 desc[UR8][R40.64], R2 ;  /* 0x0000000228006986 */ /* 0x0003e8000c101108 */
[----:B0-----:R-:W4:Y:S01]  /*17e660*/  LDL.LU.64 R42, [R1+0x1b38] ;  /* 0x001b3800012a7983 */ /* 0x001f220000300a00 */
[----:B------:R-:W-:Y:S02]  /*17e670*/  PRMT R0, R5, 0x7772, RZ ;  /* 0x0000777205007816 */ /* 0x000fe400000000ff */
[----:B------:R-:W-:Y:S01]  /*17e680*/  ISETP.LT.AND P0, PT, R35, UR51, !P1 ;  /* 0x0000003323007c0c */ /* 0x000fe2000cf01270 */
[----:B------:R-:W0:Y:S01]  /*17e690*/  LDCU UR51, c[0x0][0x398] ;  /* 0x00007300ff3377ac */ /* 0x000e220008000800 */
[----:B-1----:R-:W-:Y:S01]  /*17e6a0*/  PRMT R2, R5, 0x7773, RZ ;  /* 0x0000777305027816 */ /* 0x002fe200000000ff */
[----:B--2---:R1:W-:Y:S04]  /*17e6b0*/  @P3 STG.E.U8 desc[UR8][R6.64], R0 ;  /* 0x0000000006003986 */ /* 0x0043e8000c101108 */
[----:B-1----:R-:W2:Y:S04]  /*17e6c0*/  LDL.LU.64 R6, [R1+0x1b30] ;  /* 0x001b300001067983 */ /* 0x002ea80000300a00 */
[----:B------:R-:W2:Y:S01]  /*17e6d0*/  LDL.LU R32, [R1+0x73c] ;  /* 0x00073c0001207983 */ /* 0x000ea20000300800 */
[----:B------:R-:W-:Y:S01]  /*17e6e0*/  ISETP.LT.AND P3, PT, R29, UR26, !P1 ;  /* 0x0000001a1d007c0c */ /* 0x000fe2000cf61270 */
[----:B------:R-:W-:Y:S01]  /*17e6f0*/  VIADD R0, R33, 0x70 ;  /* 0x0000007021007836 */ /* 0x000fe20000000000 */
[----:B------:R-:W-:Y:S01]  /*17e700*/  ISETP.LT.AND P5, PT, R8, UR28, !P1 ;  /* 0x0000001c08007c0c */ /* 0x000fe2000cfa1270 */
[----:B------:R-:W2:Y:S01]  /*17e710*/  LDL.LU.64 R48, [R1+0x1b28] ;  /* 0x001b280001307983 */ /* 0x000ea20000300a00 */
[----:B------:R-:W-:Y:S01]  /*17e720*/  ISETP.LT.AND P6, PT, R28, UR46, !P1 ;  /* 0x0000002e1c007c0c */ /* 0x000fe2000cfc1270 */
[----:B------:R-:W1:Y:S02]  /*17e730*/  LDCU UR26, c[0x0][0x398] ;  /* 0x00007300ff1a77ac */ /* 0x000e640008000800 */
[----:B------:R-:W2:Y:S04]  /*17e740*/  LDL.LU.64 R40, [R1+0x1b20] ;  /* 0x001b200001287983 */ /* 0x000ea80000300a00 */
[----:B---3--:R3:W-:Y:S01]  /*17e750*/  @P0 STG.E.U8 desc[UR8][R38.64], R2 ;  /* 0x0000000226000986 */ /* 0x0087e2000c101108 */
[----:B------:R-:W-:Y:S01]  /*17e760*/  ISETP.GE.AND P0, PT, R0, UR32, PT ;  /* 0x0000002000007c0c */ /* 0x000fe2000bf06270 */
[----:B------:R-:W0:Y:S01]  /*17e770*/  LDCU UR28, c[0x0][0x398] ;  /* 0x00007300ff1c77ac */ /* 0x000e220008000800 */
[----:B----4-:R-:W-:-:S02]  /*17e780*/  PRMT R0, R4, 0x7770, RZ ;  /* 0x0000777004007816 */ /* 0x010fc400000000ff */
[----:B------:R-:W-:Y:S01]  /*17e790*/  ISETP.LT.AND P1, PT, R16, UR47, !P1 ;  /* 0x0000002f10007c0c */ /* 0x000fe2000cf21270 */
[----:B------:R-:W4:Y:S01]  /*17e7a0*/  LDCU UR32, c[0x0][0x398] ;  /* 0x00007300ff2077ac */ /* 0x000f220008000800 */
[----:B------:R-:W0:Y:S01]  /*17e7b0*/  LDCU UR46, c[0x0][0x398] ;  /* 0x00007300ff2e77ac */ /* 0x000e220008000800 */
[----:B---3--:R-:W3:Y:S01]  /*17e7c0*/  LDL.LU.64 R38, [R1+0x1b18] ;  /* 0x001b180001267983 */ /* 0x008ee20000300a00 */
[C---:B------:R-:W-:Y:S01]  /*17e7d0*/  PRMT R2, R4.reuse, 0x7771, RZ ;  /* 0x0000777104027816 */ /* 0x040fe200000000ff */
[----:B------:R-:W0:Y:S02]  /*17e7e0*/  LDCU UR47, c[0x0][0x398] ;  /* 0x00007300ff2f77ac */ /* 0x000e240008000800 */
[----:B------:R0:W-:Y:S04]  /*17e7f0*/  @P3 STG.E.U8 desc[UR8][R10.64], R0 ;  /* 0x000000000a003986 */ /* 0x0001e8000c101108 */
[----:B0-----:R-:W4:Y:S01]  /*17e800*/  LDL.LU.64 R10, [R1+0x1b08] ;  /* 0x001b0800010a7983 */ /* 0x001f220000300a00 */
[----:B------:R-:W-:-:S03]  /*17e810*/  PRMT R0, R4, 0x7772, RZ ;  /* 0x0000777204007816 */ /* 0x000fc600000000ff */
[----:B------:R-:W4:Y:S01]  /*17e820*/  LDL.LU R5, [R1+0x72c] ;  /* 0x00072c0001057983 */ /* 0x000f220000300800 */
[----:B------:R-:W-:Y:S01]  /*17e830*/  ISETP.LT.AND P3, PT, R31, UR48, !P2 ;  /* 0x000000301f007c0c */ /* 0x000fe2000d761270 */
[----:B------:R-:W0:Y:S02]  /*17e840*/  LDCU UR48, c[0x0][0x398] ;  /* 0x00007300ff3077ac */ /* 0x000e240008000800 */
[----:B------:R-:W4:Y:S04]  /*17e850*/  LDL.LU.64 R46, [R1+0x1b10] ;  /* 0x001b1000012e7983 */ /* 0x000f280000300a00 */
[----:B------:R-:W-:Y:S01]  /*17e860*/  @P5 STG.E.U8 desc[UR8][R44.64], R2 ;  /* 0x000000022c005986 */ /* 0x000fe2000c101108 */
[----:B------:R-:W-:Y:S01]  /*17e870*/  ISETP.LT.AND P5, PT, R13, UR49, !P2 ;  /* 0x000000310d007c0c */ /* 0x000fe2000d7a1270 */
[----:B------:R-:W0:Y:S02]  /*17e880*/  LDCU UR49, c[0x0][0x398] ;  /* 0x00007300ff3177ac */ /* 0x000e240008000800 */
[----:B------:R0:W-:Y:S01]  /*17e890*/  @P6 STG.E.U8 desc[UR8][R42.64], R0 ;  /* 0x000000002a006986 */ /* 0x0001e2000c101108 */
[----:B------:R-:W-:Y:S01]  /*17e8a0*/  ISETP.LT.AND P6, PT, R34, UR52, !P2 ;  /* 0x0000003422007c0c */ /* 0x000fe2000d7c1270 */
[----:B------:R-:W1:Y:S01]  /*17e8b0*/  LDCU UR52, c[0x0][0x398] ;  /* 0x00007300ff3477ac */ /* 0x000e620008000800 */
[----:B0-----:R-:W-:-:S05]  /*17e8c0*/  PRMT R0, R4, 0x7773, RZ ;  /* 0x0000777304007816 */ /* 0x001fca00000000ff */
[----:B--2---:R0:W-:Y:S04]  /*17e8d0*/  @P1 STG.E.U8 desc[UR8][R6.64], R0 ;  /* 0x0000000006001986 */ /* 0x0041e8000c101108 */
[----:B0-----:R-:W2:Y:S01]  /*17e8e0*/  LDL.LU.64 R6, [R1+0x1b00] ;  /* 0x001b000001067983 */ /* 0x001ea20000300a00 */
[C---:B------:R-:W-:Y:S02]  /*17e8f0*/  PRMT R4, R32.reuse, 0x7770, RZ ;  /* 0x0000777020047816 */ /* 0x040fe400000000ff */
[C---:B------:R-:W-:Y:S01]  /*17e900*/  PRMT R3, R32.reuse, 0x7771, RZ ;  /* 0x0000777120037816 */ /* 0x040fe200000000ff */
[----:B------:R-:W2:Y:S01]  /*17e910*/  LDL.LU.64 R44, [R1+0x1af8] ;  /* 0x001af800012c7983 */ /* 0x000ea20000300a00 */
[C---:B------:R-:W-:Y:S02]  /*17e920*/  PRMT R2, R32.reuse, 0x7772, RZ ;  /* 0x0000777220027816 */ /* 0x040fe400000000ff */
[----:B------:R-:W-:Y:S01]  /*17e930*/  PRMT R0, R32, 0x7773, RZ ;  /* 0x0000777320007816 */ /* 0x000fe200000000ff */
[----:B------:R-:W2:Y:S01]  /*17e940*/  LDL.LU.64 R42, [R1+0x1ae8] ;  /* 0x001ae800012a7983 */ /* 0x000ea20000300a00 */
[----:B------:R-:W-:-:S03]  /*17e950*/  ISETP.LT.AND P1, PT, R12, UR56, !P2 ;  /* 0x000000380c007c0c */ /* 0x000fc6000d721270 */
[----:B------:R-:W2:Y:S04]  /*17e960*/  LDL.LU R32, [R1+0x6ec] ;  /* 0x0006ec0001207983 */ /* 0x000ea80000300800 */
[----:B------:R-:W-:Y:S04]  /*17e970*/  @P3 STG.E.U8 desc[UR8][R48.64], R4 ;  /* 0x0000000430003986 */ /* 0x000fe8000c101108 */
[----:B------:R-:W-:Y:S04]  /*17e980*/  @P5 STG.E.U8 desc[UR8][R40.64], R3 ;  /* 0x0000000328005986 */ /* 0x000fe8000c101108 */
[----:B---3--:R0:W-:Y:S04]  /*17e990*/  @P6 STG.E.U8 desc[UR8][R38.64], R2 ;  /* 0x0000000226006986 */ /* 0x0081e8000c101108 */
[----:B0-----:R-:W3:Y:S04]  /*17e9a0*/  LDL.LU.64 R38, [R1+0x1ae0] ;  /* 0x001ae00001267983 */ /* 0x001ee80000300a00 */
[----:B------:R-:W3:Y:S04]  /*17e9b0*/  LDL.LU.64 R40, [R1+0x1af0] ;  /* 0x001af00001287983 */ /* 0x000ee80000300a00 */
[----:B----4-:R0:W-:Y:S04]  /*17e9c0*/  @P1 STG.E.U8 desc[UR8][R10.64], R0 ;  /* 0x000000000a001986 */ /* 0x0101e8000c101108 */
[----:B0-----:R-:W4:Y:S01]  /*17e9d0*/  LDL.LU.64 R10, [R1+0x1ad8] ;  /* 0x001ad800010a7983 */ /* 0x001f220000300a00 */
[----:B------:R-:W-:Y:S01]  /*17e9e0*/  ISETP.LT.AND P3, PT, R9, UR10, !P2 ;  /* 0x0000000a09007c0c */ /* 0x000fe2000d761270 */
[----:B------:R-:W0:Y:S01]  /*17e9f0*/  LDCU UR10, c[0x0][0x398] ;  /* 0x00007300ff0a77ac */ /* 0x000e220008000800 */
[----:B------:R-:W-:-:S02]  /*17ea00*/  ISETP.LT.AND P6, PT, R30, UR6, !P2 ;  /* 0x000000061e007c0c */ /* 0x000fc4000d7c1270 */
[C---:B------:R-:W-:Y:S01]  /*17ea10*/  PRMT R4, R5.reuse, 0x7770, RZ ;  /* 0x0000777005047816 */ /* 0x040fe200000000ff */
[----:B------:R-:W0:Y:S01]  /*17ea20*/  LDCU UR6, c[0x0][0x398] ;  /* 0x00007300ff0677ac */ /* 0x000e220008000800 */
[----:B------:R-:W-:Y:S02]  /*17ea30*/  PRMT R3, R5, 0x7771, RZ ;  /* 0x0000777105037816 */ /* 0x000fe400000000ff */
[----:B------:R-:W-:Y:S01]  /*17ea40*/  ISETP.LT.AND P1, PT, R20, UR4, !P2 ;  /* 0x0000000414007c0c */ /* 0x000fe2000d721270 */
[----:B------:R-:W0:Y:S01]  /*17ea50*/  LDCU UR4, c[0x0][0x398] ;  /* 0x00007300ff0477ac */ /* 0x000e220008000800 */
[----:B------:R-:W-:-:S03]  /*17ea60*/  ISETP.LT.AND P5, PT, R19, UR12, !P2 ;  /* 0x0000000c13007c0c */ /* 0x000fc6000d7a1270 */
[----:B------:R-:W-:Y:S01]  /*17ea70*/  @P3 STG.E.U8 desc[UR8][R46.64], R4 ;  /* 0x000000042e003986 */ /* 0x000fe2000c101108 */
[----:B------:R-:W-:Y:S01]  /*17ea80*/  ISETP.LT.AND P3, PT, R14, UR16, !P2 ;  /* 0x000000100e007c0c */ /* 0x000fe2000d761270 */
[----:B------:R-:W0:Y:S01]  /*17ea90*/  LDCU UR12, c[0x0][0x398] ;  /* 0x00007300ff0c77ac */ /* 0x000e220008000800 */
[C---:B------:R-:W-:Y:S02]  /*17eaa0*/  PRMT R2, R5.reuse, 0x7772, RZ ;  /* 0x0000777205027816 */ /* 0x040fe400000000ff */
[----:B------:R-:W-:Y:S01]  /*17eab0*/  PRMT R0, R5, 0x7773, RZ ;  /* 0x0000777305007816 */ /* 0x000fe200000000ff */
[----:B------:R-:W0:Y:S01]  /*17eac0*/  LDCU UR16, c[0x0][0x398] ;  /* 0x00007300ff1077ac */ /* 0x000e220008000800 */
[----:B--2---:R2:W-:Y:S04]  /*17ead0*/  @P6 STG.E.U8 desc[UR8][R6.64], R3 ;  /* 0x0000000306006986 */ /* 0x0045e8000c101108 */
[----:B--2---:R-:W2:Y:S04]  /*17eae0*/  LDL.LU.64 R6, [R1+0x1ac8] ;  /* 0x001ac80001067983 */ /* 0x004ea80000300a00 */
[----:B------:R-:W2:Y:S04]  /*17eaf0*/  LDL.LU R5, [R1+0x7ac] ;  /* 0x0007ac0001057983 */ /* 0x000ea80000300800 */
[----:B------:R0:W-:Y:S01]  /*17eb00*/  @P1 STG.E.U8 desc[UR8][R44.64], R2 ;  /* 0x000000022c001986 */ /* 0x0001e2000c101108 */
[----:B------:R-:W-:Y:S01]  /*17eb10*/  ISETP.LT.AND P6, PT, R36, UR18, !P2 ;  /* 0x0000001224007c0c */ /* 0x000fe2000d7c1270 */
[----:B------:R-:W1:Y:S02]  /*17eb20*/  LDCU UR18, c[0x0][0x398] ;  /* 0x00007300ff1277ac */ /* 0x000e640008000800 */
[----:B------:R-:W2:Y:S04]  /*17eb30*/  LDL.LU.64 R48, [R1+0x1ad0] ;  /* 0x001ad00001307983 */ /* 0x000ea80000300a00 */
[----:B------:R1:W-:Y:S01]  /*17eb40*/  @P5 STG.E.U8 desc[UR8][R42.64], R0 ;  /* 0x000000002a005986 */ /* 0x0003e2000c101108 */
[----:B------:R-:W-:Y:S01]  /*17eb50*/  ISETP.LT.AND P5, PT, R37, UR14, !P2 ;  /* 0x0000000e25007c0c */ /* 0x000fe2000d7a1270 */
[----:B------:R-:W2:Y:S01]  /*17eb60*/  LDCU UR14, c[0x0][0x398] ;  /* 0x00007300ff0e77ac */ /* 0x000ea20008000800 */
[----:B0-----:R-:W-:Y:S01]  /*17eb70*/  PRMT R2, R32, 0x7770, RZ ;  /* 0x0000777020027816 */ /* 0x001fe200000000ff */
[----:B------:R-:W2:Y:S04]  /*17eb80*/  LDL.LU.64 R46, [R1+0x1ac0] ;  /* 0x001ac000012e7983 */ /* 0x000ea80000300a00 */
[----:B-1----:R-:W2:Y:S01]  /*17eb90*/  LDL.LU.64 R42, [R1+0x1ab8] ;  /* 0x001ab800012a7983 */ /* 0x002ea20000300a00 */
[----:B------:R-:W-:-:S03]  /*17eba0*/  VIADD R0, R33, 0x71 ;  /* 0x0000007121007836 */ /* 0x000fc60000000000 */
[----:B---3--:R0:W-:Y:S01]  /*17ebb0*/  @P3 STG.E.U8 desc[UR8][R38.64], R2 ;  /* 0x0000000226003986 */ /* 0x0081e2000c101108 */
[----:B------:R-:W-:Y:S02]  /*17ebc0*/  PRMT R3, R32, 0x7771, RZ ;  /* 0x0000777120037816 */ /* 0x000fe400000000ff */
[----:B------:R-:W-:Y:S01]  /*17ebd0*/  ISETP.GE.AND P1, PT, R0, UR33, PT ;  /* 0x0000002100007c0c */ /* 0x000fe2000bf26270 */
[----:B------:R-:W1:Y:S01]  /*17ebe0*/  LDCU UR33, c[0x0][0x398] ;  /* 0x00007300ff2177ac */ /* 0x000e620008000800 */
[C---:B------:R-:W-:Y:S01]  /*17ebf0*/  PRMT R0, R32.reuse, 0x7773, RZ ;  /* 0x0000777320007816 */ /* 0x040fe200000000ff */
[----:B0-----:R-:W3:Y:S01]  /*17ec00*/  LDL.LU.64 R38, [R1+0x1ab0] ;  /* 0x001ab00001267983 */ /* 0x001ee20000300a00 */
[----:B------:R-:W-:-:S03]  /*17ec10*/  PRMT R2, R32, 0x7772, RZ ;  /* 0x0000777220027816 */ /* 0x000fc600000000ff */
[----:B------:R-:W3:Y:S04]  /*17ec20*/  LDL.LU R32, [R1+0x79c] ;  /* 0x00079c0001207983 */ /* 0x000ee80000300800 */
[----:B------:R-:W-:Y:S04]  /*17ec30*/  @P5 STG.E.U8 desc[UR8][R40.64], R3 ;  /* 0x0000000328005986 */ /* 0x000fe8000c101108 */
[----:B----4-:R0:W-:Y:S04]  /*17ec40*/  @P6 STG.E.U8 desc[UR8][R10.64], R2 ;  /* 0x000000020a006986 */ /* 0x0101e8000c101108 */
[----:B------:R-:W4:Y:S04]  /*17ec50*/  LDL.LU.64 R44, [R1+0x1aa8] ;  /* 0x001aa800012c7983 */ /* 0x000f280000300a00 */
[----:B0-----:R-:W4:Y:S01]  /*17ec60*/  LDL.LU.64 R10, [R1+0x1aa0] ;  /* 0x001aa000010a7983 */ /* 0x001f220000300a00 */
[----:B------:R-:W-:Y:S01]  /*17ec70*/  ISETP.LT.AND P3, PT, R35, UR20, !P2 ;  /* 0x0000001423007c0c */ /* 0x000fe2000d761270 */
[----:B------:R-:W0:Y:S01]  /*17ec80*/  LDCU UR20, c[0x0][0x398] ;  /* 0x00007300ff1477ac */ /* 0x000e220008000800 */
[----:B------:R-:W-:-:S02]  /*17ec90*/  ISETP.LT.AND P6, PT, R29, UR22, !P2 ;  /* 0x000000161d007c0c */ /* 0x000fc4000d7c1270 */
[----:B------:R-:W-:Y:S01]  /*17eca0*/  ISETP.LT.AND P5, PT, R8, UR24, !P2 ;  /* 0x0000001808007c0c */ /* 0x000fe2000d7a1270 */
[----:B------:R-:W0:Y:S01]  /*17ecb0*/  LDCU UR22, c[0x0][0x398] ;  /* 0x00007300ff1677ac */ /* 0x000e220008000800 */
[----:B------:R-:W0:Y:S07]  /*17ecc0*/  LDCU UR24, c[0x0][0x398] ;  /* 0x00007300ff1877ac */ /* 0x000e2e0008000800 */
[----:B--2---:R2:W-:Y:S01]  /*17ecd0*/  @P3 STG.E.U8 desc[UR8][R6.64], R0 ;  /* 0x0000000006003986 */ /* 0x0045e2000c101108 */
[----:B------:R-:W-:Y:S01]  /*17ece0*/  ISETP.LT.AND P3, PT, R28, UR41, !P2 ;  /* 0x000000291c007c0c */ /* 0x000fe2000d761270 */
[----:B------:R-:W0:Y:S01]  /*17ecf0*/  LDCU UR41, c[0x0][0x398] ;  /* 0x00007300ff2977ac */ /* 0x000e220008000800 */
[----:B------:R-:W-:-:S02]  /*17ed00*/  ISETP.LT.AND P2, PT, R16, UR40, !P2 ;  /* 0x0000002810007c0c */ /* 0x000fc4000d741270 */
[C---:B------:R-:W-:Y:S01]  /*17ed10*/  PRMT R4, R5.reuse, 0x7770, RZ ;  /* 0x0000777005047816 */ /* 0x040fe200000000ff */
[----:B------:R-:W0:Y:S01]  /*17ed20*/  LDCU UR40, c[0x0][0x398] ;  /* 0x00007300ff2877ac */ /* 0x000e220008000800 */
[C---:B------:R-:W-:Y:S01]  /*17ed30*/  PRMT R3, R5.reuse, 0x7771, RZ ;  /* 0x0000777105037816 */ /* 0x040fe200000000ff */
[----:B--2---:R-:W2:Y:S01]  /*17ed40*/  LDL.LU.64 R6, [R1+0x1a98] ;  /* 0x001a980001067983 */ /* 0x004ea20000300a00 */
[C---:B------:R-:W-:Y:S02]  /*17ed50*/  PRMT R2, R5.reuse, 0x7772, RZ ;  /* 0x0000777205027816 */ /* 0x040fe400000000ff */
[----:B------:R-:W-:Y:S01]  /*17ed60*/  PRMT R0, R5, 0x7773, RZ ;  /* 0x0000777305007816 */ /* 0x000fe200000000ff */
[----:B------:R-:W2:Y:S04]  /*17ed70*/  LDL.LU.64 R40, [R1+0x1a88] ;  /* 0x001a880001287983 */ /* 0x000ea80000300a00 */
[----:B------:R-:W2:Y:S04]  /*17ed80*/  LDL.LU R5, [R1+0x78c] ;  /* 0x00078c0001057983 */ /* 0x000ea80000300800 */
[----:B------:R0:W-:Y:S04]  /*17ed90*/  @P6 STG.E.U8 desc[UR8][R48.64], R4 ;  /* 0x0000000430006986 */ /* 0x0001e8000c101108 */
[----:B------:R0:W-:Y:S01]  /*17eda0*/  @P5 STG.E.U8 desc[UR8][R46.64], R3 ;  /* 0x000000032e005986 */ /* 0x0001e2000c101108 */
[----:B------:R-:W-:Y:S01]  /*17edb0*/  ISETP.LT.AND P5, PT, R13, UR37, !P4 ;  /* 0x000000250d007c0c */ /* 0x000fe2000e7a1270 */
[----:B------:R-:W1:Y:S02]  /*17edc0*/  LDCU UR37, c[0x0][0x398] ;  /* 0x00007300ff2577ac */ /* 0x000e640008000800 */
[----:B------:R-:W-:Y:S01]  /*17edd0*/  @P3 STG.E.U8 desc[UR8][R42.64], R2 ;  /* 0x000000022a003986 */ /* 0x000fe2000c101108 */
[----:B------:R-:W-:Y:S01]  /*17ede0*/  ISETP.LT.AND P3, PT, R31, UR39, !P4 ;  /* 0x000000271f007c0c */ /* 0x000fe2000e761270 */
[----:B------:R-:W1:Y:S02]  /*17edf0*/  LDCU UR39, c[0x0][0x398] ;  /* 0x00007300ff2777ac */ /* 0x000e640008000800 */
[----:B------:R-:W2:Y:S04]  /*17ee00*/  LDL.LU.64 R22, [R1+0x1a90] ;  /* 0x001a900001167983 */ /* 0x000ea80000300a00 */
[----:B0-----:R-:W2:Y:S04]  /*17ee10*/  LDL.LU.64 R48, [R1+0x1a80] ;  /* 0x001a800001307983 */ /* 0x001ea80000300a00 */
[----:B---3--:R0:W-:Y:S01]  /*17ee20*/  @P2 STG.E.U8 desc[UR8][R38.64], R0 ;  /* 0x0000000026002986 */ /* 0x0081e2000c101108 */
[----:B------:R-:W-:-:S02]  /*17ee30*/  PRMT R4, R32, 0x7770, RZ ;  /* 0x0000777020047816 */ /* 0x000fc400000000ff */
[----:B------:R-:W-:Y:S01]  /*17ee40*/  PRMT R3, R32, 0x7771, RZ ;  /* 0x0000777120037816 */ /* 0x000fe200000000ff */
[----:B0-----:R-:W3:Y:S04]  /*17ee50*/  LDL.LU.64 R38, [R1+0x1a78] ;  /* 0x001a780001267983 */ /* 0x001ee80000300a00 */
[----:B----4-:R-:W-:Y:S04]  /*17ee60*/  @P3 STG.E.U8 desc[UR8][R44.64], R4 ;  /* 0x000000042c003986 */ /* 0x010fe8000c101108 */
[----:B------:R-:W4:Y:S04]  /*17ee70*/  LDL.LU.64 R42, [R1+0x1a68] ;  /* 0x001a6800012a7983 */ /* 0x000f280000300a00 */
[----:B------:R0:W-:Y:S04]  /*17ee80*/  @P5 STG.E.U8 desc[UR8][R10.64], R3 ;  /* 0x000000030a005986 */ /* 0x0001e8000c101108 */
[----:B0-----:R-:W4:Y:S01]  /*17ee90*/  LDL.LU R10, [R1+0x77c] ;  /* 0x00077c00010a7983 */ /* 0x001f220000300800 */
[----:B------:R-:W-:Y:S01]  /*17eea0*/  ISETP.LT.AND P6, PT, R34, UR36, !P4 ;  /* 0x0000002422007c0c */ /* 0x000fe2000e7c1270 */
[----:B------:R-:W0:Y:S01]  /*17eeb0*/  LDCU UR36, c[0x0][0x398] ;  /* 0x00007300ff2477ac */ /* 0x000e220008000800 */
[----:B------:R-:W-:-:S02]  /*17eec0*/  PRMT R2, R32, 0x7772, RZ ;  /* 0x0000777220027816 */ /* 0x000fc400000000ff */
[----:B------:R-:W-:Y:S01]  /*17eed0*/  ISETP.LT.AND P2, PT, R12, UR35, !P4 ;  /* 0x000000230c007c0c */ /* 0x000fe2000e741270 */
[----:B------:R-:W0:Y:S01]  /*17eee0*/  LDCU UR35, c[0x0][0x398] ;  /* 0x00007300ff2377ac */ /* 0x000e220008000800 */
[----:B------:R-:W-:Y:S02]  /*17eef0*/  ISETP.LT.AND P5, PT, R9, UR34, !P4 ;  /* 0x0000002209007c0c */ /* 0x000fe4000e7a1270 */
[----:B------:R-:W-:Y:S01]  /*17ef00*/  ISETP.LT.AND P3, PT, R20, UR38, !P4 ;  /* 0x0000002614007c0c */ /* 0x000fe2000e761270 */
[----:B------:R-:W0:Y:S01]  /*17ef10*/  LDCU UR34, c[0x0][0x398] ;  /* 0x00007300ff2277ac */ /* 0x000e220008000800 */
[----:B------:R-:W-:Y:S01]  /*17ef20*/  PRMT R0, R32, 0x7773, RZ ;  /* 0x0000777320007816 */ /* 0x000fe200000000ff */
[----:B------:R-:W0:Y:S02]  /*17ef30*/  LDCU UR38, c[0x0][0x398] ;  /* 0x00007300ff2677ac */ /* 0x000e240008000800 */
[----:B--2---:R2:W-:Y:S01]  /*17ef40*/  @P6 STG.E.U8 desc[UR8][R6.64], R2 ;  /* 0x0000000206006986 */ /* 0x0045e2000c101108 */
[----:B------:R-:W-:Y:S01]  /*17ef50*/  ISETP.LT.AND P6, PT, R30, UR44, !P4 ;  /* 0x0000002c1e007c0c */ /* 0x000fe2000e7c1270 */
[----:B------:R-:W0:Y:S02]  /*17ef60*/  LDCU UR44, c[0x0][0x398] ;  /* 0x00007300ff2c77ac */ /* 0x000e240008000800 */
[----:B------:R0:W-:Y:S04]  /*17ef70*/  @P2 STG.E.U8 desc[UR8][R40.64], R0 ;  /* 0x0000000028002986 */ /* 0x0001e8000c101108 */
[----:B--2---:R-:W2:Y:S04]  /*17ef80*/  LDL.LU.64 R6, [R1+0x1a70] ;  /* 0x001a700001067983 */ /* 0x004ea80000300a00 */
[----:B------:R-:W2:Y:S01]  /*17ef90*/  LDL.LU.64 R46, [R1+0x1a60] ;  /* 0x001a6000012e7983 */ /* 0x000ea20000300a00 */
[----:B------:R-:W-:-:S02]  /*17efa0*/  PRMT R4, R5, 0x7770, RZ ;  /* 0x0000777005047816 */ /* 0x000fc400000000ff */
[C---:B------:R-:W-:Y:S01]  /*17efb0*/  PRMT R3, R5.reuse, 0x7771, RZ ;  /* 0x0000777105037816 */ /* 0x040fe200000000ff */
[----:B------:R-:W2:Y:S01]  /*17efc0*/  LDL.LU.64 R44, [R1+0x1a58] ;  /* 0x001a5800012c7983 */ /* 0x000ea20000300a00 */
[C---:B------:R-:W-:Y:S02]  /*17efd0*/  PRMT R2, R5.reuse, 0x7772, RZ ;  /* 0x0000777205027816 */ /* 0x040fe400000000ff */
[----:B0-----:R-:W-:Y:S01]  /*17efe0*/  PRMT R0, R5, 0x7773, RZ ;  /* 0x0000777305007816 */ /* 0x001fe200000000ff */
[----:B------:R-:W2:Y:S01]  /*17eff0*/  LDL.LU.64 R40, [R1+0x1a48] ;  /* 0x001a480001287983 */ /* 0x000ea20000300a00 */
[----:B------:R-:W-:Y:S01]  /*17f000*/  ISETP.LT.AND P2, PT, R19, UR43, !P4 ;  /* 0x0000002b13007c0c */ /* 0x000fe2000e741270 */
[----:B------:R-:W0:Y:S02]  /*17f010*/  LDCU UR43, c[0x0][0x398] ;  /* 0x00007300ff2b77ac */ /* 0x000e240008000800 */
[----:B------:R-:W2:Y:S04]  /*17f020*/  LDL.LU R5, [R1+0x6dc] ;  /* 0x0006dc0001057983 */ /* 0x000ea80000300800 */
[----:B------:R-:W-:Y:S04]  /*17f030*/  @P5 STG.E.U8 desc[UR8][R22.64], R4 ;  /* 0x0000000416005986 */ /* 0x000fe8000c101108 */
[----:B------:R-:W-:Y:S04]  /*17f040*/  @P6 STG.E.U8 desc[UR8][R48.64], R3 ;  /* 0x0000000330006986 */ /* 0x000fe8000c101108 */
[----:B---3--:R3:W-:Y:S04]  /*17f050*/  @P3 STG.E.U8 desc[UR8][R38.64], R2 ;  /* 0x0000000226003986 */ /* 0x0087e8000c101108 */
[----:B---3--:R-:W3:Y:S04]  /*17f060*/  LDL.LU.64 R38, [R1+0x1a40] ;  /* 0x001a400001267983 */ /* 0x008ee80000300a00 */
[----:B----4-:R4:W-:Y:S01]  /*17f070*/  @P2 STG.E.U8 desc[UR8][R42.64], R0 ;  /* 0x000000002a002986 */ /* 0x0109e2000c101108 */
[----:B------:R-:W-:-:S02]  /*17f080*/  PRMT R4, R10, 0x7770, RZ ;  /* 0x000077700a047816 */ /* 0x000fc400000000ff */
[C---:B------:R-:W-:Y:S02]  /*17f090*/  PRMT R3, R10.reuse, 0x7771, RZ ;  /* 0x000077710a037816 */ /* 0x040fe400000000ff */
[C---:B------:R-:W-:Y:S01]  /*17f0a0*/  PRMT R2, R10.reuse, 0x7772, RZ ;  /* 0x000077720a027816 */ /* 0x040fe200000000ff */
[----:B----4-:R-:W4:Y:S01]  /*17f0b0*/  LDL.LU.64 R42, [R1+0x1a50] ;  /* 0x001a5000012a7983 */ /* 0x010f220000300a00 */
[----:B------:R-:W-:-:S03]  /*17f0c0*/  PRMT R0, R10, 0x7773, RZ ;  /* 0x000077730a007816 */ /* 0x000fc600000000ff */
[----:B------:R-:W4:Y:S01]  /*17f0d0*/  LDL.LU.64 R10, [R1+0x1a38] ;  /* 0x001a3800010a7983 */ /* 0x000f220000300a00 */
[----:B------:R-:W-:Y:S01]  /*17f0e0*/  ISETP.LT.AND P5, PT, R14, UR42, !P4 ;  /* 0x0000002a0e007c0c */ /* 0x000fe2000e7a1270 */
[----:B------:R-:W0:Y:S01]  /*17f0f0*/  LDCU UR42, c[0x0][0x398] ;  /* 0x00007300ff2a77ac */ /* 0x000e220008000800 */
[----:B------:R-:W-:Y:S02]  /*17f100*/  ISETP.LT.AND P6, PT, R37, UR26, !P4 ;  /* 0x0000001a25007c0c */ /* 0x000fe4000e7c1270 */
[----:B------:R-:W-:Y:S01]  /*17f110*/  ISETP.LT.AND P2, PT, R36, UR28, !P4 ;  /* 0x0000001c24007c0c */ /* 0x000fe2000e741270 */
[----:B------:R-:W0:Y:S01]  /*17f120*/  LDCU UR26, c[0x0][0x398] ;  /* 0x00007300ff1a77ac */ /* 0x000e220008000800 */
[----:B------:R-:W-:Y:S01]  /*17f130*/  ISETP.LT.AND P3, PT, R35, UR32, !P4 ;  /* 0x0000002023007c0c */ /* 0x000fe2000e761270 */
[----:B------:R-:W0:Y:S01]  /*17f140*/  LDCU UR28, c[0x0][0x398] ;  /* 0x00007300ff1c77ac */ /* 0x000e220008000800 */
[----:B------:R-:W0:Y:S05]  /*17f150*/  LDCU UR32, c[0x0][0x398] ;  /* 0x00007300ff2077ac */ /* 0x000e2a0008000800 */
[----:B--2---:R2:W-:Y:S04]  /*17f160*/  @P5 STG.E.U8 desc[UR8][R6.64], R4 ;  /* 0x0000000406005986 */ /* 0x0045e8000c101108 */
[----:B------:R0:W-:Y:S01]  /*17f170*/  @P6 STG.E.U8 desc[UR8][R46.64], R3 ;  /* 0x000000032e006986 */ /* 0x0001e2000c101108 */
[----:B------:R-:W-:Y:S01]  /*17f180*/  ISETP.LT.AND P6, PT, R29, UR46, !P4 ;  /* 0x0000002e1d007c0c */ /* 0x000fe2000e7c1270 */
[----:B------:R-:W1:Y:S02]  /*17f190*/  LDCU UR46, c[0x0][0x398] ;  /* 0x00007300ff2e77ac */ /* 0x000e640008000800 */
[----:B------:R0:W-:Y:S04]  /*17f1a0*/  @P2 STG.E.U8 desc[UR8][R44.64], R2 ;  /* 0x000000022c002986 */ /* 0x0001e8000c101108 */
[----:B--2---:R-:W2:Y:S04]  /*17f1b0*/  LDL.LU R6, [R1+0x710] ;  /* 0x0007100001067983 */ /* 0x004ea80000300800 */
[----:B0-----:R-:W2:Y:S04]  /*17f1c0*/  LDL.LU.64 R46, [R1+0x1a30] ;  /* 0x001a3000012e7983 */ /* 0x001ea80000300a00 */
[----:B------:R-:W2:Y:S01]  /*17f1d0*/  LDL.LU.64 R44, [R1+0x1a28] ;  /* 0x001a2800012c7983 */ /* 0x000ea20000300a00 */
[----:B------:R-:W-:-:S02]  /*17f1e0*/  PRMT R2, R5, 0x7770, RZ ;  /* 0x0000777005027816 */ /* 0x000fc400000000ff */
[----:B------:R-:W-:Y:S01]  /*17f1f0*/  ISETP.LT.AND P5, PT, R8, UR45, !P4 ;  /* 0x0000002d08007c0c */ /* 0x000fe2000e7a1270 */
[----:B------:R0:W-:Y:S01]  /*17f200*/  @P3 STG.E.U8 desc[UR8][R40.64], R0 ;  /* 0x0000000028003986 */ /* 0x0001e2000c101108 */
[----:B------:R-:W-:Y:S01]  /*17f210*/  ISETP.LT.AND P3, PT, R28, UR47, !P4 ;  /* 0x0000002f1c007c0c */ /* 0x000fe2000e761270 */
[----:B------:R-:W1:Y:S01]  /*17f220*/  LDCU UR45, c[0x0][0x398] ;  /* 0x00007300ff2d77ac */ /* 0x000e620008000800 */
[----:B------:R-:W-:Y:S01]  /*17f230*/  PRMT R3, R5, 0x7771, RZ ;  /* 0x0000777105037816 */ /* 0x000fe200000000ff */
[----:B0-----:R-:W2:Y:S01]  /*17f240*/  LDL.LU.64 R40, [R1+0x1a20] ;  /* 0x001a200001287983 */ /* 0x001ea20000300a00 */
[----:B------:R-:W-:Y:S01]  /*17f250*/  VIADD R0, R33, 0x72 ;  /* 0x0000007221007836 */ /* 0x000fe20000000000 */
[----:B------:R-:W0:Y:S02]  /*17f260*/  LDCU UR47, c[0x0][0x398] ;  /* 0x00007300ff2f77ac */ /* 0x000e240008000800 */
[----:B---3--:R3:W-:Y:S02]  /*17f270*/  @P6 STG.E.U8 desc[UR8][R38.64], R2 ;  /* 0x0000000226006986 */ /* 0x0087e4000c101108 */
[----:B------:R-:W-:Y:S01]  /*17f280*/  ISETP.GE.AND P2, PT, R0, UR29, PT ;  /* 0x0000001d00007c0c */ /* 0x000fe2000bf46270 */
[----:B------:R-:W0:Y:S01]  /*17f290*/  LDCU UR29, c[0x0][0x398] ;  /* 0x00007300ff1d77ac */ /* 0x000e220008000800 */
[----:B------:R-:W-:Y:S01]  /*17f2a0*/  PRMT R0, R5, 0x7772, RZ ;  /* 0x0000777205007816 */ /* 0x000fe200000000ff */
[----:B---3--:R-:W3:Y:S04]  /*17f2b0*/  LDL.LU.64 R38, [R1+0x1a18] ;  /* 0x001a180001267983 */ /* 0x008ee80000300a00 */
[----:B------:R-:W3:Y:S04]  /*17f2c0*/  LDL.LU R7, [R1+0x700] ;  /* 0x0007000001077983 */ /* 0x000ee80000300800 */
[----:B------:R-:W3:Y:S04]  /*17f2d0*/  LDL.LU.64 R22, [R1+0x1a10] ;  /* 0x001a100001167983 */ /* 0x000ee80000300a00 */
[----:B----4-:R-:W-:Y:S04]  /*17f2e0*/  @P5 STG.E.U8 desc[UR8][R42.64], R3 ;  /* 0x000000032a005986 */ /* 0x010fe8000c101108 */
[----:B------:R-:W4:Y:S04]  /*17f2f0*/  LDL.LU.64 R48, [R1+0x1a08] ;  /* 0x001a080001307983 */ /* 0x000f280000300a00 */
[----:B------:R0:W-:Y:S04]  /*17f300*/  @P3 STG.E.U8 desc[UR8][R10.64], R0 ;  /* 0x000000000a003986 */ /* 0x0001e8000c101108 */
[----:B0-----:R-:W4:Y:S04]  /*17f310*/  LDL.LU.64 R10, [R1+0x1a00] ;  /* 0x001a0000010a7983 */ /* 0x001f280000300a00 */
[----:B------:R-:W4:Y:S01]  /*17f320*/  LDL.LU.64 R42, [R1+0x19f8] ;  /* 0x0019f800012a7983 */ /* 0x000f220000300a00 */
[----:B------:R-:W-:Y:S01]  /*17f330*/  ISETP.LT.AND P4, PT, R16, UR48, !P4 ;  /* 0x0000003010007c0c */ /* 0x000fe2000e781270 */
[----:B------:R-:W0:Y:S01]  /*17f340*/  LDCU UR48, c[0x0][0x398] ;  /* 0x00007300ff3077ac */ /* 0x000e220008000800 */
[----:B------:R-:W-:-:S02]  /*17f350*/  ISETP.LT.AND P6, PT, R31, UR50, !P0 ;  /* 0x000000321f007c0c */ /* 0x000fc4000c7c1270 */
[----:B------:R-:W-:Y:S02]  /*17f360*/  ISETP.LT.AND P5, PT, R13, UR49, !P0 ;  /* 0x000000310d007c0c */ /* 0x000fe4000c7a1270 */
[----:B------:R-:W-:Y:S02]  /*17f370*/  PRMT R2, R5, 0x7773, RZ ;  /* 0x0000777305027816 */ /* 0x000fe400000000ff */
[----:B------:R-:W-:Y:S01]  /*17f380*/  ISETP.LT.AND P3, PT, R34, UR10, !P0 ;  /* 0x0000000a22007c0c */ /* 0x000fe2000c761270 */
[----:B------:R-:W0:Y:S01]  /*17f390*/  LDCU UR10, c[0x0][0x398] ;  /* 0x00007300ff0a77ac */ /* 0x000e220008000800 */
[----:B--2---:R-:W-:-:S03]  /*17f3a0*/  PRMT R0, R6, 0x7770, RZ ;  /* 0x0000777006007816 */ /* 0x004fc600000000ff */
[----:B------:R2:W-:Y:S04]  /*17f3b0*/  @P4 STG.E.U8 desc[UR8][R46.64], R2 ;  /* 0x000000022e004986 */ /* 0x0005e8000c101108 */
[----:B------:R0:W-:Y:S01]  /*17f3c0*/  @P6 STG.E.U8 desc[UR8][R44.64], R0 ;  /* 0x000000002c006986 */ /* 0x0001e2000c101108 */
[----:B------:R-:W-:Y:S01]  /*17f3d0*/  ISETP.LT.AND P6, PT, R12, UR6, !P0 ;  /* 0x000000060c007c0c */ /* 0x000fe2000c7c1270 */
[----:B------:R-:W1:Y:S01]  /*17f3e0*/  LDCU UR6, c[0x0][0x398] ;  /* 0x00007300ff0677ac */ /* 0x000e620008000800 */
[----:B------:R-:W-:Y:S01]  /*17f3f0*/  ISETP.LT.AND P4, PT, R9, UR51, !P0 ;  /* 0x0000003309007c0c */ /* 0x000fe2000c781270 */
[----:B--2---:R-:W2:Y:S01]  /*17f400*/  LDL.LU.64 R46, [R1+0x19f0] ;  /* 0x0019f000012e7983 */ /* 0x004ea20000300a00 */
[----:B------:R-:W-:-:S03]  /*17f410*/  PRMT R2, R6, 0x7771, RZ ;  /* 0x0000777106027816 */ /* 0x000fc600000000ff */
[----:B------:R-:W2:Y:S01]  /*17f420*/  LDL.LU R5, [R1+0x6c0] ;  /* 0x0006c00001057983 */ /* 0x000ea20000300800 */
[----:B0-----:R-:W-:-:S03]  /*17f430*/  PRMT R0, R6, 0x7772, RZ ;  /* 0x0000777206007816 */ /* 0x001fc600000000ff */
[----:B------:R0:W-:Y:S01]  /*17f440*/  @P5 STG.E.U8 desc[UR8][R40.64], R2 ;  /* 0x0000000228005986 */ /* 0x0001e2000c101108 */
[----:B------:R-:W-:Y:S01]  /*17f450*/  ISETP.LT.AND P5, PT, R30, UR4, !P0 ;  /* 0x000000041e007c0c */ /* 0x000fe2000c7a1270 */
[----:B------:R-:W1:Y:S02]  /*17f460*/  LDCU UR4, c[0x0][0x398] ;  /* 0x00007300ff0477ac */ /* 0x000e640008000800 */
[----:B0-----:R-:W2:Y:S04]  /*17f470*/  LDL.LU.64 R40, [R1+0x19e8] ;  /* 0x0019e80001287983 */ /* 0x001ea80000300a00 */
[----:B---3--:R0:W-:Y:S01]  /*17f480*/  @P3 STG.E.U8 desc[UR8][R38.64], R0 ;  /* 0x0000000026003986 */ /* 0x0081e2000c101108 */
[C---:B------:R-:W-:Y:S02]  /*17f490*/  PRMT R2, R7.reuse, 0x7770, RZ ;  /* 0x0000777007027816 */ /* 0x040fe400000000ff */
[----:B0-----:R-:W-:Y:S01]  /*17f4a0*/  PRMT R0, R6, 0x7773, RZ ;  /* 0x0000777306007816 */ /* 0x001fe200000000ff */
[----:B------:R-:W3:Y:S04]  /*17f4b0*/  LDL.LU.64 R38, [R1+0x19e0] ;  /* 0x0019e00001267983 */ /* 0x000ee80000300a00 */
[----:B------:R0:W-:Y:S04]  /*17f4c0*/  @P6 STG.E.U8 desc[UR8][R22.64], R0 ;  /* 0x0000000016006986 */ /* 0x0001e8000c101108 */
[----:B------:R-:W3:Y:S04]  /*17f4d0*/  LDL.LU.64 R44, [R1+0x19d8] ;  /* 0x0019d800012c7983 */ /* 0x000ee80000300a00 */
[----:B----4-:R-:W-:Y:S01]  /*17f4e0*/  @P4 STG.E.U8 desc[UR8][R48.64], R2 ;  /* 0x0000000230004986 */ /* 0x010fe2000c101108 */
[----:B0-----:R-:W-:-:S05]  /*17f4f0*/  PRMT R0, R7, 0x7771, RZ ;  /* 0x0000777107007816 */ /* 0x001fca00000000ff */
[----:B------:R0:W-:Y:S01]  /*17f500*/  @P5 STG.E.U8 desc[UR8][R10.64], R0 ;  /* 0x000000000a005986 */ /* 0x0001e2000c101108 */
[----:B------:R-:W-:Y:S01]  /*17f510*/  ISETP.LT.AND P3, PT, R20, UR12, !P0 ;  /* 0x0000000c14007c0c */ /* 0x000fe2000c761270 */
[----:B------:R-:W4:Y:S02]  /*17f520*/  LDCU UR12, c[0x0][0x398] ;  /* 0x00007300ff0c77ac */ /* 0x000f240008000800 */
[----:B0-----:R-:W4:Y:S01]  /*17f530*/  LDL.LU.64 R10, [R1+0x19d0] ;  /* 0x0019d000010a7983 */ /* 0x001f220000300a00 */
[----:B------:R-:W-:-:S03]  /*17f540*/  PRMT R2, R7, 0x7772, RZ ;  /* 0x0000777207027816 */ /* 0x000fc600000000ff */
[----:B------:R-:W4:Y:S06]  /*17f550*/  LDL.LU R6, [R1+0x7e0] ;  /* 0x0007e00001067983 */ /* 0x000f2c0000300800 */
[----:B------:R0:W-:Y:S04]  /*17f560*/  @P3 STG.E.U8 desc[UR8][R42.64], R2 ;  /* 0x000000022a003986 */ /* 0x0001e8000c101108 */
[----:B0-----:R-:W4:Y:S01]  /*17f570*/  LDL.LU.64 R42, [R1+0x19c8] ;  /* 0x0019c800012a7983 */ /* 0x001f220000300a00 */
[----:B------:R-:W-:Y:S01]  /*17f580*/  ISETP.LT.AND P6, PT, R19, UR14, !P0 ;  /* 0x0000000e13007c0c */ /* 0x000fe2000c7c1270 */
[----:B------:R-:W0:Y:S01]  /*17f590*/  LDCU UR14, c[0x0][0x398] ;  /* 0x00007300ff0e77ac */ /* 0x000e220008000800 */
[----:B------:R-:W-:Y:S01]  /*17f5a0*/  ISETP.LT.AND P4, PT, R14, UR52, !P0 ;  /* 0x000000340e007c0c */ /* 0x000fe2000c781270 */
[----:B------:R-:W4:Y:S01]  /*17f5b0*/  LDL.LU.64 R48, [R1+0x19c0] ;  /* 0x0019c00001307983 */ /* 0x000f220000300a00 */
[----:B------:R-:W-:-:S02]  /*17f5c0*/  ISETP.LT.AND P5, PT, R37, UR53, !P0 ;  /* 0x0000003525007c0c */ /* 0x000fc4000c7a1270 */
[----:B------:R-:W-:Y:S02]  /*17f5d0*/  PRMT R0, R7, 0x7773, RZ ;  /* 0x0000777307007816 */ /* 0x000fe400000000ff */
[----:B------:R-:W-:-:S05]  /*17f5e0*/  ISETP.LT.AND P3, PT, R36, UR54, !P0 ;  /* 0x0000003624007c0c */ /* 0x000fca000c761270 */
[----:B--2---:R2:W-:Y:S01]  /*17f5f0*/  @P6 STG.E.U8 desc[UR8][R46.64], R0 ;  /* 0x000000002e006986 */ /* 0x0045e2000c101108 */
[C---:B------:R-:W-:Y:S02]  /*17f600*/  PRMT R2, R5.reuse, 0x7770, RZ ;  /* 0x0000777005027816 */ /* 0x040fe400000000ff */
[----:B--2---:R-:W-:-:S03]  /*17f610*/  PRMT R0, R5, 0x7771, RZ ;  /* 0x0000777105007816 */ /* 0x004fc600000000ff */
[----:B------:R2:W-:Y:S01]  /*17f620*/  @P4 STG.E.U8 desc[UR8][R40.64], R2 ;  /* 0x0000000228004986 */ /* 0x0005e2000c101108 */
[----:B------:R-:W-:Y:S01]  /*17f630*/  ISETP.LT.AND P4, PT, R35, UR16, !P0 ;  /* 0x0000001023007c0c */ /* 0x000fe2000c781270 */
[----:B------:R-:W0:Y:S02]  /*17f640*/  LDCU UR16, c[0x0][0x398] ;  /* 0x00007300ff1077ac */ /* 0x000e240008000800 */
[----:B--2---:R-:W2:Y:S01]  /*17f650*/  LDL.LU.64 R40, [R1+0x19b8] ;  /* 0x0019b80001287983 */ /* 0x004ea20000300a00 */
[----:B------:R-:W-:-:S03]  /*17f660*/  PRMT R2, R5, 0x7772, RZ ;  /* 0x0000777205027816 */ /* 0x000fc600000000ff */
[----:B---3--:R3:W-:Y:S04]  /*17f670*/  @P5 STG.E.U8 desc[UR8][R38.64], R0 ;  /* 0x0000000026005986 */ /* 0x0087e8000c101108 */
[----:B------:R0:W-:Y:S04]  /*17f680*/  @P3 STG.E.U8 desc[UR8][R44.64], R2 ;  /* 0x000000022c003986 */ /* 0x0001e8000c101108 */
[----:B---3--:R-:W3:Y:S04]  /*17f690*/  LDL.LU.64 R38, [R1+0x19b0] ;  /* 0x0019b00001267983 */ /* 0x008ee80000300a00 */
[----:B------:R-:W3:Y:S01]  /*17f6a0*/  LDL.LU R7, [R1+0x7d0] ;  /* 0x0007d00001077983 */ /* 0x000ee20000300800 */
[----:B0-----:R-:W-:-:S03]  /*17f6b0*/  PRMT R2, R5, 0x7773, RZ ;  /* 0x0000777305027816 */ /* 0x001fc600000000ff */
[----:B------:R-:W3:Y:S01]  /*17f6c0*/  LDL.LU.64 R46, [R1+0x19a8] ;  /* 0x0019a800012e7983 */ /* 0x000ee20000300a00 */
[----:B------:R-:W-:Y:S01]  /*17f6d0*/  ISETP.LT.AND P5, PT, R29, UR18, !P0 ;  /* 0x000000121d007c0c */ /* 0x000fe2000c7a1270 */
[----:B------:R-:W-:Y:S01]  /*17f6e0*/  VIADD R0, R33, 0x73 ;  /* 0x0000007321007836 */ /* 0x000fe20000000000 */
[----:B------:R-:W-:Y:S01]  /*17f6f0*/  ISETP.LT.AND P6, PT, R8, UR40, !P0 ;  /* 0x0000002808007c0c */ /* 0x000fe2000c7c1270 */
[----:B------:R-:W0:Y:S01]  /*17f700*/  LDCU UR18, c[0x0][0x398] ;  /* 0x00007300ff1277ac */ /* 0x000e220008000800 */
[----:B----4-:R4:W-:Y:S02]  /*17f710*/  @P4 STG.E.U8 desc[UR8][R10.64], R2 ;  /* 0x000000020a004986 */ /* 0x0109e4000c101108 */
[----:B------:R-:W-:Y:S01]  /*17f720*/  ISETP.GE.AND P3, PT, R0, UR30, PT ;  /* 0x0000001e00007c0c */ /* 0x000fe2000bf66270 */
[----:B------:R-:W0:Y:S01]  /*17f730*/  LDCU UR30, c[0x0][0x398] ;  /* 0x00007300ff1e77ac */ /* 0x000e220008000800 */
[----:B------:R-:W0:Y:S01]  /*17f740*/  LDCU UR40, c[0x0][0x398] ;  /* 0x00007300ff2877ac */ /* 0x000e220008000800 */
[----:B----4-:R-:W4:Y:S01]  /*17f750*/  LDL.LU.64 R10, [R1+0x19a0] ;  /* 0x0019a000010a7983 */ /* 0x010f220000300a00 */
[----:B------:R-:W-:-:S03]  /*17f760*/  PRMT R0, R6, 0x7770, RZ ;  /* 0x0000777006007816 */ /* 0x000fc600000000ff */
[----:B------:R-:W4:Y:S04]  /*17f770*/  LDL.LU.64 R44, [R1+0x1998] ;  /* 0x00199800012c7983 */ /* 0x000f280000300a00 */
[----:B------:R0:W-:Y:S04]  /*17f780*/  @P5 STG.E.U8 desc[UR8][R42.64], R0 ;  /* 0x000000002a005986 */ /* 0x0001e8000c101108 */
[----:B0-----:R-:W4:Y:S01]  /*17f790*/  LDL.LU.64 R42, [R1+0x1990] ;  /* 0x00199000012a7983 */ /* 0x001f220000300a00 */
[----:B------:R-:W-:Y:S01]  /*17f7a0*/  ISETP.LT.AND P4, PT, R28, UR20, !P0 ;  /* 0x000000141c007c0c */ /* 0x000fe2000c781270 */
[----:B------:R-:W0:Y:S01]  /*17f7b0*/  LDCU UR20, c[0x0][0x398] ;  /* 0x00007300ff1477ac */ /* 0x000e220008000800 */
[----:B------:R-:W-:Y:S01]  /*17f7c0*/  ISETP.LT.AND P0, PT, R16, UR22, !P0 ;  /* 0x0000001610007c0c */ /* 0x000fe2000c701270 */
[----:B------:R-:W4:Y:S01]  /*17f7d0*/  LDL.LU R5, [R1+0x7c0] ;  /* 0x0007c00001057983 */ /* 0x000f220000300800 */
[C---:B------:R-:W-:Y:S01]  /*17f7e0*/  PRMT R2, R6.reuse, 0x7771, RZ ;  /* 0x0000777106027816 */ /* 0x040fe200000000ff */
[----:B------:R-:W0:Y:S01]  /*17f7f0*/  LDCU UR22, c[0x0][0x398] ;  /* 0x00007300ff1677ac */ /* 0x000e220008000800 */
[C---:B------:R-:W-:Y:S01]  /*17f800*/  PRMT R0, R6.reuse, 0x7772, RZ ;  /* 0x0000777206007816 */ /* 0x040fe200000000ff */
[----:B------:R-:W4:Y:S01]  /*17f810*/  LDL.LU.64 R22, [R1+0x1988] ;  /* 0x0019880001167983 */ /* 0x000f220000300a00 */
[----:B------:R-:W-:Y:S01]  /*17f820*/  ISETP.LT.AND P5, PT, R13, UR35, !P1 ;  /* 0x000000230d007c0c */ /* 0x000fe2000cfa1270 */
[----:B------:R-:W0:Y:S02]  /*17f830*/  LDCU UR35, c[0x0][0x398] ;  /* 0x00007300ff2377ac */ /* 0x000e240008000800 */
[----:B------:R1:W-:Y:S01]  /*17f840*/  @P6 STG.E.U8 desc[UR8][R48.64], R2 ;  /* 0x0000000230006986 */ /* 0x0003e2000c101108 */
[----:B------:R-:W-:Y:S01]  /*17f850*/  ISETP.LT.AND P6, PT, R31, UR24, !P1 ;  /* 0x000000181f007c0c */ /* 0x000fe2000cfc1270 */
[----:B------:R-:W0:Y:S01]  /*17f860*/  LDCU UR24, c[0x0][0x398] ;  /* 0x00007300ff1877ac */ /* 0x000e220008000800 */
[----:B-1----:R-:W-:Y:S01]  /*17f870*/  PRMT R2, R6, 0x7773, RZ ;  /* 0x0000777306027816 */ /* 0x002fe200000000ff */
[----:B--2---:R1:W-:Y:S04]  /*17f880*/  @P4 STG.E.U8 desc[UR8][R40.64], R0 ;  /* 0x0000000028004986 */ /* 0x0043e8000c101108 */
[----:B-1----:R-:W2:Y:S04]  /*17f890*/  LDL.LU.64 R40, [R1+0x1980] ;  /* 0x0019800001287983 */ /* 0x002ea80000300a00 */
[----:B------:R-:W2:Y:S04]  /*17f8a0*/  LDL.LU.64 R48, [R1+0x1978] ;  /* 0x0019780001307983 */ /* 0x000ea80000300a00 */
[----:B---3--:R1:W-:Y:S01]  /*17f8b0*/  @P0 STG.E.U8 desc[UR8][R38.64], R2 ;  /* 0x0000000226000986 */ /* 0x0083e2000c101108 */
[----:B------:R-:W-:-:S03]  /*17f8c0*/  PRMT R0, R7, 0x7770, RZ ;  /* 0x0000777007007816 */ /* 0x000fc600000000ff */
[----:B-1----:R-:W3:Y:S01]  /*17f8d0*/  LDL.LU.64 R38, [R1+0x1970] ;  /* 0x0019700001267983 */ /* 0x002ee20000300a00 */
[----:B------:R-:W-:-:S03]  /*17f8e0*/  PRMT R2, R7, 0x7771, RZ ;  /* 0x0000777107027816 */ /* 0x000fc600000000ff */
[----:B------:R-:W3:Y:S04]  /*17f8f0*/  LDL.LU R6, [R1+0x7b0] ;  /* 0x0007b00001067983 */ /* 0x000ee80000300800 */
[----:B------:R1:W-:Y:S01]  /*17f900*/  @P6 STG.E.U8 desc[UR8][R46.64], R0 ;  /* 0x000000002e006986 */ /* 0x0003e2000c101108 */
[----:B------:R-:W-:Y:S01]  /*17f910*/  ISETP.LT.AND P4, PT, R34, UR33, !P1 ;  /* 0x0000002122007c0c */ /* 0x000fe2000cf81270 */
[----:B------:R-:W0:Y:S01]  /*17f920*/  LDCU UR33, c[0x0][0x398] ;  /* 0x00007300ff2177ac */ /* 0x000e220008000800 */
[----:B------:R-:W-:Y:S01]  /*17f930*/  ISETP.LT.AND P0, PT, R12, UR36, !P1 ;  /* 0x000000240c007c0c */ /* 0x000fe2000cf01270 */
[----:B-1----:R-:W3:Y:S01]  /*17f940*/  LDL.LU.64 R46, [R1+0x1968] ;  /* 0x00196800012e7983 */ /* 0x002ee20000300a00 */
[C---:B------:R-:W-:Y:S01]  /*17f950*/  PRMT R0, R7.reuse, 0x7772, RZ ;  /* 0x0000777207007816 */ /* 0x040fe200000000ff */
[----:B------:R-:W1:Y:S02]  /*17f960*/  LDCU UR36, c[0x0][0x398] ;  /* 0x00007300ff2477ac */ /* 0x000e640008000800 */
[----:B----4-:R4:W-:Y:S04]  /*17f970*/  @P5 STG.E.U8 desc[UR8][R10.64], R2 ;  /* 0x000000020a005986 */ /* 0x0109e8000c101108 */
[----:B----4-:R-:W4:Y:S01]  /*17f980*/  LDL.LU.64 R10, [R1+0x1960] ;  /* 0x00196000010a7983 */ /* 0x010f220000300a00 */
[----:B------:R-:W-:-:S03]  /*17f990*/  PRMT R2, R7, 0x7773, RZ ;  /* 0x0000777307027816 */ /* 0x000fc600000000ff */
[----:B------:R0:W-:Y:S04]  /*17f9a0*/  @P4 STG.E.U8 desc[UR8][R44.64], R0 ;  /* 0x000000002c004986 */ /* 0x0001e8000c101108 */
[----:B------:R1:W-:Y:S04]  /*17f9b0*/  @P0 STG.E.U8 desc[UR8][R42.64], R2 ;  /* 0x000000022a000986 */ /* 0x0003e8000c101108 */
[----:B0-----:R-:W4:Y:S04]  /*17f9c0*/  LDL.LU.64 R44, [R1+0x1958] ;  /* 0x00195800012c7983 */ /* 0x001f280000300a00 */
[----:B-1----:R-:W4:Y:S01]  /*17f9d0*/  LDL.LU.64 R42, [R1+0x1950] ;  /* 0x00195000012a7983 */ /* 0x002f220000300a00 */
[----:B------:R-:W-:Y:S01]  /*17f9e0*/  ISETP.LT.AND P6, PT, R9, UR34, !P1 ;  /* 0x0000002209007c0c */ /* 0x000fe2000cfc1270 */
[----:B------:R-:W0:Y:S01]  /*17f9f0*/  LDCU UR34, c[0x0][0x398] ;  /* 0x00007300ff2277ac */ /* 0x000e220008000800 */
[----:B------:R-:W-:Y:S01]  /*17fa00*/  ISETP.LT.AND P5, PT, R30, UR37, !P1 ;  /* 0x000000251e007c0c */ /* 0x000fe2000cfa1270 */
[----:B------:R-:W4:Y:S01]  /*17fa10*/  LDL.LU R7, [R1+0x6b0] ;  /* 0x0006b00001077983 */ /* 0x000f220000300800 */
[----:B------:R-:W-:Y:S01]  /*17fa20*/  ISETP.LT.AND P4, PT, R20, UR38, !P1 ;  /* 0x0000002614007c0c */ /* 0x000fe2000cf81270 */
[----:B------:R-:W1:Y:S01]  /*17fa30*/  LDCU UR37, c[0x0][0x398] ;  /* 0x00007300ff2577ac */ /* 0x000e620008000800 */
[----:B------:R-:W-:-:S02]  /*17fa40*/  PRMT R0, R5, 0x7770, RZ ;  /* 0x0000777005007816 */ /* 0x000fc400000000ff */
[----:B------:R-:W-:Y:S01]  /*17fa50*/  ISETP.LT.AND P0, PT, R19, UR39, !P1 ;  /* 0x0000002713007c0c */ /* 0x000fe2000cf01270 */
[----:B------:R-:W0:Y:S01]  /*17fa60*/  LDCU UR38, c[0x0][0x398] ;  /* 0x00007300ff2677ac */ /* 0x000e220008000800 */
[----:B------:R-:W-:-:S03]  /*17fa70*/  PRMT R2, R5, 0x7771, RZ ;  /* 0x0000777105027816 */ /* 0x000fc600000000ff */
[----:B------:R1:W-:Y:S01]  /*17fa80*/  @P6 STG.E.U8 desc[UR8][R22.64], R0 ;  /* 0x0000000016006986 */ /* 0x0003e2000c101108 */
[----:B------:R-:W-:Y:S01]  /*17fa90*/  ISETP.LT.AND P6, PT, R14, UR26, !P1 ;  /* 0x0000001a0e007c0c */ /* 0x000fe2000cfc1270 */
[----:B------:R-:W0:Y:S01]  /*17faa0*/  LDCU UR26, c[0x0][0x398] ;  /* 0x00007300ff1a77ac */ /* 0x000e220008000800 */
[----:B------:R-:W0:Y:S01]  /*17fab0*/  LDCU UR39, c[0x0][0x398] ;  /* 0x00007300ff2777ac */ /* 0x000e220008000800 */
[----:B-1----:R-:W-:Y:S01]  /*17fac0*/  PRMT R0, R5, 0x7772, RZ ;  /* 0x0000777205007816 */ /* 0x002fe200000000ff */
[----:B--2---:R1:W-:Y:S01]  /*17fad0*/  @P5 STG.E.U8 desc[UR8][R40.64], R2 ;  /* 0x0000000228005986 */ /* 0x0043e2000c101108 */
[----:B------:R-:W-:Y:S01]  /*17fae0*/  ISETP.LT.AND P5, PT, R37, UR28, !P1 ;  /* 0x0000001c25007c0c */ /* 0x000fe2000cfa1270 */
[----:B------:R-:W2:Y:S02]  /*17faf0*/  LDCU UR28, c[0x0][0x398] ;  /* 0x00007300ff1c77ac */ /* 0x000ea40008000800 */
[----:B------:R0:W-:Y:S04]  /*17fb00*/  @P4 STG.E.U8 desc[UR8][R48.64], R0 ;  /* 0x0000000030004986 */ /* 0x0001e8000c101108 */
[----:B-1----:R-:W2:Y:S01]  /*17fb10*/  LDL.LU.64 R40, [R1+0x1948] ;  /* 0x0019480001287983 */ /* 0x002ea20000300a00 */
[----:B------:R-:W-:-:S05]  /*17fb20*/  PRMT R2, R5, 0x7773, RZ ;  /* 0x0000777305027816 */ /* 0x000fca00000000ff */
[----:B---3--:R1:W-:Y:S01]  /*17fb30*/  @P0 STG.E.U8 desc[UR8][R38.64], R2 ;  /* 0x0000000226000986 */ /* 0x0083e2000c101108 */
[----:B0-----:R-:W-:-:S03]  /*17fb40*/  PRMT R0, R6, 0x7770, RZ ;  /* 0x0000777006007816 */ /* 0x001fc600000000ff */
[----:B-1----:R-:W3:Y:S01]  /*17fb50*/  LDL.LU.64 R38, [R1+0x1940] ;  /* 0x0019400001267983 */ /* 0x002ee20000300a00 */
[----:B------:R-:W-:-:S03]  /*17fb60*/  PRMT R2, R6, 0x7771, RZ ;  /* 0x0000777106027816 */ /* 0x000fc600000000ff */
[----:B------:R0:W-:Y:S01]  /*17fb70*/  @P6 STG.E.U8 desc[UR8][R46.64], R0 ;  /* 0x000000002e006986 */ /* 0x0001e2000c101108 */
[----:B------:R-:W-:Y:S01]  /*17fb80*/  ISETP.LT.AND P4, PT, R36, UR32, !P1 ;  /* 0x0000002024007c0c */ /* 0x000fe2000cf81270 */
[----:B------:R-:W1:Y:S01]  /*17fb90*/  LDCU UR32, c[0x0][0x398] ;  /* 0x00007300ff2077ac */ /* 0x000e620008000800 */
[----:B------:R-:W-:Y:S02]  /*17fba0*/  ISETP.LT.AND P0, PT, R35, UR41, !P1 ;  /* 0x0000002923007c0c */ /* 0x000fe4000cf01270 */
[C---:B0-----:R-:W-:Y:S01]  /*17fbb0*/  PRMT R0, R6.reuse, 0x7772, RZ ;  /* 0x0000777206007816 */ /* 0x041fe200000000ff */
[----:B------:R-:W0:Y:S01]  /*17fbc0*/  LDCU UR41, c[0x0][0x398] ;  /* 0x00007300ff2977ac */ /* 0x000e220008000800 */
[----:B----4-:R4:W-:Y:S04]  /*17fbd0*/  @P5 STG.E.U8 desc[UR8][R10.64], R2 ;  /* 0x000000020a005986 */ /* 0x0109e8000c101108 */
[----:B----4-:R-:W4:Y:S01]  /*17fbe0*/  LDL.LU.64 R10, [R1+0x1930] ;  /* 0x00193000010a7983 */ /* 0x010f220000300a00 */
[----:B------:R-:W-:-:S03]  /*17fbf0*/  PRMT R2, R6, 0x7773, RZ ;  /* 0x0000777306027816 */ /* 0x000fc600000000ff */
[----:B------:R-:W4:Y:S04]  /*17fc00*/  LDL.LU R5, [R1+0x714] ;  /* 0x0007140001057983 */ /* 0x000f280000300800 */
[----:B------:R-:W4:Y:S04]  /*17fc10*/  LDL.LU.64 R46, [R1+0x1938] ;  /* 0x00193800012e7983 */ /* 0x000f280000300a00 */
[----:B------:R0:W-:Y:S04]  /*17fc20*/  @P4 STG.E.U8 desc[UR8][R44.64], R0 ;  /* 0x000000002c004986 */ /* 0x0001e8000c101108 */
[----:B------:R1:W-:Y:S04]  /*17fc30*/  @P0 STG.E.U8 desc[UR8][R42.64], R2 ;  /* 0x000000022a000986 */ /* 0x0003e8000c101108 */
[----:B0-----:R-:W4:Y:S04]  /*17fc40*/  LDL.LU.64 R44, [R1+0x1928] ;  /* 0x00192800012c7983 */ /* 0x001f280000300a00 */
[----:B-1----:R-:W4:Y:S01]  /*17fc50*/  LDL.LU.64 R42, [R1+0x1920] ;  /* 0x00192000012a7983 */ /* 0x002f220000300a00 */
[----:B------:R-:W-:Y:S01]  /*17fc60*/  ISETP.LT.AND P5, PT, R29, UR42, !P1 ;  /* 0x0000002a1d007c0c */ /* 0x000fe2000cfa1270 */
[----:B------:R-:W-:Y:S01]  /*17fc70*/  VIADD R0, R33, 0x74 ;  /* 0x0000007421007836 */ /* 0x000fe20000000000 */
[----:B------:R-:W-:Y:S01]  /*17fc80*/  ISETP.LT.AND P4, PT, R8, UR29, !P1 ;  /* 0x0000001d08007c0c */ /* 0x000fe2000cf81270 */
[----:B------:R-:W0:Y:S01]  /*17fc90*/  LDCU UR29, c[0x0][0x398] ;  /* 0x00007300ff1d77ac */ /* 0x000e220008000800 */
[----:B------:R-:W-:-:S02]  /*17fca0*/  PRMT R2, R7, 0x7770, RZ ;  /* 0x0000777007027816 */ /* 0x000fc400000000ff */
[----:B------:R-:W-:Y:S01]  /*17fcb0*/  ISETP.LT.AND P6, PT, R28, UR43, !P1 ;  /* 0x0000002b1c007c0c */ /* 0x000fe2000cfc1270 */
[----:B------:R-:W1:Y:S01]  /*17fcc0*/  LDCU UR42, c[0x0][0x398] ;  /* 0x00007300ff2a77ac */ /* 0x000e620008000800 */
[----:B------:R-:W-:Y:S02]  /*17fcd0*/  ISETP.GE.AND P0, PT, R0, UR31, PT ;  /* 0x0000001f00007c0c */ /* 0x000fe4000bf06270 */
[C---:B------:R-:W-:Y:S01]  /*17fce0*/  PRMT R0, R7.reuse, 0x7771, RZ ;  /* 0x0000777107007816 */ /* 0x040fe200000000ff */
[----:B------:R-:W0:Y:S01]  /*17fcf0*/  LDCU UR31, c[0x0][0x398] ;  /* 0x00007300ff1f77ac */ /* 0x000e220008000800 */
[----:B------:R-:W-:Y:S01]  /*17fd00*/  ISETP.LT.AND P1, PT, R16, UR44, !P1 ;  /* 0x0000002c10007c0c */ /* 0x000fe2000cf21270 */
[----:B------:R-:W0:Y:S01]  /*17fd10*/  LDCU UR43, c[0x0][0x398] ;  /* 0x00007300ff2b77ac */ /* 0x000e220008000800 */
[----:B--2---:R2:W-:Y:S04]  /*17fd20*/  @P5 STG.E.U8 desc[UR8][R40.64], R2 ;  /* 0x0000000228005986 */ /* 0x0045e8000c101108 */
[----:B--2---:R-:W2:Y:S04]  /*17fd30*/  LDL.LU.64 R40, [R1+0x1918] ;  /* 0x0019180001287983 */ /* 0x004ea80000300a00 */
[----:B------:R-:W2:Y:S04]  /*17fd40*/  LDL.LU R6, [R1+0x704] ;  /* 0x0007040001067983 */ /* 0x000ea80000300800 */
[----:B------:R-:W2:Y:S01]  /*17fd50*/  LDL.LU.64 R22, [R1+0x1910] ;  /* 0x0019100001167983 */ /* 0x000ea20000300a00 */
[----:B------:R-:W-:-:S03]  /*17fd60*/  PRMT R2, R7, 0x7772, RZ ;  /* 0x0000777207027816 */ /* 0x000fc600000000ff */
[----:B---3--:R3:W-:Y:S04]  /*17fd70*/  @P4 STG.E.U8 desc[UR8][R38.64], R0 ;  /* 0x0000000026004986 */ /* 0x0087e8000c101108 */
[----:B------:R-:W2:Y:S04]  /*17fd80*/  LDL.LU.64 R48, [R1+0x1908] ;  /* 0x0019080001307983 */ /* 0x000ea80000300a00 */
[----:B---3--:R-:W3:Y:S01]  /*17fd90*/  LDL.LU.64 R38, [R1+0x1900] ;  /* 0x0019000001267983 */ /* 0x008ee20000300a00 */
[----:B------:R-:W-:Y:S01]  /*17fda0*/  ISETP.LT.AND P5, PT, R31, UR10, !P2 ;  /* 0x0000000a1f007c0c */ /* 0x000fe2000d7a1270 */
[----:B------:R-:W0:Y:S01]  /*17fdb0*/  LDCU UR10, c[0x0][0x398] ;  /* 0x00007300ff0a77ac */ /* 0x000e220008000800 */
[----:B------:R-:W-:Y:S01]  /*17fdc0*/  PRMT R0, R7, 0x7773, RZ ;  /* 0x0000777307007816 */ /* 0x000fe200000000ff */
[----:B----4-:R4:W-:Y:S01]  /*17fdd0*/  @P6 STG.E.U8 desc[UR8][R10.64], R2 ;  /* 0x000000020a006986 */ /* 0x0109e2000c101108 */
[----:B------:R-:W-:Y:S01]  /*17fde0*/  ISETP.LT.AND P6, PT, R13, UR6, !P2 ;  /* 0x000000060d007c0c */ /* 0x000fe2000d7c1270 */
[----:B------:R-:W0:Y:S02]  /*17fdf0*/  LDCU UR6, c[0x0][0x398] ;  /* 0x00007300ff0677ac */ /* 0x000e240008000800 */
[----:B----4-:R-:W4:Y:S01]  /*17fe00*/  LDL.LU.64 R10, [R1+0x18f8] ;  /* 0x0018f800010a7983 */ /* 0x010f220000300a00 */
[----:B------:R-:W-:-:S03]  /*17fe10*/  PRMT R2, R5, 0x7770, RZ ;  /* 0x0000777005027816 */ /* 0x000fc600000000ff */
[----:B------:R0:W-:Y:S04]  /*17fe20*/  @P1 STG.E.U8 desc[UR8][R46.64], R0 ;  /* 0x000000002e001986 */ /* 0x0001e8000c101108 */
[----:B0-----:R-:W4:Y:S01]  /*17fe30*/  LDL.LU.64 R46, [R1+0x18f0] ;  /* 0x0018f000012e7983 */ /* 0x001f220000300a00 */
[----:B------:R-:W-:-:S03]  /*17fe40*/  PRMT R0, R5, 0x7771, RZ ;  /* 0x0000777105007816 */ /* 0x000fc600000000ff */
[----:B------:R-:W4:Y:S04]  /*17fe50*/  LDL.LU R7, [R1+0x6c4] ;  /* 0x0006c40001077983 */ /* 0x000f280000300800 */
[----:B------:R0:W-:Y:S04]  /*17fe60*/  @P5 STG.E.U8 desc[UR8][R44.64], R2 ;  /* 0x000000022c005986 */ /* 0x0001e8000c101108 */
[----:B------:R1:W-:Y:S04]  /*17fe70*/  @P6 STG.E.U8 desc[UR8][R42.64], R0 ;  /* 0x000000002a006986 */ /* 0x0003e8000c101108 */
[----:B0-----:R-:W4:Y:S04]  /*17fe80*/  LDL.LU.64 R44, [R1+0x18e8] ;  /* 0x0018e800012c7983 */ /* 0x001f280000300a00 */
[----:B-1----:R-:W4:Y:S01]  /*17fe90*/  LDL.LU.64 R42, [R1+0x18e0] ;  /* 0x0018e000012a7983 */ /* 0x002f220000300a00 */
[----:B------:R-:W-:Y:S01]  /*17fea0*/  ISETP.LT.AND P4, PT, R34, UR4, !P2 ;  /* 0x0000000422007c0c */ /* 0x000fe2000d781270 */
[----:B------:R-:W0:Y:S01]  /*17feb0*/  LDCU UR4, c[0x0][0x398] ;  /* 0x00007300ff0477ac */ /* 0x000e220008000800 */
[----:B------:R-:W-:-:S02]  /*17fec0*/  ISETP.LT.AND P5, PT, R12, UR12, !P2 ;  /* 0x0000000c0c007c0c */ /* 0x000fc4000d7a1270 */
[----:B------:R-:W-:Y:S01]  /*17fed0*/  ISETP.LT.AND P1, PT, R9, UR14, !P2 ;  /* 0x0000000e09007c0c */ /* 0x000fe2000d721270 */
[----:B------:R-:W1:Y:S01]  /*17fee0*/  LDCU UR12, c[0x0][0x398] ;  /* 0x00007300ff0c77ac */ /* 0x000e620008000800 */
[C---:B------:R-:W-:Y:S02]  /*17fef0*/  PRMT R2, R5.reuse, 0x7772, RZ ;  /* 0x0000777205027816 */ /* 0x040fe400000000ff */
[----:B------:R-:W-:Y:S01]  /*17ff00*/  ISETP.LT.AND P6, PT, R30, UR45, !P2 ;  /* 0x0000002d1e007c0c */ /* 0x000fe2000d7c1270 */
[----:B------:R-:W0:Y:S01]  /*17ff10*/  LDCU UR14, c[0x0][0x398] ;  /* 0x00007300ff0e77ac */ /* 0x000e220008000800 */
[----:B------:R-:W-:-:S03]  /*17ff20*/  PRMT R0, R5, 0x7773, RZ ;  /* 0x0000777305007816 */ /* 0x000fc600000000ff */
[----:B--2---:R2:W-:Y:S01]  /*17ff30*/  @P4 STG.E.U8 desc[UR8][R40.64], R2 ;  /* 0x0000000228004986 */ /* 0x0045e2000c101108 */
[----:B------:R-:W-:-:S03]  /*17ff40*/  ISETP.LT.AND P4, PT, R20, UR46, !P2 ;  /* 0x0000002e14007c0c */ /* 0x000fc6000d781270 */
[----:B------:R0:W-:Y:S04]  /*17ff50*/  @P5 STG.E.U8 desc[UR8][R22.64], R0 ;  /* 0x0000000016005986 */ /* 0x0001e8000c101108 */
[----:B--2---:R-:W2:Y:S01]  /*17ff60*/  LDL.LU.64 R40, [R1+0x18d8] ;  /* 0x0018d80001287983 */ /* 0x004ea20000300a00 */
[C---:B------:R-:W-:Y:S02]  /*17ff70*/  PRMT R2, R6.reuse, 0x7770, RZ ;  /* 0x0000777006027816 */ /* 0x040fe400000000ff */
[----:B0-----:R-:W-:-:S03]  /*17ff80*/  PRMT R0, R6, 0x7771, RZ ;  /* 0x0000777106007816 */ /* 0x001fc600000000ff */
[----:B------:R0:W-:Y:S04]  /*17ff90*/  @P1 STG.E.U8 desc[UR8][R48.64], R2 ;  /* 0x0000000230001986 */ /* 0x0001e8000c101108 */
[----:B---3--:R3:W-:Y:S01]  /*17ffa0*/  @P6 STG.E.U8 desc[UR8][R38.64], R0 ;  /* 0x0000000026006986 */ /* 0x0087e2000c101108 */
[----:B------:R-:W-:Y:S02]  /*17ffb0*/  ISETP.LT.AND P5, PT, R19, UR47, !P2 ;  /* 0x0000002f13007c0c */ /* 0x000fe4000d7a1270 */
[----:B0-----:R-:W-:Y:S01]  /*17ffc0*/  PRMT R2, R6, 0x7772, RZ ;  /* 0x0000777206027816 */ /* 0x001fe200000000ff */
[----:B---3--:R-:W3:Y:S04]  /*17ffd0*/  LDL.LU.64 R38, [R1+0x18d0] ;  /* 0x0018d00001267983 */ /* 0x008ee80000300a00 */
[----:B------:R-:W3:Y:S01]  /*17ffe0*/  LDL.LU R5, [R1+0x7e4] ;  /* 0x0007e40001057983 */ /* 0x000ee20000300800 */
[----:B------:R-:W-:Y:S01]  /*17fff0*/  ISETP.LT.AND P1, PT, R14, UR16, !P2 ;  /* 0x000000100e007c0c */ /* 0x000fe2000d721270 */
[----:B------:R-:W0:Y:S01]  /*180000*/  LDCU UR16, c[0x0][0x398] ;  /* 0x00007300ff1077ac */ /* 0x000e220008000800 */
[----:B------:R-:W-:-:S02]  /*180010*/  ISETP.LT.AND P6, PT, R37, UR48, !P2 ;  /* 0x0000003025007c0c */ /* 0x000fc4000d7c1270 */
[----:B------:R-:W-:Y:S01]  /*180020*/  PRMT R0, R6, 0x7773, RZ ;  /* 0x0000777306007816 */ /* 0x000fe200000000ff */
[----:B----4-:R4:W-:Y:S04]  /*180030*/  @P4 STG.E.U8 desc[UR8][R10.64], R2 ;  /* 0x000000020a004986 */ /* 0x0109e8000c101108 */
[----:B----4-:R-:W4:Y:S04]  /*180040*/  LDL.LU.64 R10, [R1+0x18c8] ;  /* 0x0018c800010a7983 */ /* 0x010f280000300a00 */
[----:B------:R0:W-:Y:S01]  /*180050*/  @P5 STG.E.U8 desc[UR8][R46.64], R0 ;  /* 0x000000002e005986 */ /* 0x0001e2000c101108 */
[----:B------:R-:W-:-:S03]  /*180060*/  PRMT R2, R7, 0x7770, RZ ;  /* 0x0000777007027816 */ /* 0x000fc600000000ff */
[----:B------:R-:W4:Y:S01]  /*180070*/  LDL.LU.64 R48, [R1+0x18c0] ;  /* 0x0018c00001307983 */ /* 0x000f220000300a00 */
[----:B0-----:R-:W-:-:S03]  /*180080*/  PRMT R0, R7, 0x7771, RZ ;  /* 0x0000777107007816 */ /* 0x001fc600000000ff */
[----:B------:R-:W4:Y:S04]  /*180090*/  LDL.LU.64 R46, [R1+0x18b8] ;  /* 0x0018b800012e7983 */ /* 0x000f280000300a00 */
[----:B------:R-:W-:Y:S04]  /*1800a0*/  @P1 STG.E.U8 desc[UR8][R44.64], R2 ;  /* 0x000000022c001986 */ /* 0x000fe8000c101108 */
[----:B------:R0:W-:Y:S04]  /*1800b0*/  @P6 STG.E.U8 desc[UR8][R42.64], R0 ;  /* 0x000000002a006986 */ /* 0x0001e8000c101108 */
[----:B0-----:R-:W4:Y:S01]  /*1800c0*/  LDL.LU.64 R42, [R1+0x18b0] ;  /* 0x0018b000012a7983 */ /* 0x001f220000300a00 */
[----:B------:R-:W-:-:S02]  /*1800d0*/  ISETP.LT.AND P4, PT, R36, UR18, !P2 ;  /* 0x0000001224007c0c */ /* 0x000fc4000d781270 */
[----:B------:R-:W-:Y:S01]  /*1800e0*/  ISETP.LT.AND P5, PT, R35, UR30, !P2 ;  /* 0x0000001e23007c0c */ /* 0x000fe2000d7a1270 */
[----:B------:R-:W4:Y:S01]  /*1800f0*/  LDL.LU R6, [R1+0x7d4] ;  /* 0x0007d40001067983 */ /* 0x000f220000300800 */
[----:B------:R-:W-:Y:S01]  /*180100*/  PRMT R2, R7, 0x7772, RZ ;  /* 0x0000777207027816 */ /* 0x000fe200000000ff */
[----:B------:R-:W-:Y:S01]  /*180110*/  VIADD R0, R33, 0x75 ;  /* 0x0000007521007836 */ /* 0x000fe20000000000 */
[----:B------:R-:W-:Y:S01]  /*180120*/  ISETP.LT.AND P6, PT, R8, UR22, !P2 ;  /* 0x0000001608007c0c */ /* 0x000fe2000d7c1270 */
[----:B------:R-:W0:Y:S03]  /*180130*/  LDCU UR18, c[0x0][0x398] ;  /* 0x00007300ff1277ac */ /* 0x000e260008000800 */
[----:B------:R-:W-:Y:S01]  /*180140*/  ISETP.GE.AND P1, PT, R0, UR5, PT ;  /* 0x0000000500007c0c */ /* 0x000fe2000bf26270 */
[----:B------:R-:W0:Y:S01]  /*180150*/  LDCU UR30, c[0x0][0x398] ;  /* 0x00007300ff1e77ac */ /* 0x000e220008000800 */
[----:B------:R-:W0:Y:S01]  /*180160*/  LDCU UR5, c[0x0][0x398] ;  /* 0x00007300ff0577ac */ /* 0x000e220008000800 */
[----:B------:R-:W0:Y:S01]  /*180170*/  LDCU UR22, c[0x0][0x398] ;  /* 0x00007300ff1677ac */ /* 0x000e220008000800 */
[----:B--2---:R2:W-:Y:S01]  /*180180*/  @P4 STG.E.U8 desc[UR8][R40.64], R2 ;  /* 0x0000000228004986 */ /* 0x0045e2000c101108 */
[----:B------:R-:W-:Y:S01]  /*180190*/  ISETP.LT.AND P4, PT, R29, UR20, !P2 ;  /* 0x000000141d007c0c */ /* 0x000fe2000d781270 */
[----:B------:R-:W0:Y:S01]  /*1801a0*/  LDCU UR20, c[0x0][0x398] ;  /* 0x00007300ff1477ac */ /* 0x000e220008000800 */
[----:B--2---:R-:W-:Y:S01]  /*1801b0*/  PRMT R2, R7, 0x7773, RZ ;  /* 0x0000777307027816 */ /* 0x004fe200000000ff */
[----:B------:R-:W2:Y:S04]  /*1801c0*/  LDL.LU.64 R40, [R1+0x18a8] ;  /* 0x0018a80001287983 */ /* 0x000ea80000300a00 */
[----:B---3--:R3:W-:Y:S01]  /*1801d0*/  @P5 STG.E.U8 desc[UR8][R38.64], R2 ;  /* 0x0000000226005986 */ /* 0x0087e2000c101108 */
[----:B------:R-:W-:-:S03]  /*1801e0*/  PRMT R0, R5, 0x7770, RZ ;  /* 0x0000777005007816 */ /* 0x000fc600000000ff */
[----:B---3--:R-:W3:Y:S04]  /*1801f0*/  LDL.LU.64 R38, [R1+0x18a0] ;  /* 0x0018a00001267983 */ /* 0x008ee80000300a00 */
[----:B------:R-:W3:Y:S01]  /*180200*/  LDL.LU.64 R44, [R1+0x1898] ;  /* 0x00189800012c7983 */ /* 0x000ee20000300a00 */
[----:B------:R-:W-:Y:S01]  /*180210*/  ISETP.LT.AND P5, PT, R28, UR24, !P2 ;  /* 0x000000181c007c0c */ /* 0x000fe2000d7a1270 */
[----:B------:R-:W0:Y:S01]  /*180220*/  LDCU UR24, c[0x0][0x398] ;  /* 0x00007300ff1877ac */ /* 0x000e220008000800 */
[----:B------:R-:W-:Y:S02]  /*180230*/  ISETP.LT.AND P2, PT, R16, UR33, !P2 ;  /* 0x0000002110007c0c */ /* 0x000fe4000d741270 */
[C---:B------:R-:W-:Y:S01]  /*180240*/  PRMT R2, R5.reuse, 0x7771, RZ ;  /* 0x0000777105027816 */ /* 0x040fe200000000ff */
[----:B------:R-:W0:Y:S01]  /*180250*/  LDCU UR33, c[0x0][0x398] ;  /* 0x00007300ff2177ac */ /* 0x000e220008000800 */
[----:B----4-:R4:W-:Y:S04]  /*180260*/  @P4 STG.E.U8 desc[UR8][R10.64], R0 ;  /* 0x000000000a004986 */ /* 0x0109e8000c101108 */
[----:B----4-:R-:W4:Y:S01]  /*180270*/  LDL.LU.64 R10, [R1+0x1890] ;  /* 0x00189000010a7983 */ /* 0x010f220000300a00 */
[----:B------:R-:W-:-:S03]  /*180280*/  PRMT R0, R5, 0x7772, RZ ;  /* 0x0000777205007816 */ /* 0x000fc600000000ff */
[----:B------:R0:W-:Y:S04]  /*180290*/  @P6 STG.E.U8 desc[UR8][R48.64], R2 ;  /* 0x0000000230006986 */ /* 0x0001e8000c101108 */
[----:B------:R-:W4:Y:S04]  /*1802a0*/  LDL.LU R7, [R1+0x7c4] ;  /* 0x0007c40001077983 */ /* 0x000f280000300800 */
[----:B------:R-:W-:Y:S01]  /*1802b0*/  @P5 STG.E.U8 desc[UR8][R46.64], R0 ;  /* 0x000000002e005986 */ /* 0x000fe2000c101108 */
[----:B0-----:R-:W-:-:S03]  /*1802c0*/  PRMT R2, R5, 0x7773, RZ ;  /* 0x0000777305027816 */ /* 0x001fc600000000ff */
[----:B------:R-:W4:Y:S04]  /*1802d0*/  LDL.LU.64 R22, [R1+0x1888] ;  /* 0x0018880001167983 */ /* 0x000f280000300a00 */
[----:B------:R0:W-:Y:S04]  /*1802e0*/  @P2 STG.E.U8 desc[UR8][R42.64], R2 ;  /* 0x000000022a002986 */ /* 0x0001e8000c101108 */
[----:B0-----:R-:W4:Y:S04]  /*1802f0*/  LDL.LU.64 R42, [R1+0x1880] ;  /* 0x00188000012a7983 */ /* 0x001f280000300a00 */
[----:B------:R-:W4:Y:S04]  /*180300*/  LDL.LU.64 R48, [R1+0x1878] ;  /* 0x0018780001307983 */ /* 0x000f280000300a00 */
[----:B------:R-:W4:Y:S01]  /*180310*/  LDL.LU.64 R46, [R1+0x1870] ;  /* 0x00187000012e7983 */ /* 0x000f220000300a00 */
[----:B------:R-:W-:Y:S01]  /*180320*/  ISETP.LT.AND P6, PT, R31, UR35, !P3 ;  /* 0x000000231f007c0c */ /* 0x000fe2000dfc1270 */
[----:B------:R-:W0:Y:S01]  /*180330*/  LDCU UR35, c[0x0][0x398] ;  /* 0x00007300ff2377ac */ /* 0x000e220008000800 */
[----:B------:R-:W-:Y:S01]  /*180340*/  ISETP.LT.AND P4, PT, R13, UR34, !P3 ;  /* 0x000000220d007c0c */ /* 0x000fe2000df81270 */
[----:B------:R-:W4:Y:S01]  /*180350*/  LDL.LU R5, [R1+0x7b4] ;  /* 0x0007b40001057983 */ /* 0x000f220000300800 */
[----:B------:R-:W-:Y:S01]  /*180360*/  ISETP.LT.AND P5, PT, R34, UR36, !P3 ;  /* 0x0000002422007c0c */ /* 0x000fe2000dfa1270 */
[----:B------:R-:W0:Y:S01]  /*180370*/  LDCU UR34, c[0x0][0x398] ;  /* 0x00007300ff2277ac */ /* 0x000e220008000800 */
[----:B------:R-:W-:-:S02]  /*180380*/  ISETP.LT.AND P2, PT, R12, UR37, !P3 ;  /* 0x000000250c007c0c */ /* 0x000fc4000df41270 */
[C---:B------:R-:W-:Y:S01]  /*180390*/  PRMT R0, R6.reuse, 0x7770, RZ ;  /* 0x0000777006007816 */ /* 0x040fe200000000ff */
[----:B------:R-:W0:Y:S01]  /*1803a0*/  LDCU UR36, c[0x0][0x398] ;  /* 0x00007300ff2477ac */ /* 0x000e220008000800 */
[C---:B------:R-:W-:Y:S01]  /*1803b0*/  PRMT R2, R6.reuse, 0x7771, RZ ;  /* 0x0000777106027816 */ /* 0x040fe200000000ff */
[----:B------:R-:W0:Y:S02]  /*1803c0*/  LDCU UR37, c[0x0][0x398] ;  /* 0x00007300ff2577ac */ /* 0x000e240008000800 */
[----:B--2---:R2:W-:Y:S01]  /*1803d0*/  @P6 STG.E.U8 desc[UR8][R40.64], R0 ;  /* 0x0000000028006986 */ /* 0x0045e2000c101108 */
[----:B------:R-:W-:Y:S01]  /*1803e0*/  ISETP.LT.AND P6, PT, R9, UR26, !P3 ;  /* 0x0000001a09007c0c */ /* 0x000fe2000dfc1270 */
[----:B------:R-:W0:Y:S01]  /*1803f0*/  LDCU UR26, c[0x0][0x398] ;  /* 0x00007300ff1a77ac */ /* 0x000e220008000800 */
[C---:B--2---:R-:W-:Y:S01]  /*180400*/  PRMT R0, R6.reuse, 0x7772, RZ ;  /* 0x0000777206007816 */ /* 0x044fe200000000ff */
[----:B------:R-:W2:Y:S04]  /*180410*/  LDL.LU.64 R40, [R1+0x1868] ;  /* 0x0018680001287983 */ /* 0x000ea80000300a00 */
[----:B---3--:R3:W-:Y:S04]  /*180420*/  @P4 STG.E.U8 desc[UR8][R38.64], R2 ;  /* 0x0000000226004986 */ /* 0x0087e8000c101108 */
[----:B------:R-:W-:Y:S01]  /*180430*/  @P5 STG.E.U8 desc[UR8][R44.64], R0 ;  /* 0x000000002c005986 */ /* 0x000fe2000c101108 */
[----:B---3--:R-:W-:-:S03]  /*180440*/  PRMT R2, R6, 0x7773, RZ ;  /* 0x0000777306027816 */ /* 0x008fc600000000ff */
[----:B------:R-:W3:Y:S01]  /*180450*/  LDL.LU.64 R38, [R1+0x1860] ;  /* 0x0018600001267983 */ /* 0x000ee20000300a00 */
[----:B------:R-:W-:Y:S01]  /*180460*/  ISETP.LT.AND P4, PT, R30, UR28, !P3 ;  /* 0x0000001c1e007c0c */ /* 0x000fe2000df81270 */
[----:B------:R-:W0:Y:S01]  /*180470*/  LDCU UR28, c[0x0][0x398] ;  /* 0x00007300ff1c77ac */ /* 0x000e220008000800 */
[----:B------:R-:W-:Y:S01]  /*180480*/  ISETP.LT.AND P5, PT, R20, UR32, !P3 ;  /* 0x0000002014007c0c */ /* 0x000fe2000dfa1270 */
[----:B------:R-:W0:Y:S01]  /*180490*/  LDCU UR32, c[0x0][0x398] ;  /* 0x00007300ff2077ac */ /* 0x000e220008000800 */
[----:B----4-:R4:W-:Y:S01]  /*1804a0*/  @P2 STG.E.U8 desc[UR8][R10.64], R2 ;  /* 0x000000020a002986 */ /* 0x0109e2000c101108 */
[----:B------:R-:W-:-:S03]  /*1804b0*/  ISETP.LT.AND P2, PT, R19, UR38, !P3 ;  /* 0x0000002613007c0c */ /* 0x000fc6000df41270 */
[----:B----4-:R-:W4:Y:S01]  /*1804c0*/  LDL.LU.64 R10, [R1+0x1850] ;  /* 0x00185000010a7983 */ /* 0x010f220000300a00 */
[C---:B------:R-:W-:Y:S02]  /*1804d0*/  PRMT R0, R7.reuse, 0x7770, RZ ;  /* 0x0000777007007816 */ /* 0x040fe400000000ff */
[C---:B------:R-:W-:Y:S01]  /*1804e0*/  PRMT R2, R7.reuse, 0x7771, RZ ;  /* 0x0000777107027816 */ /* 0x040fe200000000ff */
[----:B------:R-:W4:Y:S04]  /*1804f0*/  LDL.LU.64 R44, [R1+0x1810] ;  /* 0x00181000012c7983 */ /* 0x000f280000300a00 */
[----:B------:R-:W4:Y:S04]  /*180500*/  LDL.LU R6, [R1+0x6b4] ;  /* 0x0006b40001067983 */ /* 0x000f280000300800 */
[----:B------:R0:W-:Y:S02]  /*180510*/  @P6 STG.E.U8 desc[UR8][R22.64], R0 ;  /* 0x0000000016006986 */ /* 0x0001e4000c101108 */
[----:B0-----:R-:W-:-:S02]  /*180520*/  PRMT R0, R7, 0x7772, RZ ;  /* 0x0000777207007816 */ /* 0x001fc400000000ff */
[----:B------:R0:W-:Y:S04]  /*180530*/  @P4 STG.E.U8 desc[UR8][R42.64], R2 ;  /* 0x000000022a004986 */ /* 0x0001e8000c101108 */
[----:B------:R-:W-:Y:S01]  /*180540*/  @P5 STG.E.U8 desc[UR8][R48.64], R0 ;  /* 0x0000000030005986 */ /* 0x000fe2000c101108 */
[----:B0-----:R-:W-:-:S03]  /*180550*/  PRMT R2, R7, 0x7773, RZ ;  /* 0x0000777307027816 */ /* 0x001fc600000000ff */
[----:B------:R-:W4:Y:S04]  /*180560*/  LDL.LU.64 R42, [R1+0x1858] ;  /* 0x00185800012a7983 */ /* 0x000f280000300a00 */
[----:B------:R0:W-:Y:S04]  /*180570*/  @P2 STG.E.U8 desc[UR8][R46.64], R2 ;  /* 0x000000022e002986 */ /* 0x0001e8000c101108 */
[----:B0-----:R-:W4:Y:S01]  /*180580*/  LDL.LU.64 R46, [R1+0x1848] ;  /* 0x00184800012e7983 */ /* 0x001f220000300a00 */
[----:B------:R-:W-:Y:S02]  /*180590*/  ISETP.LT.AND P6, PT, R14, UR39, !P3 ;  /* 0x000000270e007c0c */ /* 0x000fe4000dfc1270 */
[----:B------:R-:W-:Y:S01]  /*1805a0*/  ISETP.LT.AND P4, PT, R37, UR29, !P3 ;  /* 0x0000001d25007c0c */ /* 0x000fe2000df81270 */
[----:B------:R-:W0:Y:S01]  /*1805b0*/  LDCU UR29, c[0x0][0x398] ;  /* 0x00007300ff1d77ac */ /* 0x000e220008000800 */
[----:B------:R-:W-:-:S02]  /*1805c0*/  ISETP.LT.AND P5, PT, R36, UR31, !P3 ;  /* 0x0000001f24007c0c */ /* 0x000fc4000dfa1270 */
[C---:B------:R-:W-:Y:S01]  /*1805d0*/  PRMT R0, R5.reuse, 0x7770, RZ ;  /* 0x0000777005007816 */ /* 0x040fe200000000ff */
[----:B------:R-:W0:Y:S01]  /*1805e0*/  LDCU UR31, c[0x0][0x398] ;  /* 0x00007300ff1f77ac */ /* 0x000e220008000800 */
[----:B------:R-:W-:Y:S02]  /*1805f0*/  PRMT R2, R5, 0x7771, RZ ;  /* 0x0000777105027816 */ /* 0x000fe400000000ff */
[----:B------:R-:W-:Y:S01]  /*180600*/  ISETP.LT.AND P2, PT, R35, UR10, !P3 ;  /* 0x0000000a23007c0c */ /* 0x000fe2000df41270 */
[----:B------:R-:W0:Y:S02]  /*180610*/  LDCU UR10, c[0x0][0x398] ;  /* 0x00007300ff0a77ac */ /* 0x000e240008000800 */
[----:B--2---:R2:W-:Y:S04]  /*180620*/  @P6 STG.E.U8 desc[UR8][R40.64], R0 ;  /* 0x0000000028006986 */ /* 0x0045e8000c101108 */
[----:B--2---:R-:W2:Y:S01]  /*180630*/  LDL.LU.64 R40, [R1+0x1840] ;  /* 0x0018400001287983 */ /* 0x004ea20000300a00 */
[----:B------:R-:W-:-:S03]  /*180640*/  PRMT R0, R5, 0x7772, RZ ;  /* 0x0000777205007816 */ /* 0x000fc600000000ff */
[----:B------:R-:W2:Y:S04]  /*180650*/  LDL.LU R32, [R1+0x718] ;  /* 0x0007180001207983 */ /* 0x000ea80000300800 */
[----:B---3--:R3:W-:Y:S01]  /*180660*/  @P4 STG.E.U8 desc[UR8][R38.64], R2 ;  /* 0x0000000226004986 */ /* 0x0087e2000c101108 */
[----:B------:R-:W-:Y:S01]  /*180670*/  ISETP.LT.AND P4, PT, R29, UR6, !P3 ;  /* 0x000000061d007c0c */ /* 0x000fe2000df81270 */
[----:B------:R-:W0:Y:S02]  /*180680*/  LDCU UR6, c[0x0][0x398] ;  /* 0x00007300ff0677ac */ /* 0x000e240008000800 */
[----:B---3--:R-:W3:Y:S01]  /*180690*/  LDL.LU.64 R38, [R1+0x1838] ;  /* 0x0018380001267983 */ /* 0x008ee20000300a00 */
[----:B------:R-:W-:-:S03]  /*1806a0*/  PRMT R2, R5, 0x7773, RZ ;  /* 0x0000777305027816 */ /* 0x000fc600000000ff */
[----:B----4-:R4:W-:Y:S01]  /*1806b0*/  @P5 STG.E.U8 desc[UR8][R10.64], R0 ;  /* 0x000000000a005986 */ /* 0x0109e2000c101108 */
[----:B------:R-:W-:Y:S01]  /*1806c0*/  ISETP.LT.AND P5, PT, R8, UR4, !P3 ;  /* 0x0000000408007c0c */ /* 0x000fe2000dfa1270 */
[----:B------:R-:W0:Y:S02]  /*1806d0*/  LDCU UR4, c[0x0][0x398] ;  /* 0x00007300ff0477ac */ /* 0x000e240008000800 */
[----:B----4-:R-:W4:Y:S01]  /*1806e0*/  LDL.LU.64 R10, [R1+0x1830] ;  /* 0x00183000010a7983 */ /* 0x010f220000300a00 */
[----:B------:R-:W-:-:S03]  /*1806f0*/  VIADD R0, R33, 0x76 ;  /* 0x0000007621007836 */ /* 0x000fc60000000000 */
[----:B------:R0:W-:Y:S04]  /*180700*/  @P2 STG.E.U8 desc[UR8][R44.64], R2 ;  /* 0x000000022c002986 */ /* 0x0001e8000c101108 */
[----:B------:R-:W4:Y:S01]  /*180710*/  LDL.LU.64 R22, [R1+0x1828] ;  /* 0x0018280001167983 */ /* 0x000f220000300a00 */
[----:B------:R-:W-:Y:S01]  /*180720*/  ISETP.GE.AND P2, PT, R0, UR7, PT ;  /* 0x0000000700007c0c */ /* 0x000fe2000bf46270 */
[----:B------:R-:W1:Y:S01]  /*180730*/  LDCU UR7, c[0x0][0x398] ;  /* 0x00007300ff0777ac */ /* 0x000e620008000800 */
[C---:B0-----:R-:W-:Y:S01]  /*180740*/  PRMT R2, R6.reuse, 0x7770, RZ ;  /* 0x0000777006027816 */ /* 0x041fe200000000ff */
[----:B------:R-:W4:Y:S01]  /*180750*/  LDL.LU.64 R44, [R1+0x1820] ;  /* 0x00182000012c7983 */ /* 0x000f220000300a00 */
[----:B------:R-:W-:-:S03]  /*180760*/  PRMT R0, R6, 0x7771, RZ ;  /* 0x0000777106007816 */ /* 0x000fc600000000ff */
[----:B------:R0:W-:Y:S04]  /*180770*/  @P4 STG.E.U8 desc[UR8][R42.64], R2 ;  /* 0x000000022a004986 */ /* 0x0001e8000c101108 */
[----:B0-----:R-:W4:Y:S04]  /*180780*/  LDL.LU.64 R42, [R1+0x1818] ;  /* 0x00181800012a7983 */ /* 0x001f280000300a00 */
[----:B------:R-:W4:Y:S01]  /*180790*/  LDL.LU R5, [R1+0x708] ;  /* 0x0007080001057983 */ /* 0x000f220000300800 */
[----:B------:R-:W-:-:S03]  /*1807a0*/  PRMT R2, R6, 0x7772, RZ ;  /* 0x0000777206027816 */ /* 0x000fc600000000ff */
[----:B------:R0:W-:Y:S04]  /*1807b0*/  @P5 STG.E.U8 desc[UR8][R46.64], R0 ;  /* 0x000000002e005986 */ /* 0x0001e8000c101108 */
[----:B------:R-:W4:Y:S01]  /*1807c0*/  LDL.LU.64 R48, [R1+0x1808] ;  /* 0x0018080001307983 */ /* 0x000f220000300a00 */
[----:B0-----:R-:W-:-:S03]  /*1807d0*/  PRMT R0, R6, 0x7773, RZ ;  /* 0x0000777306007816 */ /* 0x001fc600000000ff */
[----:B------:R-:W4:Y:S01]  /*1807e0*/  LDL.LU.64 R6, [R1+0x1800] ;  /* 0x0018000001067983 */ /* 0x000f220000300a00 */
[----:B-1----:R-:W-:Y:S01]  /*1807f0*/  ISETP.LT.AND P6, PT, R28, UR12, !P3 ;  /* 0x0000000c1c007c0c */ /* 0x002fe2000dfc1270 */
[----:B------:R-:W0:Y:S01]  /*180800*/  LDCU UR12, c[0x0][0x398] ;  /* 0x00007300ff0c77ac */ /* 0x000e220008000800 */
[----:B------:R-:W-:Y:S02]  /*180810*/  ISETP.LT.AND P3, PT, R16, UR14, !P3 ;  /* 0x0000000e10007c0c */ /* 0x000fe4000df61270 */
[----:B------:R-:W-:Y:S01]  /*180820*/  ISETP.LT.AND P4, PT, R31, UR40, !P0 ;  /* 0x000000281f007c0c */ /* 0x000fe2000c781270 */
[----:B------:R-:W1:Y:S01]  /*180830*/  LDCU UR14, c[0x0][0x398] ;  /* 0x00007300ff0e77ac */ /* 0x000e620008000800 */
[----:B------:R-:W-:-:S07]  /*180840*/  ISETP.LT.AND P5, PT, R34, UR41, !P0 ;  /* 0x0000002922007c0c */ /* 0x000fce000c7a1270 */
[----:B--2---:R2:W-:Y:S01]  /*180850*/  @P6 STG.E.U8 desc[UR8][R40.64], R2 ;  /* 0x0000000228006986 */ /* 0x0045e2000c101108 */
[----:B------:R-:W-:Y:S01]  /*180860*/  ISETP.LT.AND P6, PT, R13, UR16, !P0 ;  /* 0x000000100d007c0c */ /* 0x000fe2000c7c1270 */
[----:B------:R-:W0:Y:S01]  /*180870*/  LDCU UR16, c[0x0][0x398] ;  /* 0x00007300ff1077ac */ /* 0x000e220008000800 */
[C---:B--2---:R-:W-:Y:S01]  /*180880*/  PRMT R2, R32.reuse, 0x7770, RZ ;  /* 0x0000777020027816 */ /* 0x044fe200000000ff */
[----:B---3--:R2:W-:Y:S04]  /*180890*/  @P3 STG.E.U8 desc[UR8][R38.64], R0 ;  /* 0x0000000026003986 */ /* 0x0085e8000c101108 */
[----:B--2---:R-:W2:Y:S04]  /*1808a0*/  LDL.LU.64 R38, [R1+0x17f8] ;  /* 0x0017f80001267983 */ /* 0x004ea80000300a00 */
[----:B------:R-:W3:Y:S01]  /*1808b0*/  LDL.LU.64 R46, [R1+0x17f0] ;  /* 0x0017f000012e7983 */ /* 0x000ee20000300a00 */
[----:B------:R-:W-:-:S02]  /*1808c0*/  PRMT R0, R32, 0x7771, RZ ;  /* 0x0000777120007816 */ /* 0x000fc400000000ff */
[----:B------:R-:W-:Y:S01]  /*1808d0*/  ISETP.LT.AND P3, PT, R9, UR42, !P0 ;  /* 0x0000002a09007c0c */ /* 0x000fe2000c761270 */
[----:B----4-:R4:W-:Y:S01]  /*1808e0*/  @P4 STG.E.U8 desc[UR8][R10.64], R2 ;  /* 0x000000020a004986 */ /* 0x0109e2000c101108 */
[----:B------:R-:W-:Y:S01]  /*1808f0*/  ISETP.LT.AND P4, PT, R12, UR18, !P0 ;  /* 0x000000120c007c0c */ /* 0x000fe2000c781270 */
[----:B------:R-:W0:Y:S02]  /*180900*/  LDCU UR18, c[0x0][0x398] ;  /* 0x00007300ff1277ac */ /* 0x000e240008000800 */
[----:B----4-:R-:W4:Y:S04]  /*180910*/  LDL.LU.64 R10, [R1+0x17e8] ;  /* 0x0017e800010a7983 */ /* 0x010f280000300a00 */
[----:B------:R-:W4:Y:S01]  /*180920*/  LDL.LU R40, [R1+0x6c8] ;  /* 0x0006c80001287983 */ /* 0x000f220000300800 */
[----:B------:R-:W-:-:S03]  /*180930*/  PRMT R2, R32, 0x7772, RZ ;  /* 0x0000777220027816 */ /* 0x000fc600000000ff */
[----:B------:R0:W-:Y:S01]  /*180940*/  @P6 STG.E.U8 desc[UR8][R22.64], R0 ;  /* 0x0000000016006986 */ /* 0x0001e2000c101108 */
[----:B------:R-:W-:Y:S01]  /*180950*/  ISETP.LT.AND P6, PT, R30, UR30, !P0 ;  /* 0x0000001e1e007c0c */ /* 0x000fe2000c7c1270 */
[----:B------:R-:W1:Y:S02]  /*180960*/  LDCU UR30, c[0x0][0x398] ;  /* 0x00007300ff1e77ac */ /* 0x000e640008000800 */
[----:B------:R0:W-:Y:S02]  /*180970*/  @P5 STG.E.U8 desc[UR8][R44.64], R2 ;  /* 0x000000022c005986 */ /* 0x0001e4000c101108 */
[----:B0-----:R-:W-:Y:S02]  /*180980*/  PRMT R0, R32, 0x7773, RZ ;  /* 0x0000777320007816 */ /* 0x001fe400000000ff */
[----:B------:R-:W4:Y:S04]  /*180990*/  LDL.LU.64 R44, [R1+0x17e0] ;  /* 0x0017e000012c7983 */ /* 0x000f280000300a00 */
[----:B------:R0:W-:Y:S01]  /*1809a0*/  @P4 STG.E.U8 desc[UR8][R42.64], R0 ;  /* 0x000000002a004986 */ /* 0x0001e2000c101108 */
[----:B------:R-:W-:-:S03]  /*1809b0*/  PRMT R2, R5, 0x7770, RZ ;  /* 0x0000777005027816 */ /* 0x000fc600000000ff */
[----:B0-----:R-:W4:Y:S01]  /*1809c0*/  LDL.LU.64 R42, [R1+0x17d0] ;  /* 0x0017d000012a7983 */ /* 0x001f220000300a00 */
[----:B------:R-:W-:-:S03]  /*1809d0*/  PRMT R0, R5, 0x7771, RZ ;  /* 0x0000777105007816 */ /* 0x000fc600000000ff */
[----:B------:R-:W-:Y:S04]  /*1809e0*/  @P3 STG.E.U8 desc[UR8][R48.64], R2 ;  /* 0x0000000230003986 */ /* 0x000fe8000c101108 */
[----:B------:R-:W4:Y:S04]  /*1809f0*/  LDL.LU R32, [R1+0x7e8] ;  /* 0x0007e80001207983 */ /* 0x000f280000300800 */
[----:B------:R0:W-:Y:S04]  /*180a00*/  @P6 STG.E.U8 desc[UR8][R6.64], R0 ;  /* 0x0000000006006986 */ /* 0x0001e8000c101108 */
[----:B0-----:R-:W4:Y:S01]  /*180a10*/  LDL.LU.64 R6, [R1+0x17d8] ;  /* 0x0017d80001067983 */ /* 0x001f220000300a00 */
[----:B------:R-:W-:-:S02]  /*180a20*/  ISETP.LT.AND P5, PT, R20, UR43, !P0 ;  /* 0x0000002b14007c0c */ /* 0x000fc4000c7a1270 */
[----:B------:R-:W-:Y:S01]  /*180a30*/  ISETP.LT.AND P4, PT, R19, UR20, !P0 ;  /* 0x0000001413007c0c */ /* 0x000fe2000c781270 */
[----:B------:R-:W0:Y:S01]  /*180a40*/  LDCU UR20, c[0x0][0x398] ;  /* 0x00007300ff1477ac */ /* 0x000e220008000800 */
[----:B------:R-:W-:Y:S02]  /*180a50*/  ISETP.LT.AND P3, PT, R14, UR5, !P0 ;  /* 0x000000050e007c0c */ /* 0x000fe4000c761270 */
[C---:B------:R-:W-:Y:S01]  /*180a60*/  PRMT R2, R5.reuse, 0x7772, RZ ;  /* 0x0000777205027816 */ /* 0x040fe200000000ff */
[----:B------:R-:W0:Y:S01]  /*180a70*/  LDCU UR5, c[0x0][0x398] ;  /* 0x00007300ff0577ac */ /* 0x000e220008000800 */
[----:B------:R-:W-:Y:S02]  /*180a80*/  PRMT R0, R5, 0x7773, RZ ;  /* 0x0000777305007816 */ /* 0x000fe400000000ff */
[----:B------:R-:W-:Y:S01]  /*180a90*/  ISETP.LT.AND P6, PT, R37, UR22, !P0 ;  /* 0x0000001625007c0c */ /* 0x000fe2000c7c1270 */
[----:B------:R-:W0:Y:S02]  /*180aa0*/  LDCU UR22, c[0x0][0x398] ;  /* 0x00007300ff1677ac */ /* 0x000e240008000800 */
[----:B--2---:R2:W-:Y:S01]  /*180ab0*/  @P5 STG.E.U8 desc[UR8][R38.64], R2 ;  /* 0x0000000226005986 */ /* 0x0045e2000c101108 */
[----:B------:R-:W-:Y:S01]  /*180ac0*/  ISETP.LT.AND P5, PT, R36, UR24, !P0 ;  /* 0x0000001824007c0c */ /* 0x000fe2000c7a1270 */
[----:B------:R-:W0:Y:S02]  /*180ad0*/  LDCU UR24, c[0x0][0x398] ;  /* 0x00007300ff1877ac */ /* 0x000e240008000800 */
[----:B---3--:R3:W-:Y:S04]  /*180ae0*/  @P4 STG.E.U8 desc[UR8][R46.64], R0 ;  /* 0x000000002e004986 */ /* 0x0087e8000c101108 */
[----:B--2---:R-:W2:Y:S01]  /*180af0*/  LDL.LU.64 R38, [R1+0x17c0] ;  /* 0x0017c00001267983 */ /* 0x004ea20000300a00 */
[----:B----4-:R-:W-:-:S05]  /*180b00*/  PRMT R2, R40, 0x7770, RZ ;  /* 0x0000777028027816 */ /* 0x010fca00000000ff */
[----:B------:R4:W-:Y:S01]  /*180b10*/  @P3 STG.E.U8 desc[UR8][R10.64], R2 ;  /* 0x000000020a003986 */ /* 0x0009e2000c101108 */
[----:B------:R-:W-:Y:S01]  /*180b20*/  ISETP.LT.AND P3, PT, R35, UR33, !P0 ;  /* 0x0000002123007c0c */ /* 0x000fe2000c761270 */
[----:B------:R-:W0:Y:S01]  /*180b30*/  LDCU UR33, c[0x0][0x398] ;  /* 0x00007300ff2177ac */ /* 0x000e220008000800 */
[C---:B---3--:R-:W-:Y:S01]  /*180b40*/  PRMT R0, R40.reuse, 0x7771, RZ ;  /* 0x0000777128007816 */ /* 0x048fe200000000ff */
[----:B----4-:R-:W3:Y:S01]  /*180b50*/  LDL.LU.64 R10, [R1+0x17c8] ;  /* 0x0017c800010a7983 */ /* 0x010ee20000300a00 */
[----:B------:R-:W-:-:S03]  /*180b60*/  PRMT R2, R40, 0x7772, RZ ;  /* 0x0000777228027816 */ /* 0x000fc600000000ff */
[----:B------:R-:W4:Y:S04]  /*180b70*/  LDL.LU.64 R46, [R1+0x17b0] ;  /* 0x0017b000012e7983 */ /* 0x000f280000300a00 */
[----:B------:R-:W4:Y:S04]  /*180b80*/  LDL.LU R5, [R1+0x7d8] ;  /* 0x0007d80001057983 */ /* 0x000f280000300800 */
[----:B------:R0:W-:Y:S04]  /*180b90*/  @P6 STG.E.U8 desc[UR8][R44.64], R0 ;  /* 0x000000002c006986 */ /* 0x0001e8000c101108 */
[----:B------:R1:W-:Y:S04]  /*180ba0*/  @P5 STG.E.U8 desc[UR8][R42.64], R2 ;  /* 0x000000022a005986 */ /* 0x0003e8000c101108 */
[----:B0-----:R-:W4:Y:S04]  /*180bb0*/  LDL.LU.64 R44, [R1+0x17b8] ;  /* 0x0017b800012c7983 */ /* 0x001f280000300a00 */
[----:B-1----:R-:W4:Y:S01]  /*180bc0*/  LDL.LU.64 R42, [R1+0x17a8] ;  /* 0x0017a800012a7983 */ /* 0x002f220000300a00 */
[----:B------:R-:W-:-:S03]  /*180bd0*/  PRMT R2, R40, 0x7773, RZ ;  /* 0x0000777328027816 */ /* 0x000fc600000000ff */
[----:B------:R-:W4:Y:S04]  /*180be0*/  LDL.LU.64 R40, [R1+0x17a0] ;  /* 0x0017a00001287983 */ /* 0x000f280000300a00 */
[----:B------:R0:W-:Y:S04]  /*180bf0*/  @P3 STG.E.U8 desc[UR8][R6.64], R2 ;  /* 0x0000000206003986 */ /* 0x0001e8000c101108 */
[----:B0-----:R-:W4:Y:S01]  /*180c00*/  LDL.LU.64 R6, [R1+0x1798] ;  /* 0x0017980001067983 */ /* 0x001f220000300a00 */
        /* <DEDUP_REMOVED lines=8> */
[----:B------:R-:W-:Y:S01]  /*180c90*/  PRMT R0, R32, 0x7771, RZ ;  /* 0x0000777120007816 */ /* 0x000fe200000000ff */
[----:B------:R-:W0:Y:S01]  /*180ca0*/  LDCU UR11, c[0x0][0x398] ;  /* 0x00007300ff0b77ac */ /* 0x000e220008000800 */
[----:B------:R-:W-:Y:S02]  /*180cb0*/  ISETP.LT.AND P0, PT, R16, UR28, !P0 ;  /* 0x0000001c10007c0c */ /* 0x000fe4000c701270 */
[----:B------:R-:W-:Y:S01]  /*180cc0*/  PRMT R2, R32, 0x7772, RZ ;  /* 0x0000777220027816 */ /* 0x000fe200000000ff */
[----:B------:R-:W0:Y:S01]  /*180cd0*/  LDCU UR28, c[0x0][0x398] ;  /* 0x00007300ff1c77ac */ /* 0x000e220008000800 */
[----:B--2---:R2:W-:Y:S01]  /*180ce0*/  @P4 STG.E.U8 desc[UR8][R38.64], R3 ;  /* 0x0000000326004986 */ /* 0x0045e2000c101108 */
[----:B------:R-:W-:Y:S01]  /*180cf0*/  ISETP.LT.AND P4, PT, R31, UR32, !P1 ;  /* 0x000000201f007c0c */ /* 0x000fe2000cf81270 */
[----:B------:R-:W0:Y:S02]  /*180d00*/  LDCU UR32, c[0x0][0x398] ;  /* 0x00007300ff2077ac */ /* 0x000e240008000800 */
[----:B--2---:R-:W2:Y:S04]  /*180d10*/  LDL.LU R38, [R1+0x7c8] ;  /* 0x0007c80001267983 */ /* 0x004ea80000300800 */
[----:B------:R-:W2:Y:S04]  /*180d20*/  LDL.LU.64 R22, [R1+0x1790] ;  /* 0x0017900001167983 */ /* 0x000ea80000300a00 */
[----:B---3--:R3:W-:Y:S01]  /*180d30*/  @P5 STG.E.U8 desc[UR8][R10.64], R0 ;  /* 0x000000000a005986 */ /* 0x0087e2000c101108 */
[----:B------:R-:W-:Y:S01]  /*180d40*/  ISETP.LT.AND P5, PT, R34, UR10, !P1 ;  /* 0x0000000a22007c0c */ /* 0x000fe2000cfa1270 */
[----:B------:R-:W0:Y:S02]  /*180d50*/  LDCU UR10, c[0x0][0x398] ;  /* 0x00007300ff0a77ac */ /* 0x000e240008000800 */
[----:B----4-:R4:W-:Y:S01]  /*180d60*/  @P6 STG.E.U8 desc[UR8][R46.64], R2 ;  /* 0x000000022e006986 */ /* 0x0109e2000c101108 */
[----:B------:R-:W-:Y:S01]  /*180d70*/  ISETP.LT.AND P6, PT, R13, UR29, !P1 ;  /* 0x0000001d0d007c0c */ /* 0x000fe2000cfc1270 */
[----:B------:R-:W0:Y:S02]  /*180d80*/  LDCU UR29, c[0x0][0x398] ;  /* 0x00007300ff1d77ac */ /* 0x000e240008000800 */
[----:B---3--:R-:W3:Y:S01]  /*180d90*/  LDL.LU.64 R10, [R1+0x1788] ;  /* 0x00178800010a7983 */ /* 0x008ee20000300a00 */
[----:B------:R-:W-:-:S03]  /*180da0*/  PRMT R0, R32, 0x7773, RZ ;  /* 0x0000777320007816 */ /* 0x000fc600000000ff */
[----:B------:R-:W3:Y:S01]  /*180db0*/  LDL.LU.64 R48, [R1+0x1780] ;  /* 0x0017800001307983 */ /* 0x000ee20000300a00 */
[----:B----4-:R-:W-:-:S03]  /*180dc0*/  PRMT R2, R5, 0x7770, RZ ;  /* 0x0000777005027816 */ /* 0x010fc600000000ff */
[----:B------:R-:W4:Y:S04]  /*180dd0*/  LDL.LU.64 R46, [R1+0x1778] ;  /* 0x00177800012e7983 */ /* 0x000f280000300a00 */
[----:B------:R-:W4:Y:S04]  /*180de0*/  LDL.LU R32, [R1+0x7b8] ;  /* 0x0007b80001207983 */ /* 0x000f280000300800 */
[----:B------:R0:W-:Y:S04]  /*180df0*/  @P0 STG.E.U8 desc[UR8][R44.64], R0 ;  /* 0x000000002c000986 */ /* 0x0001e8000c101108 */
[----:B------:R1:W-:Y:S04]  /*180e00*/  @P4 STG.E.U8 desc[UR8][R42.64], R2 ;  /* 0x000000022a004986 */ /* 0x0003e8000c101108 */
[----:B0-----:R-:W4:Y:S01]  /*180e10*/  LDL.LU.64 R44, [R1+0x1770] ;  /* 0x00177000012c7983 */ /* 0x001f220000300a00 */
[----:B------:R-:W-:-:S03]  /*180e20*/  PRMT R0, R5, 0x7771, RZ ;  /* 0x0000777105007816 */ /* 0x000fc600000000ff */
[----:B-1----:R-:W4:Y:S01]  /*180e30*/  LDL.LU.64 R42, [R1+0x1760] ;  /* 0x00176000012a7983 */ /* 0x002f220000300a00 */
[----:B------:R-:W-:-:S03]  /*180e40*/  PRMT R2, R5, 0x7772, RZ ;  /* 0x0000777205027816 */ /* 0x000fc600000000ff */
        /* <DEDUP_REMOVED lines=9> */
[----:B------:R-:W-:Y:S02]  /*180ee0*/  ISETP.LT.AND P5, PT, R20, UR4, !P1 ;  /* 0x0000000414007c0c */ /* 0x000fe4000cfa1270 */
[----:B------:R-:W-:Y:S01]  /*180ef0*/  PRMT R0, R5, 0x7773, RZ ;  /* 0x0000777305007816 */ /* 0x000fe200000000ff */
[----:B------:R-:W0:Y:S01]  /*180f00*/  LDCU UR4, c[0x0][0x398] ;  /* 0x00007300ff0477ac */ /* 0x000e220008000800 */
[----:B--2---:R-:W-:-:S03]  /*180f10*/  PRMT R2, R38, 0x7770, RZ ;  /* 0x0000777026027816 */ /* 0x004fc600000000ff */
[----:B------:R2:W-:Y:S01]  /*180f20*/  @P4 STG.E.U8 desc[UR8][R22.64], R0 ;  /* 0x0000000016004986 */ /* 0x0005e2000c101108 */
[----:B------:R-:W-:Y:S01]  /*180f30*/  ISETP.LT.AND P4, PT, R19, UR7, !P1 ;  /* 0x0000000713007c0c */ /* 0x000fe2000cf81270 */
[----:B------:R-:W0:Y:S01]  /*180f40*/  LDCU UR7, c[0x0][0x398] ;  /* 0x00007300ff0777ac */ /* 0x000e220008000800 */
[----:B--2---:R-:W-:Y:S01]  /*180f50*/  PRMT R0, R38, 0x7771, RZ ;  /* 0x0000777126007816 */ /* 0x004fe200000000ff */
[----:B---3--:R2:W-:Y:S01]  /*180f60*/  @P0 STG.E.U8 desc[UR8][R10.64], R2 ;  /* 0x000000020a000986 */ /* 0x0085e2000c101108 */
[----:B------:R-:W-:Y:S01]  /*180f70*/  ISETP.LT.AND P0, PT, R14, UR12, !P1 ;  /* 0x0000000c0e007c0c */ /* 0x000fe2000cf01270 */
[----:B------:R-:W3:Y:S02]  /*180f80*/  LDCU UR12, c[0x0][0x398] ;  /* 0x00007300ff0c77ac */ /* 0x000ee40008000800 */
[----:B------:R0:W-:Y:S01]  /*180f90*/  @P6 STG.E.U8 desc[UR8][R48.64], R0 ;  /* 0x0000000030006986 */ /* 0x0001e2000c101108 */
[----:B------:R-:W-:Y:S01]  /*180fa0*/  ISETP.LT.AND P6, PT, R37, UR14, !P1 ;  /* 0x0000000e25007c0c */ /* 0x000fe2000cfc1270 */
[----:B------:R-:W1:Y:S01]  /*180fb0*/  LDCU UR14, c[0x0][0x398] ;  /* 0x00007300ff0e77ac */ /* 0x000e620008000800 */
[----:B--2---:R-:W-:Y:S01]  /*180fc0*/  PRMT R2, R38, 0x7772, RZ ;  /* 0x0000777226027816 */ /* 0x004fe200000000ff */
[----:B------:R-:W2:Y:S04]  /*180fd0*/  LDL.LU.64 R10, [R1+0x1748] ;  /* 0x00174800010a7983 */ /* 0x000ea80000300a00 */
[----:B----4-:R4:W-:Y:S01]  /*180fe0*/  @P5 STG.E.U8 desc[UR8][R46.64], R2 ;  /* 0x000000022e005986 */ /* 0x0109e2000c101108 */
[----:B------:R-:W-:Y:S01]  /*180ff0*/  ISETP.LT.AND P5, PT, R36, UR16, !P1 ;  /* 0x0000001024007c0c */ /* 0x000fe2000cfa1270 */
[----:B------:R-:W1:Y:S01]  /*181000*/  LDCU UR16, c[0x0][0x398] ;  /* 0x00007300ff1077ac */ /* 0x000e620008000800 */
[----:B0-----:R-:W-:Y:S01]  /*181010*/  PRMT R0, R38, 0x7773, RZ ;  /* 0x0000777326007816 */ /* 0x001fe200000000ff */
[----:B------:R-:W3:Y:S04]  /*181020*/  LDL.LU R5, [R1+0x6b8] ;  /* 0x0006b80001057983 */ /* 0x000ee80000300800 */
[----:B------:R-:W3:Y:S01]  /*181030*/  LDL.LU.64 R38, [R1+0x1758] ;  /* 0x0017580001267983 */ /* 0x000ee20000300a00 */
[----:B----4-:R-:W-:-:S03]  /*181040*/  PRMT R2, R32, 0x7770, RZ ;  /* 0x0000777020027816 */ /* 0x010fc600000000ff */
[----:B------:R0:W-:Y:S04]  /*181050*/  @P4 STG.E.U8 desc[UR8][R44.64], R0 ;  /* 0x000000002c004986 */ /* 0x0001e8000c101108 */
[----:B------:R4:W-:Y:S04]  /*181060*/  @P0 STG.E.U8 desc[UR8][R42.64], R2 ;  /* 0x000000022a000986 */ /* 0x0009e8000c101108 */
[----:B0-----:R-:W3:Y:S01]  /*181070*/  LDL.LU.64 R44, [R1+0x1740] ;  /* 0x00174000012c7983 */ /* 0x001ee20000300a00 */
[C---:B------:R-:W-:Y:S02]  /*181080*/  PRMT R0, R32.reuse, 0x7771, RZ ;  /* 0x0000777120007816 */ /* 0x040fe400000000ff */
[----:B----4-:R-:W-:Y:S01]  /*181090*/  PRMT R2, R32, 0x7772, RZ ;  /* 0x0000777220027816 */ /* 0x010fe200000000ff */
[----:B------:R-:W4:Y:S04]  /*1810a0*/  LDL.LU.64 R42, [R1+0x1738] ;  /* 0x00173800012a7983 */ /* 0x000f280000300a00 */
[----:B------:R-:W-:Y:S04]  /*1810b0*/  @P6 STG.E.U8 desc[UR8][R40.64], R0 ;  /* 0x0000000028006986 */ /* 0x000fe8000c101108 */
[----:B------:R0:W-:Y:S04]  /*1810c0*/  @P5 STG.E.U8 desc[UR8][R6.64], R2 ;  /* 0x0000000206005986 */ /* 0x0001e8000c101108 */
[----:B0-----:R-:W4:Y:S01]  /*1810d0*/  LDL.LU.64 R6, [R1+0x1730] ;  /* 0x0017300001067983 */ /* 0x001f220000300a00 */
[----:B------:R-:W-:-:S02]  /*1810e0*/  ISETP.LT.AND P0, PT, R35, UR18, !P1 ;  /* 0x0000001223007c0c */ /* 0x000fc4000cf01270 */
[----:B------:R-:W-:Y:S02]  /*1810f0*/  ISETP.LT.AND P4, PT, R29, UR30, !P1 ;  /* 0x0000001e1d007c0c */ /* 0x000fe4000cf81270 */
[----:B------:R-:W-:Y:S01]  /*181100*/  PRMT R0, R32, 0x7773, RZ ;  /* 0x0000777320007816 */ /* 0x000fe200000000ff */
[----:B------:R-:W-:Y:S01]  /*181110*/  VIADD R2, R33, 0x78 ;  /* 0x0000007821027836 */ /* 0x000fe20000000000 */
[----:B------:R-:W-:Y:S01]  /*181120*/  ISETP.LT.AND P5, PT, R8, UR37, !P1 ;  /* 0x0000002508007c0c */ /* 0x000fe2000cfa1270 */
[----:B------:R-:W4:Y:S01]  /*181130*/  LDL.LU R32, [R1+0x71c] ;  /* 0x00071c0001207983 */ /* 0x000f220000300800 */
[----:B------:R-:W-:Y:S01]  /*181140*/  ISETP.LT.AND P6, PT, R28, UR5, !P1 ;  /* 0x000000051c007c0c */ /* 0x000fe2000cfc1270 */
[----:B------:R-:W0:Y:S02]  /*181150*/  LDCU UR18, c[0x0][0x398] ;  /* 0x00007300ff1277ac */ /* 0x000e240008000800 */
[----:B------:R-:W4:Y:S01]  /*181160*/  LDL.LU.64 R48, [R1+0x1728] ;  /* 0x0017280001307983 */ /* 0x000f220000300a00 */
[----:B------:R-:W-:Y:S01]  /*181170*/  ISETP.LT.AND P1, PT, R16, UR20, !P1 ;  /* 0x0000001410007c0c */ /* 0x000fe2000cf21270 */
[----:B------:R-:W0:Y:S02]  /*181180*/  LDCU UR30, c[0x0][0x398] ;  /* 0x00007300ff1e77ac */ /* 0x000e240008000800 */
[----:B------:R-:W4:Y:S01]  /*181190*/  LDL.LU.64 R40, [R1+0x1720] ;  /* 0x0017200001287983 */ /* 0x000f220000300a00 */
[----:B------:R-:W0:Y:S01]  /*1811a0*/  LDCU UR5, c[0x0][0x398] ;  /* 0x00007300ff0577ac */ /* 0x000e220008000800 */
[----:B------:R-:W0:Y:S02]  /*1811b0*/  LDCU UR20, c[0x0][0x398] ;  /* 0x00007300ff1477ac */ /* 0x000e240008000800 */
[----:B--2---:R2:W-:Y:S01]  /*1811c0*/  @P0 STG.E.U8 desc[UR8][R10.64], R0 ;  /* 0x000000000a000986 */ /* 0x0045e2000c101108 */
[----:B------:R-:W-:Y:S01]  /*1811d0*/  ISETP.GE.AND P0, PT, R2, UR13, PT ;  /* 0x0000000d02007c0c */ /* 0x000fe2000bf06270 */
[----:B------:R-:W0:Y:S01]  /*1811e0*/  LDCU UR13, c[0x0][0x398] ;  /* 0x00007300ff0d77ac */ /* 0x000e220008000800 */
[C---:B---3--:R-:W-:Y:S01]  /*1811f0*/  PRMT R2, R5.reuse, 0x7770, RZ ;  /* 0x0000777005027816 */ /* 0x048fe200000000ff */
[----:B--2---:R-:W2:Y:S01]  /*181200*/  LDL.LU.64 R10, [R1+0x1718] ;  /* 0x00171800010a7983 */ /* 0x004ea20000300a00 */
[----:B------:R-:W-:-:S03]  /*181210*/  PRMT R0, R5, 0x7771, RZ ;  /* 0x0000777105007816 */ /* 0x000fc600000000ff */
[----:B------:R3:W-:Y:S04]  /*181220*/  @P4 STG.E.U8 desc[UR8][R38.64], R2 ;  /* 0x0000000226004986 */ /* 0x0007e8000c101108 */
[----:B---3--:R-:W3:Y:S01]  /*181230*/  LDL.LU.64 R38, [R1+0x1708] ;  /* 0x0017080001267983 */ /* 0x008ee20000300a00 */
[----:B------:R-:W-:-:S03]  /*181240*/  PRMT R2, R5, 0x7772, RZ ;  /* 0x0000777205027816 */ /* 0x000fc600000000ff */
[----:B------:R0:W-:Y:S04]  /*181250*/  @P5 STG.E.U8 desc[UR8][R44.64], R0 ;  /* 0x000000002c005986 */ /* 0x0001e8000c101108 */
[----:B----4-:R-:W-:Y:S01]  /*181260*/  @P6 STG.E.U8 desc[UR8][R42.64], R2 ;  /* 0x000000022a006986 */ /* 0x010fe2000c101108 */
[----:B0-----:R-:W-:-:S03]  /*181270*/  PRMT R0, R5, 0x7773, RZ ;  /* 0x0000777305007816 */ /* 0x001fc600000000ff */
[----:B------:R-:W4:Y:S04]  /*181280*/  LDL.LU R5, [R1+0x70c] ;  /* 0x00070c0001057983 */ /* 0x000f280000300800 */
[----:B------:R-:W4:Y:S04]  /*181290*/  LDL.LU.64 R46, [R1+0x1710] ;  /* 0x00171000012e7983 */ /* 0x000f280000300a00 */
[----:B------:R0:W-:Y:S04]  /*1812a0*/  @P1 STG.E.U8 desc[UR8][R6.64], R0 ;  /* 0x0000000006001986 */ /* 0x0001e8000c101108 */
[----:B0-----:R-:W4:Y:S01]  /*1812b0*/  LDL.LU.64 R6, [R1+0x1700] ;  /* 0x0017000001067983 */ /* 0x001f220000300a00 */
[----:B------:R-:W-:Y:S01]  /*1812c0*/  ISETP.LT.AND P4, PT, R31, UR22, !P2 ;  /* 0x000000161f007c0c */ /* 0x000fe2000d781270 */
[----:B------:R-:W0:Y:S01]  /*1812d0*/  LDCU UR22, c[0x0][0x398] ;  /* 0x00007300ff1677ac */ /* 0x000e220008000800 */
[----:B------:R-:W-:Y:S01]  /*1812e0*/  ISETP.LT.AND P5, PT, R13, UR24, !P2 ;  /* 0x000000180d007c0c */ /* 0x000fe2000d7a1270 */
[----:B------:R-:W4:Y:S01]  /*1812f0*/  LDL.LU.64 R44, [R1+0x16f8] ;  /* 0x0016f800012c7983 */ /* 0x000f220000300a00 */
[----:B------:R-:W-:Y:S01]  /*181300*/  ISETP.LT.AND P6, PT, R34, UR33, !P2 ;  /* 0x0000002122007c0c */ /* 0x000fe2000d7c1270 */
[----:B------:R-:W0:Y:S01]  /*181310*/  LDCU UR24, c[0x0][0x398] ;  /* 0x00007300ff1877ac */ /* 0x000e220008000800 */
[C---:B------:R-:W-:Y:S01]  /*181320*/  PRMT R3, R32.reuse, 0x7770, RZ ;  /* 0x0000777020037816 */ /* 0x040fe200000000ff */
[----:B------:R-:W4:Y:S01]  /*181330*/  LDL.LU.64 R42, [R1+0x16e0] ;  /* 0x0016e000012a7983 */ /* 0x000f220000300a00 */
[C---:B------:R-:W-:Y:S01]  /*181340*/  PRMT R2, R32.reuse, 0x7771, RZ ;  /* 0x0000777120027816 */ /* 0x040fe200000000ff */
[----:B------:R-:W0:Y:S01]  /*181350*/  LDCU UR33, c[0x0][0x398] ;  /* 0x00007300ff2177ac */ /* 0x000e220008000800 */
[----:B------:R-:W-:-:S02]  /*181360*/  PRMT R0, R32, 0x7772, RZ ;  /* 0x0000777220007816 */ /* 0x000fc400000000ff */
[----:B------:R-:W-:Y:S02]  /*181370*/  PRMT R4, R32, 0x7773, RZ ;  /* 0x0000777320047816 */ /* 0x000fe400000000ff */
[----:B------:R-:W4:Y:S01]  /*181380*/  LDL.LU R32, [R1+0x6cc] ;  /* 0x0006cc0001207983 */ /* 0x000f220000300800 */
[----:B------:R-:W-:Y:S01]  /*181390*/  ISETP.LT.AND P1, PT, R12, UR34, !P2 ;  /* 0x000000220c007c0c */ /* 0x000fe2000d721270 */
[----:B------:R-:W0:Y:S02]  /*1813a0*/  LDCU UR34, c[0x0][0x398] ;  /* 0x00007300ff2277ac */ /* 0x000e240008000800 */
[----:B------:R-:W-:Y:S01]  /*1813b0*/  @P4 STG.E.U8 desc[UR8][R48.64], R3 ;  /* 0x0000000330004986 */ /* 0x000fe2000c101108 */
[----:B------:R-:W-:Y:S01]  /*1813c0*/  ISETP.LT.AND P4, PT, R9, UR26, !P2 ;  /* 0x0000001a09007c0c */ /* 0x000fe2000d781270 */
[----:B------:R-:W0:Y:S02]  /*1813d0*/  LDCU UR26, c[0x0][0x398] ;  /* 0x00007300ff1a77ac */ /* 0x000e240008000800 */
[----:B------:R-:W-:Y:S04]  /*1813e0*/  @P5 STG.E.U8 desc[UR8][R40.64], R2 ;  /* 0x0000000228005986 */ /* 0x000fe8000c101108 */
[----:B--2---:R2:W-:Y:S01]  /*1813f0*/  @P6 STG.E.U8 desc[UR8][R10.64], R0 ;  /* 0x000000000a006986 */ /* 0x0045e2000c101108 */
[----:B------:R-:W-:Y:S01]  /*181400*/  ISETP.LT.AND P6, PT, R30, UR11, !P2 ;  /* 0x0000000b1e007c0c */ /* 0x000fe2000d7c1270 */
[----:B------:R-:W0:Y:S02]  /*181410*/  LDCU UR11, c[0x0][0x398] ;  /* 0x00007300ff0b77ac */ /* 0x000e240008000800 */
[----:B--2---:R-:W2:Y:S04]  /*181420*/  LDL.LU.64 R10, [R1+0x16f0] ;  /* 0x0016f000010a7983 */ /* 0x004ea80000300a00 */
[----:B---3--:R3:W-:Y:S04]  /*181430*/  @P1 STG.E.U8 desc[UR8][R38.64], R4 ;  /* 0x0000000426001986 */ /* 0x0087e8000c101108 */
[----:B------:R-:W2:Y:S04]  /*181440*/  LDL.LU.64 R40, [R1+0x16e8] ;  /* 0x0016e80001287983 */ /* 0x000ea80000300a00 */
[----:B---3--:R-:W3:Y:S01]  /*181450*/  LDL.LU.64 R38, [R1+0x16d8] ;  /* 0x0016d80001267983 */ /* 0x008ee20000300a00 */
[----:B----4-:R-:W-:-:S02]  /*181460*/  PRMT R0, R5, 0x7770, RZ ;  /* 0x0000777005007816 */ /* 0x010fc400000000ff */
[----:B------:R-:W-:-:S03]  /*181470*/  PRMT R2, R5, 0x7771, RZ ;  /* 0x0000777105027816 */ /* 0x000fc600000000ff */
[----:B------:R-:W-:Y:S04]  /*181480*/  @P4 STG.E.U8 desc[UR8][R46.64], R0 ;  /* 0x000000002e004986 */ /* 0x000fe8000c101108 */
[----:B------:R4:W-:Y:S04]  /*181490*/  @P6 STG.E.U8 desc[UR8][R6.64], R2 ;  /* 0x0000000206006986 */ /* 0x0009e8000c101108 */
[----:B----4-:R-:W4:Y:S01]  /*1814a0*/  LDL.LU.64 R6, [R1+0x16c8] ;  /* 0x0016c80001067983 */ /* 0x010f220000300a00 */
[----:B------:R-:W-:Y:S02]  /*1814b0*/  ISETP.LT.AND P1, PT, R20, UR28, !P2 ;  /* 0x0000001c14007c0c */ /* 0x000fe4000d721270 */
[----:B------:R-:W-:-:S02]  /*1814c0*/  ISETP.LT.AND P5, PT, R19, UR10, !P2 ;  /* 0x0000000a13007c0c */ /* 0x000fc4000d7a1270 */
[C---:B------:R-:W-:Y:S02]  /*1814d0*/  PRMT R3, R5.reuse, 0x7772, RZ ;  /* 0x0000777205037816 */ /* 0x040fe400000000ff */
[----:B------:R-:W-:Y:S01]  /*1814e0*/  PRMT R4, R5, 0x7773, RZ ;  /* 0x0000777305047816 */ /* 0x000fe200000000ff */
[----:B------:R-:W-:Y:S01]  /*1814f0*/  VIADD R0, R33, 0x79 ;  /* 0x0000007921007836 */ /* 0x000fe20000000000 */
[----:B------:R-:W-:Y:S01]  /*181500*/  ISETP.LT.AND P4, PT, R14, UR29, !P2 ;  /* 0x0000001d0e007c0c */ /* 0x000fe2000d781270 */
[----:B------:R-:W4:Y:S01]  /*181510*/  LDL.LU R5, [R1+0x7ec] ;  /* 0x0007ec0001057983 */ /* 0x000f220000300800 */
[----:B------:R-:W-:Y:S01]  /*181520*/  PRMT R2, R32, 0x7770, RZ ;  /* 0x0000777020027816 */ /* 0x000fe200000000ff */
[----:B------:R-:W0:Y:S02]  /*181530*/  LDCU UR10, c[0x0][0x398] ;  /* 0x00007300ff0a77ac */ /* 0x000e240008000800 */
[----:B------:R-:W-:Y:S01]  /*181540*/  @P1 STG.E.U8 desc[UR8][R44.64], R3 ;  /* 0x000000032c001986 */ /* 0x000fe2000c101108 */
[----:B------:R-:W-:Y:S01]  /*181550*/  ISETP.LT.AND P6, PT, R36, UR4, !P2 ;  /* 0x0000000424007c0c */ /* 0x000fe2000d7c1270 */
[----:B------:R-:W0:Y:S02]  /*181560*/  LDCU UR28, c[0x0][0x398] ;  /* 0x00007300ff1c77ac */ /* 0x000e240008000800 */
[----:B------:R0:W-:Y:S01]  /*181570*/  @P5 STG.E.U8 desc[UR8][R42.64], R4 ;  /* 0x000000042a005986 */ /* 0x0001e2000c101108 */
[----:B-1----:R-:W-:Y:S01]  /*181580*/  ISETP.LT.AND P5, PT, R37, UR6, !P2 ;  /* 0x0000000625007c0c */ /* 0x002fe2000d7a1270 */
[----:B------:R-:W1:Y:S02]  /*181590*/  LDCU UR29, c[0x0][0x398] ;  /* 0x00007300ff1d77ac */ /* 0x000e640008000800 */
[----:B------:R-:W4:Y:S01]  /*1815a0*/  LDL.LU.64 R48, [R1+0x16d0] ;  /* 0x0016d00001307983 */ /* 0x000f220000300a00 */
[----:B------:R-:W-:Y:S01]  /*1815b0*/  ISETP.GE.AND P1, PT, R0, UR15, PT ;  /* 0x0000000f00007c0c */ /* 0x000fe2000bf26270 */
[----:B------:R-:W1:Y:S02]  /*1815c0*/  LDCU UR6, c[0x0][0x398] ;  /* 0x00007300ff0677ac */ /* 0x000e640008000800 */
[----:B------:R-:W4:Y:S01]  /*1815d0*/  LDL.LU.64 R46, [R1+0x16c0] ;  /* 0x0016c000012e7983 */ /* 0x000f220000300a00 */
[C---:B------:R-:W-:Y:S01]  /*1815e0*/  PRMT R0, R32.reuse, 0x7771, RZ ;  /* 0x0000777120007816 */ /* 0x040fe200000000ff */
[----:B------:R-:W1:Y:S02]  /*1815f0*/  LDCU UR4, c[0x0][0x398] ;  /* 0x00007300ff0477ac */ /* 0x000e640008000800 */
[----:B0-----:R-:W4:Y:S01]  /*181600*/  LDL.LU.64 R42, [R1+0x16b8] ;  /* 0x0016b800012a7983 */ /* 0x001f220000300a00 */
[C---:B------:R-:W-:Y:S01]  /*181610*/  PRMT R3, R32.reuse, 0x7773, RZ ;  /* 0x0000777320037816 */ /* 0x040fe200000000ff */
[----:B------:R-:W0:Y:S02]  /*181620*/  LDCU UR15, c[0x0][0x398] ;  /* 0x00007300ff0f77ac */ /* 0x000e240008000800 */
[----:B--2---:R2:W-:Y:S01]  /*181630*/  @P4 STG.E.U8 desc[UR8][R10.64], R2 ;  /* 0x000000020a004986 */ /* 0x0045e2000c101108 */
[----:B------:R-:W-:Y:S01]  /*181640*/  ISETP.LT.AND P4, PT, R35, UR31, !P2 ;  /* 0x0000001f23007c0c */ /* 0x000fe2000d781270 */
[----:B------:R-:W0:Y:S02]  /*181650*/  LDCU UR31, c[0x0][0x398] ;  /* 0x00007300ff1f77ac */ /* 0x000e240008000800 */
[----:B------:R-:W-:Y:S04]  /*181660*/  @P5 STG.E.U8 desc[UR8][R40.64], R0 ;  /* 0x0000000028005986 */ /* 0x000fe8000c101108 */
[----:B--2---:R-:W2:Y:S01]  /*181670*/  LDL.LU.64 R10, [R1+0x16b0] ;  /* 0x0016b000010a7983 */ /* 0x004ea20000300a00 */
[----:B------:R-:W-:-:S03]  /*181680*/  PRMT R2, R32, 0x7772, RZ ;  /* 0x0000777220027816 */ /* 0x000fc600000000ff */
[----:B------:R-:W2:Y:S04]  /*181690*/  LDL.LU R32, [R1+0x7dc] ;  /* 0x0007dc0001207983 */ /* 0x000ea80000300800 */
[----:B---3--:R-:W-:Y:S04]  /*1816a0*/  @P6 STG.E.U8 desc[UR8][R38.64], R2 ;  /* 0x0000000226006986 */ /* 0x008fe8000c101108 */
[----:B------:R-:W3:Y:S04]  /*1816b0*/  LDL.LU.64 R44, [R1+0x16a8] ;  /* 0x0016a800012c7983 */ /* 0x000ee80000300a00 */
[----:B----4-:R4:W-:Y:S04]  /*1816c0*/  @P4 STG.E.U8 desc[UR8][R6.64], R3 ;  /* 0x0000000306004986 */ /* 0x0109e8000c101108 */
[----:B----4-:R-:W4:Y:S04]  /*1816d0*/  LDL.LU.64 R6, [R1+0x16a0] ;  /* 0x0016a00001067983 */ /* 0x010f280000300a00 */
[----:B------:R-:W4:Y:S04]  /*1816e0*/  LDL.LU.64 R40, [R1+0x1698] ;  /* 0x0016980001287983 */ /* 0x000f280000300a00 */
[----:B------:R-:W4:Y:S01]  /*1816f0*/  LDL.LU.64 R38, [R1+0x1688] ;  /* 0x0016880001267983 */ /* 0x000f220000300a00 */
[----:B------:R-:W-:Y:S01]  /*181700*/  ISETP.LT.AND P6, PT, R29, UR7, !P2 ;  /* 0x000000071d007c0c */ /* 0x000fe2000d7c1270 */
[----:B------:R-:W0:Y:S01]  /*181710*/  LDCU UR7, c[0x0][0x398] ;  /* 0x00007300ff0777ac */ /* 0x000e220008000800 */
[----:B------:R-:W-:-:S02]  /*181720*/  ISETP.LT.AND P5, PT, R8, UR12, !P2 ;  /* 0x0000000c08007c0c */ /* 0x000fc4000d7a1270 */
[----:B------:R-:W-:Y:S01]  /*181730*/  ISETP.LT.AND P4, PT, R28, UR14, !P2 ;  /* 0x0000000e1c007c0c */ /* 0x000fe2000d781270 */
[----:B------:R-:W0:Y:S01]  /*181740*/  LDCU UR12, c[0x0][0x398] ;  /* 0x00007300ff0c77ac */ /* 0x000e220008000800 */
[C---:B------:R-:W-:Y:S02]  /*181750*/  PRMT R0, R5.reuse, 0x7770, RZ ;  /* 0x0000777005007816 */ /* 0x040fe400000000ff */
[C---:B------:R-:W-:Y:S01]  /*181760*/  PRMT R2, R5.reuse, 0x7771, RZ ;  /* 0x0000777105027816 */ /* 0x040fe200000000ff */
[----:B------:R-:W0:Y:S01]  /*181770*/  LDCU UR14, c[0x0][0x398] ;  /* 0x00007300ff0e77ac */ /* 0x000e220008000800 */
[----:B------:R-:W-:Y:S02]  /*181780*/  ISETP.LT.AND P2, PT, R16, UR16, !P2 ;  /* 0x0000001010007c0c */ /* 0x000fe4000d741270 */
[C---:B------:R-:W-:Y:S01]  /*181790*/  PRMT R3, R5.reuse, 0x7772, RZ ;  /* 0x0000777205037816 */ /* 0x040fe200000000ff */
[----:B------:R-:W-:Y:S01]  /*1817a0*/  @P6 STG.E.U8 desc[UR8][R48.64], R0 ;  /* 0x0000000030006986 */ /* 0x000fe2000c101108 */
[----:B------:R-:W-:Y:S01]  /*1817b0*/  PRMT R4, R5, 0x7773, RZ ;  /* 0x0000777305047816 */ /* 0x000fe200000000ff */
[----:B------:R-:W0:Y:S02]  /*1817c0*/  LDCU UR16, c[0x0][0x398] ;  /* 0x00007300ff1077ac */ /* 0x000e240008000800 */
[----:B------:R0:W-:Y:S01]  /*1817d0*/  @P5 STG.E.U8 desc[UR8][R46.64], R2 ;  /* 0x000000022e005986 */ /* 0x0001e2000c101108 */
[----:B------:R-:W-:Y:S01]  /*1817e0*/  ISETP.LT.AND P5, PT, R13, UR30, !P3 ;  /* 0x0000001e0d007c0c */ /* 0x000fe2000dfa1270 */
[----:B------:R-:W1:Y:S02]  /*1817f0*/  LDCU UR30, c[0x0][0x398] ;  /* 0x00007300ff1e77ac */ /* 0x000e640008000800 */
[----:B------:R0:W-:Y:S01]  /*181800*/  @P4 STG.E.U8 desc[UR8][R42.64], R3 ;  /* 0x000000032a004986 */ /* 0x0001e2000c101108 */
[----:B------:R-:W-:Y:S01]  /*181810*/  ISETP.LT.AND P4, PT, R31, UR18, !P3 ;  /* 0x000000121f007c0c */ /* 0x000fe2000df81270 */
[----:B------:R-:W1:Y:S02]  /*181820*/  LDCU UR18, c[0x0][0x398] ;  /* 0x00007300ff1277ac */ /* 0x000e640008000800 */
[----:B------:R-:W4:Y:S01]  /*181830*/  LDL.LU R5, [R1+0x7cc] ;  /* 0x0007cc0001057983 */ /* 0x000f220000300800 */
[----:B------:R-:W-:Y:S01]  /*181840*/  ISETP.LT.AND P6, PT, R34, UR32, !P3 ;  /* 0x0000002022007c0c */ /* 0x000fe2000dfc1270 */
[----:B------:R-:W1:Y:S02]  /*181850*/  LDCU UR32, c[0x0][0x398] ;  /* 0x00007300ff2077ac */ /* 0x000e640008000800 */
[----:B------:R-:W4:Y:S04]  /*181860*/  LDL.LU.64 R22, [R1+0x1690] ;  /* 0x0016900001167983 */ /* 0x000f280000300a00 */
[----:B0-----:R-:W4:Y:S04]  /*181870*/  LDL.LU.64 R46, [R1+0x1680] ;  /* 0x00168000012e7983 */ /* 0x001f280000300a00 */
[----:B--2---:R0:W-:Y:S01]  /*181880*/  @P2 STG.E.U8 desc[UR8][R10.64], R4 ;  /* 0x000000040a002986 */ /* 0x0041e2000c101108 */
[----:B------:R-:W-:Y:S01]  /*181890*/  ISETP.LT.AND P2, PT, R12, UR5, !P3 ;  /* 0x000000050c007c0c */ /* 0x000fe2000df41270 */
[----:B------:R-:W2:Y:S01]  /*1818a0*/  LDCU UR5, c[0x0][0x398] ;  /* 0x00007300ff0577ac */ /* 0x000ea20008000800 */
[----:B------:R-:W-:-:S02]  /*1818b0*/  PRMT R3, R32, 0x7770, RZ ;  /* 0x0000777020037816 */ /* 0x000fc400000000ff */
[C---:B------:R-:W-:Y:S01]  /*1818c0*/  PRMT R2, R32.reuse, 0x7771, RZ ;  /* 0x0000777120027816 */ /* 0x040fe200000000ff */
[----:B0-----:R-:W2:Y:S04]  /*1818d0*/  LDL.LU.64 R10, [R1+0x1678] ;  /* 0x00167800010a7983 */ /* 0x001ea80000300a00 */
[----:B------:R-:W2:Y:S01]  /*1818e0*/  LDL.LU.64 R42, [R1+0x1668] ;  /* 0x00166800012a7983 */ /* 0x000ea20000300a00 */
[----:B------:R-:W-:-:S03]  /*1818f0*/  PRMT R0, R32, 0x7772, RZ ;  /* 0x0000777220007816 */ /* 0x000fc600000000ff */
[----:B---3--:R-:W-:Y:S01]  /*181900*/  @P4 STG.E.U8 desc[UR8][R44.64], R3 ;  /* 0x000000032c004986 */ /* 0x008fe2000c101108 */
[----:B------:R-:W-:-:S03]  /*181910*/  PRMT R4, R32, 0x7773, RZ ;  /* 0x0000777320047816 */ /* 0x000fc600000000ff */
[----:B----4-:R0:W-:Y:S04]  /*181920*/  @P5 STG.E.U8 desc[UR8][R6.64], R2 ;  /* 0x0000000206005986 */ /* 0x0101e8000c101108 */
[----:B------:R3:W-:Y:S04]  /*181930*/  @P6 STG.E.U8 desc[UR8][R40.64], R0 ;  /* 0x0000000028006986 */ /* 0x0007e8000c101108 */
[----:B0-----:R-:W4:Y:S04]  /*181940*/  LDL.LU R6, [R1+0x7bc] ;  /* 0x0007bc0001067983 */ /* 0x001f280000300800 */
[----:B------:R-:W4:Y:S04]  /*181950*/  LDL.LU.64 R48, [R1+0x1670] ;  /* 0x0016700001307983 */ /* 0x000f280000300a00 */
[----:B---3--:R-:W3:Y:S04]  /*181960*/  LDL.LU.64 R40, [R1+0x1660] ;  /* 0x0016600001287983 */ /* 0x008ee80000300a00 */
[----:B------:R0:W-:Y:S04]  /*181970*/  @P2 STG.E.U8 desc[UR8][R38.64], R4 ;  /* 0x0000000426002986 */ /* 0x0001e8000c101108 */
[----:B0-----:R-:W3:Y:S01]  /*181980*/  LDL.LU.64 R38, [R1+0x1658] ;  /* 0x0016580001267983 */ /* 0x001ee20000300a00 */
[----:B------:R-:W-:Y:S01]  /*181990*/  ISETP.LT.AND P5, PT, R9, UR13, !P3 ;  /* 0x0000000d09007c0c */ /* 0x000fe2000dfa1270 */
[----:B------:R-:W0:Y:S01]  /*1819a0*/  LDCU UR13, c[0x0][0x398] ;  /* 0x00007300ff0d77ac */ /* 0x000e220008000800 */
[----:B------:R-:W-:Y:S01]  /*1819b0*/  ISETP.LT.AND P6, PT, R30, UR20, !P3 ;  /* 0x000000141e007c0c */ /* 0x000fe2000dfc1270 */
[----:B------:R-:W3:Y:S01]  /*1819c0*/  LDL.LU.64 R44, [R1+0x1650] ;  /* 0x00165000012c7983 */ /* 0x000ee20000300a00 */
[----:B------:R-:W-:Y:S01]  /*1819d0*/  ISETP.LT.AND P4, PT, R20, UR22, !P3 ;  /* 0x0000001614007c0c */ /* 0x000fe2000df81270 */
[----:B------:R-:W0:Y:S01]  /*1819e0*/  LDCU UR20, c[0x0][0x398] ;  /* 0x00007300ff1477ac */ /* 0x000e220008000800 */
[----:B------:R-:W-:-:S02]  /*1819f0*/  ISETP.LT.AND P2, PT, R19, UR24, !P3 ;  /* 0x0000001813007c0c */ /* 0x000fc4000df41270 */
[C---:B------:R-:W-:Y:S01]  /*181a00*/  PRMT R0, R5.reuse, 0x7770, RZ ;  /* 0x0000777005007816 */ /* 0x040fe200000000ff */
[----:B------:R-:W0:Y:S01]  /*181a10*/  LDCU UR22, c[0x0][0x398] ;  /* 0x00007300ff1677ac */ /* 0x000e220008000800 */
[C---:B------:R-:W-:Y:S02]  /*181a20*/  PRMT R2, R5.reuse, 0x7771, RZ ;  /* 0x0000777105027816 */ /* 0x040fe400000000ff */
[C---:B------:R-:W-:Y:S02]  /*181a30*/  PRMT R3, R5.reuse, 0x7772, RZ ;  /* 0x0000777205037816 */ /* 0x040fe400000000ff */
[----:B------:R-:W-:Y:S01]  /*181a40*/  PRMT R4, R5, 0x7773, RZ ;  /* 0x0000777305047816 */ /* 0x000fe200000000ff */
[----:B------:R-:W-:Y:S01]  /*181a50*/  @P5 STG.E.U8 desc[UR8][R22.64], R0 ;  /* 0x0000000016005986 */ /* 0x000fe2000c101108 */
[----:B------:R-:W-:Y:S01]  /*181a60*/  ISETP.LT.AND P5, PT, R14, UR33, !P3 ;  /* 0x000000210e007c0c */ /* 0x000fe2000dfa1270 */
[----:B------:R-:W0:Y:S02]  /*181a70*/  LDCU UR24, c[0x0][0x398] ;  /* 0x00007300ff1877ac */ /* 0x000e240008000800 */
[----:B------:R-:W3:Y:S01]  /*181a80*/  LDL.LU R5, [R1+0x6bc] ;  /* 0x0006bc0001057983 */ /* 0x000ee20000300800 */
[----:B------:R-:W0:Y:S03]  /*181a90*/  LDCU UR33, c[0x0][0x398] ;  /* 0x00007300ff2177ac */ /* 0x000e260008000800 */
[----:B------:R-:W-:Y:S01]  /*181aa0*/  @P6 STG.E.U8 desc[UR8][R46.64], R2 ;  /* 0x000000022e006986 */ /* 0x000fe2000c101108 */
[----:B------:R-:W-:Y:S01]  /*181ab0*/  ISETP.LT.AND P6, PT, R37, UR34, !P3 ;  /* 0x0000002225007c0c */ /* 0x000fe2000dfc1270 */
[----:B------:R-:W0:Y:S02]  /*181ac0*/  LDCU UR34, c[0x0][0x398] ;  /* 0x00007300ff2277ac */ /* 0x000e240008000800 */
[----:B--2---:R2:W-:Y:S04]  /*181ad0*/  @P4 STG.E.U8 desc[UR8][R10.64], R3 ;  /* 0x000000030a004986 */ /* 0x0045e8000c101108 */
[----:B------:R0:W-:Y:S01]  /*181ae0*/  @P2 STG.E.U8 desc[UR8][R42.64], R4 ;  /* 0x000000042a002986 */ /* 0x0001e2000c101108 */
[----:B------:R-:W-:Y:S01]  /*181af0*/  ISETP.LT.AND P2, PT, R36, UR26, !P3 ;  /* 0x0000001a24007c0c */ /* 0x000fe2000df41270 */
[----:B------:R-:W1:Y:S02]  /*181b00*/  LDCU UR26, c[0x0][0x398] ;  /* 0x00007300ff1a77ac */ /* 0x000e640008000800 */
[----:B--2---:R-:W2:Y:S04]  /*181b10*/  LDL.LU.64 R10, [R1+0x1640] ;  /* 0x00164000010a7983 */ /* 0x004ea80000300a00 */
[----:B------:R-:W2:Y:S04]  /*181b20*/  LDL.LU.64 R46, [R1+0x1648] ;  /* 0x00164800012e7983 */ /* 0x000ea80000300a00 */
[----:B0-----:R-:W2:Y:S04]  /*181b30*/  LDL.LU.64 R42, [R1+0x1638] ;  /* 0x00163800012a7983 */ /* 0x001ea80000300a00 */
[----:B------:R-:W2:Y:S01]  /*181b40*/  LDL.LU R7, [R1+0x760] ;  /* 0x0007600001077983 */ /* 0x000ea20000300800 */
[----:B----4-:R-:W-:-:S02]  /*181b50*/  PRMT R3, R6, 0x7770, RZ ;  /* 0x0000777006037816 */ /* 0x010fc400000000ff */
[C---:B------:R-:W-:Y:S02]  /*181b60*/  PRMT R2, R6.reuse, 0x7771, RZ ;  /* 0x0000777106027816 */ /* 0x040fe400000000ff */
[----:B------:R-:W-:Y:S01]  /*181b70*/  PRMT R0, R6, 0x7772, RZ ;  /* 0x0000777206007816 */ /* 0x000fe200000000ff */
[----:B------:R-:W-:Y:S04]  /*181b80*/  @P5 STG.E.U8 desc[UR8][R48.64], R3 ;  /* 0x0000000330005986 */ /* 0x000fe8000c101108 */
[----:B---3--:R0:W-:Y:S04]  /*181b90*/  @P6 STG.E.U8 desc[UR8][R40.64], R2 ;  /* 0x0000000228006986 */ /* 0x0081e8000c101108 */
[----:B0-----:R-:W3:Y:S04]  /*181ba0*/  LDL.LU.64 R40, [R1+0x1630] ;  /* 0x0016300001287983 */ /* 0x001ee80000300a00 */
[----:B------:R0:W-:Y:S04]  /*181bb0*/  @P2 STG.E.U8 desc[UR8][R38.64], R0 ;  /* 0x0000000026002986 */ /* 0x0001e8000c101108 */
[----:B0-----:R-:W4:Y:S01]  /*181bc0*/  LDL.LU.64 R38, [R1+0x1620] ;  /* 0x0016200001267983 */ /* 0x001f220000300a00 */
[----:B------:R-:W-:-:S02]  /*181bd0*/  ISETP.LT.AND P4, PT, R35, UR11, !P3 ;  /* 0x0000000b23007c0c */ /* 0x000fc4000df81270 */
[----:B------:R-:W-:Y:S01]  /*181be0*/  ISETP.LT.AND P6, PT, R29, UR10, !P3 ;  /* 0x0000000a1d007c0c */ /* 0x000fe2000dfc1270 */
[----:B------:R-:W4:Y:S01]  /*181bf0*/  LDL.LU.64 R22, [R1+0x1628] ;  /* 0x0016280001167983 */ /* 0x000f220000300a00 */
[----:B------:R-:W-:Y:S02]  /*181c00*/  PRMT R4, R6, 0x7773, RZ ;  /* 0x0000777306047816 */ /* 0x000fe400000000ff */
[----:B------:R-:W-:Y:S02]  /*181c10*/  ISETP.LT.AND P5, PT, R8, UR28, !P3 ;  /* 0x0000001c08007c0c */ /* 0x000fe4000dfa1270 */
[----:B------:R-:W-:Y:S01]  /*181c20*/  PRMT R2, R5, 0x7770, RZ ;  /* 0x0000777005027816 */ /* 0x000fe200000000ff */
[----:B------:R-:W-:Y:S01]  /*181c30*/  VIADD R0, R33, 0x7a ;  /* 0x0000007a21007836 */ /* 0x000fe20000000000 */
[----:B------:R-:W-:Y:S01]  /*181c40*/  PRMT R3, R5, 0x7773, RZ ;  /* 0x0000777305037816 */ /* 0x000fe200000000ff */
[----:B------:R-:W0:Y:S02]  /*181c50*/  LDCU UR11, c[0x0][0x398] ;  /* 0x00007300ff0b77ac */ /* 0x000e240008000800 */
[----:B------:R0:W-:Y:S01]  /*181c60*/  @P4 STG.E.U8 desc[UR8][R44.64], R4 ;  /* 0x000000042c004986 */ /* 0x0001e2000c101108 */
[----:B-1----:R-:W-:Y:S01]  /*181c70*/  ISETP.LT.AND P4, PT, R28, UR29, !P3 ;  /* 0x0000001d1c007c0c */ /* 0x002fe2000df81270 */
[----:B------:R-:W1:Y:S01]  /*181c80*/  LDCU UR10, c[0x0][0x398] ;  /* 0x00007300ff0a77ac */ /* 0x000e620008000800 */
[----:B------:R-:W-:-:S02]  /*181c90*/  ISETP.LT.AND P3, PT, R16, UR6, !P3 ;  /* 0x0000000610007c0c */ /* 0x000fc4000df61270 */
[----:B------:R-:W-:Y:S01]  /*181ca0*/  ISETP.GE.AND P2, PT, R0, UR17, PT ;  /* 0x0000001100007c0c */ /* 0x000fe2000bf46270 */
[----:B------:R-:W1:Y:S01]  /*181cb0*/  LDCU UR28, c[0x0][0x398] ;  /* 0x00007300ff1c77ac */ /* 0x000e620008000800 */
[----:B------:R-:W-:Y:S01]  /*181cc0*/  PRMT R0, R5, 0x7772, RZ ;  /* 0x0000777205007816 */ /* 0x000fe200000000ff */
[----:B------:R-:W1:Y:S01]  /*181cd0*/  LDCU UR17, c[0x0][0x398] ;  /* 0x00007300ff1177ac */ /* 0x000e620008000800 */
[----:B0-----:R-:W4:Y:S01]  /*181ce0*/  LDL.LU.64 R44, [R1+0x1618] ;  /* 0x00161800012c7983 */ /* 0x001f220000300a00 */
[----:B------:R-:W0:Y:S01]  /*181cf0*/  LDCU UR6, c[0x0][0x398] ;  /* 0x00007300ff0677ac */ /* 0x000e220008000800 */
[----:B------:R-:W0:Y:S02]  /*181d00*/  LDCU UR29, c[0x0][0x398] ;  /* 0x00007300ff1d77ac */ /* 0x000e240008000800 */
[----:B--2---:R2:W-:Y:S01]  /*181d10*/  @P6 STG.E.U8 desc[UR8][R10.64], R2 ;  /* 0x000000020a006986 */ /* 0x0045e2000c101108 */
[----:B------:R-:W-:Y:S01]  /*181d20*/  ISETP.LT.AND P6, PT, R31, UR4, !P0 ;  /* 0x000000041f007c0c */ /* 0x000fe2000c7c1270 */
[----:B------:R-:W0:Y:S02]  /*181d30*/  LDCU UR4, c[0x0][0x398] ;  /* 0x00007300ff0477ac */ /* 0x000e240008000800 */
[----:B--2---:R-:W2:Y:S01]  /*181d40*/  LDL.LU.64 R10, [R1+0x1610] ;  /* 0x00161000010a7983 */ /* 0x004ea20000300a00 */
[----:B------:R-:W-:-:S03]  /*181d50*/  PRMT R2, R5, 0x7771, RZ ;  /* 0x0000777105027816 */ /* 0x000fc600000000ff */
[----:B------:R-:W2:Y:S04]  /*181d60*/  LDL.LU R6, [R1+0x750] ;  /* 0x0007500001067983 */ /* 0x000ea80000300800 */
[----:B------:R-:W2:Y:S04]  /*181d70*/  LDL.LU.64 R48, [R1+0x1608] ;  /* 0x0016080001307983 */ /* 0x000ea80000300a00 */
[----:B------:R-:W-:Y:S04]  /*181d80*/  @P5 STG.E.U8 desc[UR8][R46.64], R2 ;  /* 0x000000022e005986 */ /* 0x000fe8000c101108 */
[----:B------:R0:W-:Y:S02]  /*181d90*/  @P4 STG.E.U8 desc[UR8][R42.64], R0 ;  /* 0x000000002a004986 */ /* 0x0001e4000c101108 */
[----:B0-----:R-:W-:-:S02]  /*181da0*/  PRMT R0, R7, 0x7770, RZ ;  /* 0x0000777007007816 */ /* 0x001fc400000000ff */
[----:B------:R-:W2:Y:S04]  /*181db0*/  LDL.LU.64 R42, [R1+0x1600] ;  /* 0x00160000012a7983 */ /* 0x000ea80000300a00 */
[----:B---3--:R0:W-:Y:S04]  /*181dc0*/  @P3 STG.E.U8 desc[UR8][R40.64], R3 ;  /* 0x0000000328003986 */ /* 0x0081e8000c101108 */
[----:B0-----:R-:W3:Y:S04]  /*181dd0*/  LDL.LU.64 R40, [R1+0x15f8] ;  /* 0x0015f80001287983 */ /* 0x001ee80000300a00 */
[----:B----4-:R0:W-:Y:S04]  /*181de0*/  @P6 STG.E.U8 desc[UR8][R38.64], R0 ;  /* 0x0000000026006986 */ /* 0x0101e8000c101108 */
[----:B------:R-:W4:Y:S04]  /*181df0*/  LDL.LU.64 R46, [R1+0x15f0] ;  /* 0x0015f000012e7983 */ /* 0x000f280000300a00 */
[----:B0-----:R-:W4:Y:S04]  /*181e00*/  LDL.LU.64 R38, [R1+0x15e8] ;  /* 0x0015e80001267983 */ /* 0x001f280000300a00 */
[----:B------:R-:W4:Y:S01]  /*181e10*/  LDL.LU R5, [R1+0x740] ;  /* 0x0007400001057983 */ /* 0x000f220000300800 */
[----:B------:R-:W-:Y:S01]  /*181e20*/  ISETP.LT.AND P5, PT, R13, UR15, !P0 ;  /* 0x0000000f0d007c0c */ /* 0x000fe2000c7a1270 */
[----:B------:R-:W0:Y:S01]  /*181e30*/  LDCU UR15, c[0x0][0x398] ;  /* 0x00007300ff0f77ac */ /* 0x000e220008000800 */
[----:B------:R-:W-:-:S02]  /*181e40*/  ISETP.LT.AND P4, PT, R34, UR31, !P0 ;  /* 0x0000001f22007c0c */ /* 0x000fc4000c781270 */
[----:B------:R-:W-:Y:S01]  /*181e50*/  ISETP.LT.AND P6, PT, R12, UR7, !P0 ;  /* 0x000000070c007c0c */ /* 0x000fe2000c7c1270 */
[----:B------:R-:W0:Y:S01]  /*181e60*/  LDCU UR7, c[0x0][0x398] ;  /* 0x00007300ff0777ac */ /* 0x000e220008000800 */
[----:B------:R-:W-:Y:S02]  /*181e70*/  PRMT R0, R7, 0x7771, RZ ;  /* 0x0000777107007816 */ /* 0x000fe400000000ff */
[----:B------:R-:W-:Y:S01]  /*181e80*/  ISETP.LT.AND P3, PT, R9, UR12, !P0 ;  /* 0x0000000c09007c0c */ /* 0x000fe2000c761270 */
[----:B------:R-:W0:Y:S01]  /*181e90*/  LDCU UR12, c[0x0][0x398] ;  /* 0x00007300ff0c77ac */ /* 0x000e220008000800 */
[----:B------:R-:W-:-:S03]  /*181ea0*/  PRMT R2, R7, 0x7772, RZ ;  /* 0x0000777207027816 */ /* 0x000fc600000000ff */
[----:B------:R1:W-:Y:S01]  /*181eb0*/  @P5 STG.E.U8 desc[UR8][R22.64], R0 ;  /* 0x0000000016005986 */ /* 0x0003e2000c101108 */
[----:B------:R-:W-:Y:S01]  /*181ec0*/  ISETP.LT.AND P5, PT, R30, UR14, !P0 ;  /* 0x0000000e1e007c0c */ /* 0x000fe2000c7a1270 */
[----:B------:R-:W0:Y:S02]  /*181ed0*/  LDCU UR14, c[0x0][0x398] ;  /* 0x00007300ff0e77ac */ /* 0x000e240008000800 */
[----:B------:R0:W-:Y:S01]  /*181ee0*/  @P4 STG.E.U8 desc[UR8][R44.64], R2 ;  /* 0x000000022c004986 */ /* 0x0001e2000c101108 */
[----:B------:R-:W-:Y:S01]  /*181ef0*/  ISETP.LT.AND P4, PT, R20, UR16, !P0 ;  /* 0x0000001014007c0c */ /* 0x000fe2000c781270 */
[----:B------:R-:W2:Y:S01]  /*181f00*/  LDCU UR16, c[0x0][0x398] ;  /* 0x00007300ff1077ac */ /* 0x000ea20008000800 */
[----:B-1----:R-:W-:Y:S01]  /*181f10*/  PRMT R0, R7, 0x7773, RZ ;  /* 0x0000777307007816 */ /* 0x002fe200000000ff */
[----:B0-----:R-:W4:Y:S04]  /*181f20*/  LDL.LU.64 R44, [R1+0x15e0] ;  /* 0x0015e000012c7983 */ /* 0x001f280000300a00 */
[----:B--2---:R0:W-:Y:S01]  /*181f30*/  @P6 STG.E.U8 desc[UR8][R10.64], R0 ;  /* 0x000000000a006986 */ /* 0x0041e2000c101108 */
[----:B------:R-:W-:-:S02]  /*181f40*/  PRMT R2, R6, 0x7770, RZ ;  /* 0x0000777006027816 */ /* 0x000fc400000000ff */
[----:B------:R-:W-:Y:S01]  /*181f50*/  ISETP.LT.AND P6, PT, R19, UR18, !P0 ;  /* 0x0000001213007c0c */ /* 0x000fe2000c7c1270 */
[----:B------:R-:W1:Y:S01]  /*181f60*/  LDCU UR18, c[0x0][0x398] ;  /* 0x00007300ff1277ac */ /* 0x000e620008000800 */
[----:B0-----:R-:W2:Y:S01]  /*181f70*/  LDL.LU.64 R10, [R1+0x15d0] ;  /* 0x0015d000010a7983 */ /* 0x001ea20000300a00 */
[----:B------:R-:W-:-:S03]  /*181f80*/  PRMT R0, R6, 0x7771, RZ ;  /* 0x0000777106007816 */ /* 0x000fc600000000ff */
[----:B------:R0:W-:Y:S01]  /*181f90*/  @P3 STG.E.U8 desc[UR8][R48.64], R2 ;  /* 0x0000000230003986 */ /* 0x0001e2000c101108 */
[----:B------:R-:W-:-:S03]  /*181fa0*/  ISETP.LT.AND P3, PT, R14, UR30, !P0 ;  /* 0x0000001e0e007c0c */ /* 0x000fc6000c761270 */
[----:B------:R-:W2:Y:S01]  /*181fb0*/  LDL.LU R7, [R1+0x6a0] ;  /* 0x0006a00001077983 */ /* 0x000ea20000300800 */
[----:B0-----:R-:W-:-:S03]  /*181fc0*/  PRMT R2, R6, 0x7772, RZ ;  /* 0x0000777206027816 */ /* 0x001fc600000000ff */
[----:B------:R0:W-:Y:S04]  /*181fd0*/  @P5 STG.E.U8 desc[UR8][R42.64], R0 ;  /* 0x000000002a005986 */ /* 0x0001e8000c101108 */
[----:B0-----:R-:W2:Y:S01]  /*181fe0*/  LDL.LU.64 R42, [R1+0x15d8] ;  /* 0x0015d800012a7983 */ /* 0x001ea20000300a00 */
[----:B------:R-:W-:-:S03]  /*181ff0*/  PRMT R0, R6, 0x7773, RZ ;  /* 0x0000777306007816 */ /* 0x000fc600000000ff */
[----:B---3--:R0:W-:Y:S04]  /*182000*/  @P4 STG.E.U8 desc[UR8][R40.64], R2 ;  /* 0x0000000228004986 */ /* 0x0081e8000c101108 */
[----:B0-----:R-:W3:Y:S04]  /*182010*/  LDL.LU.64 R40, [R1+0x15c8] ;  /* 0x0015c80001287983 */ /* 0x001ee80000300a00 */
[----:B----4-:R-:W-:Y:S04]  /*182020*/  @P6 STG.E.U8 desc[UR8][R46.64], R0 ;  /* 0x000000002e006986 */ /* 0x010fe8000c101108 */
[----:B------:R-:W4:Y:S01]  /*182030*/  LDL.LU.64 R48, [R1+0x15c0] ;  /* 0x0015c00001307983 */ /* 0x000f220000300a00 */
[----:B------:R-:W-:-:S05]  /*182040*/  PRMT R2, R5, 0x7770, RZ ;  /* 0x0000777005027816 */ /* 0x000fca00000000ff */
[----:B------:R0:W-:Y:S04]  /*182050*/  @P3 STG.E.U8 desc[UR8][R38.64], R2 ;  /* 0x0000000226003986 */ /* 0x0001e8000c101108 */
[----:B0-----:R-:W4:Y:S01]  /*182060*/  LDL.LU.64 R38, [R1+0x15b0] ;  /* 0x0015b00001267983 */ /* 0x001f220000300a00 */
[----:B------:R-:W-:Y:S02]  /*182070*/  ISETP.LT.AND P5, PT, R37, UR5, !P0 ;  /* 0x0000000525007c0c */ /* 0x000fe4000c7a1270 */
[----:B------:R-:W-:Y:S02]  /*182080*/  ISETP.LT.AND P4, PT, R36, UR32, !P0 ;  /* 0x0000002024007c0c */ /* 0x000fe4000c781270 */
[C---:B------:R-:W-:Y:S02]  /*182090*/  PRMT R0, R5.reuse, 0x7771, RZ ;  /* 0x0000777105007816 */ /* 0x040fe400000000ff */
[----:B------:R-:W-:Y:S01]  /*1820a0*/  PRMT R2, R5, 0x7772, RZ ;  /* 0x0000777205027816 */ /* 0x000fe200000000ff */
[----:B------:R-:W4:Y:S01]  /*1820b0*/  LDL.LU R6, [R1+0x690] ;  /* 0x0006900001067983 */ /* 0x000f220000300800 */
[----:B------:R-:W-:-:S03]  /*1820c0*/  ISETP.LT.AND P3, PT, R35, UR13, !P0 ;  /* 0x0000000d23007c0c */ /* 0x000fc6000c761270 */
[----:B------:R-:W4:Y:S01]  /*1820d0*/  LDL.LU.64 R46, [R1+0x15b8] ;  /* 0x0015b800012e7983 */ /* 0x000f220000300a00 */
[----:B------:R-:W-:Y:S01]  /*1820e0*/  ISETP.LT.AND P6, PT, R8, UR22, !P0 ;  /* 0x0000001608007c0c */ /* 0x000fe2000c7c1270 */
[----:B------:R-:W0:Y:S01]  /*1820f0*/  LDCU UR5, c[0x0][0x398] ;  /* 0x00007300ff0577ac */ /* 0x000e220008000800 */
[----:B------:R-:W0:Y:S01]  /*182100*/  LDCU UR13, c[0x0][0x398] ;  /* 0x00007300ff0d77ac */ /* 0x000e220008000800 */
[----:B------:R-:W0:Y:S01]  /*182110*/  LDCU UR22, c[0x0][0x398] ;  /* 0x00007300ff1677ac */ /* 0x000e220008000800 */
[----:B------:R1:W-:Y:S01]  /*182120*/  @P5 STG.E.U8 desc[UR8][R44.64], R0 ;  /* 0x000000002c005986 */ /* 0x0003e2000c101108 */
[----:B------:R-:W-:Y:S01]  /*182130*/  ISETP.LT.AND P5, PT, R29, UR20, !P0 ;  /* 0x000000141d007c0c */ /* 0x000fe2000c7a1270 */
[----:B------:R-:W0:Y:S01]  /*182140*/  LDCU UR20, c[0x0][0x398] ;  /* 0x00007300ff1477ac */ /* 0x000e220008000800 */
[----:B-1----:R-:W-:Y:S01]  /*182150*/  VIADD R0, R33, 0x7b ;  /* 0x0000007b21007836 */ /* 0x002fe20000000000 */
[----:B--2---:R1:W-:Y:S01]  /*182160*/  @P4 STG.E.U8 desc[UR8][R10.64], R2 ;  /* 0x000000020a004986 */ /* 0x0043e2000c101108 */
[----:B------:R-:W-:-:S03]  /*182170*/  ISETP.LT.AND P4, PT, R28, UR24, !P0 ;  /* 0x000000181c007c0c */ /* 0x000fc6000c781270 */
[----:B-1----:R-:W2:Y:S01]  /*182180*/  LDL.LU.64 R10, [R1+0x15a8] ;  /* 0x0015a800010a7983 */ /* 0x002ea20000300a00 */
[----:B------:R-:W-:-:S03]  /*182190*/  PRMT R2, R5, 0x7773, RZ ;  /* 0x0000777305027816 */ /* 0x000fc600000000ff */
[----:B------:R-:W2:Y:S01]  /*1821a0*/  LDL.LU.64 R44, [R1+0x1598] ;  /* 0x00159800012c7983 */ /* 0x000ea20000300a00 */
[C---:B------:R-:W-:Y:S01]  /*1821b0*/  PRMT R3, R7.reuse, 0x7770, RZ ;  /* 0x0000777007037816 */ /* 0x040fe200000000ff */
[----:B------:R-:W1:Y:S02]  /*1821c0*/  LDCU UR24, c[0x0][0x398] ;  /* 0x00007300ff1877ac */ /* 0x000e640008000800 */
[----:B------:R0:W-:Y:S01]  /*1821d0*/  @P3 STG.E.U8 desc[UR8][R42.64], R2 ;  /* 0x000000022a003986 */ /* 0x0001e2000c101108 */
[----:B------:R-:W-:Y:S02]  /*1821e0*/  ISETP.GE.AND P3, PT, R0, UR19, PT ;  /* 0x0000001300007c0c */ /* 0x000fe4000bf66270 */
[C---:B------:R-:W-:Y:S02]  /*1821f0*/  PRMT R0, R7.reuse, 0x7771, RZ ;  /* 0x0000777107007816 */ /* 0x040fe400000000ff */
[----:B------:R-:W-:Y:S01]  /*182200*/  ISETP.LT.AND P0, PT, R16, UR33, !P0 ;  /* 0x0000002110007c0c */ /* 0x000fe2000c701270 */
[----:B------:R-:W1:Y:S01]  /*182210*/  LDCU UR19, c[0x0][0x398] ;  /* 0x00007300ff1377ac */ /* 0x000e620008000800 */
[----:B0-----:R-:W2:Y:S04]  /*182220*/  LDL.LU.64 R42, [R1+0x1590] ;  /* 0x00159000012a7983 */ /* 0x001ea80000300a00 */
[----:B------:R-:W2:Y:S01]  /*182230*/  LDL.LU R5, [R1+0x8a0] ;  /* 0x0008a00001057983 */ /* 0x000ea20000300800 */
[----:B------:R-:W-:-:S03]  /*182240*/  PRMT R2, R7, 0x7772, RZ ;  /* 0x0000777207027816 */ /* 0x000fc600000000ff */
[----:B---3--:R0:W-:Y:S04]  /*182250*/  @P5 STG.E.U8 desc[UR8][R40.64], R3 ;  /* 0x0000000328005986 */ /* 0x0081e8000c101108 */
[----:B----4-:R-:W-:Y:S04]  /*182260*/  @P6 STG.E.U8 desc[UR8][R48.64], R0 ;  /* 0x0000000030006986 */ /* 0x010fe8000c101108 */
[----:B0-----:R-:W3:Y:S04]  /*182270*/  LDL.LU R40, [R1+0x680] ;  /* 0x0006800001287983 */ /* 0x001ee80000300800 */
[----:B------:R-:W4:Y:S04]  /*182280*/  LDL.LU.64 R50, [R1+0x15a0] ;  /* 0x0015a00001327983 */ /* 0x000f280000300a00 */
[----:B------:R-:W4:Y:S04]  /*182290*/  LDL.LU.64 R22, [R1+0x1588] ;  /* 0x0015880001167983 */ /* 0x000f280000300a00 */
[----:B------:R0:W-:Y:S04]  /*1822a0*/  @P4 STG.E.U8 desc[UR8][R38.64], R2 ;  /* 0x0000000226004986 */ /* 0x0001e8000c101108 */
[----:B0-----:R-:W4:Y:S01]  /*1822b0*/  LDL.LU.64 R38, [R1+0x1580] ;  /* 0x0015800001267983 */ /* 0x001f220000300a00 */
[----:B------:R-:W-:-:S02]  /*1822c0*/  ISETP.LT.AND P5, PT, R31, UR34, !P1 ;  /* 0x000000221f007c0c */ /* 0x000fc4000cfa1270 */
[----:B------:R-:W-:Y:S02]  /*1822d0*/  PRMT R0, R7, 0x7773, RZ ;  /* 0x0000777307007816 */ /* 0x000fe400000000ff */
[----:B------:R-:W-:Y:S02]  /*1822e0*/  ISETP.LT.AND P6, PT, R13, UR11, !P1 ;  /* 0x0000000b0d007c0c */ /* 0x000fe4000cfc1270 */
[----:B------:R-:W-:Y:S02]  /*1822f0*/  PRMT R2, R6, 0x7770, RZ ;  /* 0x0000777006027816 */ /* 0x000fe400000000ff */
[----:B------:R-:W-:Y:S01]  /*182300*/  ISETP.LT.AND P4, PT, R34, UR10, !P1 ;  /* 0x0000000a22007c0c */ /* 0x000fe2000cf81270 */
[----:B------:R-:W4:Y:S04]  /*182310*/  LDL.LU.64 R48, [R1+0x1578] ;  /* 0x0015780001307983 */ /* 0x000f280000300a00 */
[----:B------:R0:W-:Y:S04]  /*182320*/  @P0 STG.E.U8 desc[UR8][R46.64], R0 ;  /* 0x000000002e000986 */ /* 0x0001e8000c101108 */
[----:B------:R-:W4:Y:S01]  /*182330*/  LDL.LU R32, [R1+0x6f0] ;  /* 0x0006f00001207983 */ /* 0x000f220000300800 */
[----:B------:R-:W-:Y:S01]  /*182340*/  ISETP.LT.AND P0, PT, R9, UR28, !P1 ;  /* 0x0000001c09007c0c */ /* 0x000fe2000cf01270 */
[----:B------:R-:W1:Y:S01]  /*182350*/  LDCU UR10, c[0x0][0x398] ;  /* 0x00007300ff0a77ac */ /* 0x000e620008000800 */
[----:B------:R-:W1:Y:S01]  /*182360*/  LDCU UR11, c[0x0][0x398] ;  /* 0x00007300ff0b77ac */ /* 0x000e620008000800 */
[----:B0-----:R-:W4:Y:S01]  /*182370*/  LDL.LU.64 R46, [R1+0x1570] ;  /* 0x00157000012e7983 */ /* 0x001f220000300a00 */
[----:B------:R-:W-:-:S03]  /*182380*/  PRMT R0, R6, 0x7771, RZ ;  /* 0x0000777106007816 */ /* 0x000fc600000000ff */
[----:B--2---:R0:W-:Y:S01]  /*182390*/  @P5 STG.E.U8 desc[UR8][R10.64], R2 ;  /* 0x000000020a005986 */ /* 0x0041e2000c101108 */
[----:B------:R-:W-:-:S03]  /*1823a0*/  ISETP.LT.AND P5, PT, R12, UR26, !P1 ;  /* 0x0000001a0c007c0c */ /* 0x000fc6000cfa1270 */
[----:B------:R2:W-:Y:S01]  /*1823b0*/  @P6 STG.E.U8 desc[UR8][R44.64], R0 ;  /* 0x000000002c006986 */ /* 0x0005e2000c101108 */
[----:B------:R-:W-:Y:S01]  /*1823c0*/  ISETP.LT.AND P6, PT, R30, UR17, !P1 ;  /* 0x000000111e007c0c */ /* 0x000fe2000cfc1270 */
[----:B------:R-:W1:Y:S01]  /*1823d0*/  LDCU UR26, c[0x0][0x398] ;  /* 0x00007300ff1a77ac */ /* 0x000e620008000800 */
[----:B------:R-:W1:Y:S01]  /*1823e0*/  LDCU UR17, c[0x0][0x398] ;  /* 0x00007300ff1177ac */ /* 0x000e620008000800 */
[----:B0-----:R-:W4:Y:S01]  /*1823f0*/  LDL.LU.64 R10, [R1+0x1568] ;  /* 0x00156800010a7983 */ /* 0x001f220000300a00 */
[C---:B------:R-:W-:Y:S02]  /*182400*/  PRMT R2, R6.reuse, 0x7772, RZ ;  /* 0x0000777206027816 */ /* 0x040fe400000000ff */
[----:B--2---:R-:W-:Y:S01]  /*182410*/  PRMT R0, R6, 0x7773, RZ ;  /* 0x0000777306007816 */ /* 0x004fe200000000ff */
[----:B------:R-:W2:Y:S04]  /*182420*/  LDL.LU.64 R44, [R1+0x1560] ;  /* 0x00156000012c7983 */ /* 0x000ea80000300a00 */
[----:B------:R0:W-:Y:S04]  /*182430*/  @P4 STG.E.U8 desc[UR8][R42.64], R2 ;  /* 0x000000022a004986 */ /* 0x0001e8000c101108 */
[----:B------:R-:W1:Y:S04]  /*182440*/  LDS.128 R4, [R5] ;  /* 0x0000000005047984 */ /* 0x000e680000000c00 */
[----:B0-----:R-:W2:Y:S01]  /*182450*/  LDL.LU.64 R42, [R1+0x1558] ;  /* 0x00155800012a7983 */ /* 0x001ea20000300a00 */
[----:B---3--:R-:W-:-:S03]  /*182460*/  PRMT R2, R40, 0x7770, RZ ;  /* 0x0000777028027816 */ /* 0x008fc600000000ff */
[----:B----4-:R0:W-:Y:S04]  /*182470*/  @P5 STG.E.U8 desc[UR8][R50.64], R0 ;  /* 0x0000000032005986 */ /* 0x0101e8000c101108 */
[----:B------:R-:W-:Y:S01]  /*182480*/  @P0 STG.E.U8 desc[UR8][R22.64], R2 ;  /* 0x0000000216000986 */ /* 0x000fe2000c101108 */
[----:B0-----:R-:W-:-:S05]  /*182490*/  PRMT R0, R40, 0x7771, RZ ;  /* 0x0000777128007816 */ /* 0x001fca00000000ff */
[----:B------:R0:W-:Y:S04]  /*1824a0*/  @P6 STG.E.U8 desc[UR8][R38.64], R0 ;  /* 0x0000000026006986 */ /* 0x0001e8000c101108 */
[----:B0-----:R-:W3:Y:S01]  /*1824b0*/  LDL.LU.64 R38, [R1+0x1550] ;  /* 0x0015500001267983 */ /* 0x001ee20000300a00 */
[----:B------:R-:W-:Y:S02]  /*1824c0*/  ISETP.LT.AND P4, PT, R20, UR4, !P1 ;  /* 0x0000000414007c0c */ /* 0x000fe4000cf81270 */
[----:B------:R-:W-:Y:S02]  /*1824d0*/  ISETP.LT.AND P5, PT, R19, UR6, !P1 ;  /* 0x0000000613007c0c */ /* 0x000fe4000cfa1270 */
[----:B------:R-:W-:Y:S02]  /*1824e0*/  ISETP.LT.AND P0, PT, R14, UR15, !P1 ;  /* 0x0000000f0e007c0c */ /* 0x000fe4000cf01270 */
[----:B------:R-:W-:-:S02]  /*1824f0*/  PRMT R2, R40, 0x7772, RZ ;  /* 0x0000777228027816 */ /* 0x000fc400000000ff */
[----:B------:R-:W-:Y:S02]  /*182500*/  PRMT R0, R40, 0x7773, RZ ;  /* 0x0000777328007816 */ /* 0x000fe400000000ff */
[----:B------:R-:W-:Y:S01]  /*182510*/  ISETP.LT.AND P6, PT, R37, UR7, !P1 ;  /* 0x0000000725007c0c */ /* 0x000fe2000cfc1270 */
[----:B------:R-:W4:Y:S01]  /*182520*/  LDL.LU.64 R40, [R1+0x1548] ;  /* 0x0015480001287983 */ /* 0x000f220000300a00 */
[----:B-1----:R-:W-:Y:S01]  /*182530*/  PRMT R3, R4, 0x7770, RZ ;  /* 0x0000777004037816 */ /* 0x002fe200000000ff */
[----:B------:R-:W0:Y:S01]  /*182540*/  LDCU UR4, c[0x0][0x398] ;  /* 0x00007300ff0477ac */ /* 0x000e220008000800 */
[----:B------:R-:W1:Y:S01]  /*182550*/  LDCU UR6, c[0x0][0x398] ;  /* 0x00007300ff0677ac */ /* 0x000e620008000800 */
[----:B------:R-:W0:Y:S01]  /*182560*/  LDCU UR7, c[0x0][0x398] ;  /* 0x00007300ff0777ac */ /* 0x000e220008000800 */
[----:B------:R-:W0:Y:S01]  /*182570*/  LDCU UR15, c[0x0][0x398] ;  /* 0x00007300ff0f77ac */ /* 0x000e220008000800 */
[----:B------:R1:W-:Y:S01]  /*182580*/  @P4 STG.E.U8 desc[UR8][R48.64], R2 ;  /* 0x0000000230004986 */ /* 0x0003e2000c101108 */
[----:B------:R-:W-:-:S03]  /*182590*/  ISETP.LT.AND P4, PT, R36, UR12, !P1 ;  /* 0x0000000c24007c0c */ /* 0x000fc6000cf81270 */
[----:B------:R0:W-:Y:S01]  /*1825a0*/  @P5 STG.E.U8 desc[UR8][R46.64], R0 ;  /* 0x000000002e005986 */ /* 0x0001e2000c101108 */
[----:B------:R-:W2:Y:S03]  /*1825b0*/  LDCU UR12, c[0x0][0x398] ;  /* 0x00007300ff0c77ac */ /* 0x000ea60008000800 */
[----:B-1----:R-:W4:Y:S01]  /*1825c0*/  LDL.LU.64 R48, [R1+0x1540] ;  /* 0x0015400001307983 */ /* 0x002f220000300a00 */
[----:B------:R-:W-:-:S03]  /*1825d0*/  PRMT R2, R32, 0x7770, RZ ;  /* 0x0000777020027816 */ /* 0x000fc600000000ff */
[----:B0-----:R-:W4:Y:S01]  /*1825e0*/  LDL.LU.64 R46, [R1+0x1538] ;  /* 0x00153800012e7983 */ /* 0x001f220000300a00 */
[----:B------:R-:W-:-:S03]  /*1825f0*/  PRMT R0, R32, 0x7771, RZ ;  /* 0x0000777120007816 */ /* 0x000fc600000000ff */
[----:B------:R0:W-:Y:S01]  /*182600*/  @P0 STG.E.U8 desc[UR8][R10.64], R2 ;  /* 0x000000020a000986 */ /* 0x0001e2000c101108 */
[----:B------:R-:W-:-:S03]  /*182610*/  ISETP.LT.AND P0, PT, R35, UR14, !P1 ;  /* 0x0000000e23007c0c */ /* 0x000fc6000cf01270 */
[----:B--2---:R1:W-:Y:S01]  /*182620*/  @P6 STG.E.U8 desc[UR8][R44.64], R0 ;  /* 0x000000002c006986 */ /* 0x0043e2000c101108 */
[----:B0-----:R-:W-:-:S03]  /*182630*/  PRMT R2, R32, 0x7772, RZ ;  /* 0x0000777220027816 */ /* 0x001fc600000000ff */
[----:B------:R-:W2:Y:S04]  /*182640*/  LDL.LU R10, [R1+0x764] ;  /* 0x00076400010a7983 */ /* 0x000ea80000300800 */
[----:B-1----:R-:W2:Y:S01]  /*182650*/  LDL.LU.64 R44, [R1+0x1530] ;  /* 0x00153000012c7983 */ /* 0x002ea20000300a00 */
[----:B------:R-:W-:Y:S02]  /*182660*/  ISETP.LT.AND P5, PT, R29, UR16, !P1 ;  /* 0x000000101d007c0c */ /* 0x000fe4000cfa1270 */
[----:B------:R-:W-:Y:S01]  /*182670*/  ISETP.LT.AND P6, PT, R28, UR18, !P1 ;  /* 0x000000121c007c0c */ /* 0x000fe2000cfc1270 */
[----:B------:R-:W-:Y:S01]  /*182680*/  VIADD R0, R33, 0x7c ;  /* 0x0000007c21007836 */ /* 0x000fe20000000000 */
[----:B------:R-:W0:Y:S01]  /*182690*/  LDCU UR14, c[0x0][0x398] ;  /* 0x00007300ff0e77ac */ /* 0x000e220008000800 */
[----:B------:R-:W1:Y:S01]  /*1826a0*/  LDCU UR16, c[0x0][0x398] ;  /* 0x00007300ff1077ac */ /* 0x000e620008000800 */
[----:B------:R-:W0:Y:S01]  /*1826b0*/  LDCU UR18, c[0x0][0x398] ;  /* 0x00007300ff1277ac */ /* 0x000e220008000800 */
[----:B------:R1:W-:Y:S04]  /*1826c0*/  @P4 STG.E.U8 desc[UR8][R42.64], R2 ;  /* 0x000000022a004986 */ /* 0x0003e8000c101108 */
[----:B-1----:R-:W2:Y:S01]  /*1826d0*/  LDL.LU.64 R42, [R1+0x1520] ;  /* 0x00152000012a7983 */ /* 0x002ea20000300a00 */
[----:B------:R-:W-:-:S03]  /*1826e0*/  PRMT R2, R32, 0x7773, RZ ;  /* 0x0000777320027816 */ /* 0x000fc600000000ff */
[----:B------:R-:W2:Y:S04]  /*1826f0*/  LDL.LU.64 R52, [R1+0x1528] ;  /* 0x0015280001347983 */ /* 0x000ea80000300a00 */
[----:B---3--:R1:W-:Y:S04]  /*182700*/  @P0 STG.E.U8 desc[UR8][R38.64], R2 ;  /* 0x0000000226000986 */ /* 0x0083e8000c101108 */
[----:B-1----:R-:W3:Y:S01]  /*182710*/  LDL.LU.64 R38, [R1+0x1518] ;  /* 0x0015180001267983 */ /* 0x002ee20000300a00 */
[----:B------:R-:W-:Y:S02]  /*182720*/  ISETP.LT.AND P4, PT, R8, UR5, !P1 ;  /* 0x0000000508007c0c */ /* 0x000fe4000cf81270 */
[----:B------:R-:W-:Y:S01]  /*182730*/  ISETP.GE.AND P0, PT, R0, UR21, PT ;  /* 0x0000001500007c0c */ /* 0x000fe2000bf06270 */
[----:B----4-:R1:W-:Y:S01]  /*182740*/  @P5 STG.E.U8 desc[UR8][R40.64], R3 ;  /* 0x0000000328005986 */ /* 0x0103e2000c101108 */
[----:B------:R-:W-:-:S02]  /*182750*/  PRMT R0, R4, 0x7771, RZ ;  /* 0x0000777104007816 */ /* 0x000fc400000000ff */
[----:B------:R-:W-:Y:S02]  /*182760*/  PRMT R2, R4, 0x7772, RZ ;  /* 0x0000777204027816 */ /* 0x000fe400000000ff */
[----:B------:R-:W-:Y:S02]  /*182770*/  ISETP.LT.AND P1, PT, R16, UR29, !P1 ;  /* 0x0000001d10007c0c */ /* 0x000fe4000cf21270 */
[----:B------:R-:W-:Y:S01]  /*182780*/  ISETP.LT.AND P5, PT, R31, UR13, !P2 ;  /* 0x0000000d1f007c0c */ /* 0x000fe2000d7a1270 */
[----:B------:R-:W4:Y:S01]  /*182790*/  LDCU UR5, c[0x0][0x398] ;  /* 0x00007300ff0577ac */ /* 0x000f220008000800 */
[----:B------:R-:W0:Y:S01]  /*1827a0*/  LDCU UR21, c[0x0][0x398] ;  /* 0x00007300ff1577ac */ /* 0x000e220008000800 */
[----:B-1----:R-:W4:Y:S04]  /*1827b0*/  LDL.LU R41, [R1+0x754] ;  /* 0x0007540001297983 */ /* 0x002f280000300800 */
[----:B------:R-:W4:Y:S04]  /*1827c0*/  LDL.LU.64 R50, [R1+0x1510] ;  /* 0x0015100001327983 */ /* 0x000f280000300a00 */
[----:B------:R-:W-:Y:S04]  /*1827d0*/  @P4 STG.E.U8 desc[UR8][R48.64], R0 ;  /* 0x0000000030004986 */ /* 0x000fe8000c101108 */
[----:B------:R-:W4:Y:S04]  /*1827e0*/  LDL.LU.64 R22, [R1+0x1508] ;  /* 0x0015080001167983 */ /* 0x000f280000300a00 */
[----:B------:R1:W-:Y:S01]  /*1827f0*/  @P6 STG.E.U8 desc[UR8][R46.64], R2 ;  /* 0x000000022e006986 */ /* 0x0003e2000c101108 */
[----:B------:R-:W-:-:S02]  /*182800*/  PRMT R4, R4, 0x7773, RZ ;  /* 0x0000777304047816 */ /* 0x000fc400000000ff */
[----:B------:R-:W-:Y:S02]  /*182810*/  ISETP.LT.AND P6, PT, R13, UR20, !P2 ;  /* 0x000000140d007c0c */ /* 0x000fe4000d7c1270 */
[----:B------:R-:W-:Y:S01]  /*182820*/  ISETP.LT.AND P4, PT, R34, UR19, !P2 ;  /* 0x0000001322007c0c */ /* 0x000fe2000d781270 */
[----:B------:R-:W0:Y:S01]  /*182830*/  LDCU UR13, c[0x0][0x398] ;  /* 0x00007300ff0d77ac */ /* 0x000e220008000800 */
[----:B------:R-:W0:Y:S01]  /*182840*/  LDCU UR19, c[0x0][0x398] ;  /* 0x00007300ff1377ac */ /* 0x000e220008000800 */
[----:B------:R-:W0:Y:S01]  /*182850*/  LDCU UR20, c[0x0][0x398] ;  /* 0x00007300ff1477ac */ /* 0x000e220008000800 */
[----:B-1----:R-:W4:Y:S04]  /*182860*/  LDL.LU.64 R46, [R1+0x1500] ;  /* 0x00150000012e7983 */ /* 0x002f280000300a00 */
[----:B------:R-:W4:Y:S04]  /*182870*/  LDL.LU.64 R48, [R1+0x14f8] ;  /* 0x0014f80001307983 */ /* 0x000f280000300a00 */
[----:B------:R-:W4:Y:S01]  /*182880*/  LDL.LU R32, [R1+0x744] ;  /* 0x0007440001207983 */ /* 0x000f220000300800 */
[----:B--2---:R-:W-:-:S03]  /*182890*/  PRMT R0, R10, 0x7770, RZ ;  /* 0x000077700a007816 */ /* 0x004fc600000000ff */
[----:B------:R1:W-:Y:S01]  /*1828a0*/  @P1 STG.E.U8 desc[UR8][R44.64], R4 ;  /* 0x000000042c001986 */ /* 0x0003e2000c101108 */
[----:B------:R-:W-:-:S03]  /*1828b0*/  PRMT R2, R10, 0x7772, RZ ;  /* 0x000077720a027816 */ /* 0x000fc600000000ff */
[----:B-1----:R-:W2:Y:S04]  /*1828c0*/  LDL.LU.64 R44, [R1+0x14f0] ;  /* 0x0014f000012c7983 */ /* 0x002ea80000300a00 */
[----:B------:R1:W-:Y:S04]  /*1828d0*/  @P5 STG.E.U8 desc[UR8][R42.64], R0 ;  /* 0x000000002a005986 */ /* 0x0003e8000c101108 */
[----:B-1----:R-:W2:Y:S01]  /*1828e0*/  LDL.LU.64 R42, [R1+0x14e8] ;  /* 0x0014e800012a7983 */ /* 0x002ea20000300a00 */
[----:B------:R-:W-:-:S05]  /*1828f0*/  PRMT R0, R10, 0x7771, RZ ;  /* 0x000077710a007816 */ /* 0x000fca00000000ff */
[----:B------:R1:W-:Y:S02]  /*182900*/  @P6 STG.E.U8 desc[UR8][R52.64], R0 ;  /* 0x0000000034006986 */ /* 0x0003e4000c101108 */
[----:B-1----:R-:W-:Y:S02]  /*182910*/  PRMT R0, R10, 0x7773, RZ ;  /* 0x000077730a007816 */ /* 0x002fe400000000ff */
[----:B---3--:R1:W-:Y:S04]  /*182920*/  @P4 STG.E.U8 desc[UR8][R38.64], R2 ;  /* 0x0000000226004986 */ /* 0x0083e8000c101108 */
[----:B-1----:R-:W3:Y:S04]  /*182930*/  LDL.LU.64 R38, [R1+0x14e0] ;  /* 0x0014e00001267983 */ /* 0x002ee80000300a00 */
[----:B------:R-:W3:Y:S01]  /*182940*/  LDL.LU.64 R10, [R1+0x14d8] ;  /* 0x0014d800010a7983 */ /* 0x000ee20000300a00 */
[----:B------:R-:W-:-:S02]  /*182950*/  ISETP.LT.AND P5, PT, R12, UR22, !P2 ;  /* 0x000000160c007c0c */ /* 0x000fc4000d7a1270 */
[----:B------:R-:W-:Y:S02]  /*182960*/  ISETP.LT.AND P1, PT, R9, UR24, !P2 ;  /* 0x0000001809007c0c */ /* 0x000fe4000d721270 */
[----:B------:R-:W-:Y:S02]  /*182970*/  ISETP.LT.AND P6, PT, R30, UR10, !P2 ;  /* 0x0000000a1e007c0c */ /* 0x000fe4000d7c1270 */
[----:B------:R-:W-:Y:S02]  /*182980*/  ISETP.LT.AND P4, PT, R20, UR11, !P2 ;  /* 0x0000000b14007c0c */ /* 0x000fe4000d781270 */
[----:B----4-:R-:W-:Y:S01]  /*182990*/  PRMT R2, R41, 0x7770, RZ ;  /* 0x0000777029027816 */ /* 0x010fe200000000ff */
[----:B------:R-:W1:Y:S01]  /*1829a0*/  LDCU UR10, c[0x0][0x398] ;  /* 0x00007300ff0a77ac */ /* 0x000e620008000800 */
[----:B------:R-:W4:Y:S03]  /*1829b0*/  LDCU UR11, c[0x0][0x398] ;  /* 0x00007300ff0b77ac */ /* 0x000f260008000800 */
[----:B------:R0:W-:Y:S04]  /*1829c0*/  @P5 STG.E.U8 desc[UR8][R50.64], R0 ;  /* 0x0000000032005986 */ /* 0x0001e8000c101108 */
[----:B------:R1:W-:Y:S01]  /*1829d0*/  @P1 STG.E.U8 desc[UR8][R22.64], R2 ;  /* 0x0000000216001986 */ /* 0x0003e2000c101108 */
[----:B------:R-:W-:-:S02]  /*1829e0*/  ISETP.LT.AND P5, PT, R19, UR26, !P2 ;  /* 0x0000001a13007c0c */ /* 0x000fc4000d7a1270 */
[----:B------:R-:W-:Y:S01]  /*1829f0*/  ISETP.LT.AND P1, PT, R14, UR4, !P2 ;  /* 0x000000040e007c0c */ /* 0x000fe2000d721270 */
[----:B------:R-:W2:Y:S01]  /*182a00*/  LDCU UR4, c[0x0][0x398] ;  /* 0x00007300ff0477ac */ /* 0x000ea20008000800 */
[C---:B0-----:R-:W-:Y:S02]  /*182a10*/  PRMT R0, R41.reuse, 0x7771, RZ ;  /* 0x0000777129007816 */ /* 0x041fe400000000ff */
[----:B-1----:R-:W-:-:S03]  /*182a20*/  PRMT R2, R41, 0x7772, RZ ;  /* 0x0000777229027816 */ /* 0x002fc600000000ff */
[----:B------:R0:W-:Y:S04]  /*182a30*/  @P6 STG.E.U8 desc[UR8][R46.64], R0 ;  /* 0x000000002e006986 */ /* 0x0001e8000c101108 */
[----:B------:R1:W-:Y:S01]  /*182a40*/  @P4 STG.E.U8 desc[UR8][R48.64], R2 ;  /* 0x0000000230004986 */ /* 0x0003e2000c101108 */
[----:B------:R-:W-:Y:S02]  /*182a50*/  ISETP.LT.AND P6, PT, R37, UR6, !P2 ;  /* 0x0000000625007c0c */ /* 0x000fe4000d7c1270 */
[----:B------:R-:W-:Y:S01]  /*182a60*/  ISETP.LT.AND P4, PT, R36, UR7, !P2 ;  /* 0x0000000724007c0c */ /* 0x000fe2000d781270 */
[----:B------:R-:W2:Y:S01]  /*182a70*/  LDCU UR6, c[0x0][0x398] ;  /* 0x00007300ff0677ac */ /* 0x000ea20008000800 */
[----:B------:R-:W2:Y:S01]  /*182a80*/  LDCU UR7, c[0x0][0x398] ;  /* 0x00007300ff0777ac */ /* 0x000ea20008000800 */
[----:B0-----:R-:W4:Y:S04]  /*182a90*/  LDL.LU.64 R46, [R1+0x14d0] ;  /* 0x0014d000012e7983 */ /* 0x001f280000300a00 */
[----:B------:R-:W4:Y:S01]  /*182aa0*/  LDL.LU R40, [R1+0x6a4] ;  /* 0x0006a40001287983 */ /* 0x000f220000300800 */
[----:B------:R-:W-:-:S03]  /*182ab0*/  PRMT R0, R41, 0x7773, RZ ;  /* 0x0000777329007816 */ /* 0x000fc600000000ff */
[----:B-1----:R-:W4:Y:S01]  /*182ac0*/  LDL.LU.64 R48, [R1+0x14c8] ;  /* 0x0014c80001307983 */ /* 0x002f220000300a00 */
[----:B------:R-:W-:-:S03]  /*182ad0*/  PRMT R2, R32, 0x7770, RZ ;  /* 0x0000777020027816 */ /* 0x000fc600000000ff */
[----:B--2---:R0:W-:Y:S02]  /*182ae0*/  @P5 STG.E.U8 desc[UR8][R44.64], R0 ;  /* 0x000000002c005986 */ /* 0x0041e4000c101108 */
[C---:B0-----:R-:W-:Y:S02]  /*182af0*/  PRMT R0, R32.reuse, 0x7771, RZ ;  /* 0x0000777120007816 */ /* 0x041fe400000000ff */
[----:B------:R0:W-:Y:S04]  /*182b00*/  @P1 STG.E.U8 desc[UR8][R42.64], R2 ;  /* 0x000000022a001986 */ /* 0x0001e8000c101108 */
[----:B0-----:R-:W2:Y:S01]  /*182b10*/  LDL.LU.64 R42, [R1+0x14c0] ;  /* 0x0014c000012a7983 */ /* 0x001ea20000300a00 */
[----:B------:R-:W-:-:S03]  /*182b20*/  PRMT R2, R32, 0x7772, RZ ;  /* 0x0000777220027816 */ /* 0x000fc600000000ff */
[----:B---3--:R0:W-:Y:S04]  /*182b30*/  @P6 STG.E.U8 desc[UR8][R38.64], R0 ;  /* 0x0000000026006986 */ /* 0x0081e8000c101108 */
[----:B------:R1:W-:Y:S04]  /*182b40*/  @P4 STG.E.U8 desc[UR8][R10.64], R2 ;  /* 0x000000020a004986 */ /* 0x0003e8000c101108 */
[----:B0-----:R-:W3:Y:S04]  /*182b50*/  LDL.LU.64 R38, [R1+0x14b8] ;  /* 0x0014b80001267983 */ /* 0x001ee80000300a00 */
[----:B-1----:R-:W3:Y:S01]  /*182b60*/  LDL.LU.64 R10, [R1+0x14b0] ;  /* 0x0014b000010a7983 */ /* 0x002ee20000300a00 */
[----:B------:R-:W-:-:S02]  /*182b70*/  ISETP.LT.AND P5, PT, R35, UR12, !P2 ;  /* 0x0000000c23007c0c */ /* 0x000fc4000d7a1270 */
[----:B------:R-:W-:Y:S01]  /*182b80*/  ISETP.LT.AND P4, PT, R29, UR15, !P2 ;  /* 0x0000000f1d007c0c */ /* 0x000fe2000d781270 */
[----:B------:R-:W3:Y:S01]  /*182b90*/  LDL.LU R44, [R1+0x694] ;  /* 0x00069400012c7983 */ /* 0x000ee20000300800 */
[----:B------:R-:W-:Y:S01]  /*182ba0*/  VIADD R0, R33, 0x7d ;  /* 0x0000007d21007836 */ /* 0x000fe20000000000 */
[----:B------:R-:W-:Y:S02]  /*182bb0*/  PRMT R2, R32, 0x7773, RZ ;  /* 0x0000777320027816 */ /* 0x000fe400000000ff */
[----:B------:R-:W3:Y:S01]  /*182bc0*/  LDL.LU.64 R50, [R1+0x14a8] ;  /* 0x0014a80001327983 */ /* 0x000ee20000300a00 */
[----:B------:R-:W-:Y:S01]  /*182bd0*/  ISETP.LT.AND P6, PT, R8, UR14, !P2 ;  /* 0x0000000e08007c0c */ /* 0x000fe2000d7c1270 */
[----:B------:R-:W0:Y:S01]  /*182be0*/  LDCU UR12, c[0x0][0x398] ;  /* 0x00007300ff0c77ac */ /* 0x000e220008000800 */
[----:B------:R-:W-:Y:S01]  /*182bf0*/  ISETP.GE.AND P1, PT, R0, UR23, PT ;  /* 0x0000001700007c0c */ /* 0x000fe2000bf26270 */
[----:B------:R-:W1:Y:S01]  /*182c00*/  LDCU UR14, c[0x0][0x398] ;  /* 0x00007300ff0e77ac */ /* 0x000e620008000800 */
[----:B------:R-:W0:Y:S01]  /*182c10*/  LDCU UR15, c[0x0][0x398] ;  /* 0x00007300ff0f77ac */ /* 0x000e220008000800 */
[----:B----4-:R-:W-:Y:S01]  /*182c20*/  PRMT R0, R40, 0x7770, RZ ;  /* 0x0000777028007816 */ /* 0x010fe200000000ff */
[----:B------:R4:W-:Y:S01]  /*182c30*/  @P5 STG.E.U8 desc[UR8][R46.64], R2 ;  /* 0x000000022e005986 */ /* 0x0009e2000c101108 */
[----:B------:R-:W-:-:S03]  /*182c40*/  ISETP.LT.AND P5, PT, R28, UR16, !P2 ;  /* 0x000000101c007c0c */ /* 0x000fc6000d7a1270 */
[----:B------:R0:W-:Y:S01]  /*182c50*/  @P4 STG.E.U8 desc[UR8][R48.64], R0 ;  /* 0x0000000030004986 */ /* 0x0001e2000c101108 */
[----:B------:R-:W-:Y:S01]  /*182c60*/  ISETP.LT.AND P2, PT, R16, UR5, !P2 ;  /* 0x0000000510007c0c */ /* 0x000fe2000d741270 */
[----:B------:R-:W1:Y:S02]  /*182c70*/  LDCU UR16, c[0x0][0x398] ;  /* 0x00007300ff1077ac */ /* 0x000e640008000800 */
[----:B----4-:R-:W4:Y:S04]  /*182c80*/  LDL.LU.64 R46, [R1+0x1498] ;  /* 0x00149800012e7983 */ /* 0x010f280000300a00 */
[----:B------:R-:W4:Y:S01]  /*182c90*/  LDL.LU.64 R22, [R1+0x14a0] ;  /* 0x0014a00001167983 */ /* 0x000f220000300a00 */
[C---:B------:R-:W-:Y:S02]  /*182ca0*/  PRMT R2, R40.reuse, 0x7771, RZ ;  /* 0x0000777128027816 */ /* 0x040fe400000000ff */
[C---:B0-----:R-:W-:Y:S01]  /*182cb0*/  PRMT R0, R40.reuse, 0x7772, RZ ;  /* 0x0000777228007816 */ /* 0x041fe200000000ff */
[----:B------:R-:W4:Y:S04]  /*182cc0*/  LDL.LU.64 R48, [R1+0x1490] ;  /* 0x0014900001307983 */ /* 0x000f280000300a00 */
[----:B------:R-:W4:Y:S01]  /*182cd0*/  LDL.LU R32, [R1+0x684] ;  /* 0x0006840001207983 */ /* 0x000f220000300800 */
[----:B------:R-:W-:Y:S01]  /*182ce0*/  ISETP.LT.AND P4, PT, R13, UR13, !P3 ;  /* 0x0000000d0d007c0c */ /* 0x000fe2000df81270 */
[----:B------:R-:W0:Y:S01]  /*182cf0*/  LDCU UR5, c[0x0][0x398] ;  /* 0x00007300ff0577ac */ /* 0x000e220008000800 */
[----:B------:R-:W0:Y:S01]  /*182d00*/  LDCU UR13, c[0x0][0x398] ;  /* 0x00007300ff0d77ac */ /* 0x000e220008000800 */
[----:B--2---:R2:W-:Y:S04]  /*182d10*/  @P6 STG.E.U8 desc[UR8][R42.64], R2 ;  /* 0x000000022a006986 */ /* 0x0045e8000c101108 */
[----:B--2---:R-:W2:Y:S01]  /*182d20*/  LDL.LU.64 R42, [R1+0x1478] ;  /* 0x00147800012a7983 */ /* 0x004ea20000300a00 */
[----:B------:R-:W-:-:S03]  /*182d30*/  PRMT R2, R40, 0x7773, RZ ;  /* 0x0000777328027816 */ /* 0x000fc600000000ff */
[----:B------:R-:W2:Y:S04]  /*182d40*/  LDL.LU.64 R40, [R1+0x1470] ;  /* 0x0014700001287983 */ /* 0x000ea80000300a00 */
[----:B---3--:R3:W-:Y:S04]  /*182d50*/  @P5 STG.E.U8 desc[UR8][R38.64], R0 ;  /* 0x0000000026005986 */ /* 0x0087e8000c101108 */
[----:B------:R0:W-:Y:S04]  /*182d60*/  @P2 STG.E.U8 desc[UR8][R10.64], R2 ;  /* 0x000000020a002986 */ /* 0x0001e8000c101108 */
[----:B---3--:R-:W3:Y:S04]  /*182d70*/  LDL.LU.64 R38, [R1+0x1458] ;  /* 0x0014580001267983 */ /* 0x008ee80000300a00 */
[----:B0-----:R-:W3:Y:S01]  /*182d80*/  LDL.LU.64 R10, [R1+0x1450] ;  /* 0x00145000010a7983 */ /* 0x001ee20000300a00 */
[----:B------:R-:W-:-:S02]  /*182d90*/  ISETP.LT.AND P6, PT, R31, UR17, !P3 ;  /* 0x000000111f007c0c */ /* 0x000fc4000dfc1270 */
[----:B------:R-:W-:Y:S02]  /*182da0*/  PRMT R0, R44, 0x7770, RZ ;  /* 0x000077702c007816 */ /* 0x000fe400000000ff */
[----:B------:R-:W-:Y:S02]  /*182db0*/  ISETP.LT.AND P5, PT, R34, UR18, !P3 ;  /* 0x0000001222007c0c */ /* 0x000fe4000dfa1270 */
[----:B------:R-:W-:Y:S02]  /*182dc0*/  ISETP.LT.AND P2, PT, R12, UR19, !P3 ;  /* 0x000000130c007c0c */ /* 0x000fe4000df41270 */
[----:B------:R-:W-:Y:S01]  /*182dd0*/  PRMT R2, R44, 0x7771, RZ ;  /* 0x000077712c027816 */ /* 0x000fe200000000ff */
[----:B------:R-:W3:Y:S01]  /*182de0*/  LDL.LU R18, [R1+0x6f4] ;  /* 0x0006f40001127983 */ /* 0x000ee20000300800 */
[----:B------:R-:W0:Y:S01]  /*182df0*/  LDCU UR17, c[0x0][0x398] ;  /* 0x00007300ff1177ac */ /* 0x000e220008000800 */
[----:B------:R-:W0:Y:S01]  /*182e00*/  LDCU UR18, c[0x0][0x398] ;  /* 0x00007300ff1277ac */ /* 0x000e220008000800 */
[----:B------:R-:W0:Y:S01]  /*182e10*/  LDCU UR19, c[0x0][0x398] ;  /* 0x00007300ff1377ac */ /* 0x000e220008000800 */
[----:B------:R1:W-:Y:S01]  /*182e20*/  @P6 STG.E.U8 desc[UR8][R50.64], R0 ;  /* 0x0000000032006986 */ /* 0x0003e2000c101108 */
[----:B------:R-:W-:-:S02]  /*182e30*/  ISETP.LT.AND P6, PT, R9, UR20, !P3 ;  /* 0x0000001409007c0c */ /* 0x000fc4000dfc1270 */
[----:B-1----:R-:W-:Y:S01]  /*182e40*/  PRMT R0, R44, 0x7772, RZ ;  /* 0x000077722c007816 */ /* 0x002fe200000000ff */
[----:B----4-:R1:W-:Y:S01]  /*182e50*/  @P4 STG.E.U8 desc[UR8][R46.64], R2 ;  /* 0x000000022e004986 */ /* 0x0103e2000c101108 */
[----:B------:R-:W-:-:S03]  /*182e60*/  ISETP.LT.AND P4, PT, R30, UR10, !P3 ;  /* 0x0000000a1e007c0c */ /* 0x000fc6000df81270 */
[----:B------:R4:W-:Y:S01]  /*182e70*/  @P5 STG.E.U8 desc[UR8][R22.64], R0 ;  /* 0x0000000016005986 */ /* 0x0009e2000c101108 */
[----:B------:R-:W-:Y:S01]  /*182e80*/  ISETP.LT.AND P5, PT, R20, UR11, !P3 ;  /* 0x0000000b14007c0c */ /* 0x000fe2000dfa1270 */
[----:B------:R-:W0:Y:S01]  /*182e90*/  LDCU UR10, c[0x0][0x398] ;  /* 0x00007300ff0a77ac */ /* 0x000e220008000800 */
[----:B------:R-:W0:Y:S01]  /*182ea0*/  LDCU UR11, c[0x0][0x398] ;  /* 0x00007300ff0b77ac */ /* 0x000e220008000800 */
[----:B-1----:R-:W-:Y:S01]  /*182eb0*/  PRMT R2, R44, 0x7773, RZ ;  /* 0x000077732c027816 */ /* 0x002fe200000000ff */
[----:B------:R-:W3:Y:S04]  /*182ec0*/  LDL.LU.64 R46, [R1+0x1438] ;  /* 0x00143800012e7983 */ /* 0x000ee80000300a00 */
[----:B------:R-:W3:Y:S01]  /*182ed0*/  LDL.LU.64 R44, [R1+0x1418] ;  /* 0x00141800012c7983 */ /* 0x000ee20000300a00 */
[----:B----4-:R-:W-:-:S03]  /*182ee0*/  PRMT R0, R32, 0x7770, RZ ;  /* 0x0000777020007816 */ /* 0x010fc600000000ff */
[----:B------:R1:W-:Y:S01]  /*182ef0*/  @P2 STG.E.U8 desc[UR8][R48.64], R2 ;  /* 0x0000000230002986 */ /* 0x0003e2000c101108 */
[----:B------:R-:W-:Y:S01]  /*182f00*/  ISETP.LT.AND P2, PT, R19, UR4, !P3 ;  /* 0x0000000413007c0c */ /* 0x000fe2000df41270 */
[----:B------:R-:W4:Y:S01]  /*182f10*/  LDCU UR4, c[0x0][0x398] ;  /* 0x00007300ff0477ac */ /* 0x000f220008000800 */
[C---:B-1----:R-:W-:Y:S01]  /*182f20*/  PRMT R2, R32.reuse, 0x7771, RZ ;  /* 0x0000777120027816 */ /* 0x042fe200000000ff */
[----:B--2---:R1:W-:Y:S04]  /*182f30*/  @P6 STG.E.U8 desc[UR8][R42.64], R0 ;  /* 0x000000002a006986 */ /* 0x0043e8000c101108 */
[----:B------:R2:W-:Y:S04]  /*182f40*/  @P4 STG.E.U8 desc[UR8][R40.64], R2 ;  /* 0x0000000228004986 */ /* 0x0005e8000c101108 */
[----:B-1----:R-:W4:Y:S01]  /*182f50*/  LDL.LU.64 R42, [R1+0x1430] ;  /* 0x00143000012a7983 */ /* 0x002f220000300a00 */
[----:B------:R-:W-:-:S03]  /*182f60*/  PRMT R0, R32, 0x7772, RZ ;  /* 0x0000777220007816 */ /* 0x000fc600000000ff */
[----:B--2---:R-:W2:Y:S01]  /*182f70*/  LDL.LU.64 R40, [R1+0x1410] ;  /* 0x0014100001287983 */ /* 0x004ea20000300a00 */
[----:B------:R-:W-:-:S03]  /*182f80*/  PRMT R2, R32, 0x7773, RZ ;  /* 0x0000777320027816 */ /* 0x000fc600000000ff */
[----:B---3--:R1:W-:Y:S04]  /*182f90*/  @P5 STG.E.U8 desc[UR8][R38.64], R0 ;  /* 0x0000000026005986 */ /* 0x0083e8000c101108 */
[----:B------:R3:W-:Y:S04]  /*182fa0*/  @P2 STG.E.U8 desc[UR8][R10.64], R2 ;  /* 0x000000020a002986 */ /* 0x0007e8000c101108 */
[----:B-1----:R-:W2:Y:S04]  /*182fb0*/  LDL.LU.64 R38, [R1+0x13f8] ;  /* 0x0013f80001267983 */ /* 0x002ea80000300a00 */
[----:B---3--:R-:W3:Y:S01]  /*182fc0*/  LDL.LU.64 R10, [R1+0x13f0] ;  /* 0x0013f000010a7983 */ /* 0x008ee20000300a00 */
[----:B------:R-:W-:-:S02]  /*182fd0*/  ISETP.LT.AND P6, PT, R14, UR6, !P3 ;  /* 0x000000060e007c0c */ /* 0x000fc4000dfc1270 */
[----:B------:R-:W-:Y:S02]  /*182fe0*/  ISETP.LT.AND P4, PT, R37, UR7, !P3 ;  /* 0x0000000725007c0c */ /* 0x000fe4000df81270 */
[----:B------:R-:W-:Y:S02]  /*182ff0*/  PRMT R0, R18, 0x7770, RZ ;  /* 0x0000777012007816 */ /* 0x000fe400000000ff */
[----:B------:R-:W-:Y:S02]  /*183000*/  ISETP.LT.AND P2, PT, R36, UR12, !P3 ;  /* 0x0000000c24007c0c */ /* 0x000fe4000df41270 */
[C---:B------:R-:W-:Y:S01]  /*183010*/  PRMT R2, R18.reuse, 0x7771, RZ ;  /* 0x0000777112027816 */ /* 0x040fe200000000ff */
[----:B------:R-:W3:Y:S01]  /*183020*/  LDL.LU.64 R48, [R1+0x13d8] ;  /* 0x0013d80001307983 */ /* 0x000ee20000300a00 */
[----:B------:R-:W-:Y:S02]  /*183030*/  ISETP.LT.AND P5, PT, R35, UR21, !P3 ;  /* 0x0000001523007c0c */ /* 0x000fe4000dfa1270 */
[----:B------:R-:W-:Y:S01]  /*183040*/  PRMT R3, R18, 0x7773, RZ ;  /* 0x0000777312037816 */ /* 0x000fe200000000ff */
[----:B------:R-:W1:Y:S01]  /*183050*/  LDCU UR6, c[0x0][0x398] ;  /* 0x00007300ff0677ac */ /* 0x000e620008000800 */
[----:B------:R-:W0:Y:S01]  /*183060*/  LDCU UR7, c[0x0][0x398] ;  /* 0x00007300ff0777ac */ /* 0x000e220008000800 */
[----:B------:R-:W0:Y:S01]  /*183070*/  LDCU UR12, c[0x0][0x398] ;  /* 0x00007300ff0c77ac */ /* 0x000e220008000800 */
[----:B------:R-:W-:Y:S04]  /*183080*/  @P6 STG.E.U8 desc[UR8][R46.64], R0 ;  /* 0x000000002e006986 */ /* 0x000fe8000c101108 */
[----:B------:R0:W-:Y:S01]  /*183090*/  @P4 STG.E.U8 desc[UR8][R44.64], R2 ;  /* 0x000000022c004986 */ /* 0x0001e2000c101108 */
[----:B------:R-:W-:-:S02]  /*1830a0*/  ISETP.LT.AND P4, PT, R29, UR14, !P3 ;  /* 0x0000000e1d007c0c */ /* 0x000fc4000df81270 */
[----:B------:R-:W-:Y:S01]  /*1830b0*/  ISETP.LT.AND P6, PT, R8, UR15, !P3 ;  /* 0x0000000f08007c0c */ /* 0x000fe2000dfc1270 */
[----:B------:R-:W1:Y:S01]  /*1830c0*/  LDCU UR14, c[0x0][0x398] ;  /* 0x00007300ff0e77ac */ /* 0x000e620008000800 */
[----:B------:R-:W1:Y:S01]  /*1830d0*/  LDCU UR15, c[0x0][0x398] ;  /* 0x00007300ff0f77ac */ /* 0x000e620008000800 */
[----:B0-----:R-:W3:Y:S04]  /*1830e0*/  LDL.LU.64 R44, [R1+0x13d0] ;  /* 0x0013d000012c7983 */ /* 0x001ee80000300a00 */
[----:B------:R-:W3:Y:S01]  /*1830f0*/  LDL.LU R32, [R1+0x768] ;  /* 0x0007680001207983 */ /* 0x000ee20000300800 */
[----:B------:R-:W-:Y:S01]  /*183100*/  PRMT R2, R18, 0x7772, RZ ;  /* 0x0000777212027816 */ /* 0x000fe200000000ff */
[----:B------:R-:W-:Y:S02]  /*183110*/  VIADD R0, R33, 0x7e ;  /* 0x0000007e21007836 */ /* 0x000fe40000000000 */
[----:B------:R-:W3:Y:S04]  /*183120*/  LDL.LU.64 R46, [R1+0x13b8] ;  /* 0x0013b800012e7983 */ /* 0x000ee80000300a00 */
[----:B----4-:R0:W-:Y:S01]  /*183130*/  @P2 STG.E.U8 desc[UR8][R42.64], R2 ;  /* 0x000000022a002986 */ /* 0x0101e2000c101108 */
[----:B------:R-:W-:-:S03]  /*183140*/  ISETP.GE.AND P2, PT, R0, UR25, PT ;  /* 0x0000001900007c0c */ /* 0x000fc6000bf46270 */
[----:B--2---:R2:W-:Y:S01]  /*183150*/  @P5 STG.E.U8 desc[UR8][R40.64], R3 ;  /* 0x0000000328005986 */ /* 0x0045e2000c101108 */
[----:B------:R-:W-:-:S03]  /*183160*/  PRMT R0, R5, 0x7770, RZ ;  /* 0x0000777005007816 */ /* 0x000fc600000000ff */
[----:B0-----:R-:W4:Y:S01]  /*183170*/  LDL.LU.64 R42, [R1+0x13b0] ;  /* 0x0013b000012a7983 */ /* 0x001f220000300a00 */
[----:B------:R-:W-:-:S03]  /*183180*/  PRMT R2, R5, 0x7771, RZ ;  /* 0x0000777105027816 */ /* 0x000fc600000000ff */
[----:B--2---:R-:W2:Y:S04]  /*183190*/  LDL.LU.64 R40, [R1+0xf88] ;  /* 0x000f880001287983 */ /* 0x004ea80000300a00 */
[----:B------:R0:W-:Y:S04]  /*1831a0*/  @P4 STG.E.U8 desc[UR8][R38.64], R0 ;  /* 0x0000000026004986 */ /* 0x0001e8000c101108 */
[----:B---3--:R3:W-:Y:S04]  /*1831b0*/  @P6 STG.E.U8 desc[UR8][R10.64], R2 ;  /* 0x000000020a006986 */ /* 0x0087e8000c101108 */
[----:B0-----:R-:W2:Y:S04]  /*1831c0*/  LDL.LU.64 R38, [R1+0xf80] ;  /* 0x000f800001267983 */ /* 0x001ea80000300a00 */
[----:B---3--:R-:W3:Y:S04]  /*1831d0*/  LDL.LU R10, [R1+0x758] ;  /* 0x00075800010a7983 */ /* 0x008ee80000300800 */
[----:B------:R-:W3:Y:S04]  /*1831e0*/  LDL.LU.64 R52, [R1+0xf78] ;  /* 0x000f780001347983 */ /* 0x000ee80000300a00 */
[----:B------:R-:W3:Y:S01]  /*1831f0*/  LDL.LU.64 R50, [R1+0xf70] ;  /* 0x000f700001327983 */ /* 0x000ee20000300a00 */
[----:B------:R-:W-:-:S02]  /*183200*/  ISETP.LT.AND P5, PT, R28, UR5, !P3 ;  /* 0x000000051c007c0c */ /* 0x000fc4000dfa1270 */
[----:B------:R-:W-:Y:S02]  /*183210*/  ISETP.LT.AND P3, PT, R16, UR16, !P3 ;  /* 0x0000001010007c0c */ /* 0x000fe4000df61270 */
[----:B------:R-:W-:Y:S02]  /*183220*/  PRMT R0, R5, 0x7772, RZ ;  /* 0x0000777205007816 */ /* 0x000fe400000000ff */
[----:B------:R-:W-:Y:S02]  /*183230*/  ISETP.LT.AND P6, PT, R31, UR13, !P0 ;  /* 0x0000000d1f007c0c */ /* 0x000fe4000c7c1270 */
[----:B------:R-:W-:Y:S02]  /*183240*/  ISETP.LT.AND P4, PT, R13, UR17, !P0 ;  /* 0x000000110d007c0c */ /* 0x000fe4000c781270 */
[----:B------:R-:W-:Y:S01]  /*183250*/  PRMT R5, R5, 0x7773, RZ ;  /* 0x0000777305057816 */ /* 0x000fe200000000ff */
[----:B------:R-:W3:Y:S01]  /*183260*/  LDL.LU.64 R22, [R1+0xf68] ;  /* 0x000f680001167983 */ /* 0x000ee20000300a00 */
[----:B------:R-:W0:Y:S01]  /*183270*/  LDCU UR5, c[0x0][0x398] ;  /* 0x00007300ff0577ac */ /* 0x000e220008000800 */
[----:B------:R-:W0:Y:S01]  /*183280*/  LDCU UR13, c[0x0][0x398] ;  /* 0x00007300ff0d77ac */ /* 0x000e220008000800 */
[----:B------:R-:W0:Y:S01]  /*183290*/  LDCU UR16, c[0x0][0x398] ;  /* 0x00007300ff1077ac */ /* 0x000e220008000800 */
[----:B------:R-:W0:Y:S01]  /*1832a0*/  LDCU UR17, c[0x0][0x398] ;  /* 0x00007300ff1177ac */ /* 0x000e220008000800 */
[----:B------:R1:W-:Y:S01]  /*1832b0*/  @P5 STG.E.U8 desc[UR8][R48.64], R0 ;  /* 0x0000000030005986 */ /* 0x0003e2000c101108 */
[----:B------:R-:W-:-:S03]  /*1832c0*/  ISETP.LT.AND P5, PT, R34, UR18, !P0 ;  /* 0x0000001222007c0c */ /* 0x000fc6000c7a1270 */
[----:B-1----:R-:W3:Y:S04]  /*1832d0*/  LDL.LU.64 R48, [R1+0xf60] ;  /* 0x000f600001307983 */ /* 0x002ee80000300a00 */
[----:B------:R1:W-:Y:S01]  /*1832e0*/  @P3 STG.E.U8 desc[UR8][R44.64], R5 ;  /* 0x000000052c003986 */ /* 0x0003e2000c101108 */
[C---:B------:R-:W-:Y:S02]  /*1832f0*/  PRMT R0, R32.reuse, 0x7770, RZ ;  /* 0x0000777020007816 */ /* 0x040fe400000000ff */
[----:B------:R-:W-:Y:S02]  /*183300*/  PRMT R2, R32, 0x7771, RZ ;  /* 0x0000777120027816 */ /* 0x000fe400000000ff */
[----:B------:R-:W-:Y:S01]  /*183310*/  ISETP.LT.AND P3, PT, R12, UR10, !P0 ;  /* 0x0000000a0c007c0c */ /* 0x000fe2000c761270 */
[----:B------:R-:W0:Y:S01]  /*183320*/  LDCU UR10, c[0x0][0x398] ;  /* 0x00007300ff0a77ac */ /* 0x000e220008000800 */
[----:B------:R0:W-:Y:S04]  /*183330*/  @P6 STG.E.U8 desc[UR8][R46.64], R0 ;  /* 0x000000002e006986 */ /* 0x0001e8000c101108 */
[----:B-1----:R-:W3:Y:S01]  /*183340*/  LDL.LU R44, [R1+0x748] ;  /* 0x00074800012c7983 */ /* 0x002ee20000300800 */
[----:B------:R-:W-:Y:S01]  /*183350*/  ISETP.LT.AND P6, PT, R9, UR4, !P0 ;  /* 0x0000000409007c0c */ /* 0x000fe2000c7c1270 */
[----:B------:R-:W1:Y:S02]  /*183360*/  LDCU UR4, c[0x0][0x398] ;  /* 0x00007300ff0477ac */ /* 0x000e640008000800 */
[----:B0-----:R-:W3:Y:S01]  /*183370*/  LDL.LU.64 R46, [R1+0xf58] ;  /* 0x000f5800012e7983 */ /* 0x001ee20000300a00 */
[----:B------:R-:W-:-:S03]  /*183380*/  PRMT R0, R32, 0x7772, RZ ;  /* 0x0000777220007816 */ /* 0x000fc600000000ff */
[----:B----4-:R0:W-:Y:S01]  /*183390*/  @P4 STG.E.U8 desc[UR8][R42.64], R2 ;  /* 0x000000022a004986 */ /* 0x0101e2000c101108 */
[----:B------:R-:W-:-:S03]  /*1833a0*/  ISETP.LT.AND P4, PT, R30, UR6, !P0 ;  /* 0x000000061e007c0c */ /* 0x000fc6000c781270 */
[----:B--2---:R2:W-:Y:S01]  /*1833b0*/  @P5 STG.E.U8 desc[UR8][R40.64], R0 ;  /* 0x0000000028005986 */ /* 0x0045e2000c101108 */
[----:B------:R-:W4:Y:S03]  /*1833c0*/  LDCU UR6, c[0x0][0x398] ;  /* 0x00007300ff0677ac */ /* 0x000f260008000800 */
[----:B0-----:R-:W4:Y:S01]  /*1833d0*/  LDL.LU.64 R42, [R1+0xf50] ;  /* 0x000f5000012a7983 */ /* 0x001f220000300a00 */
[----:B------:R-:W-:-:S03]  /*1833e0*/  PRMT R2, R32, 0x7773, RZ ;  /* 0x0000777320027816 */ /* 0x000fc600000000ff */
[----:B--2---:R-:W2:Y:S04]  /*1833f0*/  LDL.LU.64 R40, [R1+0xf48] ;  /* 0x000f480001287983 */ /* 0x004ea80000300a00 */
[----:B------:R0:W-:Y:S01]  /*183400*/  @P3 STG.E.U8 desc[UR8][R38.64], R2 ;  /* 0x0000000226003986 */ /* 0x0001e2000c101108 */
[----:B---3--:R-:W-:-:S05]  /*183410*/  PRMT R0, R10, 0x7770, RZ ;  /* 0x000077700a007816 */ /* 0x008fca00000000ff */
[----:B------:R3:W-:Y:S04]  /*183420*/  @P6 STG.E.U8 desc[UR8][R52.64], R0 ;  /* 0x0000000034006986 */ /* 0x0007e8000c101108 */
[----:B0-----:R-:W2:Y:S01]  /*183430*/  LDL.LU.64 R38, [R1+0xf40] ;  /* 0x000f400001267983 */ /* 0x001ea20000300a00 */
[----:B------:R-:W-:-:S03]  /*183440*/  PRMT R2, R10, 0x7771, RZ ;  /* 0x000077710a027816 */ /* 0x000fc600000000ff */
[----:B------:R-:W2:Y:S04]  /*183450*/  LDL.LU R32, [R1+0x6a8] ;  /* 0x0006a80001207983 */ /* 0x000ea80000300800 */
[----:B------:R0:W-:Y:S01]  /*183460*/  @P4 STG.E.U8 desc[UR8][R50.64], R2 ;  /* 0x0000000232004986 */ /* 0x0001e2000c101108 */
[C---:B---3--:R-:W-:Y:S02]  /*183470*/  PRMT R0, R10.reuse, 0x7772, RZ ;  /* 0x000077720a007816 */ /* 0x048fe400000000ff */
[----:B0-----:R-:W-:Y:S02]  /*183480*/  PRMT R2, R10, 0x7773, RZ ;  /* 0x000077730a027816 */ /* 0x001fe400000000ff */
[----:B------:R-:W3:Y:S01]  /*183490*/  LDL.LU.64 R10, [R1+0xf28] ;  /* 0x000f2800010a7983 */ /* 0x000ee20000300a00 */
[----:B------:R-:W-:-:S02]  /*1834a0*/  ISETP.LT.AND P5, PT, R20, UR7, !P0 ;  /* 0x0000000714007c0c */ /* 0x000fc4000c7a1270 */
[----:B------:R-:W-:Y:S02]  /*1834b0*/  ISETP.LT.AND P3, PT, R19, UR11, !P0 ;  /* 0x0000000b13007c0c */ /* 0x000fe4000c761270 */
[----:B------:R-:W-:Y:S02]  /*1834c0*/  ISETP.LT.AND P6, PT, R14, UR12, !P0 ;  /* 0x0000000c0e007c0c */ /* 0x000fe4000c7c1270 */
[----:B------:R-:W-:Y:S01]  /*1834d0*/  ISETP.LT.AND P4, PT, R37, UR19, !P0 ;  /* 0x0000001325007c0c */ /* 0x000fe2000c781270 */
[----:B------:R-:W0:Y:S01]  /*1834e0*/  LDCU UR7, c[0x0][0x398] ;  /* 0x00007300ff0777ac */ /* 0x000e220008000800 */
[----:B------:R-:W0:Y:S01]  /*1834f0*/  LDCU UR11, c[0x0][0x398] ;  /* 0x00007300ff0b77ac */ /* 0x000e220008000800 */
[----:B------:R-:W0:Y:S04]  /*183500*/  LDCU UR12, c[0x0][0x398] ;  /* 0x00007300ff0c77ac */ /* 0x000e280008000800 */
[----:B------:R1:W-:Y:S01]  /*183510*/  @P5 STG.E.U8 desc[UR8][R22.64], R0 ;  /* 0x0000000016005986 */ /* 0x0003e2000c101108 */
[----:B------:R-:W-:-:S03]  /*183520*/  ISETP.LT.AND P5, PT, R36, UR14, !P0 ;  /* 0x0000000e24007c0c */ /* 0x000fc6000c7a1270 */
[----:B------:R0:W-:Y:S01]  /*183530*/  @P3 STG.E.U8 desc[UR8][R48.64], R2 ;  /* 0x0000000230003986 */ /* 0x0001e2000c101108 */
[----:B------:R-:W-:Y:S01]  /*183540*/  ISETP.LT.AND P3, PT, R35, UR5, !P0 ;  /* 0x0000000523007c0c */ /* 0x000fe2000c761270 */
[----:B------:R-:W2:Y:S01]  /*183550*/  LDCU UR5, c[0x0][0x398] ;  /* 0x00007300ff0577ac */ /* 0x000ea20008000800 */
[----:B------:R-:W2:Y:S01]  /*183560*/  LDCU UR14, c[0x0][0x398] ;  /* 0x00007300ff0e77ac */ /* 0x000ea20008000800 */
[C---:B-1----:R-:W-:Y:S01]  /*183570*/  PRMT R0, R44.reuse, 0x7770, RZ ;  /* 0x000077702c007816 */ /* 0x042fe200000000ff */
[----:B------:R-:W3:Y:S01]  /*183580*/  LDL.LU.64 R22, [R1+0xf20] ;  /* 0x000f200001167983 */ /* 0x000ee20000300a00 */
[----:B0-----:R-:W-:-:S03]  /*183590*/  PRMT R2, R44, 0x7771, RZ ;  /* 0x000077712c027816 */ /* 0x001fc600000000ff */
[----:B------:R0:W-:Y:S02]  /*1835a0*/  @P6 STG.E.U8 desc[UR8][R46.64], R0 ;  /* 0x000000002e006986 */ /* 0x0001e4000c101108 */
[----:B0-----:R-:W-:Y:S02]  /*1835b0*/  PRMT R0, R44, 0x7772, RZ ;  /* 0x000077722c007816 */ /* 0x001fe400000000ff */
[----:B----4-:R0:W-:Y:S01]  /*1835c0*/  @P4 STG.E.U8 desc[UR8][R42.64], R2 ;  /* 0x000000022a004986 */ /* 0x0101e2000c101108 */
[----:B------:R-:W-:-:S03]  /*1835d0*/  ISETP.LT.AND P4, PT, R29, UR15, !P0 ;  /* 0x0000000f1d007c0c */ /* 0x000fc6000c781270 */
[----:B--2---:R1:W-:Y:S01]  /*1835e0*/  @P5 STG.E.U8 desc[UR8][R40.64], R0 ;  /* 0x0000000028005986 */ /* 0x0043e2000c101108 */
[----:B------:R-:W-:Y:S01]  /*1835f0*/  ISETP.LT.AND P6, PT, R28, UR16, !P0 ;  /* 0x000000101c007c0c */ /* 0x000fe2000c7c1270 */
[----:B------:R-:W2:Y:S02]  /*183600*/  LDCU UR15, c[0x0][0x398] ;  /* 0x00007300ff0f77ac */ /* 0x000ea40008000800 */
[----:B0-----:R-:W4:Y:S04]  /*183610*/  LDL.LU.64 R42, [R1+0xf10] ;  /* 0x000f1000012a7983 */ /* 0x001f280000300a00 */
[----:B------:R-:W2:Y:S01]  /*183620*/  LDL.LU R18, [R1+0x698] ;  /* 0x0006980001127983 */ /* 0x000ea20000300800 */
[----:B------:R-:W-:-:S03]  /*183630*/  PRMT R2, R44, 0x7773, RZ ;  /* 0x000077732c027816 */ /* 0x000fc600000000ff */
[----:B-1----:R-:W2:Y:S01]  /*183640*/  LDL.LU.64 R40, [R1+0xf18] ;  /* 0x000f180001287983 */ /* 0x002ea20000300a00 */
[----:B------:R-:W-:Y:S01]  /*183650*/  VIADD R0, R33, 0x7f ;  /* 0x0000007f21007836 */ /* 0x000fe20000000000 */
[----:B------:R-:W-:Y:S01]  /*183660*/  ISETP.LT.AND P5, PT, R8, UR13, !P0 ;  /* 0x0000000d08007c0c */ /* 0x000fe2000c7a1270 */
[----:B------:R-:W0:Y:S01]  /*183670*/  LDCU UR16, c[0x0][0x398] ;  /* 0x00007300ff1077ac */ /* 0x000e220008000800 */
[----:B------:R1:W-:Y:S01]  /*183680*/  @P3 STG.E.U8 desc[UR8][R38.64], R2 ;  /* 0x0000000226003986 */ /* 0x0003e2000c101108 */
[----:B------:R-:W0:Y:S03]  /*183690*/  LDCU UR13, c[0x0][0x398] ;  /* 0x00007300ff0d77ac */ /* 0x000e260008000800 */
[----:B-1----:R-:W2:Y:S01]  /*1836a0*/  LDL.LU.64 R38, [R1+0xf08] ;  /* 0x000f080001267983 */ /* 0x002ea20000300a00 */
[----:B------:R-:W-:-:S03]  /*1836b0*/  PRMT R2, R32, 0x7770, RZ ;  /* 0x0000777020027816 */ /* 0x000fc600000000ff */
[----:B------:R-:W2:Y:S04]  /*1836c0*/  LDL.LU.64 R46, [R1+0xf00] ;  /* 0x000f0000012e7983 */ /* 0x000ea80000300a00 */
[----:B------:R-:W2:Y:S04]  /*1836d0*/  LDL.LU.64 R44, [R1+0xef8] ;  /* 0x000ef800012c7983 */ /* 0x000ea80000300a00 */
[----:B------:R-:W2:Y:S04]  /*1836e0*/  LDL.LU.64 R48, [R1+0xef0] ;  /* 0x000ef00001307983 */ /* 0x000ea80000300a00 */
[----:B---3--:R1:W-:Y:S04]  /*1836f0*/  @P4 STG.E.U8 desc[UR8][R10.64], R2 ;  /* 0x000000020a004986 */ /* 0x0083e8000c101108 */
[----:B-1----:R-:W3:Y:S04]  /*183700*/  LDL.LU.64 R10, [R1+0xee8] ;  /* 0x000ee800010a7983 */ /* 0x002ee80000300a00 */
[----:B------:R-:W3:Y:S01]  /*183710*/  LDL.LU R33, [R1+0x688] ;  /* 0x0006880001217983 */ /* 0x000ee20000300800 */
[----:B------:R-:W-:-:S02]  /*183720*/  ISETP.LT.AND P0, PT, R16, UR10, !P0 ;  /* 0x0000000a10007c0c */ /* 0x000fc4000c701270 */
[----:B------:R-:W-:Y:S02]  /*183730*/  ISETP.GE.AND P3, PT, R0, UR27, PT ;  /* 0x0000001b00007c0c */ /* 0x000fe4000bf66270 */
[C---:B------:R-:W-:Y:S02]  /*183740*/  PRMT R0, R32.reuse, 0x7771, RZ ;  /* 0x0000777120007816 */ /* 0x040fe400000000ff */
[C---:B------:R-:W-:Y:S02]  /*183750*/  PRMT R2, R32.reuse, 0x7772, RZ ;  /* 0x0000777220027816 */ /* 0x040fe400000000ff */
[----:B------:R-:W-:Y:S01]  /*183760*/  ISETP.LT.AND P4, PT, R31, UR4, !P1 ;  /* 0x000000041f007c0c */ /* 0x000fe2000cf81270 */
[----:B------:R-:W1:Y:S01]  /*183770*/  LDCU UR4, c[0x0][0x398] ;  /* 0x00007300ff0477ac */ /* 0x000e620008000800 */
[----:B------:R-:W0:Y:S01]  /*183780*/  LDCU UR10, c[0x0][0x398] ;  /* 0x00007300ff0a77ac */ /* 0x000e220008000800 */
[----:B------:R1:W-:Y:S01]  /*183790*/  @P5 STG.E.U8 desc[UR8][R22.64], R0 ;  /* 0x0000000016005986 */ /* 0x0003e2000c101108 */
[----:B------:R-:W-:Y:S01]  /*1837a0*/  ISETP.LT.AND P5, PT, R13, UR6, !P1 ;  /* 0x000000060d007c0c */ /* 0x000fe2000cfa1270 */
[----:B------:R-:W0:Y:S01]  /*1837b0*/  LDCU UR6, c[0x0][0x398] ;  /* 0x00007300ff0677ac */ /* 0x000e220008000800 */
[----:B-1----:R-:W-:Y:S01]  /*1837c0*/  PRMT R0, R32, 0x7773, RZ ;  /* 0x0000777320007816 */ /* 0x002fe200000000ff */
[----:B------:R-:W3:Y:S04]  /*1837d0*/  LDL.LU.64 R22, [R1+0xed8] ;  /* 0x000ed80001167983 */ /* 0x000ee80000300a00 */
[----:B----4-:R1:W-:Y:S01]  /*1837e0*/  @P6 STG.E.U8 desc[UR8][R42.64], R2 ;  /* 0x000000022a006986 */ /* 0x0103e2000c101108 */
[----:B------:R-:W-:-:S03]  /*1837f0*/  ISETP.LT.AND P6, PT, R34, UR7, !P1 ;  /* 0x0000000722007c0c */ /* 0x000fc6000cfc1270 */
[----:B--2---:R2:W-:Y:S01]  /*183800*/  @P0 STG.E.U8 desc[UR8][R40.64], R0 ;  /* 0x0000000028000986 */ /* 0x0045e2000c101108 */
[----:B------:R-:W-:Y:S01]  /*183810*/  ISETP.LT.AND P0, PT, R12, UR11, !P1 ;  /* 0x0000000b0c007c0c */ /* 0x000fe2000cf01270 */
[----:B------:R-:W4:Y:S01]  /*183820*/  LDCU UR7, c[0x0][0x398] ;  /* 0x00007300ff0777ac */ /* 0x000f220008000800 */
[----:B------:R-:W0:Y:S01]  /*183830*/  LDCU UR11, c[0x0][0x398] ;  /* 0x00007300ff0b77ac */ /* 0x000e220008000800 */
[----:B-1----:R-:W4:Y:S04]  /*183840*/  LDL.LU.64 R42, [R1+0xed0] ;  /* 0x000ed000012a7983 */ /* 0x002f280000300a00 */
[----:B------:R-:W4:Y:S01]  /*183850*/  LDL.LU R32, [R1+0x6f8] ;  /* 0x0006f80001207983 */ /* 0x000f220000300800 */
[----:B------:R-:W-:-:S03]  /*183860*/  PRMT R2, R18, 0x7770, RZ ;  /* 0x0000777012027816 */ /* 0x000fc600000000ff */
[----:B--2---:R-:W2:Y:S01]  /*183870*/  LDL.LU.64 R40, [R1+0xec0] ;  /* 0x000ec00001287983 */ /* 0x004ea20000300a00 */
[----:B------:R-:W-:-:S03]  /*183880*/  PRMT R0, R18, 0x7771, RZ ;  /* 0x0000777112007816 */ /* 0x000fc600000000ff */
[----:B------:R1:W-:Y:S01]  /*183890*/  @P4 STG.E.U8 desc[UR8][R38.64], R2 ;  /* 0x0000000226004986 */ /* 0x0003e2000c101108 */
[----:B------:R-:W-:-:S03]  /*1838a0*/  ISETP.LT.AND P4, PT, R9, UR12, !P1 ;  /* 0x0000000c09007c0c */ /* 0x000fc6000cf81270 */
[----:B------:R0:W-:Y:S01]  /*1838b0*/  @P5 STG.E.U8 desc[UR8][R46.64], R0 ;  /* 0x000000002e005986 */ /* 0x0001e2000c101108 */
[----:B------:R-:W2:Y:S03]  /*1838c0*/  LDCU UR12, c[0x0][0x398] ;  /* 0x00007300ff0c77ac */ /* 0x000ea60008000800 */
[----:B-1----:R-:W2:Y:S01]  /*1838d0*/  LDL.LU.64 R38, [R1+0xeb8] ;  /* 0x000eb80001267983 */ /* 0x002ea20000300a00 */
[C---:B------:R-:W-:Y:S02]  /*1838e0*/  PRMT R2, R18.reuse, 0x7772, RZ ;  /* 0x0000777212027816 */ /* 0x040fe400000000ff */
[----:B0-----:R-:W-:Y:S01]  /*1838f0*/  PRMT R0, R18, 0x7773, RZ ;  /* 0x0000777312007816 */ /* 0x001fe200000000ff */
[----:B------:R-:W2:Y:S04]  /*183900*/  LDL.LU.64 R46, [R1+0xeb0] ;  /* 0x000eb000012e7983 */ /* 0x000ea80000300a00 */
[----:B------:R0:W-:Y:S04]  /*183910*/  @P6 STG.E.U8 desc[UR8][R44.64], R2 ;  /* 0x000000022c006986 */ /* 0x0001e8000c101108 */
[----:B------:R1:W-:Y:S04]  /*183920*/  @P0 STG.E.U8 desc[UR8][R48.64], R0 ;  /* 0x0000000030000986 */ /* 0x0003e8000c101108 */
[----:B0-----:R-:W2:Y:S01]  /*183930*/  LDL.LU.64 R44, [R1+0xe98] ;  /* 0x000e9800012c7983 */ /* 0x001ea20000300a00 */
[----:B---3--:R-:W-:-:S03]  /*183940*/  PRMT R2, R33, 0x7770, RZ ;  /* 0x0000777021027816 */ /* 0x008fc600000000ff */
[----:B-1----:R-:W3:Y:S04]  /*183950*/  LDL.LU.64 R48, [R1+0xe90] ;  /* 0x000e900001307983 */ /* 0x002ee80000300a00 */
[----:B------:R0:W-:Y:S04]  /*183960*/  @P4 STG.E.U8 desc[UR8][R10.64], R2 ;  /* 0x000000020a004986 */ /* 0x0001e8000c101108 */
[----:B0-----:R-:W3:Y:S01]  /*183970*/  LDL.LU.64 R10, [R1+0xe78] ;  /* 0x000e7800010a7983 */ /* 0x001ee20000300a00 */
[----:B------:R-:W-:Y:S02]  /*183980*/  ISETP.LT.AND P5, PT, R30, UR5, !P1 ;  /* 0x000000051e007c0c */ /* 0x000fe4000cfa1270 */
[----:B------:R-:W-:-:S02]  /*183990*/  ISETP.LT.AND P6, PT, R20, UR14, !P1 ;  /* 0x0000000e14007c0c */ /* 0x000fc4000cfc1270 */
[----:B------:R-:W-:Y:S02]  /*1839a0*/  ISETP.LT.AND P0, PT, R19, UR15, !P1 ;  /* 0x0000000f13007c0c */ /* 0x000fe4000cf01270 */
[C---:B------:R-:W-:Y:S02]  /*1839b0*/  PRMT R0, R33.reuse, 0x7771, RZ ;  /* 0x0000777121007816 */ /* 0x040fe400000000ff */
[----:B------:R-:W-:Y:S02]  /*1839c0*/  PRMT R2, R33, 0x7772, RZ ;  /* 0x0000777221027816 */ /* 0x000fe400000000ff */
[----:B------:R-:W-:Y:S01]  /*1839d0*/  ISETP.LT.AND P4, PT, R14, UR17, !P1 ;  /* 0x000000110e007c0c */ /* 0x000fe2000cf81270 */
[----:B------:R-:W0:Y:S01]  /*1839e0*/  LDCU UR5, c[0x0][0x398] ;  /* 0x00007300ff0577ac */ /* 0x000e220008000800 */
[----:B------:R-:W1:Y:S01]  /*1839f0*/  LDCU UR14, c[0x0][0x398] ;  /* 0x00007300ff0e77ac */ /* 0x000e620008000800 */
[----:B------:R0:W-:Y:S01]  /*183a00*/  @P5 STG.E.U8 desc[UR8][R22.64], R0 ;  /* 0x0000000016005986 */ /* 0x0001e2000c101108 */
[----:B------:R-:W-:Y:S01]  /*183a10*/  ISETP.LT.AND P5, PT, R37, UR13, !P1 ;  /* 0x0000000d25007c0c */ /* 0x000fe2000cfa1270 */
[----:B------:R-:W1:Y:S01]  /*183a20*/  LDCU UR13, c[0x0][0x398] ;  /* 0x00007300ff0d77ac */ /* 0x000e620008000800 */
[----:B0-----:R-:W-:Y:S01]  /*183a30*/  PRMT R0, R33, 0x7773, RZ ;  /* 0x0000777321007816 */ /* 0x001fe200000000ff */
[----:B----4-:R0:W-:Y:S01]  /*183a40*/  @P6 STG.E.U8 desc[UR8][R42.64], R2 ;  /* 0x000000022a006986 */ /* 0x0101e2000c101108 */
[----:B------:R-:W-:-:S03]  /*183a50*/  ISETP.LT.AND P6, PT, R36, UR16, !P1 ;  /* 0x0000001024007c0c */ /* 0x000fc6000cfc1270 */
[----:B--2---:R2:W-:Y:S01]  /*183a60*/  @P0 STG.E.U8 desc[UR8][R40.64], R0 ;  /* 0x0000000028000986 */ /* 0x0045e2000c101108 */
[----:B------:R-:W-:Y:S01]  /*183a70*/  ISETP.LT.AND P0, PT, R35, UR4, !P1 ;  /* 0x0000000423007c0c */ /* 0x000fe2000cf01270 */
[----:B------:R-:W4:Y:S02]  /*183a80*/  LDCU UR4, c[0x0][0x398] ;  /* 0x00007300ff0477ac */ /* 0x000f240008000800 */
[----:B0-----:R-:W4:Y:S01]  /*183a90*/  LDL.LU.64 R42, [R1+0xe70] ;  /* 0x000e7000012a7983 */ /* 0x001f220000300a00 */
[----:B------:R-:W-:-:S03]  /*183aa0*/  PRMT R2, R32, 0x7770, RZ ;  /* 0x0000777020027816 */ /* 0x000fc600000000ff */
[----:B--2---:R-:W2:Y:S01]  /*183ab0*/  LDL.LU.64 R40, [R1+0xe50] ;  /* 0x000e500001287983 */ /* 0x004ea20000300a00 */
[----:B------:R-:W-:-:S03]  /*183ac0*/  PRMT R0, R32, 0x7771, RZ ;  /* 0x0000777120007816 */ /* 0x000fc600000000ff */
[----:B------:R0:W-:Y:S01]  /*183ad0*/  @P4 STG.E.U8 desc[UR8][R38.64], R2 ;  /* 0x0000000226004986 */ /* 0x0001e2000c101108 */
[----:B------:R-:W-:-:S03]  /*183ae0*/  ISETP.LT.AND P4, PT, R29, UR10, !P1 ;  /* 0x0000000a1d007c0c */ /* 0x000fc6000cf81270 */
[----:B------:R1:W-:Y:S01]  /*183af0*/  @P5 STG.E.U8 desc[UR8][R46.64], R0 ;  /* 0x000000002e005986 */ /* 0x0003e2000c101108 */
[----:B------:R-:W2:Y:S03]  /*183b00*/  LDCU UR10, c[0x0][0x398] ;  /* 0x00007300ff0a77ac */ /* 0x000ea60008000800 */
[----:B0-----:R-:W2:Y:S01]  /*183b10*/  LDL.LU R38, [R1+0x76c] ;  /* 0x00076c0001267983 */ /* 0x001ea20000300800 */
[C---:B------:R-:W-:Y:S02]  /*183b20*/  PRMT R2, R32.reuse, 0x7772, RZ ;  /* 0x0000777220027816 */ /* 0x040fe400000000ff */
[----:B-1----:R-:W-:Y:S01]  /*183b30*/  PRMT R0, R32, 0x7773, RZ ;  /* 0x0000777320007816 */ /* 0x002fe200000000ff */
[----:B------:R-:W2:Y:S04]  /*183b40*/  LDL.LU.64 R46, [R1+0xea0] ;  /* 0x000ea000012e7983 */ /* 0x000ea80000300a00 */
[----:B------:R0:W-:Y:S04]  /*183b50*/  @P6 STG.E.U8 desc[UR8][R44.64], R2 ;  /* 0x000000022c006986 */ /* 0x0001e8000c101108 */
[----:B---3--:R-:W-:Y:S04]  /*183b60*/  @P0 STG.E.U8 desc[UR8][R48.64], R0 ;  /* 0x0000000030000986 */ /* 0x008fe8000c101108 */
[----:B0-----:R-:W3:Y:S01]  /*183b70*/  LDL.LU.64 R44, [R1+0xe80] ;  /* 0x000e8000012c7983 */ /* 0x001ee20000300a00 */
[----:B------:R-:W-:-:S03]  /*183b80*/  PRMT R2, R6, 0x7770, RZ ;  /* 0x0000777006027816 */ /* 0x000fc600000000ff */
[----:B------:R-:W3:Y:S04]  /*183b90*/  LDL.LU.64 R32, [R1+0xe60] ;  /* 0x000e600001207983 */ /* 0x000ee80000300a00 */
[----:B------:R0:W-:Y:S04]  /*183ba0*/  @P4 STG.E.U8 desc[UR8][R10.64], R2 ;  /* 0x000000020a004986 */ /* 0x0001e8000c101108 */
[----:B0-----:R-:W3:Y:S01]  /*183bb0*/  LDL.LU.64 R10, [R1+0xe40] ;  /* 0x000e4000010a7983 */ /* 0x001ee20000300a00 */
[----:B------:R-:W-:Y:S02]  /*183bc0*/  ISETP.LT.AND P5, PT, R8, UR6, !P1 ;  /* 0x0000000608007c0c */ /* 0x000fe4000cfa1270 */
[----:B------:R-:W-:-:S02]  /*183bd0*/  ISETP.LT.AND P6, PT, R28, UR7, !P1 ;  /* 0x000000071c007c0c */ /* 0x000fc4000cfc1270 */
[C---:B------:R-:W-:Y:S02]  /*183be0*/  ISETP.LT.AND P4, PT, R31.reuse, UR5, !P2 ;  /* 0x000000051f007c0c */ /* 0x040fe4000d781270 */
[----:B------:R-:W-:Y:S02]  /*183bf0*/  ISETP.LT.AND P0, PT, R31, UR13, !P3 ;  /* 0x0000000d1f007c0c */ /* 0x000fe4000df01270 */
[C---:B------:R-:W-:Y:S01]  /*183c00*/  PRMT R0, R6.reuse, 0x7771, RZ ;  /* 0x0000777106007816 */ /* 0x040fe200000000ff */
[----:B------:R-:W3:Y:S01]  /*183c10*/  LDL.LU R31, [R1+0x75c] ;  /* 0x00075c00011f7983 */ /* 0x000ee20000300800 */
[----:B------:R-:W-:-:S03]  /*183c20*/  PRMT R2, R6, 0x7772, RZ ;  /* 0x0000777206027816 */ /* 0x000fc600000000ff */
[----:B------:R-:W3:Y:S01]  /*183c30*/  LDL.LU.64 R48, [R1+0xe58] ;  /* 0x000e580001307983 */ /* 0x000ee20000300a00 */
[----:B------:R-:W-:Y:S02]  /*183c40*/  ISETP.LT.AND P1, PT, R16, UR11, !P1 ;  /* 0x0000000b10007c0c */ /* 0x000fe4000cf21270 */
[----:B------:R-:W-:Y:S01]  /*183c50*/  PRMT R6, R6, 0x7773, RZ ;  /* 0x0000777306067816 */ /* 0x000fe200000000ff */
[----:B------:R-:W0:Y:S01]  /*183c60*/  LDCU UR6, c[0x0][0x398] ;  /* 0x00007300ff0677ac */ /* 0x000e220008000800 */
[----:B------:R-:W1:Y:S01]  /*183c70*/  LDCU UR5, c[0x0][0x398] ;  /* 0x00007300ff0577ac */ /* 0x000e620008000800 */
[----:B------:R-:W0:Y:S01]  /*183c80*/  LDCU UR7, c[0x0][0x398] ;  /* 0x00007300ff0777ac */ /* 0x000e220008000800 */
[----:B------:R-:W0:Y:S01]  /*183c90*/  LDCU UR11, c[0x0][0x398] ;  /* 0x00007300ff0b77ac */ /* 0x000e220008000800 */
[----:B----4-:R4:W-:Y:S04]  /*183ca0*/  @P5 STG.E.U8 desc[UR8][R42.64], R0 ;  /* 0x000000002a005986 */ /* 0x0109e8000c101108 */
[----:B--2---:R2:W-:Y:S01]  /*183cb0*/  @P6 STG.E.U8 desc[UR8][R40.64], R2 ;  /* 0x0000000228006986 */ /* 0x0045e2000c101108 */
[----:B------:R-:W-:-:S03]  /*183cc0*/  ISETP.LT.AND P6, PT, R13, UR12, !P2 ;  /* 0x0000000c0d007c0c */ /* 0x000fc6000d7c1270 */
[----:B----4-:R-:W4:Y:S04]  /*183cd0*/  LDL.LU.64 R42, [R1+0xe38] ;  /* 0x000e3800012a7983 */ /* 0x010f280000300a00 */
[----:B--2---:R-:W2:Y:S01]  /*183ce0*/  LDL.LU.64 R40, [R1+0xe28] ;  /* 0x000e280001287983 */ /* 0x004ea20000300a00 */
[----:B------:R-:W-:Y:S01]  /*183cf0*/  ISETP.LT.AND P5, PT, R34, UR14, !P2 ;  /* 0x0000000e22007c0c */ /* 0x000fe2000d7a1270 */
[----:B------:R-:W0:Y:S01]  /*183d00*/  LDCU UR12, c[0x0][0x398] ;  /* 0x00007300ff0c77ac */ /* 0x000e220008000800 */
[C---:B------:R-:W-:Y:S02]  /*183d10*/  PRMT R2, R38.reuse, 0x7770, RZ ;  /* 0x0000777026027816 */ /* 0x040fe400000000ff */
[C---:B------:R-:W-:Y:S02]  /*183d20*/  PRMT R0, R38.reuse, 0x7771, RZ ;  /* 0x0000777126007816 */ /* 0x040fe400000000ff */
[----:B------:R-:W-:-:S02]  /*183d30*/  PRMT R3, R38, 0x7772, RZ ;  /* 0x0000777226037816 */ /* 0x000fc400000000ff */
[----:B------:R-:W-:Y:S02]  /*183d40*/  PRMT R4, R38, 0x7773, RZ ;  /* 0x0000777326047816 */ /* 0x000fe400000000ff */
[----:B------:R-:W2:Y:S04]  /*183d50*/  LDL.LU.64 R38, [R1+0xe20] ;  /* 0x000e200001267983 */ /* 0x000ea80000300a00 */
[----:B------:R-:W2:Y:S04]  /*183d60*/  LDL.LU R18, [R1+0x74c] ;  /* 0x00074c0001127983 */ /* 0x000ea80000300800 */
[----:B------:R0:W-:Y:S04]  /*183d70*/  @P1 STG.E.U8 desc[UR8][R46.64], R6 ;  /* 0x000000062e001986 */ /* 0x0001e8000c101108 */
[----:B---3--:R-:W-:Y:S04]  /*183d80*/  @P4 STG.E.U8 desc[UR8][R44.64], R2 ;  /* 0x000000022c004986 */ /* 0x008fe8000c101108 */
[----:B------:R3:W-:Y:S04]  /*183d90*/  @P6 STG.E.U8 desc[UR8][R32.64], R0 ;  /* 0x0000000020006986 */ /* 0x0007e8000c101108 */
[----:B0-----:R-:W2:Y:S04]  /*183da0*/  LDL.LU.64 R46, [R1+0xe18] ;  /* 0x000e1800012e7983 */ /* 0x001ea80000300a00 */
[----:B---3--:R-:W3:Y:S04]  /*183db0*/  LDL.LU.64 R32, [R1+0xe08] ;  /* 0x000e080001207983 */ /* 0x008ee80000300a00 */
[----:B------:R0:W-:Y:S04]  /*183dc0*/  @P5 STG.E.U8 desc[UR8][R10.64], R3 ;  /* 0x000000030a005986 */ /* 0x0001e8000c101108 */
[----:B0-----:R-:W3:Y:S01]  /*183dd0*/  LDL.LU.64 R10, [R1+0xdf8] ;  /* 0x000df800010a7983 */ /* 0x001ee20000300a00 */
[----:B------:R-:W-:-:S02]  /*183de0*/  ISETP.LT.AND P1, PT, R12, UR4, !P2 ;  /* 0x000000040c007c0c */ /* 0x000fc4000d721270 */
[----:B------:R-:W-:Y:S02]  /*183df0*/  ISETP.LT.AND P4, PT, R9, UR10, !P2 ;  /* 0x0000000a09007c0c */ /* 0x000fe4000d781270 */
[----:B------:R-:W-:Y:S02]  /*183e00*/  ISETP.LT.AND P6, PT, R30, UR6, !P2 ;  /* 0x000000061e007c0c */ /* 0x000fe4000d7c1270 */
[C---:B------:R-:W-:Y:S02]  /*183e10*/  PRMT R0, R31.reuse, 0x7770, RZ ;  /* 0x000077701f007816 */ /* 0x040fe400000000ff */
[----:B-1----:R-:W-:Y:S01]  /*183e20*/  ISETP.LT.AND P5, PT, R20, UR5, !P2 ;  /* 0x0000000514007c0c */ /* 0x002fe2000d7a1270 */
[----:B------:R-:W3:Y:S01]  /*183e30*/  LDL.LU.64 R44, [R1+0xde8] ;  /* 0x000de800012c7983 */ /* 0x000ee20000300a00 */
[C---:B------:R-:W-:Y:S02]  /*183e40*/  PRMT R2, R31.reuse, 0x7771, RZ ;  /* 0x000077711f027816 */ /* 0x040fe400000000ff */
[----:B------:R-:W-:-:S02]  /*183e50*/  PRMT R3, R31, 0x7772, RZ ;  /* 0x000077721f037816 */ /* 0x000fc400000000ff */
[----:B------:R-:W-:Y:S01]  /*183e60*/  PRMT R5, R31, 0x7773, RZ ;  /* 0x000077731f057816 */ /* 0x000fe200000000ff */
[----:B------:R-:W0:Y:S01]  /*183e70*/  LDCU UR4, c[0x0][0x398] ;  /* 0x00007300ff0477ac */ /* 0x000e220008000800 */
[----:B------:R-:W1:Y:S01]  /*183e80*/  LDCU UR10, c[0x0][0x398] ;  /* 0x00007300ff0a77ac */ /* 0x000e620008000800 */
[----:B------:R-:W0:Y:S01]  /*183e90*/  LDCU UR5, c[0x0][0x398] ;  /* 0x00007300ff0577ac */ /* 0x000e220008000800 */
[----:B------:R-:W0:Y:S01]  /*183ea0*/  LDCU UR6, c[0x0][0x398] ;  /* 0x00007300ff0677ac */ /* 0x000e220008000800 */
[----:B------:R-:W-:Y:S01]  /*183eb0*/  @P1 STG.E.U8 desc[UR8][R48.64], R4 ;  /* 0x0000000430001986 */ /* 0x000fe2000c101108 */
[----:B------:R-:W-:Y:S01]  /*183ec0*/  ISETP.LT.AND P1, PT, R19, UR7, !P2 ;  /* 0x0000000713007c0c */ /* 0x000fe2000d721270 */
[----:B------:R-:W0:Y:S02]  /*183ed0*/  LDCU UR7, c[0x0][0x398] ;  /* 0x00007300ff0777ac */ /* 0x000e240008000800 */
[----:B----4-:R4:W-:Y:S04]  /*183ee0*/  @P4 STG.E.U8 desc[UR8][R42.64], R0 ;  /* 0x000000002a004986 */ /* 0x0109e8000c101108 */
[----:B--2---:R2:W-:Y:S01]  /*183ef0*/  @P6 STG.E.U8 desc[UR8][R40.64], R2 ;  /* 0x0000000228006986 */ /* 0x0045e2000c101108 */
[----:B------:R-:W-:-:S03]  /*183f00*/  ISETP.LT.AND P4, PT, R14, UR11, !P2 ;  /* 0x0000000b0e007c0c */ /* 0x000fc6000d781270 */
[----:B----4-:R-:W4:Y:S04]  /*183f10*/  LDL.LU.64 R42, [R1+0xdd8] ;  /* 0x000dd800012a7983 */ /* 0x010f280000300a00 */
[----:B------:R-:W4:Y:S04]  /*183f20*/  LDL.LU R31, [R1+0x6ac] ;  /* 0x0006ac00011f7983 */ /* 0x000f280000300800 */
[----:B--2---:R-:W2:Y:S01]  /*183f30*/  LDL.LU.64 R40, [R1+0xdc8] ;  /* 0x000dc80001287983 */ /* 0x004ea20000300a00 */
[----:B------:R-:W-:-:S03]  /*183f40*/  PRMT R2, R18, 0x7771, RZ ;  /* 0x0000777112027816 */ /* 0x000fc600000000ff */
[----:B------:R1:W-:Y:S01]  /*183f50*/  @P5 STG.E.U8 desc[UR8][R38.64], R3 ;  /* 0x0000000326005986 */ /* 0x0003e2000c101108 */
[----:B------:R-:W-:Y:S02]  /*183f60*/  ISETP.LT.AND P5, PT, R37, UR12, !P2 ;  /* 0x0000000c25007c0c */ /* 0x000fe4000d7a1270 */
[----:B0-----:R-:W-:Y:S01]  /*183f70*/  ISETP.LT.AND P6, PT, R36, UR4, !P2 ;  /* 0x0000000424007c0c */ /* 0x001fe2000d7c1270 */
[----:B------:R-:W0:Y:S01]  /*183f80*/  LDCU UR11, c[0x0][0x398] ;  /* 0x00007300ff0b77ac */ /* 0x000e220008000800 */
[----:B------:R-:W0:Y:S01]  /*183f90*/  LDCU UR4, c[0x0][0x398] ;  /* 0x00007300ff0477ac */ /* 0x000e220008000800 */
[----:B-1----:R-:W-:Y:S01]  /*183fa0*/  PRMT R3, R18, 0x7770, RZ ;  /* 0x0000777012037816 */ /* 0x002fe200000000ff */
[----:B------:R-:W2:Y:S04]  /*183fb0*/  LDL.LU.64 R38, [R1+0xda8] ;  /* 0x000da80001267983 */ /* 0x000ea80000300a00 */
[----:B------:R-:W-:Y:S04]  /*183fc0*/  @P1 STG.E.U8 desc[UR8][R46.64], R5 ;  /* 0x000000052e001986 */ /* 0x000fe8000c101108 */
[----:B---3--:R1:W-:Y:S04]  /*183fd0*/  @P4 STG.E.U8 desc[UR8][R32.64], R3 ;  /* 0x0000000320004986 */ /* 0x0083e8000c101108 */
[----:B-1----:R-:W3:Y:S04]  /*183fe0*/  LDL.LU.64 R32, [R1+0xdb8] ;  /* 0x000db80001207983 */ /* 0x002ee80000300a00 */
[----:B------:R1:W-:Y:S04]  /*183ff0*/  @P5 STG.E.U8 desc[UR8][R10.64], R2 ;  /* 0x000000020a005986 */ /* 0x0003e8000c101108 */
[----:B-1----:R-:W3:Y:S01]  /*184000*/  LDL.LU.64 R10, [R1+0xd90] ;  /* 0x000d9000010a7983 */ /* 0x002ee20000300a00 */
[----:B------:R-:W-:-:S02]  /*184010*/  ISETP.LT.AND P1, PT, R35, UR10, !P2 ;  /* 0x0000000a23007c0c */ /* 0x000fc4000d721270 */
[----:B------:R-:W-:Y:S02]  /*184020*/  ISETP.LT.AND P4, PT, R29, UR5, !P2 ;  /* 0x000000051d007c0c */ /* 0x000fe4000d781270 */
[C---:B------:R-:W-:Y:S02]  /*184030*/  PRMT R0, R18.reuse, 0x7772, RZ ;  /* 0x0000777212007816 */ /* 0x040fe400000000ff */
[----:B------:R-:W-:Y:S01]  /*184040*/  PRMT R4, R18, 0x7773, RZ ;  /* 0x0000777312047816 */ /* 0x000fe200000000ff */
[----:B------:R-:W1:Y:S01]  /*184050*/  LDCU UR10, c[0x0][0x398] ;  /* 0x00007300ff0a77ac */ /* 0x000e620008000800 */
[----:B------:R-:W3:Y:S01]  /*184060*/  LDL.LU R18, [R1+0x69c] ;  /* 0x00069c0001127983 */ /* 0x000ee20000300800 */
[----:B------:R-:W1:Y:S03]  /*184070*/  LDCU UR5, c[0x0][0x398] ;  /* 0x00007300ff0577ac */ /* 0x000e660008000800 */
[----:B------:R1:W-:Y:S01]  /*184080*/  @P6 STG.E.U8 desc[UR8][R44.64], R0 ;  /* 0x000000002c006986 */ /* 0x0003e2000c101108 */
[----:B------:R-:W-:Y:S01]  /*184090*/  ISETP.LT.AND P6, PT, R8, UR6, !P2 ;  /* 0x0000000608007c0c */ /* 0x000fe2000d7c1270 */
[----:B------:R-:W2:Y:S02]  /*1840a0*/  LDCU UR6, c[0x0][0x398] ;  /* 0x00007300ff0677ac */ /* 0x000ea40008000800 */
[----:B------:R-:W3:Y:S01]  /*1840b0*/  LDL.LU.64 R46, [R1+0xee0] ;  /* 0x000ee000012e7983 */ /* 0x000ee20000300a00 */
[----:B0-----:R-:W-:Y:S01]  /*1840c0*/  ISETP.LT.AND P5, PT, R13, UR11, !P3 ;  /* 0x0000000b0d007c0c */ /* 0x001fe2000dfa1270 */
[----:B------:R-:W0:Y:S02]  /*1840d0*/  LDCU UR11, c[0x0][0x398] ;  /* 0x00007300ff0b77ac */ /* 0x000e240008000800 */
[----:B-1----:R-:W3:Y:S01]  /*1840e0*/  LDL.LU.64 R44, [R1+0xec8] ;  /* 0x000ec800012c7983 */ /* 0x002ee20000300a00 */
[----:B----4-:R-:W-:-:S03]  /*1840f0*/  PRMT R5, R31, 0x7770, RZ ;  /* 0x000077701f057816 */ /* 0x010fc600000000ff */
[----:B------:R1:W-:Y:S01]  /*184100*/  @P1 STG.E.U8 desc[UR8][R42.64], R4 ;  /* 0x000000042a001986 */ /* 0x0003e2000c101108 */
[----:B------:R-:W-:-:S03]  /*184110*/  ISETP.LT.AND P1, PT, R28, UR7, !P2 ;  /* 0x000000071c007c0c */ /* 0x000fc6000d721270 */
[----:B--2---:R2:W-:Y:S01]  /*184120*/  @P4 STG.E.U8 desc[UR8][R40.64], R5 ;  /* 0x0000000528004986 */ /* 0x0045e2000c101108 */
[----:B------:R-:W-:Y:S02]  /*184130*/  ISETP.LT.AND P2, PT, R16, UR4, !P2 ;  /* 0x0000000410007c0c */ /* 0x000fe4000d741270 */
[C---:B------:R-:W-:Y:S01]  /*184140*/  PRMT R3, R31.reuse, 0x7771, RZ ;  /* 0x000077711f037816 */ /* 0x040fe200000000ff */
[----:B-1----:R-:W4:Y:S01]  /*184150*/  LDL.LU.64 R42, [R1+0xea8] ;  /* 0x000ea800012a7983 */ /* 0x002f220000300a00 */
[C---:B------:R-:W-:Y:S02]  /*184160*/  PRMT R0, R31.reuse, 0x7772, RZ ;  /* 0x000077721f007816 */ /* 0x040fe400000000ff */
[----:B------:R-:W-:Y:S02]  /*184170*/  ISETP.LT.AND P4, PT, R34, UR10, !P3 ;  /* 0x0000000a22007c0c */ /* 0x000fe4000df81270 */
[----:B------:R-:W-:Y:S01]  /*184180*/  PRMT R2, R31, 0x7773, RZ ;  /* 0x000077731f027816 */ /* 0x000fe200000000ff */
[----:B--2---:R-:W2:Y:S04]  /*184190*/  LDL.LU.64 R40, [R1+0xe88] ;  /* 0x000e880001287983 */ /* 0x004ea80000300a00 */
[----:B------:R-:W2:Y:S01]  /*1841a0*/  LDL.LU R34, [R1+0x68c] ;  /* 0x00068c0001227983 */ /* 0x000ea20000300800 */
[----:B------:R-:W1:Y:S01]  /*1841b0*/  LDCU UR4, c[0x0][0x398] ;  /* 0x00007300ff0477ac */ /* 0x000e620008000800 */
[----:B------:R-:W0:Y:S01]  /*1841c0*/  LDCU UR7, c[0x0][0x398] ;  /* 0x00007300ff0777ac */ /* 0x000e220008000800 */
[----:B------:R-:W0:Y:S01]  /*1841d0*/  LDCU UR10, c[0x0][0x398] ;  /* 0x00007300ff0a77ac */ /* 0x000e220008000800 */
[----:B------:R0:W-:Y:S01]  /*1841e0*/  @P6 STG.E.U8 desc[UR8][R38.64], R3 ;  /* 0x0000000326006986 */ /* 0x0001e2000c101108 */
[----:B------:R-:W-:Y:S01]  /*1841f0*/  ISETP.LT.AND P6, PT, R12, UR5, !P3 ;  /* 0x000000050c007c0c */ /* 0x000fe2000dfc1270 */
[----:B------:R-:W1:Y:S02]  /*184200*/  LDCU UR5, c[0x0][0x398] ;  /* 0x00007300ff0577ac */ /* 0x000e640008000800 */
[----:B0-----:R-:W2:Y:S04]  /*184210*/  LDL.LU.64 R38, [R1+0xe68] ;  /* 0x000e680001267983 */ /* 0x001ea80000300a00 */
[----:B------:R-:W2:Y:S04]  /*184220*/  LDL.LU.64 R12, [R1+0xe48] ;  /* 0x000e4800010c7983 */ /* 0x000ea80000300a00 */
[----:B---3--:R0:W-:Y:S01]  /*184230*/  @P1 STG.E.U8 desc[UR8][R32.64], R0 ;  /* 0x0000000020001986 */ /* 0x0081e2000c101108 */
[----:B------:R-:W-:Y:S01]  /*184240*/  ISETP.LT.AND P1, PT, R9, UR6, !P3 ;  /* 0x0000000609007c0c */ /* 0x000fe2000df21270 */
[----:B------:R-:W3:Y:S02]  /*184250*/  LDCU UR6, c[0x0][0x398] ;  /* 0x00007300ff0677ac */ /* 0x000ee40008000800 */
[----:B0-----:R-:W2:Y:S04]  /*184260*/  LDL.LU.64 R32, [R1+0xe30] ;  /* 0x000e300001207983 */ /* 0x001ea80000300a00 */
[----:B------:R-:W2:Y:S04]  /*184270*/  LDL.LU R9, [R1+0x6fc] ;  /* 0x0006fc0001097983 */ /* 0x000ea80000300800 */
[----:B------:R0:W-:Y:S01]  /*184280*/  @P2 STG.E.U8 desc[UR8][R10.64], R2 ;  /* 0x000000020a002986 */ /* 0x0001e2000c101108 */
[----:B------:R-:W-:-:S03]  /*184290*/  ISETP.LT.AND P2, PT, R30, UR11, !P3 ;  /* 0x0000000b1e007c0c */ /* 0x000fc6000df41270 */
[----:B0-----:R-:W2:Y:S04]  /*1842a0*/  LDL.LU.64 R10, [R1+0xe10] ;  /* 0x000e1000010a7983 */ /* 0x001ea80000300a00 */
[----:B------:R-:W2:Y:S01]  /*1842b0*/  LDL.LU.64 R30, [R1+0xe00] ;  /* 0x000e0000011e7983 */ /* 0x000ea20000300a00 */
[C---:B------:R-:W-:Y:S02]  /*1842c0*/  PRMT R4, R18.reuse, 0x7770, RZ ;  /* 0x0000777012047816 */ /* 0x040fe400000000ff */
[C---:B------:R-:W-:Y:S02]  /*1842d0*/  PRMT R3, R18.reuse, 0x7771, RZ ;  /* 0x0000777112037816 */ /* 0x040fe400000000ff */
[C---:B------:R-:W-:Y:S02]  /*1842e0*/  PRMT R0, R18.reuse, 0x7772, RZ ;  /* 0x0000777212007816 */ /* 0x040fe400000000ff */
[----:B------:R-:W-:Y:S01]  /*1842f0*/  PRMT R2, R18, 0x7773, RZ ;  /* 0x0000777312027816 */ /* 0x000fe200000000ff */
[----:B------:R0:W-:Y:S04]  /*184300*/  @P0 STG.E.U8 desc[UR8][R46.64], R4 ;  /* 0x000000042e000986 */ /* 0x0001e8000c101108 */
[----:B------:R0:W-:Y:S01]  /*184310*/  @P5 STG.E.U8 desc[UR8][R44.64], R3 ;  /* 0x000000032c005986 */ /* 0x0001e2000c101108 */
[----:B-1----:R-:W-:-:S02]  /*184320*/  ISETP.LT.AND P0, PT, R20, UR4, !P3 ;  /* 0x0000000414007c0c */ /* 0x002fc4000df01270 */
[----:B------:R-:W-:Y:S01]  /*184330*/  ISETP.LT.AND P5, PT, R19, UR5, !P3 ;  /* 0x0000000513007c0c */ /* 0x000fe2000dfa1270 */
[----:B------:R-:W1:Y:S01]  /*184340*/  LDCU UR4, c[0x0][0x398] ;  /* 0x00007300ff0477ac */ /* 0x000e620008000800 */
[----:B------:R-:W0:Y:S01]  /*184350*/  LDCU UR5, c[0x0][0x398] ;  /* 0x00007300ff0577ac */ /* 0x000e220008000800 */
[----:B----4-:R4:W-:Y:S01]  /*184360*/  @P4 STG.E.U8 desc[UR8][R42.64], R0 ;  /* 0x000000002a004986 */ /* 0x0109e2000c101108 */
[----:B---3--:R-:W-:Y:S01]  /*184370*/  ISETP.LT.AND P4, PT, R14, UR6, !P3 ;  /* 0x000000060e007c0c */ /* 0x008fe2000df81270 */
[----:B------:R-:W3:Y:S02]  /*184380*/  LDCU UR6, c[0x0][0x398] ;  /* 0x00007300ff0677ac */ /* 0x000ee40008000800 */
[----:B--2---:R2:W-:Y:S01]  /*184390*/  @P6 STG.E.U8 desc[UR8][R40.64], R2 ;  /* 0x0000000228006986 */ /* 0x0045e2000c101108 */
[----:B------:R-:W-:Y:S01]  /*1843a0*/  ISETP.LT.AND P6, PT, R37, UR7, !P3 ;  /* 0x0000000725007c0c */ /* 0x000fe2000dfc1270 */
[----:B------:R-:W1:Y:S01]  /*1843b0*/  LDCU UR7, c[0x0][0x398] ;  /* 0x00007300ff0777ac */ /* 0x000e620008000800 */
[----:B0-----:R-:W-:-:S02]  /*1843c0*/  PRMT R4, R34, 0x7770, RZ ;  /* 0x0000777022047816 */ /* 0x001fc400000000ff */
[C---:B------:R-:W-:Y:S02]  /*1843d0*/  PRMT R3, R34.reuse, 0x7771, RZ ;  /* 0x0000777122037816 */ /* 0x040fe400000000ff */
[C---:B------:R-:W-:Y:S02]  /*1843e0*/  PRMT R5, R34.reuse, 0x7772, RZ ;  /* 0x0000777222057816 */ /* 0x040fe400000000ff */
[----:B----4-:R-:W-:Y:S01]  /*1843f0*/  PRMT R0, R34, 0x7773, RZ ;  /* 0x0000777322007816 */ /* 0x010fe200000000ff */
[----:B------:R0:W-:Y:S04]  /*184400*/  @P1 STG.E.U8 desc[UR8][R38.64], R4 ;  /* 0x0000000426001986 */ /* 0x0001e8000c101108 */
[----:B------:R4:W-:Y:S01]  /*184410*/  @P2 STG.E.U8 desc[UR8][R12.64], R3 ;  /* 0x000000030c002986 */ /* 0x0009e2000c101108 */
[----:B------:R-:W-:-:S02]  /*184420*/  ISETP.LT.AND P1, PT, R36, UR10, !P3 ;  /* 0x0000000a24007c0c */ /* 0x000fc4000df21270 */
[----:B-1----:R-:W-:Y:S02]  /*184430*/  ISETP.LT.AND P2, PT, R35, UR4, !P3 ;  /* 0x0000000423007c0c */ /* 0x002fe4000df41270 */
[----:B--2---:R-:W-:Y:S01]  /*184440*/  PRMT R2, R9, 0x7770, RZ ;  /* 0x0000777009027816 */ /* 0x004fe200000000ff */
[----:B------:R1:W-:Y:S01]  /*184450*/  @P0 STG.E.U8 desc[UR8][R32.64], R5 ;  /* 0x0000000520000986 */ /* 0x0003e2000c101108 */
[----:B------:R-:W-:Y:S02]  /*184460*/  ISETP.LT.AND P0, PT, R29, UR5, !P3 ;  /* 0x000000051d007c0c */ /* 0x000fe4000df01270 */
[C---:B0-----:R-:W-:Y:S02]  /*184470*/  PRMT R4, R9.reuse, 0x7771, RZ ;  /* 0x0000777109047816 */ /* 0x041fe400000000ff */
[C---:B----4-:R-:W-:Y:S02]  /*184480*/  PRMT R3, R9.reuse, 0x7772, RZ ;  /* 0x0000777209037816 */ /* 0x050fe400000000ff */
[----:B------:R-:W-:Y:S01]  /*184490*/  PRMT R6, R9, 0x7773, RZ ;  /* 0x0000777309067816 */ /* 0x000fe200000000ff */
[----:B------:R0:W-:Y:S04]  /*1844a0*/  @P5 STG.E.U8 desc[UR8][R10.64], R0 ;  /* 0x000000000a005986 */ /* 0x0001e8000c101108 */
[----:B------:R2:W-:Y:S01]  /*1844b0*/  @P4 STG.E.U8 desc[UR8][R30.64], R2 ;  /* 0x000000021e004986 */ /* 0x0005e2000c101108 */
[----:B---3--:R-:W-:-:S02]  /*1844c0*/  ISETP.LT.AND P5, PT, R8, UR6, !P3 ;  /* 0x0000000608007c0c */ /* 0x008fc4000dfa1270 */
[----:B------:R-:W-:Y:S01]  /*1844d0*/  ISETP.LT.AND P4, PT, R28, UR7, !P3 ;  /* 0x000000071c007c0c */ /* 0x000fe2000df81270 */
[----:B------:R-:W3:Y:S04]  /*1844e0*/  LDL.LU.64 R34, [R1+0xdf0] ;  /* 0x000df00001227983 */ /* 0x000ee80000300a00 */
[----:B-1----:R-:W4:Y:S04]  /*1844f0*/  LDL.LU.64 R32, [R1+0xde0] ;  /* 0x000de00001207983 */ /* 0x002f280000300a00 */
[----:B0-----:R-:W4:Y:S04]  /*184500*/  LDL.LU.64 R10, [R1+0xdd0] ;  /* 0x000dd000010a7983 */ /* 0x001f280000300a00 */
[----:B--2---:R-:W2:Y:S04]  /*184510*/  LDL.LU.64 R30, [R1+0xdc0] ;  /* 0x000dc000011e7983 */ /* 0x004ea80000300a00 */
[----:B------:R-:W2:Y:S04]  /*184520*/  LDL.LU.64 R28, [R1+0xda0] ;  /* 0x000da000011c7983 */ /* 0x000ea80000300a00 */
[----:B------:R-:W2:Y:S01]  /*184530*/  LDL.LU.64 R8, [R1+0xdb0] ;  /* 0x000db00001087983 */ /* 0x000ea20000300a00 */
[----:B------:R-:W-:-:S02]  /*184540*/  PRMT R0, R7, 0x7770, RZ ;  /* 0x0000777007007816 */ /* 0x000fc400000000ff */
[C---:B------:R-:W-:Y:S02]  /*184550*/  PRMT R2, R7.reuse, 0x7771, RZ ;  /* 0x0000777107027816 */ /* 0x040fe400000000ff */
[C---:B------:R-:W-:Y:S02]  /*184560*/  PRMT R5, R7.reuse, 0x7772, RZ ;  /* 0x0000777207057816 */ /* 0x040fe400000000ff */
[----:B------:R-:W-:Y:S02]  /*184570*/  ISETP.LT.AND P3, PT, R16, UR7, !P3 ;  /* 0x0000000710007c0c */ /* 0x000fe4000df61270 */
[----:B------:R-:W-:Y:S01]  /*184580*/  PRMT R7, R7, 0x7773, RZ ;  /* 0x0000777307077816 */ /* 0x000fe200000000ff */
[----:B---3--:R0:W-:Y:S04]  /*184590*/  @P6 STG.E.U8 desc[UR8][R34.64], R4 ;  /* 0x0000000422006986 */ /* 0x0081e8000c101108 */
[----:B----4-:R0:W-:Y:S04]  /*1845a0*/  @P1 STG.E.U8 desc[UR8][R32.64], R3 ;  /* 0x0000000320001986 */ /* 0x0101e8000c101108 */
[----:B------:R0:W-:Y:S04]  /*1845b0*/  @P2 STG.E.U8 desc[UR8][R10.64], R6 ;  /* 0x000000060a002986 */ /* 0x0001e8000c101108 */
[----:B--2---:R0:W-:Y:S04]  /*1845c0*/  @P0 STG.E.U8 desc[UR8][R30.64], R0 ;  /* 0x000000001e000986 */ /* 0x0041e8000c101108 */
[----:B------:R0:W-:Y:S04]  /*1845d0*/  @P5 STG.E.U8 desc[UR8][R28.64], R2 ;  /* 0x000000021c005986 */ /* 0x0001e8000c101108 */
[----:B------:R0:W-:Y:S01]  /*1845e0*/  @P4 STG.E.U8 desc[UR8][R8.64], R5 ;  /* 0x0000000508004986 */ /* 0x0001e2000c101108 */
[----:B------:R-:W-:Y:S05]  /*1845f0*/  @!P3 EXIT ;  /* 0x000000000000b94d */ /* 0x000fea0003800000 */
[----:B0-----:R-:W2:Y:S04]  /*184600*/  LDL.LU.64 R8, [R1+0xd98] ;  /* 0x000d980001087983 */ /* 0x001ea80000300a00 */
[----:B--2---:R-:W-:Y:S01]  /*184610*/  STG.E.U8 desc[UR8][R8.64], R7 ;  /* 0x0000000708007986 */ /* 0x004fe2000c101108 */
[----:B------:R-:W-:Y:S05]  /*184620*/  EXIT ;  /* 0x000000000000794d */ /* 0x000fea0003800000 */
.L_x_2:
[----:B------:R-:W-:-:S00]  /*184630*/  BRA `(.L_x_2) ;  /* 0xfffffffc00fc7947 */ /* 0x000fc0000383ffff */
[----:B------:R-:W-:-:S00]  /*184640*/  NOP ;  /* 0x0000000000007918 */ /* 0x000fc00000000000 */
        /* <DEDUP_REMOVED lines=11> */
.L_x_3:


//--------------------- .nv.shared.matmul_kernel  --------------------------
	.section	.nv.shared.matmul_kernel,"aw",@nobits
	.sectionflags	@""
	.align	16
	.zero		1024


//--------------------- .nv.shared.reserved.0     --------------------------
	.section	.nv.shared.reserved.0,"aw",@nobits
	.weak		__nv_reservedSMEM_offset_0_alias
	.size		__nv_reservedSMEM_offset_0_alias, 0, 64
	.other		__nv_reservedSMEM_offset_0_alias,@"STO_CUDA_RESERVED_SHARED STV_DEFAULT"
__nv_reservedSMEM_offset_0_alias:
	.zero		0
	.zero		64


//--------------------- .nv.constant0.matmul_kernel --------------------------
	.section	.nv.constant0.matmul_kernel,"a",@progbits
	.sectionflags	@""
	.align	4
.nv.constant0.matmul_kernel:
	.zero		976


//--------------------- SYMBOLS --------------------------

	.type		.nv.reservedSmem.offset0,@object
	.size		.nv.reservedSmem.offset0,0x4
	.type		.nv.reservedSmem.cap,@object
	.size		.nv.reservedSmem.cap,0x4
